//
// Generated by NVIDIA NVVM Compiler
//
// Compiler Build ID: CL-36424714
// Cuda compilation tools, release 13.0, V13.0.88
// Based on NVVM 20.0.0
//

.version 9.0
.target sm_100
.address_size 64

	// .globl	unbinned_nll_grad
.func  (.param .b64 func_retval0) __internal_accurate_pow
(
	.param .b64 __internal_accurate_pow_param_0,
	.param .b64 __internal_accurate_pow_param_1
)
;
.func  (.param .b64 func_retval0) __internal_lgamma_pos
(
	.param .b64 __internal_lgamma_pos_param_0
)
;
.extern .shared .align 16 .b8 shared[];

.visible .entry unbinned_nll_grad(
	.param .u64 .ptr .align 1 unbinned_nll_grad_param_0,
	.param .u64 .ptr .align 1 unbinned_nll_grad_param_1,
	.param .u64 .ptr .align 1 unbinned_nll_grad_param_2,
	.param .u64 .ptr .align 1 unbinned_nll_grad_param_3,
	.param .u64 .ptr .align 1 unbinned_nll_grad_param_4,
	.param .u32 unbinned_nll_grad_param_5,
	.param .u64 .ptr .align 1 unbinned_nll_grad_param_6,
	.param .u64 .ptr .align 1 unbinned_nll_grad_param_7,
	.param .u64 .ptr .align 1 unbinned_nll_grad_param_8,
	.param .u64 .ptr .align 1 unbinned_nll_grad_param_9,
	.param .u64 .ptr .align 1 unbinned_nll_grad_param_10,
	.param .u64 .ptr .align 1 unbinned_nll_grad_param_11,
	.param .u64 .ptr .align 1 unbinned_nll_grad_param_12,
	.param .u32 unbinned_nll_grad_param_13,
	.param .u32 unbinned_nll_grad_param_14,
	.param .u32 unbinned_nll_grad_param_15,
	.param .u32 unbinned_nll_grad_param_16,
	.param .u32 unbinned_nll_grad_param_17,
	.param .u32 unbinned_nll_grad_param_18,
	.param .u32 unbinned_nll_grad_param_19,
	.param .f64 unbinned_nll_grad_param_20
)
{
	.reg .pred 	%p<2363>;
	.reg .b32 	%r<4102>;
	.reg .b32 	%f<63>;
	.reg .b64 	%rd<719>;
	.reg .b64 	%fd<8418>;

	ld.param.u64 	%rd43, [unbinned_nll_grad_param_0];
	ld.param.u64 	%rd50, [unbinned_nll_grad_param_6];
	ld.param.u64 	%rd51, [unbinned_nll_grad_param_7];
	ld.param.u64 	%rd52, [unbinned_nll_grad_param_8];
	ld.param.u64 	%rd53, [unbinned_nll_grad_param_10];
	ld.param.u64 	%rd54, [unbinned_nll_grad_param_12];
	ld.param.u32 	%r1151, [unbinned_nll_grad_param_13];
	ld.param.u32 	%r1153, [unbinned_nll_grad_param_15];
	ld.param.u32 	%r1154, [unbinned_nll_grad_param_16];
	ld.param.u32 	%r1155, [unbinned_nll_grad_param_17];
	ld.param.u32 	%r1156, [unbinned_nll_grad_param_18];
	ld.param.u32 	%r1157, [unbinned_nll_grad_param_19];
	cvta.to.global.u64 	%rd1, %rd52;
	cvta.to.global.u64 	%rd2, %rd51;
	cvta.to.global.u64 	%rd3, %rd50;
	cvta.to.global.u64 	%rd4, %rd54;
	cvta.to.global.u64 	%rd5, %rd53;
	mov.u32 	%r1, %tid.x;
	mov.u32 	%r4077, %ntid.x;
	setp.ge.u32 	%p61, %r1, %r1151;
	@%p61 bra 	$L__BB0_3;
	cvta.to.global.u64 	%rd6, %rd43;
	mov.u32 	%r3730, %r1;
$L__BB0_2:
	mul.wide.u32 	%rd55, %r3730, 8;
	add.s64 	%rd56, %rd6, %rd55;
	ld.global.nc.f64 	%fd1712, [%rd56];
	shl.b32 	%r1158, %r3730, 3;
	mov.u32 	%r1159, shared;
	add.s32 	%r1160, %r1159, %r1158;
	st.shared.f64 	[%r1160], %fd1712;
	add.s32 	%r3730, %r3730, %r4077;
	setp.lt.u32 	%p62, %r3730, %r1151;
	@%p62 bra 	$L__BB0_2;
$L__BB0_3:
	bar.sync 	0;
	setp.ge.u32 	%p63, %r1, %r1153;
	mov.f64 	%fd7918, 0d0000000000000000;
	@%p63 bra 	$L__BB0_1340;
	mov.b32 	%r1161, 1127219200;
	mov.b32 	%r1162, -2147483648;
	mov.b64 	%fd1, {%r1162, %r1161};
	mov.f64 	%fd1715, 0d0010000000000000;
	{
	.reg .b32 %temp; 
	mov.b64 	{%temp, %r1163}, %fd1715;
	}
	{
	.reg .b32 %temp; 
	mov.b64 	{%r1164, %temp}, %fd1715;
	}
	setp.lt.s32 	%p64, %r1163, 1048576;
	mov.f64 	%fd1716, 0d0370000000000000;
	{
	.reg .b32 %temp; 
	mov.b64 	{%temp, %r1165}, %fd1716;
	}
	{
	.reg .b32 %temp; 
	mov.b64 	{%r1166, %temp}, %fd1716;
	}
	selp.b32 	%r1167, %r1165, %r1163, %p64;
	selp.b32 	%r1168, %r1166, %r1164, %p64;
	add.s32 	%r5, %r1167, -2146435072;
	selp.f64 	%fd1717, 0d0370000000000000, 0d0010000000000000, %p64;
	fma.rn.f64 	%fd1718, %fd1717, 0d7FF0000000000000, 0d7FF0000000000000;
	{
	.reg .b32 %temp; 
	mov.b64 	{%temp, %r1169}, %fd1717;
	}
	and.b32  	%r1170, %r1169, 2147483647;
	setp.eq.s32 	%p65, %r1170, 0;
	selp.f64 	%fd2, 0dFFF0000000000000, %fd1718, %p65;
	selp.b32 	%r1171, -1077, -1023, %p64;
	shr.u32 	%r1172, %r1167, 20;
	add.s32 	%r6, %r1171, %r1172;
	and.b32  	%r1173, %r1167, 1048575;
	or.b32  	%r7, %r1173, 1072693248;
	mov.b64 	%fd3, {%r1168, %r7};
	{
	.reg .b32 %temp; 
	mov.b64 	{%r1174, %temp}, %fd3;
	}
	{
	.reg .b32 %temp; 
	mov.b64 	{%temp, %r1175}, %fd3;
	}
	add.s32 	%r1176, %r1175, -1048576;
	mov.b64 	%fd4, {%r1174, %r1176};
	mov.f64 	%fd7918, 0d0000000000000000;
	mov.u32 	%r3731, %r1;
$L__BB0_5:
	ld.param.u32 	%r3727, [unbinned_nll_grad_param_5];
	setp.eq.s32 	%p66, %r3727, 0;
	mov.f64 	%fd7919, 0d3FF0000000000000;
	@%p66 bra 	$L__BB0_7;
	ld.param.u64 	%rd712, [unbinned_nll_grad_param_4];
	cvta.to.global.u64 	%rd57, %rd712;
	mul.wide.u32 	%rd58, %r3731, 8;
	add.s64 	%rd59, %rd57, %rd58;
	ld.global.nc.f64 	%fd7919, [%rd59];
$L__BB0_7:
	setp.eq.f64 	%p67, %fd7919, 0d0000000000000000;
	@%p67 bra 	$L__BB0_1339;
	setp.eq.s32 	%p68, %r1154, 0;
	mov.f64 	%fd8053, 0dFFF0000000000000;
	mov.f64 	%fd8052, 0d0000000000000000;
	@%p68 bra 	$L__BB0_410;
	cvt.u64.u32 	%rd7, %r3731;
	mov.b32 	%r3732, 0;
	mov.f64 	%fd8052, 0d0000000000000000;
	mov.f64 	%fd8053, 0dFFF0000000000000;
$L__BB0_10:
	ld.param.u32 	%r3728, [unbinned_nll_grad_param_14];
	mul.wide.u32 	%rd60, %r3732, 48;
	add.s64 	%rd8, %rd3, %rd60;
	ld.global.nc.f64 	%fd7932, [%rd8];
	ld.global.nc.u32 	%r10, [%rd8+8];
	ld.global.nc.v2.u32 	{%r11, %r12}, [%rd8+16];
	ld.global.nc.v2.u32 	{%r13, %r14}, [%rd8+24];
	ld.global.nc.v2.u32 	{%r15, %r16}, [%rd8+32];
	ld.global.nc.v2.u32 	{%r17, %r18}, [%rd8+40];
	setp.ge.u32 	%p69, %r11, %r3728;
	@%p69 bra 	$L__BB0_409;
	ld.param.u64 	%rd710, [unbinned_nll_grad_param_3];
	ld.param.u64 	%rd708, [unbinned_nll_grad_param_2];
	ld.param.u64 	%rd706, [unbinned_nll_grad_param_1];
	ld.global.nc.u32 	%r1178, [%rd8+12];
	mul.wide.u32 	%rd61, %r11, %r1153;
	add.s64 	%rd62, %rd61, %rd7;
	cvta.to.global.u64 	%rd63, %rd706;
	shl.b64 	%rd64, %rd62, 3;
	add.s64 	%rd65, %rd63, %rd64;
	ld.global.nc.f64 	%fd11, [%rd65];
	cvta.to.global.u64 	%rd66, %rd708;
	mul.wide.u32 	%rd67, %r11, 8;
	add.s64 	%rd68, %rd66, %rd67;
	ld.global.nc.f64 	%fd12, [%rd68];
	cvta.to.global.u64 	%rd69, %rd710;
	add.s64 	%rd70, %rd69, %rd67;
	ld.global.nc.f64 	%fd13, [%rd70];
	setp.eq.s32 	%p70, %r1178, 0;
	@%p70 bra 	$L__BB0_16;
	setp.eq.s32 	%p71, %r1178, 2;
	@%p71 bra 	$L__BB0_15;
	setp.ne.s32 	%p72, %r1178, 1;
	@%p72 bra 	$L__BB0_409;
	shl.b32 	%r1182, %r14, 3;
	mov.u32 	%r1183, shared;
	add.s32 	%r1184, %r1183, %r1182;
	ld.shared.f64 	%fd7932, [%r1184];
	bra.uni 	$L__BB0_16;
$L__BB0_15:
	shl.b32 	%r1179, %r14, 3;
	mov.u32 	%r1180, shared;
	add.s32 	%r1181, %r1180, %r1179;
	ld.shared.f64 	%fd1724, [%r1181];
	mul.f64 	%fd7932, %fd7932, %fd1724;
$L__BB0_16:
	add.s32 	%r1185, %r16, %r15;
	setp.gt.u32 	%p73, %r1185, %r1155;
	setp.eq.s32 	%p74, %r16, 0;
	or.pred  	%p75, %p73, %p74;
	@%p75 bra 	$L__BB0_54;
	mov.b32 	%r3733, 0;
$L__BB0_18:
	add.s32 	%r1188, %r3733, %r15;
	mul.wide.u32 	%rd71, %r1188, 32;
	add.s64 	%rd72, %rd2, %rd71;
	ld.global.nc.v2.u32 	{%r1187, %r1189}, [%rd72];
	ld.global.nc.u32 	%r20, [%rd72+8];
	ld.global.nc.f64 	%fd18, [%rd72+16];
	ld.global.nc.f64 	%fd7924, [%rd72+24];
	shl.b32 	%r1190, %r1189, 3;
	mov.u32 	%r1191, shared;
	add.s32 	%r1192, %r1191, %r1190;
	ld.shared.f64 	%fd20, [%r1192];
	setp.eq.s32 	%p76, %r1187, 1;
	mov.f64 	%fd7931, 0d3FF0000000000000;
	@%p76 bra 	$L__BB0_42;
	setp.ne.s32 	%p77, %r1187, 0;
	@%p77 bra 	$L__BB0_53;
	mov.b64 	%rd81, %fd18;
	setp.lt.s64 	%p105, %rd81, 0;
	and.b64  	%rd82, %rd81, 9223372036854775807;
	add.s64 	%rd83, %rd82, -4503599627370496;
	setp.lt.u64 	%p106, %rd83, 9214364837600034816;
	and.pred  	%p107, %p106, %p105;
	add.s64 	%rd84, %rd82, -1;
	setp.lt.u64 	%p108, %rd84, 4503599627370495;
	and.pred  	%p109, %p108, %p105;
	setp.eq.s64 	%p110, %rd82, 0;
	or.pred  	%p111, %p110, %p109;
	setp.eq.s64 	%p112, %rd82, 9218868437227405312;
	or.pred  	%p113, %p111, %p112;
	setp.gt.s64 	%p114, %rd82, 9218868437227405312;
	or.pred  	%p115, %p113, %p114;
	or.pred  	%p116, %p115, %p107;
	abs.f64 	%fd1754, %fd7924;
	setp.equ.f64 	%p117, %fd1754, 0d7FF0000000000000;
	or.pred  	%p118, %p116, %p117;
	setp.leu.f64 	%p119, %fd7924, 0d0000000000000000;
	or.pred  	%p120, %p118, %p119;
	abs.f64 	%fd1756, %fd20;
	setp.equ.f64 	%p121, %fd1756, 0d7FF0000000000000;
	or.pred  	%p122, %p120, %p121;
	@%p122 bra 	$L__BB0_53;
	setp.ltu.f64 	%p123, %fd20, 0d0000000000000000;
	@%p123 bra 	$L__BB0_32;
	{
	.reg .b32 %temp; 
	mov.b64 	{%temp, %r3734}, %fd7924;
	}
	{
	.reg .b32 %temp; 
	mov.b64 	{%r3735, %temp}, %fd7924;
	}
	setp.gt.s32 	%p124, %r3734, 1048575;
	mov.b32 	%r3736, -1023;
	@%p124 bra 	$L__BB0_24;
	mul.f64 	%fd7924, %fd7924, 0d4350000000000000;
	{
	.reg .b32 %temp; 
	mov.b64 	{%temp, %r3734}, %fd7924;
	}
	{
	.reg .b32 %temp; 
	mov.b64 	{%r3735, %temp}, %fd7924;
	}
	mov.b32 	%r3736, -1077;
$L__BB0_24:
	add.s32 	%r1195, %r3734, -1;
	setp.gt.u32 	%p125, %r1195, 2146435070;
	@%p125 bra 	$L__BB0_28;
	shr.u32 	%r1198, %r3734, 20;
	add.s32 	%r3737, %r3736, %r1198;
	and.b32  	%r1199, %r3734, 1048575;
	or.b32  	%r1200, %r1199, 1072693248;
	mov.b64 	%fd7925, {%r3735, %r1200};
	setp.lt.u32 	%p127, %r1200, 1073127583;
	@%p127 bra 	$L__BB0_27;
	{
	.reg .b32 %temp; 
	mov.b64 	{%r1201, %temp}, %fd7925;
	}
	{
	.reg .b32 %temp; 
	mov.b64 	{%temp, %r1202}, %fd7925;
	}
	add.s32 	%r1203, %r1202, -1048576;
	mov.b64 	%fd7925, {%r1201, %r1203};
	add.s32 	%r3737, %r3737, 1;
$L__BB0_27:
	add.f64 	%fd1759, %fd7925, 0dBFF0000000000000;
	add.f64 	%fd1760, %fd7925, 0d3FF0000000000000;
	rcp.approx.ftz.f64 	%fd1761, %fd1760;
	neg.f64 	%fd1762, %fd1760;
	fma.rn.f64 	%fd1763, %fd1762, %fd1761, 0d3FF0000000000000;
	fma.rn.f64 	%fd1764, %fd1763, %fd1763, %fd1763;
	fma.rn.f64 	%fd1765, %fd1764, %fd1761, %fd1761;
	mul.f64 	%fd1766, %fd1759, %fd1765;
	fma.rn.f64 	%fd1767, %fd1759, %fd1765, %fd1766;
	mul.f64 	%fd1768, %fd1767, %fd1767;
	fma.rn.f64 	%fd1769, %fd1768, 0d3EB1380B3AE80F1E, 0d3ED0EE258B7A8B04;
	fma.rn.f64 	%fd1770, %fd1769, %fd1768, 0d3EF3B2669F02676F;
	fma.rn.f64 	%fd1771, %fd1770, %fd1768, 0d3F1745CBA9AB0956;
	fma.rn.f64 	%fd1772, %fd1771, %fd1768, 0d3F3C71C72D1B5154;
	fma.rn.f64 	%fd1773, %fd1772, %fd1768, 0d3F624924923BE72D;
	fma.rn.f64 	%fd1774, %fd1773, %fd1768, 0d3F8999999999A3C4;
	fma.rn.f64 	%fd1775, %fd1774, %fd1768, 0d3FB5555555555554;
	sub.f64 	%fd1776, %fd1759, %fd1767;
	add.f64 	%fd1777, %fd1776, %fd1776;
	neg.f64 	%fd1778, %fd1767;
	fma.rn.f64 	%fd1779, %fd1778, %fd1759, %fd1777;
	mul.f64 	%fd1780, %fd1765, %fd1779;
	mul.f64 	%fd1781, %fd1768, %fd1775;
	fma.rn.f64 	%fd1782, %fd1781, %fd1767, %fd1780;
	xor.b32  	%r1204, %r3737, -2147483648;
	mov.b32 	%r1205, 1127219200;
	mov.b64 	%fd1783, {%r1204, %r1205};
	sub.f64 	%fd1784, %fd1783, %fd1;
	fma.rn.f64 	%fd1785, %fd1784, 0d3FE62E42FEFA39EF, %fd1767;
	fma.rn.f64 	%fd1786, %fd1784, 0dBFE62E42FEFA39EF, %fd1785;
	sub.f64 	%fd1787, %fd1786, %fd1767;
	sub.f64 	%fd1788, %fd1782, %fd1787;
	fma.rn.f64 	%fd1789, %fd1784, 0d3C7ABC9E3B39803F, %fd1788;
	add.f64 	%fd7926, %fd1785, %fd1789;
	bra.uni 	$L__BB0_29;
$L__BB0_28:
	fma.rn.f64 	%fd1758, %fd7924, 0d7FF0000000000000, 0d7FF0000000000000;
	{
	.reg .b32 %temp; 
	mov.b64 	{%temp, %r1196}, %fd7924;
	}
	and.b32  	%r1197, %r1196, 2147483647;
	setp.eq.s32 	%p126, %r1197, 0;
	selp.f64 	%fd7926, 0dFFF0000000000000, %fd1758, %p126;
$L__BB0_29:
	mul.f64 	%fd29, %fd20, %fd7926;
	fma.rn.f64 	%fd1790, %fd29, 0d3FF71547652B82FE, 0d4338000000000000;
	{
	.reg .b32 %temp; 
	mov.b64 	{%r31, %temp}, %fd1790;
	}
	mov.f64 	%fd1791, 0dC338000000000000;
	add.rn.f64 	%fd1792, %fd1790, %fd1791;
	fma.rn.f64 	%fd1793, %fd1792, 0dBFE62E42FEFA39EF, %fd29;
	fma.rn.f64 	%fd1794, %fd1792, 0dBC7ABC9E3B39803F, %fd1793;
	fma.rn.f64 	%fd1795, %fd1794, 0d3E5ADE1569CE2BDF, 0d3E928AF3FCA213EA;
	fma.rn.f64 	%fd1796, %fd1795, %fd1794, 0d3EC71DEE62401315;
	fma.rn.f64 	%fd1797, %fd1796, %fd1794, 0d3EFA01997C89EB71;
	fma.rn.f64 	%fd1798, %fd1797, %fd1794, 0d3F2A01A014761F65;
	fma.rn.f64 	%fd1799, %fd1798, %fd1794, 0d3F56C16C1852B7AF;
	fma.rn.f64 	%fd1800, %fd1799, %fd1794, 0d3F81111111122322;
	fma.rn.f64 	%fd1801, %fd1800, %fd1794, 0d3FA55555555502A1;
	fma.rn.f64 	%fd1802, %fd1801, %fd1794, 0d3FC5555555555511;
	fma.rn.f64 	%fd1803, %fd1802, %fd1794, 0d3FE000000000000B;
	fma.rn.f64 	%fd1804, %fd1803, %fd1794, 0d3FF0000000000000;
	fma.rn.f64 	%fd1805, %fd1804, %fd1794, 0d3FF0000000000000;
	{
	.reg .b32 %temp; 
	mov.b64 	{%r32, %temp}, %fd1805;
	}
	{
	.reg .b32 %temp; 
	mov.b64 	{%temp, %r33}, %fd1805;
	}
	shl.b32 	%r1206, %r31, 20;
	add.s32 	%r1207, %r1206, %r33;
	mov.b64 	%fd7931, {%r32, %r1207};
	{
	.reg .b32 %temp; 
	mov.b64 	{%temp, %r1208}, %fd29;
	}
	mov.b32 	%f31, %r1208;
	abs.f32 	%f1, %f31;
	setp.lt.f32 	%p128, %f1, 0f4086232B;
	@%p128 bra 	$L__BB0_53;
	setp.lt.f64 	%p129, %fd29, 0d0000000000000000;
	add.f64 	%fd1806, %fd29, 0d7FF0000000000000;
	selp.f64 	%fd7931, 0d0000000000000000, %fd1806, %p129;
	setp.geu.f32 	%p130, %f1, 0f40874800;
	@%p130 bra 	$L__BB0_53;
	shr.u32 	%r1209, %r31, 31;
	add.s32 	%r1210, %r31, %r1209;
	shr.s32 	%r1211, %r1210, 1;
	shl.b32 	%r1212, %r1211, 20;
	add.s32 	%r1213, %r33, %r1212;
	mov.b64 	%fd1807, {%r32, %r1213};
	sub.s32 	%r1214, %r31, %r1211;
	shl.b32 	%r1215, %r1214, 20;
	add.s32 	%r1216, %r1215, 1072693248;
	mov.b32 	%r1217, 0;
	mov.b64 	%fd1808, {%r1217, %r1216};
	mul.f64 	%fd7931, %fd1808, %fd1807;
	bra.uni 	$L__BB0_53;
$L__BB0_32:
	{
	.reg .b32 %temp; 
	mov.b64 	{%temp, %r3738}, %fd18;
	}
	{
	.reg .b32 %temp; 
	mov.b64 	{%r3739, %temp}, %fd18;
	}
	setp.gt.s32 	%p131, %r3738, 1048575;
	mov.b32 	%r3740, -1023;
	@%p131 bra 	$L__BB0_34;
	mul.f64 	%fd18, %fd18, 0d4350000000000000;
	{
	.reg .b32 %temp; 
	mov.b64 	{%temp, %r3738}, %fd18;
	}
	{
	.reg .b32 %temp; 
	mov.b64 	{%r3739, %temp}, %fd18;
	}
	mov.b32 	%r3740, -1077;
$L__BB0_34:
	add.s32 	%r1220, %r3738, -1;
	setp.gt.u32 	%p132, %r1220, 2146435070;
	@%p132 bra 	$L__BB0_38;
	shr.u32 	%r1223, %r3738, 20;
	add.s32 	%r3741, %r3740, %r1223;
	and.b32  	%r1224, %r3738, 1048575;
	or.b32  	%r1225, %r1224, 1072693248;
	mov.b64 	%fd7928, {%r3739, %r1225};
	setp.lt.u32 	%p134, %r1225, 1073127583;
	@%p134 bra 	$L__BB0_37;
	{
	.reg .b32 %temp; 
	mov.b64 	{%r1226, %temp}, %fd7928;
	}
	{
	.reg .b32 %temp; 
	mov.b64 	{%temp, %r1227}, %fd7928;
	}
	add.s32 	%r1228, %r1227, -1048576;
	mov.b64 	%fd7928, {%r1226, %r1228};
	add.s32 	%r3741, %r3741, 1;
$L__BB0_37:
	add.f64 	%fd1810, %fd7928, 0dBFF0000000000000;
	add.f64 	%fd1811, %fd7928, 0d3FF0000000000000;
	rcp.approx.ftz.f64 	%fd1812, %fd1811;
	neg.f64 	%fd1813, %fd1811;
	fma.rn.f64 	%fd1814, %fd1813, %fd1812, 0d3FF0000000000000;
	fma.rn.f64 	%fd1815, %fd1814, %fd1814, %fd1814;
	fma.rn.f64 	%fd1816, %fd1815, %fd1812, %fd1812;
	mul.f64 	%fd1817, %fd1810, %fd1816;
	fma.rn.f64 	%fd1818, %fd1810, %fd1816, %fd1817;
	mul.f64 	%fd1819, %fd1818, %fd1818;
	fma.rn.f64 	%fd1820, %fd1819, 0d3EB1380B3AE80F1E, 0d3ED0EE258B7A8B04;
	fma.rn.f64 	%fd1821, %fd1820, %fd1819, 0d3EF3B2669F02676F;
	fma.rn.f64 	%fd1822, %fd1821, %fd1819, 0d3F1745CBA9AB0956;
	fma.rn.f64 	%fd1823, %fd1822, %fd1819, 0d3F3C71C72D1B5154;
	fma.rn.f64 	%fd1824, %fd1823, %fd1819, 0d3F624924923BE72D;
	fma.rn.f64 	%fd1825, %fd1824, %fd1819, 0d3F8999999999A3C4;
	fma.rn.f64 	%fd1826, %fd1825, %fd1819, 0d3FB5555555555554;
	sub.f64 	%fd1827, %fd1810, %fd1818;
	add.f64 	%fd1828, %fd1827, %fd1827;
	neg.f64 	%fd1829, %fd1818;
	fma.rn.f64 	%fd1830, %fd1829, %fd1810, %fd1828;
	mul.f64 	%fd1831, %fd1816, %fd1830;
	mul.f64 	%fd1832, %fd1819, %fd1826;
	fma.rn.f64 	%fd1833, %fd1832, %fd1818, %fd1831;
	xor.b32  	%r1229, %r3741, -2147483648;
	mov.b32 	%r1230, 1127219200;
	mov.b64 	%fd1834, {%r1229, %r1230};
	sub.f64 	%fd1835, %fd1834, %fd1;
	fma.rn.f64 	%fd1836, %fd1835, 0d3FE62E42FEFA39EF, %fd1818;
	fma.rn.f64 	%fd1837, %fd1835, 0dBFE62E42FEFA39EF, %fd1836;
	sub.f64 	%fd1838, %fd1837, %fd1818;
	sub.f64 	%fd1839, %fd1833, %fd1838;
	fma.rn.f64 	%fd1840, %fd1835, 0d3C7ABC9E3B39803F, %fd1839;
	add.f64 	%fd7929, %fd1836, %fd1840;
	bra.uni 	$L__BB0_39;
$L__BB0_38:
	fma.rn.f64 	%fd1809, %fd18, 0d7FF0000000000000, 0d7FF0000000000000;
	{
	.reg .b32 %temp; 
	mov.b64 	{%temp, %r1221}, %fd18;
	}
	and.b32  	%r1222, %r1221, 2147483647;
	setp.eq.s32 	%p133, %r1222, 0;
	selp.f64 	%fd7929, 0dFFF0000000000000, %fd1809, %p133;
$L__BB0_39:
	neg.f64 	%fd1841, %fd20;
	mul.f64 	%fd41, %fd7929, %fd1841;
	fma.rn.f64 	%fd1842, %fd41, 0d3FF71547652B82FE, 0d4338000000000000;
	{
	.reg .b32 %temp; 
	mov.b64 	{%r44, %temp}, %fd1842;
	}
	mov.f64 	%fd1843, 0dC338000000000000;
	add.rn.f64 	%fd1844, %fd1842, %fd1843;
	fma.rn.f64 	%fd1845, %fd1844, 0dBFE62E42FEFA39EF, %fd41;
	fma.rn.f64 	%fd1846, %fd1844, 0dBC7ABC9E3B39803F, %fd1845;
	fma.rn.f64 	%fd1847, %fd1846, 0d3E5ADE1569CE2BDF, 0d3E928AF3FCA213EA;
	fma.rn.f64 	%fd1848, %fd1847, %fd1846, 0d3EC71DEE62401315;
	fma.rn.f64 	%fd1849, %fd1848, %fd1846, 0d3EFA01997C89EB71;
	fma.rn.f64 	%fd1850, %fd1849, %fd1846, 0d3F2A01A014761F65;
	fma.rn.f64 	%fd1851, %fd1850, %fd1846, 0d3F56C16C1852B7AF;
	fma.rn.f64 	%fd1852, %fd1851, %fd1846, 0d3F81111111122322;
	fma.rn.f64 	%fd1853, %fd1852, %fd1846, 0d3FA55555555502A1;
	fma.rn.f64 	%fd1854, %fd1853, %fd1846, 0d3FC5555555555511;
	fma.rn.f64 	%fd1855, %fd1854, %fd1846, 0d3FE000000000000B;
	fma.rn.f64 	%fd1856, %fd1855, %fd1846, 0d3FF0000000000000;
	fma.rn.f64 	%fd1857, %fd1856, %fd1846, 0d3FF0000000000000;
	{
	.reg .b32 %temp; 
	mov.b64 	{%r45, %temp}, %fd1857;
	}
	{
	.reg .b32 %temp; 
	mov.b64 	{%temp, %r46}, %fd1857;
	}
	shl.b32 	%r1231, %r44, 20;
	add.s32 	%r1232, %r1231, %r46;
	mov.b64 	%fd7931, {%r45, %r1232};
	{
	.reg .b32 %temp; 
	mov.b64 	{%temp, %r1233}, %fd41;
	}
	mov.b32 	%f32, %r1233;
	abs.f32 	%f2, %f32;
	setp.lt.f32 	%p135, %f2, 0f4086232B;
	@%p135 bra 	$L__BB0_53;
	setp.lt.f64 	%p136, %fd41, 0d0000000000000000;
	add.f64 	%fd1858, %fd41, 0d7FF0000000000000;
	selp.f64 	%fd7931, 0d0000000000000000, %fd1858, %p136;
	setp.geu.f32 	%p137, %f2, 0f40874800;
	@%p137 bra 	$L__BB0_53;
	shr.u32 	%r1234, %r44, 31;
	add.s32 	%r1235, %r44, %r1234;
	shr.s32 	%r1236, %r1235, 1;
	shl.b32 	%r1237, %r1236, 20;
	add.s32 	%r1238, %r46, %r1237;
	mov.b64 	%fd1859, {%r45, %r1238};
	sub.s32 	%r1239, %r44, %r1236;
	shl.b32 	%r1240, %r1239, 20;
	add.s32 	%r1241, %r1240, 1072693248;
	mov.b32 	%r1242, 0;
	mov.b64 	%fd1860, {%r1242, %r1241};
	mul.f64 	%fd7931, %fd1860, %fd1859;
	bra.uni 	$L__BB0_53;
$L__BB0_42:
	mov.b64 	%rd73, %fd18;
	setp.lt.s64 	%p78, %rd73, 0;
	and.b64  	%rd74, %rd73, 9223372036854775807;
	add.s64 	%rd75, %rd74, -4503599627370496;
	setp.lt.u64 	%p79, %rd75, 9214364837600034816;
	and.pred  	%p80, %p79, %p78;
	add.s64 	%rd76, %rd74, -1;
	setp.lt.u64 	%p81, %rd76, 4503599627370495;
	and.pred  	%p82, %p81, %p78;
	setp.eq.s64 	%p83, %rd74, 0;
	or.pred  	%p84, %p83, %p82;
	setp.eq.s64 	%p85, %rd74, 9218868437227405312;
	or.pred  	%p86, %p84, %p85;
	setp.gt.s64 	%p87, %rd74, 9218868437227405312;
	or.pred  	%p88, %p86, %p87;
	or.pred  	%p89, %p88, %p80;
	abs.f64 	%fd1727, %fd7924;
	setp.equ.f64 	%p90, %fd1727, 0d7FF0000000000000;
	or.pred  	%p91, %p89, %p90;
	setp.leu.f64 	%p92, %fd7924, 0d0000000000000000;
	or.pred  	%p93, %p91, %p92;
	abs.f64 	%fd1729, %fd20;
	setp.equ.f64 	%p94, %fd1729, 0d7FF0000000000000;
	or.pred  	%p95, %p93, %p94;
	@%p95 bra 	$L__BB0_53;
	setp.ne.s32 	%p96, %r20, 0;
	@%p96 bra 	$L__BB0_47;
	setp.ltu.f64 	%p99, %fd20, 0d0000000000000000;
	@%p99 bra 	$L__BB0_46;
	add.f64 	%fd1744, %fd7924, 0dBFF0000000000000;
	mul.f64 	%fd7930, %fd1744, %fd20;
	bra.uni 	$L__BB0_52;
$L__BB0_46:
	mov.f64 	%fd1745, 0d3FF0000000000000;
	sub.f64 	%fd1746, %fd1745, %fd18;
	mul.f64 	%fd7930, %fd1746, %fd20;
	bra.uni 	$L__BB0_52;
$L__BB0_47:
	add.f64 	%fd47, %fd7924, 0dBFF0000000000000;
	mov.f64 	%fd1731, 0d3FF0000000000000;
	sub.f64 	%fd48, %fd1731, %fd18;
	setp.leu.f64 	%p97, %fd20, 0d3FF0000000000000;
	@%p97 bra 	$L__BB0_49;
	mul.f64 	%fd7930, %fd47, %fd20;
	bra.uni 	$L__BB0_52;
$L__BB0_49:
	setp.geu.f64 	%p98, %fd20, 0dBFF0000000000000;
	@%p98 bra 	$L__BB0_51;
	mul.f64 	%fd7930, %fd48, %fd20;
	bra.uni 	$L__BB0_52;
$L__BB0_51:
	add.f64 	%fd1732, %fd48, %fd47;
	mul.f64 	%fd1733, %fd1732, 0d3FE0000000000000;
	sub.f64 	%fd1734, %fd47, %fd48;
	mul.f64 	%fd1735, %fd1734, 0d3FB0000000000000;
	mul.f64 	%fd1736, %fd20, %fd20;
	mul.f64 	%fd1737, %fd20, %fd1736;
	mul.f64 	%fd1738, %fd1736, %fd1736;
	mul.f64 	%fd1739, %fd1737, %fd1737;
	mul.f64 	%fd1740, %fd1738, 0dC024000000000000;
	fma.rn.f64 	%fd1741, %fd1739, 0d4008000000000000, %fd1740;
	fma.rn.f64 	%fd1742, %fd1736, 0d402E000000000000, %fd1741;
	mul.f64 	%fd1743, %fd1735, %fd1742;
	fma.rn.f64 	%fd7930, %fd20, %fd1733, %fd1743;
$L__BB0_52:
	add.f64 	%fd1747, %fd7930, 0d3FF0000000000000;
	mov.b64 	%rd77, %fd1747;
	setp.eq.s64 	%p100, %rd77, 0;
	and.b64  	%rd78, %rd77, 9223372036854775807;
	add.s64 	%rd79, %rd78, -1;
	setp.lt.u64 	%p101, %rd79, 4503599627370495;
	add.s64 	%rd80, %rd78, -4503599627370496;
	setp.lt.u64 	%p102, %rd80, 9214364837600034816;
	setp.lt.s64 	%p103, %rd77, 0;
	selp.f64 	%fd1748, 0d0010000000000000, %fd1747, %p103;
	selp.f64 	%fd1749, %fd1748, %fd1747, %p102;
	setp.gt.s64 	%p104, %rd78, 9218868437227405311;
	selp.f64 	%fd1750, 0d0010000000000000, %fd1749, %p104;
	selp.f64 	%fd1751, 0d0010000000000000, %fd1750, %p103;
	selp.f64 	%fd1752, %fd1751, %fd1750, %p101;
	selp.f64 	%fd7931, 0d0010000000000000, %fd1752, %p100;
$L__BB0_53:
	mul.f64 	%fd7932, %fd7932, %fd7931;
	add.s32 	%r3733, %r3733, 1;
	setp.gt.u32 	%p138, %r16, %r3733;
	@%p138 bra 	$L__BB0_18;
$L__BB0_54:
	mov.b64 	%rd85, %fd7932;
	setp.lt.s64 	%p139, %rd85, 0;
	and.b64  	%rd86, %rd85, 9223372036854775807;
	add.s64 	%rd87, %rd86, -4503599627370496;
	setp.lt.u64 	%p140, %rd87, 9214364837600034816;
	and.pred  	%p141, %p140, %p139;
	add.s64 	%rd88, %rd86, -1;
	setp.lt.u64 	%p142, %rd88, 4503599627370495;
	and.pred  	%p143, %p142, %p139;
	setp.eq.s64 	%p144, %rd86, 9218868437227405312;
	or.pred  	%p145, %p143, %p144;
	setp.gt.s64 	%p146, %rd86, 9218868437227405312;
	or.pred  	%p147, %p145, %p146;
	or.pred  	%p148, %p147, %p141;
	@%p148 bra 	$L__BB0_409;
	setp.gt.s32 	%p149, %r10, 1;
	@%p149 bra 	$L__BB0_69;
	setp.eq.s32 	%p153, %r10, 0;
	@%p153 bra 	$L__BB0_97;
	setp.eq.s32 	%p154, %r10, 1;
	@%p154 bra 	$L__BB0_58;
	bra.uni 	$L__BB0_382;
$L__BB0_58:
	setp.ne.s32 	%p616, %r13, 1;
	setp.ge.u32 	%p617, %r12, %r1156;
	or.pred  	%p618, %p616, %p617;
	mov.f64 	%fd7952, 0d7FF0000000000000;
	@%p618 bra 	$L__BB0_409;
	mul.wide.u32 	%rd209, %r12, 4;
	add.s64 	%rd210, %rd1, %rd209;
	ld.global.nc.u32 	%r1834, [%rd210];
	shl.b32 	%r1835, %r1834, 3;
	mov.u32 	%r1836, shared;
	add.s32 	%r1837, %r1836, %r1835;
	ld.shared.f64 	%fd88, [%r1837];
	abs.f64 	%fd7947, %fd88;
	setp.equ.f64 	%p619, %fd7947, 0d7FF0000000000000;
	abs.f64 	%fd3120, %fd12;
	setp.equ.f64 	%p620, %fd3120, 0d7FF0000000000000;
	or.pred  	%p621, %p619, %p620;
	@%p621 bra 	$L__BB0_148;
	abs.f64 	%fd3123, %fd13;
	setp.equ.f64 	%p622, %fd3123, 0d7FF0000000000000;
	setp.geu.f64 	%p623, %fd12, %fd13;
	or.pred  	%p624, %p622, %p623;
	@%p624 bra 	$L__BB0_148;
	setp.geu.f64 	%p625, %fd7947, 0d3D719799812DEA11;
	@%p625 bra 	$L__BB0_121;
	sub.f64 	%fd7941, %fd13, %fd12;
	mov.b64 	%rd215, %fd7941;
	setp.lt.s64 	%p658, %rd215, 0;
	and.b64  	%rd216, %rd215, 9223372036854775807;
	add.s64 	%rd217, %rd216, -4503599627370496;
	setp.lt.u64 	%p659, %rd217, 9214364837600034816;
	and.pred  	%p660, %p659, %p658;
	add.s64 	%rd218, %rd216, -1;
	setp.lt.u64 	%p661, %rd218, 4503599627370495;
	and.pred  	%p662, %p661, %p658;
	setp.eq.s64 	%p663, %rd216, 0;
	or.pred  	%p664, %p663, %p662;
	setp.eq.s64 	%p665, %rd216, 9218868437227405312;
	or.pred  	%p666, %p664, %p665;
	or.pred  	%p667, %p666, %p660;
	@%p667 bra 	$L__BB0_148;
	{
	.reg .b32 %temp; 
	mov.b64 	{%temp, %r3750}, %fd7941;
	}
	{
	.reg .b32 %temp; 
	mov.b64 	{%r3751, %temp}, %fd7941;
	}
	setp.gt.s32 	%p668, %r3750, 1048575;
	mov.b32 	%r3752, -1023;
	@%p668 bra 	$L__BB0_65;
	mul.f64 	%fd7941, %fd7941, 0d4350000000000000;
	{
	.reg .b32 %temp; 
	mov.b64 	{%temp, %r3750}, %fd7941;
	}
	{
	.reg .b32 %temp; 
	mov.b64 	{%r3751, %temp}, %fd7941;
	}
	mov.b32 	%r3752, -1077;
$L__BB0_65:
	add.s32 	%r1892, %r3750, -1;
	setp.gt.u32 	%p669, %r1892, 2146435070;
	@%p669 bra 	$L__BB0_120;
	shr.u32 	%r1895, %r3750, 20;
	add.s32 	%r3753, %r3752, %r1895;
	and.b32  	%r1896, %r3750, 1048575;
	or.b32  	%r1897, %r1896, 1072693248;
	mov.b64 	%fd7942, {%r3751, %r1897};
	setp.lt.u32 	%p671, %r1897, 1073127583;
	@%p671 bra 	$L__BB0_68;
	{
	.reg .b32 %temp; 
	mov.b64 	{%r1898, %temp}, %fd7942;
	}
	{
	.reg .b32 %temp; 
	mov.b64 	{%temp, %r1899}, %fd7942;
	}
	add.s32 	%r1900, %r1899, -1048576;
	mov.b64 	%fd7942, {%r1898, %r1900};
	add.s32 	%r3753, %r3753, 1;
$L__BB0_68:
	add.f64 	%fd3262, %fd7942, 0dBFF0000000000000;
	add.f64 	%fd3263, %fd7942, 0d3FF0000000000000;
	rcp.approx.ftz.f64 	%fd3264, %fd3263;
	neg.f64 	%fd3265, %fd3263;
	fma.rn.f64 	%fd3266, %fd3265, %fd3264, 0d3FF0000000000000;
	fma.rn.f64 	%fd3267, %fd3266, %fd3266, %fd3266;
	fma.rn.f64 	%fd3268, %fd3267, %fd3264, %fd3264;
	mul.f64 	%fd3269, %fd3262, %fd3268;
	fma.rn.f64 	%fd3270, %fd3262, %fd3268, %fd3269;
	mul.f64 	%fd3271, %fd3270, %fd3270;
	fma.rn.f64 	%fd3272, %fd3271, 0d3EB1380B3AE80F1E, 0d3ED0EE258B7A8B04;
	fma.rn.f64 	%fd3273, %fd3272, %fd3271, 0d3EF3B2669F02676F;
	fma.rn.f64 	%fd3274, %fd3273, %fd3271, 0d3F1745CBA9AB0956;
	fma.rn.f64 	%fd3275, %fd3274, %fd3271, 0d3F3C71C72D1B5154;
	fma.rn.f64 	%fd3276, %fd3275, %fd3271, 0d3F624924923BE72D;
	fma.rn.f64 	%fd3277, %fd3276, %fd3271, 0d3F8999999999A3C4;
	fma.rn.f64 	%fd3278, %fd3277, %fd3271, 0d3FB5555555555554;
	sub.f64 	%fd3279, %fd3262, %fd3270;
	add.f64 	%fd3280, %fd3279, %fd3279;
	neg.f64 	%fd3281, %fd3270;
	fma.rn.f64 	%fd3282, %fd3281, %fd3262, %fd3280;
	mul.f64 	%fd3283, %fd3268, %fd3282;
	mul.f64 	%fd3284, %fd3271, %fd3278;
	fma.rn.f64 	%fd3285, %fd3284, %fd3270, %fd3283;
	xor.b32  	%r1901, %r3753, -2147483648;
	mov.b32 	%r1902, 1127219200;
	mov.b64 	%fd3286, {%r1901, %r1902};
	sub.f64 	%fd3287, %fd3286, %fd1;
	fma.rn.f64 	%fd3288, %fd3287, 0d3FE62E42FEFA39EF, %fd3270;
	fma.rn.f64 	%fd3289, %fd3287, 0dBFE62E42FEFA39EF, %fd3288;
	sub.f64 	%fd3290, %fd3289, %fd3270;
	sub.f64 	%fd3291, %fd3285, %fd3290;
	fma.rn.f64 	%fd3292, %fd3287, 0d3C7ABC9E3B39803F, %fd3291;
	add.f64 	%fd7952, %fd3288, %fd3292;
	bra.uni 	$L__BB0_148;
$L__BB0_69:
	setp.eq.s32 	%p150, %r10, 2;
	@%p150 bra 	$L__BB0_149;
	setp.eq.s32 	%p151, %r10, 3;
	@%p151 bra 	$L__BB0_248;
	setp.eq.s32 	%p152, %r10, 4;
	@%p152 bra 	$L__BB0_72;
	bra.uni 	$L__BB0_382;
$L__BB0_72:
	setp.eq.s32 	%p155, %r13, 0;
	add.s32 	%r1243, %r12, %r13;
	add.s32 	%r1244, %r1243, -1;
	setp.ge.u32 	%p156, %r1244, %r1156;
	or.pred  	%p157, %p155, %p156;
	@%p157 bra 	$L__BB0_409;
	sub.f64 	%fd387, %fd13, %fd12;
	mov.b64 	%rd89, %fd387;
	setp.lt.s64 	%p158, %rd89, 0;
	and.b64  	%rd90, %rd89, 9223372036854775807;
	add.s64 	%rd91, %rd90, -4503599627370496;
	setp.lt.u64 	%p159, %rd91, 9214364837600034816;
	and.pred  	%p160, %p159, %p158;
	add.s64 	%rd92, %rd90, -1;
	setp.lt.u64 	%p161, %rd92, 4503599627370495;
	and.pred  	%p162, %p161, %p158;
	setp.eq.s64 	%p163, %rd90, 0;
	or.pred  	%p164, %p163, %p162;
	setp.eq.s64 	%p165, %rd90, 9218868437227405312;
	or.pred  	%p166, %p164, %p165;
	setp.gt.s64 	%p167, %rd90, 9218868437227405312;
	or.pred  	%p168, %p166, %p167;
	or.pred  	%p169, %p168, %p160;
	mov.f64 	%fd8046, 0dFFF0000000000000;
	@%p169 bra 	$L__BB0_392;
	and.b32  	%r262, %r13, 7;
	setp.lt.u32 	%p170, %r13, 8;
	mov.b32 	%r3808, 0;
	mov.f64 	%fd8024, %fd387;
	@%p170 bra 	$L__BB0_77;
	and.b32  	%r3808, %r13, -8;
	add.s32 	%r264, %r12, 1;
	mov.b32 	%r3806, 0;
	mov.f64 	%fd8024, %fd387;
$L__BB0_76:
	.pragma "nounroll";
	add.s32 	%r1247, %r3806, %r264;
	mul.wide.u32 	%rd93, %r1247, 4;
	add.s64 	%rd94, %rd1, %rd93;
	ld.global.nc.u32 	%r1248, [%rd94];
	shl.b32 	%r1249, %r1248, 3;
	mov.u32 	%r1250, shared;
	add.s32 	%r1251, %r1250, %r1249;
	add.s32 	%r1252, %r3806, 2;
	ld.shared.f64 	%fd1863, [%r1251];
	cvt.rn.f64.u32 	%fd1864, %r1252;
	mul.f64 	%fd1865, %fd1864, %fd1864;
	mov.f64 	%fd1866, 0d3FF0000000000000;
	sub.f64 	%fd1867, %fd1866, %fd1865;
	mul.f64 	%fd1868, %fd387, %fd1863;
	div.rn.f64 	%fd1869, %fd1868, %fd1867;
	add.f64 	%fd1870, %fd8024, %fd1869;
	add.s32 	%r1253, %r1247, 2;
	mul.wide.u32 	%rd95, %r1253, 4;
	add.s64 	%rd96, %rd1, %rd95;
	ld.global.nc.u32 	%r1254, [%rd96];
	shl.b32 	%r1255, %r1254, 3;
	add.s32 	%r1256, %r1250, %r1255;
	add.s32 	%r1257, %r3806, 4;
	ld.shared.f64 	%fd1871, [%r1256];
	cvt.rn.f64.u32 	%fd1872, %r1257;
	mul.f64 	%fd1873, %fd1872, %fd1872;
	sub.f64 	%fd1874, %fd1866, %fd1873;
	mul.f64 	%fd1875, %fd387, %fd1871;
	div.rn.f64 	%fd1876, %fd1875, %fd1874;
	add.f64 	%fd1877, %fd1870, %fd1876;
	add.s32 	%r1258, %r1247, 4;
	mul.wide.u32 	%rd97, %r1258, 4;
	add.s64 	%rd98, %rd1, %rd97;
	ld.global.nc.u32 	%r1259, [%rd98];
	shl.b32 	%r1260, %r1259, 3;
	add.s32 	%r1261, %r1250, %r1260;
	add.s32 	%r1262, %r3806, 6;
	ld.shared.f64 	%fd1878, [%r1261];
	cvt.rn.f64.u32 	%fd1879, %r1262;
	mul.f64 	%fd1880, %fd1879, %fd1879;
	sub.f64 	%fd1881, %fd1866, %fd1880;
	mul.f64 	%fd1882, %fd387, %fd1878;
	div.rn.f64 	%fd1883, %fd1882, %fd1881;
	add.f64 	%fd1884, %fd1877, %fd1883;
	add.s32 	%r1263, %r1247, 6;
	mul.wide.u32 	%rd99, %r1263, 4;
	add.s64 	%rd100, %rd1, %rd99;
	ld.global.nc.u32 	%r1264, [%rd100];
	shl.b32 	%r1265, %r1264, 3;
	add.s32 	%r1266, %r1250, %r1265;
	add.s32 	%r3806, %r3806, 8;
	ld.shared.f64 	%fd1885, [%r1266];
	cvt.rn.f64.u32 	%fd1886, %r3806;
	mul.f64 	%fd1887, %fd1886, %fd1886;
	sub.f64 	%fd1888, %fd1866, %fd1887;
	mul.f64 	%fd1889, %fd387, %fd1885;
	div.rn.f64 	%fd1890, %fd1889, %fd1888;
	add.f64 	%fd8024, %fd1884, %fd1890;
	setp.ne.s32 	%p171, %r3806, %r3808;
	@%p171 bra 	$L__BB0_76;
$L__BB0_77:
	setp.eq.s32 	%p172, %r262, 0;
	@%p172 bra 	$L__BB0_90;
	and.b32  	%r268, %r13, 3;
	setp.lt.u32 	%p173, %r262, 4;
	@%p173 bra 	$L__BB0_80;
	add.s32 	%r1267, %r3808, %r12;
	add.s32 	%r1268, %r1267, 1;
	mul.wide.u32 	%rd101, %r1268, 4;
	add.s64 	%rd102, %rd1, %rd101;
	ld.global.nc.u32 	%r1269, [%rd102];
	shl.b32 	%r1270, %r1269, 3;
	mov.u32 	%r1271, shared;
	add.s32 	%r1272, %r1271, %r1270;
	add.s32 	%r1273, %r3808, 2;
	ld.shared.f64 	%fd1892, [%r1272];
	cvt.rn.f64.u32 	%fd1893, %r1273;
	mul.f64 	%fd1894, %fd1893, %fd1893;
	mov.f64 	%fd1895, 0d3FF0000000000000;
	sub.f64 	%fd1896, %fd1895, %fd1894;
	mul.f64 	%fd1897, %fd387, %fd1892;
	div.rn.f64 	%fd1898, %fd1897, %fd1896;
	add.f64 	%fd1899, %fd8024, %fd1898;
	add.s32 	%r1274, %r1267, 3;
	mul.wide.u32 	%rd103, %r1274, 4;
	add.s64 	%rd104, %rd1, %rd103;
	ld.global.nc.u32 	%r1275, [%rd104];
	shl.b32 	%r1276, %r1275, 3;
	add.s32 	%r1277, %r1271, %r1276;
	add.s32 	%r3808, %r3808, 4;
	ld.shared.f64 	%fd1900, [%r1277];
	cvt.rn.f64.u32 	%fd1901, %r3808;
	mul.f64 	%fd1902, %fd1901, %fd1901;
	sub.f64 	%fd1903, %fd1895, %fd1902;
	mul.f64 	%fd1904, %fd387, %fd1900;
	div.rn.f64 	%fd1905, %fd1904, %fd1903;
	add.f64 	%fd8024, %fd1899, %fd1905;
$L__BB0_80:
	setp.eq.s32 	%p174, %r268, 0;
	@%p174 bra 	$L__BB0_90;
	setp.eq.s32 	%p175, %r268, 1;
	@%p175 bra 	$L__BB0_87;
	and.b32  	%r271, %r3808, 1;
	add.s32 	%r272, %r3808, %r12;
	setp.eq.s32 	%p176, %r271, 0;
	@%p176 bra 	$L__BB0_84;
	mul.wide.u32 	%rd105, %r272, 4;
	add.s64 	%rd106, %rd1, %rd105;
	ld.global.nc.u32 	%r1278, [%rd106];
	shl.b32 	%r1279, %r1278, 3;
	mov.u32 	%r1280, shared;
	add.s32 	%r1281, %r1280, %r1279;
	add.s32 	%r1282, %r3808, 1;
	ld.shared.f64 	%fd1907, [%r1281];
	cvt.rn.f64.u32 	%fd1908, %r1282;
	mul.f64 	%fd1909, %fd1908, %fd1908;
	mov.f64 	%fd1910, 0d3FF0000000000000;
	sub.f64 	%fd1911, %fd1910, %fd1909;
	mul.f64 	%fd1912, %fd387, %fd1907;
	div.rn.f64 	%fd1913, %fd1912, %fd1911;
	add.f64 	%fd8024, %fd8024, %fd1913;
$L__BB0_84:
	setp.ne.s32 	%p177, %r271, 0;
	add.s32 	%r1283, %r272, 1;
	cvt.u64.u32 	%rd13, %r1283;
	@%p177 bra 	$L__BB0_86;
	shl.b64 	%rd107, %rd13, 2;
	add.s64 	%rd108, %rd1, %rd107;
	ld.global.nc.u32 	%r1284, [%rd108];
	shl.b32 	%r1285, %r1284, 3;
	mov.u32 	%r1286, shared;
	add.s32 	%r1287, %r1286, %r1285;
	add.s32 	%r1288, %r3808, 2;
	ld.shared.f64 	%fd1914, [%r1287];
	cvt.rn.f64.u32 	%fd1915, %r1288;
	mul.f64 	%fd1916, %fd1915, %fd1915;
	mov.f64 	%fd1917, 0d3FF0000000000000;
	sub.f64 	%fd1918, %fd1917, %fd1916;
	mul.f64 	%fd1919, %fd387, %fd1914;
	div.rn.f64 	%fd1920, %fd1919, %fd1918;
	add.f64 	%fd8024, %fd8024, %fd1920;
$L__BB0_86:
	add.s32 	%r3808, %r3808, 2;
$L__BB0_87:
	and.b32  	%r1289, %r13, 1;
	setp.eq.b32 	%p178, %r1289, 1;
	not.pred 	%p179, %p178;
	@%p179 bra 	$L__BB0_90;
	and.b32  	%r1290, %r3808, 1;
	setp.eq.b32 	%p180, %r1290, 1;
	not.pred 	%p181, %p180;
	@%p181 bra 	$L__BB0_90;
	add.s32 	%r1291, %r3808, %r12;
	mul.wide.u32 	%rd109, %r1291, 4;
	add.s64 	%rd110, %rd1, %rd109;
	ld.global.nc.u32 	%r1292, [%rd110];
	shl.b32 	%r1293, %r1292, 3;
	mov.u32 	%r1294, shared;
	add.s32 	%r1295, %r1294, %r1293;
	add.s32 	%r1296, %r3808, 1;
	ld.shared.f64 	%fd1921, [%r1295];
	cvt.rn.f64.u32 	%fd1922, %r1296;
	mul.f64 	%fd1923, %fd1922, %fd1922;
	mov.f64 	%fd1924, 0d3FF0000000000000;
	sub.f64 	%fd1925, %fd1924, %fd1923;
	mul.f64 	%fd1926, %fd387, %fd1921;
	div.rn.f64 	%fd1927, %fd1926, %fd1925;
	add.f64 	%fd8024, %fd8024, %fd1927;
$L__BB0_90:
	mov.b64 	%rd111, %fd8024;
	setp.lt.s64 	%p182, %rd111, 0;
	and.b64  	%rd112, %rd111, 9223372036854775807;
	add.s64 	%rd113, %rd112, -4503599627370496;
	setp.lt.u64 	%p183, %rd113, 9214364837600034816;
	and.pred  	%p184, %p183, %p182;
	add.s64 	%rd114, %rd112, -1;
	setp.lt.u64 	%p185, %rd114, 4503599627370495;
	and.pred  	%p186, %p185, %p182;
	setp.eq.s64 	%p187, %rd112, 0;
	or.pred  	%p188, %p187, %p186;
	setp.eq.s64 	%p189, %rd112, 9218868437227405312;
	or.pred  	%p190, %p188, %p189;
	setp.gt.s64 	%p191, %rd112, 9218868437227405312;
	or.pred  	%p192, %p190, %p191;
	or.pred  	%p193, %p192, %p184;
	@%p193 bra 	$L__BB0_392;
	{
	.reg .b32 %temp; 
	mov.b64 	{%temp, %r3810}, %fd8024;
	}
	{
	.reg .b32 %temp; 
	mov.b64 	{%r3811, %temp}, %fd8024;
	}
	setp.gt.s32 	%p194, %r3810, 1048575;
	mov.b32 	%r3812, -1023;
	@%p194 bra 	$L__BB0_93;
	mul.f64 	%fd8024, %fd8024, 0d4350000000000000;
	{
	.reg .b32 %temp; 
	mov.b64 	{%temp, %r3810}, %fd8024;
	}
	{
	.reg .b32 %temp; 
	mov.b64 	{%r3811, %temp}, %fd8024;
	}
	mov.b32 	%r3812, -1077;
$L__BB0_93:
	add.s32 	%r1299, %r3810, -1;
	setp.gt.u32 	%p195, %r1299, 2146435070;
	@%p195 bra 	$L__BB0_362;
	shr.u32 	%r1302, %r3810, 20;
	add.s32 	%r3813, %r3812, %r1302;
	and.b32  	%r1303, %r3810, 1048575;
	or.b32  	%r1304, %r1303, 1072693248;
	mov.b64 	%fd8026, {%r3811, %r1304};
	setp.lt.u32 	%p197, %r1304, 1073127583;
	@%p197 bra 	$L__BB0_96;
	{
	.reg .b32 %temp; 
	mov.b64 	{%r1305, %temp}, %fd8026;
	}
	{
	.reg .b32 %temp; 
	mov.b64 	{%temp, %r1306}, %fd8026;
	}
	add.s32 	%r1307, %r1306, -1048576;
	mov.b64 	%fd8026, {%r1305, %r1307};
	add.s32 	%r3813, %r3813, 1;
$L__BB0_96:
	add.f64 	%fd1930, %fd8026, 0dBFF0000000000000;
	add.f64 	%fd1931, %fd8026, 0d3FF0000000000000;
	rcp.approx.ftz.f64 	%fd1932, %fd1931;
	neg.f64 	%fd1933, %fd1931;
	fma.rn.f64 	%fd1934, %fd1933, %fd1932, 0d3FF0000000000000;
	fma.rn.f64 	%fd1935, %fd1934, %fd1934, %fd1934;
	fma.rn.f64 	%fd1936, %fd1935, %fd1932, %fd1932;
	mul.f64 	%fd1937, %fd1930, %fd1936;
	fma.rn.f64 	%fd1938, %fd1930, %fd1936, %fd1937;
	mul.f64 	%fd1939, %fd1938, %fd1938;
	fma.rn.f64 	%fd1940, %fd1939, 0d3EB1380B3AE80F1E, 0d3ED0EE258B7A8B04;
	fma.rn.f64 	%fd1941, %fd1940, %fd1939, 0d3EF3B2669F02676F;
	fma.rn.f64 	%fd1942, %fd1941, %fd1939, 0d3F1745CBA9AB0956;
	fma.rn.f64 	%fd1943, %fd1942, %fd1939, 0d3F3C71C72D1B5154;
	fma.rn.f64 	%fd1944, %fd1943, %fd1939, 0d3F624924923BE72D;
	fma.rn.f64 	%fd1945, %fd1944, %fd1939, 0d3F8999999999A3C4;
	fma.rn.f64 	%fd1946, %fd1945, %fd1939, 0d3FB5555555555554;
	sub.f64 	%fd1947, %fd1930, %fd1938;
	add.f64 	%fd1948, %fd1947, %fd1947;
	neg.f64 	%fd1949, %fd1938;
	fma.rn.f64 	%fd1950, %fd1949, %fd1930, %fd1948;
	mul.f64 	%fd1951, %fd1936, %fd1950;
	mul.f64 	%fd1952, %fd1939, %fd1946;
	fma.rn.f64 	%fd1953, %fd1952, %fd1938, %fd1951;
	xor.b32  	%r1308, %r3813, -2147483648;
	mov.b32 	%r1309, 1127219200;
	mov.b64 	%fd1954, {%r1308, %r1309};
	sub.f64 	%fd1955, %fd1954, %fd1;
	fma.rn.f64 	%fd1956, %fd1955, 0d3FE62E42FEFA39EF, %fd1938;
	fma.rn.f64 	%fd1957, %fd1955, 0dBFE62E42FEFA39EF, %fd1956;
	sub.f64 	%fd1958, %fd1957, %fd1938;
	sub.f64 	%fd1959, %fd1953, %fd1958;
	fma.rn.f64 	%fd1960, %fd1955, 0d3C7ABC9E3B39803F, %fd1959;
	add.f64 	%fd8027, %fd1956, %fd1960;
	bra.uni 	$L__BB0_363;
$L__BB0_97:
	setp.ne.s32 	%p672, %r13, 2;
	add.s32 	%r48, %r12, 1;
	setp.ge.u32 	%p673, %r48, %r1156;
	or.pred  	%p674, %p672, %p673;
	@%p674 bra 	$L__BB0_409;
	mul.wide.u32 	%rd219, %r12, 4;
	add.s64 	%rd220, %rd1, %rd219;
	ld.global.nc.u32 	%r1903, [%rd220];
	mul.wide.u32 	%rd221, %r48, 4;
	add.s64 	%rd222, %rd1, %rd221;
	ld.global.nc.u32 	%r1904, [%rd222];
	shl.b32 	%r1905, %r1903, 3;
	mov.u32 	%r1906, shared;
	add.s32 	%r1907, %r1906, %r1905;
	ld.shared.f64 	%fd57, [%r1907];
	shl.b32 	%r1908, %r1904, 3;
	add.s32 	%r1909, %r1906, %r1908;
	ld.shared.f64 	%fd7938, [%r1909];
	abs.f64 	%fd3296, %fd57;
	setp.equ.f64 	%p675, %fd3296, 0d7FF0000000000000;
	abs.f64 	%fd3297, %fd7938;
	setp.equ.f64 	%p676, %fd3297, 0d7FF0000000000000;
	or.pred  	%p677, %p675, %p676;
	setp.le.f64 	%p678, %fd7938, 0d0000000000000000;
	or.pred  	%p679, %p677, %p678;
	mov.f64 	%fd8046, 0dFFF0000000000000;
	@%p679 bra 	$L__BB0_392;
	rcp.rn.f64 	%fd3299, %fd7938;
	sub.f64 	%fd3300, %fd12, %fd57;
	mul.f64 	%fd59, %fd3300, %fd3299;
	sub.f64 	%fd3301, %fd13, %fd57;
	mul.f64 	%fd3302, %fd3301, %fd3299;
	sub.f64 	%fd3303, %fd11, %fd57;
	mul.f64 	%fd60, %fd3303, %fd3299;
	mul.f64 	%fd61, %fd3302, 0dBFE6A09E667F3BCD;
	{
	.reg .b32 %temp; 
	mov.b64 	{%temp, %r49}, %fd61;
	}
	and.b32  	%r50, %r49, 2147483647;
	{
	.reg .b32 %temp; 
	mov.b64 	{%r51, %temp}, %fd61;
	}
	setp.gt.u32 	%p680, %r50, 2146435071;
	@%p680 bra 	$L__BB0_101;
	mov.b64 	%fd3307, {%r51, %r50};
	add.f64 	%fd3308, %fd3307, 0dC010000000000000;
	add.f64 	%fd3309, %fd3307, 0d4010000000000000;
	rcp.approx.ftz.f64 	%fd3310, %fd3309;
	neg.f64 	%fd3311, %fd3309;
	fma.rn.f64 	%fd3312, %fd3311, %fd3310, 0d3FF0000000000000;
	fma.rn.f64 	%fd3313, %fd3312, %fd3312, %fd3312;
	fma.rn.f64 	%fd3314, %fd3313, %fd3310, %fd3310;
	mul.f64 	%fd3315, %fd3308, %fd3314;
	mov.f64 	%fd3316, 0d3FF0000000000000;
	add.rn.f64 	%fd3317, %fd3315, %fd3316;
	fma.rn.f64 	%fd3318, %fd3317, 0dC010000000000000, %fd3307;
	neg.f64 	%fd3319, %fd3315;
	fma.rn.f64 	%fd3320, %fd3319, %fd3307, %fd3318;
	fma.rn.f64 	%fd3321, %fd3314, %fd3320, %fd3315;
	fma.rn.f64 	%fd3322, %fd3321, 0dBDF8774AD4E0BFD7, 0dBE44E1C6FD03D328;
	fma.rn.f64 	%fd3323, %fd3322, %fd3321, 0dBE4330149F7A56B6;
	fma.rn.f64 	%fd3324, %fd3323, %fd3321, 0d3E7BEDDED8376273;
	fma.rn.f64 	%fd3325, %fd3324, %fd3321, 0d3E6F9254C3ABF22B;
	fma.rn.f64 	%fd3326, %fd3325, %fd3321, 0dBEAB9068C2148CF0;
	fma.rn.f64 	%fd3327, %fd3326, %fd3321, 0d3E94C6454DB34009;
	fma.rn.f64 	%fd3328, %fd3327, %fd3321, 0d3ED7F1C378F2311D;
	fma.rn.f64 	%fd3329, %fd3328, %fd3321, 0dBEE78E051C6D5C58;
	fma.rn.f64 	%fd3330, %fd3329, %fd3321, 0dBEF995B4EAD14A90;
	fma.rn.f64 	%fd3331, %fd3330, %fd3321, 0d3F23BE27CF0A29B2;
	fma.rn.f64 	%fd3332, %fd3331, %fd3321, 0dBF2A1DEF3E81672E;
	fma.rn.f64 	%fd3333, %fd3332, %fd3321, 0dBF48D4ABE68C1713;
	fma.rn.f64 	%fd3334, %fd3333, %fd3321, 0d3F749C67210DD6B4;
	fma.rn.f64 	%fd3335, %fd3334, %fd3321, 0dBF9096238568E357;
	fma.rn.f64 	%fd3336, %fd3335, %fd3321, 0d3FA3079EDF8C2DC9;
	fma.rn.f64 	%fd3337, %fd3336, %fd3321, 0dBFB0FB06DFF601FC;
	fma.rn.f64 	%fd3338, %fd3337, %fd3321, 0d3FB7FEE004DFBCDC;
	fma.rn.f64 	%fd3339, %fd3338, %fd3321, 0dBFB9DDB23C3DB8C6;
	fma.rn.f64 	%fd3340, %fd3339, %fd3321, 0d3FB16ECEFCFA5FDA;
	fma.rn.f64 	%fd3341, %fd3340, %fd3321, 0d3F8F7F5DF66FB6D6;
	fma.rn.f64 	%fd3342, %fd3341, %fd3321, 0dBFC1DF1AD154A29D;
	fma.rn.f64 	%fd3343, %fd3342, %fd3321, 0d3FF3BA5916E9FD7F;
	fma.rn.f64 	%fd3344, %fd3307, 0d4000000000000000, 0d3FF0000000000000;
	rcp.approx.ftz.f64 	%fd3345, %fd3344;
	neg.f64 	%fd3346, %fd3344;
	fma.rn.f64 	%fd3347, %fd3346, %fd3345, 0d3FF0000000000000;
	fma.rn.f64 	%fd3348, %fd3347, %fd3347, %fd3347;
	fma.rn.f64 	%fd3349, %fd3348, %fd3345, %fd3345;
	mul.f64 	%fd3350, %fd3349, %fd3343;
	mul.f64 	%fd3351, %fd3350, 0dC000000000000000;
	fma.rn.f64 	%fd3352, %fd3307, %fd3351, %fd3343;
	neg.f64 	%fd3353, %fd3350;
	add.rn.f64 	%fd3354, %fd3352, %fd3353;
	fma.rn.f64 	%fd3355, %fd3354, %fd3349, %fd3350;
	neg.f64 	%fd3356, %fd3307;
	mul.f64 	%fd3357, %fd3307, %fd3356;
	fma.rn.f64 	%fd3358, %fd3357, 0d3FF71547652B82FE, 0d4338000000000000;
	{
	.reg .b32 %temp; 
	mov.b64 	{%r1910, %temp}, %fd3358;
	}
	mov.f64 	%fd3359, 0dC338000000000000;
	add.rn.f64 	%fd3360, %fd3358, %fd3359;
	fma.rn.f64 	%fd3361, %fd3360, 0dBFE62E42FEFA39EF, %fd3357;
	fma.rn.f64 	%fd3362, %fd3360, 0dBC7ABC9E3B39803F, %fd3361;
	fma.rn.f64 	%fd3363, %fd3362, 0d3E5ADE1569CE2BDF, 0d3E928AF3FCA213EA;
	fma.rn.f64 	%fd3364, %fd3363, %fd3362, 0d3EC71DEE62401315;
	fma.rn.f64 	%fd3365, %fd3364, %fd3362, 0d3EFA01997C89EB71;
	fma.rn.f64 	%fd3366, %fd3365, %fd3362, 0d3F2A01A014761F65;
	fma.rn.f64 	%fd3367, %fd3366, %fd3362, 0d3F56C16C1852B7AF;
	fma.rn.f64 	%fd3368, %fd3367, %fd3362, 0d3F81111111122322;
	fma.rn.f64 	%fd3369, %fd3368, %fd3362, 0d3FA55555555502A1;
	fma.rn.f64 	%fd3370, %fd3369, %fd3362, 0d3FC5555555555511;
	fma.rn.f64 	%fd3371, %fd3370, %fd3362, 0d3FE000000000000B;
	fma.rn.f64 	%fd3372, %fd3371, %fd3362, 0d3FF0000000000000;
	fma.rn.f64 	%fd3373, %fd3372, %fd3362, 0d3FF0000000000000;
	shr.u32 	%r1911, %r1910, 31;
	add.s32 	%r1912, %r1910, %r1911;
	shr.s32 	%r1913, %r1912, 1;
	{
	.reg .b32 %temp; 
	mov.b64 	{%r1914, %temp}, %fd3373;
	}
	{
	.reg .b32 %temp; 
	mov.b64 	{%temp, %r1915}, %fd3373;
	}
	shl.b32 	%r1916, %r1913, 20;
	add.s32 	%r1917, %r1915, %r1916;
	mov.b64 	%fd3374, {%r1914, %r1917};
	sub.s32 	%r1918, %r1910, %r1913;
	shl.b32 	%r1919, %r1918, 20;
	add.s32 	%r1920, %r1919, 1072693248;
	mov.b32 	%r1921, 0;
	mov.b64 	%fd3375, {%r1921, %r1920};
	mul.f64 	%fd3376, %fd3375, %fd3374;
	neg.f64 	%fd3377, %fd3357;
	fma.rn.f64 	%fd3378, %fd3356, %fd3307, %fd3377;
	fma.rn.f64 	%fd3379, %fd3376, %fd3378, %fd3376;
	mul.f64 	%fd3380, %fd3379, %fd3355;
	setp.gt.u32 	%p684, %r50, 1077624832;
	selp.f64 	%fd3381, 0d0000000000000000, %fd3380, %p684;
	setp.lt.s32 	%p685, %r49, 0;
	mov.f64 	%fd3382, 0d4000000000000000;
	sub.f64 	%fd3383, %fd3382, %fd3381;
	selp.f64 	%fd7933, %fd3383, %fd3381, %p685;
	bra.uni 	$L__BB0_102;
$L__BB0_101:
	setp.eq.s32 	%p681, %r50, 2146435072;
	setp.eq.s32 	%p682, %r51, 0;
	setp.lt.s32 	%p683, %r49, 0;
	selp.f64 	%fd3304, 0d4000000000000000, 0d0000000000000000, %p683;
	add.f64 	%fd3305, %fd61, %fd61;
	selp.f64 	%fd3306, %fd3304, %fd3305, %p682;
	selp.f64 	%fd7933, %fd3306, %fd3305, %p681;
$L__BB0_102:
	mul.f64 	%fd65, %fd59, 0dBFE6A09E667F3BCD;
	{
	.reg .b32 %temp; 
	mov.b64 	{%temp, %r52}, %fd65;
	}
	and.b32  	%r53, %r52, 2147483647;
	{
	.reg .b32 %temp; 
	mov.b64 	{%r54, %temp}, %fd65;
	}
	setp.gt.u32 	%p686, %r53, 2146435071;
	@%p686 bra 	$L__BB0_104;
	mov.b64 	%fd3387, {%r54, %r53};
	add.f64 	%fd3388, %fd3387, 0dC010000000000000;
	add.f64 	%fd3389, %fd3387, 0d4010000000000000;
	rcp.approx.ftz.f64 	%fd3390, %fd3389;
	neg.f64 	%fd3391, %fd3389;
	fma.rn.f64 	%fd3392, %fd3391, %fd3390, 0d3FF0000000000000;
	fma.rn.f64 	%fd3393, %fd3392, %fd3392, %fd3392;
	fma.rn.f64 	%fd3394, %fd3393, %fd3390, %fd3390;
	mul.f64 	%fd3395, %fd3388, %fd3394;
	mov.f64 	%fd3396, 0d3FF0000000000000;
	add.rn.f64 	%fd3397, %fd3395, %fd3396;
	fma.rn.f64 	%fd3398, %fd3397, 0dC010000000000000, %fd3387;
	neg.f64 	%fd3399, %fd3395;
	fma.rn.f64 	%fd3400, %fd3399, %fd3387, %fd3398;
	fma.rn.f64 	%fd3401, %fd3394, %fd3400, %fd3395;
	fma.rn.f64 	%fd3402, %fd3401, 0dBDF8774AD4E0BFD7, 0dBE44E1C6FD03D328;
	fma.rn.f64 	%fd3403, %fd3402, %fd3401, 0dBE4330149F7A56B6;
	fma.rn.f64 	%fd3404, %fd3403, %fd3401, 0d3E7BEDDED8376273;
	fma.rn.f64 	%fd3405, %fd3404, %fd3401, 0d3E6F9254C3ABF22B;
	fma.rn.f64 	%fd3406, %fd3405, %fd3401, 0dBEAB9068C2148CF0;
	fma.rn.f64 	%fd3407, %fd3406, %fd3401, 0d3E94C6454DB34009;
	fma.rn.f64 	%fd3408, %fd3407, %fd3401, 0d3ED7F1C378F2311D;
	fma.rn.f64 	%fd3409, %fd3408, %fd3401, 0dBEE78E051C6D5C58;
	fma.rn.f64 	%fd3410, %fd3409, %fd3401, 0dBEF995B4EAD14A90;
	fma.rn.f64 	%fd3411, %fd3410, %fd3401, 0d3F23BE27CF0A29B2;
	fma.rn.f64 	%fd3412, %fd3411, %fd3401, 0dBF2A1DEF3E81672E;
	fma.rn.f64 	%fd3413, %fd3412, %fd3401, 0dBF48D4ABE68C1713;
	fma.rn.f64 	%fd3414, %fd3413, %fd3401, 0d3F749C67210DD6B4;
	fma.rn.f64 	%fd3415, %fd3414, %fd3401, 0dBF9096238568E357;
	fma.rn.f64 	%fd3416, %fd3415, %fd3401, 0d3FA3079EDF8C2DC9;
	fma.rn.f64 	%fd3417, %fd3416, %fd3401, 0dBFB0FB06DFF601FC;
	fma.rn.f64 	%fd3418, %fd3417, %fd3401, 0d3FB7FEE004DFBCDC;
	fma.rn.f64 	%fd3419, %fd3418, %fd3401, 0dBFB9DDB23C3DB8C6;
	fma.rn.f64 	%fd3420, %fd3419, %fd3401, 0d3FB16ECEFCFA5FDA;
	fma.rn.f64 	%fd3421, %fd3420, %fd3401, 0d3F8F7F5DF66FB6D6;
	fma.rn.f64 	%fd3422, %fd3421, %fd3401, 0dBFC1DF1AD154A29D;
	fma.rn.f64 	%fd3423, %fd3422, %fd3401, 0d3FF3BA5916E9FD7F;
	fma.rn.f64 	%fd3424, %fd3387, 0d4000000000000000, 0d3FF0000000000000;
	rcp.approx.ftz.f64 	%fd3425, %fd3424;
	neg.f64 	%fd3426, %fd3424;
	fma.rn.f64 	%fd3427, %fd3426, %fd3425, 0d3FF0000000000000;
	fma.rn.f64 	%fd3428, %fd3427, %fd3427, %fd3427;
	fma.rn.f64 	%fd3429, %fd3428, %fd3425, %fd3425;
	mul.f64 	%fd3430, %fd3429, %fd3423;
	mul.f64 	%fd3431, %fd3430, 0dC000000000000000;
	fma.rn.f64 	%fd3432, %fd3387, %fd3431, %fd3423;
	neg.f64 	%fd3433, %fd3430;
	add.rn.f64 	%fd3434, %fd3432, %fd3433;
	fma.rn.f64 	%fd3435, %fd3434, %fd3429, %fd3430;
	neg.f64 	%fd3436, %fd3387;
	mul.f64 	%fd3437, %fd3387, %fd3436;
	fma.rn.f64 	%fd3438, %fd3437, 0d3FF71547652B82FE, 0d4338000000000000;
	{
	.reg .b32 %temp; 
	mov.b64 	{%r1922, %temp}, %fd3438;
	}
	mov.f64 	%fd3439, 0dC338000000000000;
	add.rn.f64 	%fd3440, %fd3438, %fd3439;
	fma.rn.f64 	%fd3441, %fd3440, 0dBFE62E42FEFA39EF, %fd3437;
	fma.rn.f64 	%fd3442, %fd3440, 0dBC7ABC9E3B39803F, %fd3441;
	fma.rn.f64 	%fd3443, %fd3442, 0d3E5ADE1569CE2BDF, 0d3E928AF3FCA213EA;
	fma.rn.f64 	%fd3444, %fd3443, %fd3442, 0d3EC71DEE62401315;
	fma.rn.f64 	%fd3445, %fd3444, %fd3442, 0d3EFA01997C89EB71;
	fma.rn.f64 	%fd3446, %fd3445, %fd3442, 0d3F2A01A014761F65;
	fma.rn.f64 	%fd3447, %fd3446, %fd3442, 0d3F56C16C1852B7AF;
	fma.rn.f64 	%fd3448, %fd3447, %fd3442, 0d3F81111111122322;
	fma.rn.f64 	%fd3449, %fd3448, %fd3442, 0d3FA55555555502A1;
	fma.rn.f64 	%fd3450, %fd3449, %fd3442, 0d3FC5555555555511;
	fma.rn.f64 	%fd3451, %fd3450, %fd3442, 0d3FE000000000000B;
	fma.rn.f64 	%fd3452, %fd3451, %fd3442, 0d3FF0000000000000;
	fma.rn.f64 	%fd3453, %fd3452, %fd3442, 0d3FF0000000000000;
	shr.u32 	%r1923, %r1922, 31;
	add.s32 	%r1924, %r1922, %r1923;
	shr.s32 	%r1925, %r1924, 1;
	{
	.reg .b32 %temp; 
	mov.b64 	{%r1926, %temp}, %fd3453;
	}
	{
	.reg .b32 %temp; 
	mov.b64 	{%temp, %r1927}, %fd3453;
	}
	shl.b32 	%r1928, %r1925, 20;
	add.s32 	%r1929, %r1927, %r1928;
	mov.b64 	%fd3454, {%r1926, %r1929};
	sub.s32 	%r1930, %r1922, %r1925;
	shl.b32 	%r1931, %r1930, 20;
	add.s32 	%r1932, %r1931, 1072693248;
	mov.b32 	%r1933, 0;
	mov.b64 	%fd3455, {%r1933, %r1932};
	mul.f64 	%fd3456, %fd3455, %fd3454;
	neg.f64 	%fd3457, %fd3437;
	fma.rn.f64 	%fd3458, %fd3436, %fd3387, %fd3457;
	fma.rn.f64 	%fd3459, %fd3456, %fd3458, %fd3456;
	mul.f64 	%fd3460, %fd3459, %fd3435;
	setp.gt.u32 	%p690, %r53, 1077624832;
	selp.f64 	%fd3461, 0d0000000000000000, %fd3460, %p690;
	setp.lt.s32 	%p691, %r52, 0;
	mov.f64 	%fd3462, 0d4000000000000000;
	sub.f64 	%fd3463, %fd3462, %fd3461;
	selp.f64 	%fd7934, %fd3463, %fd3461, %p691;
	bra.uni 	$L__BB0_105;
$L__BB0_104:
	setp.eq.s32 	%p687, %r53, 2146435072;
	setp.eq.s32 	%p688, %r54, 0;
	setp.lt.s32 	%p689, %r52, 0;
	selp.f64 	%fd3384, 0d4000000000000000, 0d0000000000000000, %p689;
	add.f64 	%fd3385, %fd65, %fd65;
	selp.f64 	%fd3386, %fd3384, %fd3385, %p688;
	selp.f64 	%fd7934, %fd3386, %fd3385, %p687;
$L__BB0_105:
	mul.f64 	%fd3464, %fd7934, 0d3FE0000000000000;
	mul.f64 	%fd3465, %fd7933, 0d3FE0000000000000;
	sub.f64 	%fd3466, %fd3465, %fd3464;
	mov.b64 	%rd223, %fd3466;
	and.b64  	%rd224, %rd223, 9223372036854775807;
	setp.eq.s64 	%p692, %rd224, 0;
	add.s64 	%rd225, %rd224, -1;
	setp.lt.u64 	%p693, %rd225, 4503599627370495;
	add.s64 	%rd226, %rd224, -4503599627370496;
	setp.lt.u64 	%p694, %rd226, 9214364837600034816;
	setp.lt.s64 	%p695, %rd223, 0;
	selp.f64 	%fd3467, 0d0010000000000000, %fd3466, %p695;
	selp.f64 	%fd3468, %fd3467, %fd3466, %p694;
	setp.gt.s64 	%p696, %rd224, 9218868437227405311;
	selp.f64 	%fd3469, 0d0010000000000000, %fd3468, %p696;
	selp.f64 	%fd3470, 0d0010000000000000, %fd3469, %p695;
	selp.f64 	%fd3471, %fd3470, %fd3469, %p693;
	selp.f64 	%fd7935, 0d0010000000000000, %fd3471, %p692;
	{
	.reg .b32 %temp; 
	mov.b64 	{%temp, %r3742}, %fd7935;
	}
	{
	.reg .b32 %temp; 
	mov.b64 	{%r3743, %temp}, %fd7935;
	}
	setp.gt.s32 	%p697, %r3742, 1048575;
	mov.b32 	%r3744, -1023;
	@%p697 bra 	$L__BB0_107;
	mul.f64 	%fd7935, %fd7935, 0d4350000000000000;
	{
	.reg .b32 %temp; 
	mov.b64 	{%temp, %r3742}, %fd7935;
	}
	{
	.reg .b32 %temp; 
	mov.b64 	{%r3743, %temp}, %fd7935;
	}
	mov.b32 	%r3744, -1077;
$L__BB0_107:
	add.s32 	%r1936, %r3742, -1;
	setp.gt.u32 	%p698, %r1936, 2146435070;
	@%p698 bra 	$L__BB0_111;
	shr.u32 	%r1939, %r3742, 20;
	add.s32 	%r3745, %r3744, %r1939;
	and.b32  	%r1940, %r3742, 1048575;
	or.b32  	%r1941, %r1940, 1072693248;
	mov.b64 	%fd7936, {%r3743, %r1941};
	setp.lt.u32 	%p700, %r1941, 1073127583;
	@%p700 bra 	$L__BB0_110;
	{
	.reg .b32 %temp; 
	mov.b64 	{%r1942, %temp}, %fd7936;
	}
	{
	.reg .b32 %temp; 
	mov.b64 	{%temp, %r1943}, %fd7936;
	}
	add.s32 	%r1944, %r1943, -1048576;
	mov.b64 	%fd7936, {%r1942, %r1944};
	add.s32 	%r3745, %r3745, 1;
$L__BB0_110:
	add.f64 	%fd3473, %fd7936, 0dBFF0000000000000;
	add.f64 	%fd3474, %fd7936, 0d3FF0000000000000;
	rcp.approx.ftz.f64 	%fd3475, %fd3474;
	neg.f64 	%fd3476, %fd3474;
	fma.rn.f64 	%fd3477, %fd3476, %fd3475, 0d3FF0000000000000;
	fma.rn.f64 	%fd3478, %fd3477, %fd3477, %fd3477;
	fma.rn.f64 	%fd3479, %fd3478, %fd3475, %fd3475;
	mul.f64 	%fd3480, %fd3473, %fd3479;
	fma.rn.f64 	%fd3481, %fd3473, %fd3479, %fd3480;
	mul.f64 	%fd3482, %fd3481, %fd3481;
	fma.rn.f64 	%fd3483, %fd3482, 0d3EB1380B3AE80F1E, 0d3ED0EE258B7A8B04;
	fma.rn.f64 	%fd3484, %fd3483, %fd3482, 0d3EF3B2669F02676F;
	fma.rn.f64 	%fd3485, %fd3484, %fd3482, 0d3F1745CBA9AB0956;
	fma.rn.f64 	%fd3486, %fd3485, %fd3482, 0d3F3C71C72D1B5154;
	fma.rn.f64 	%fd3487, %fd3486, %fd3482, 0d3F624924923BE72D;
	fma.rn.f64 	%fd3488, %fd3487, %fd3482, 0d3F8999999999A3C4;
	fma.rn.f64 	%fd3489, %fd3488, %fd3482, 0d3FB5555555555554;
	sub.f64 	%fd3490, %fd3473, %fd3481;
	add.f64 	%fd3491, %fd3490, %fd3490;
	neg.f64 	%fd3492, %fd3481;
	fma.rn.f64 	%fd3493, %fd3492, %fd3473, %fd3491;
	mul.f64 	%fd3494, %fd3479, %fd3493;
	mul.f64 	%fd3495, %fd3482, %fd3489;
	fma.rn.f64 	%fd3496, %fd3495, %fd3481, %fd3494;
	xor.b32  	%r1945, %r3745, -2147483648;
	mov.b32 	%r1946, 1127219200;
	mov.b64 	%fd3497, {%r1945, %r1946};
	sub.f64 	%fd3498, %fd3497, %fd1;
	fma.rn.f64 	%fd3499, %fd3498, 0d3FE62E42FEFA39EF, %fd3481;
	fma.rn.f64 	%fd3500, %fd3498, 0dBFE62E42FEFA39EF, %fd3499;
	sub.f64 	%fd3501, %fd3500, %fd3481;
	sub.f64 	%fd3502, %fd3496, %fd3501;
	fma.rn.f64 	%fd3503, %fd3498, 0d3C7ABC9E3B39803F, %fd3502;
	add.f64 	%fd7937, %fd3499, %fd3503;
	bra.uni 	$L__BB0_112;
$L__BB0_111:
	fma.rn.f64 	%fd3472, %fd7935, 0d7FF0000000000000, 0d7FF0000000000000;
	{
	.reg .b32 %temp; 
	mov.b64 	{%temp, %r1937}, %fd7935;
	}
	and.b32  	%r1938, %r1937, 2147483647;
	setp.eq.s32 	%p699, %r1938, 0;
	selp.f64 	%fd7937, 0dFFF0000000000000, %fd3472, %p699;
$L__BB0_112:
	mul.f64 	%fd3504, %fd60, 0d3FE0000000000000;
	mul.f64 	%fd78, %fd60, %fd3504;
	{
	.reg .b32 %temp; 
	mov.b64 	{%temp, %r3746}, %fd7938;
	}
	{
	.reg .b32 %temp; 
	mov.b64 	{%r3747, %temp}, %fd7938;
	}
	setp.gt.s32 	%p701, %r3746, 1048575;
	mov.b32 	%r3748, -1023;
	@%p701 bra 	$L__BB0_114;
	mul.f64 	%fd7938, %fd7938, 0d4350000000000000;
	{
	.reg .b32 %temp; 
	mov.b64 	{%temp, %r3746}, %fd7938;
	}
	{
	.reg .b32 %temp; 
	mov.b64 	{%r3747, %temp}, %fd7938;
	}
	mov.b32 	%r3748, -1077;
$L__BB0_114:
	add.s32 	%r1949, %r3746, -1;
	setp.gt.u32 	%p702, %r1949, 2146435070;
	@%p702 bra 	$L__BB0_118;
	shr.u32 	%r1952, %r3746, 20;
	add.s32 	%r3749, %r3748, %r1952;
	and.b32  	%r1953, %r3746, 1048575;
	or.b32  	%r1954, %r1953, 1072693248;
	mov.b64 	%fd7939, {%r3747, %r1954};
	setp.lt.u32 	%p704, %r1954, 1073127583;
	@%p704 bra 	$L__BB0_117;
	{
	.reg .b32 %temp; 
	mov.b64 	{%r1955, %temp}, %fd7939;
	}
	{
	.reg .b32 %temp; 
	mov.b64 	{%temp, %r1956}, %fd7939;
	}
	add.s32 	%r1957, %r1956, -1048576;
	mov.b64 	%fd7939, {%r1955, %r1957};
	add.s32 	%r3749, %r3749, 1;
$L__BB0_117:
	add.f64 	%fd3506, %fd7939, 0dBFF0000000000000;
	add.f64 	%fd3507, %fd7939, 0d3FF0000000000000;
	rcp.approx.ftz.f64 	%fd3508, %fd3507;
	neg.f64 	%fd3509, %fd3507;
	fma.rn.f64 	%fd3510, %fd3509, %fd3508, 0d3FF0000000000000;
	fma.rn.f64 	%fd3511, %fd3510, %fd3510, %fd3510;
	fma.rn.f64 	%fd3512, %fd3511, %fd3508, %fd3508;
	mul.f64 	%fd3513, %fd3506, %fd3512;
	fma.rn.f64 	%fd3514, %fd3506, %fd3512, %fd3513;
	mul.f64 	%fd3515, %fd3514, %fd3514;
	fma.rn.f64 	%fd3516, %fd3515, 0d3EB1380B3AE80F1E, 0d3ED0EE258B7A8B04;
	fma.rn.f64 	%fd3517, %fd3516, %fd3515, 0d3EF3B2669F02676F;
	fma.rn.f64 	%fd3518, %fd3517, %fd3515, 0d3F1745CBA9AB0956;
	fma.rn.f64 	%fd3519, %fd3518, %fd3515, 0d3F3C71C72D1B5154;
	fma.rn.f64 	%fd3520, %fd3519, %fd3515, 0d3F624924923BE72D;
	fma.rn.f64 	%fd3521, %fd3520, %fd3515, 0d3F8999999999A3C4;
	fma.rn.f64 	%fd3522, %fd3521, %fd3515, 0d3FB5555555555554;
	sub.f64 	%fd3523, %fd3506, %fd3514;
	add.f64 	%fd3524, %fd3523, %fd3523;
	neg.f64 	%fd3525, %fd3514;
	fma.rn.f64 	%fd3526, %fd3525, %fd3506, %fd3524;
	mul.f64 	%fd3527, %fd3512, %fd3526;
	mul.f64 	%fd3528, %fd3515, %fd3522;
	fma.rn.f64 	%fd3529, %fd3528, %fd3514, %fd3527;
	xor.b32  	%r1958, %r3749, -2147483648;
	mov.b32 	%r1959, 1127219200;
	mov.b64 	%fd3530, {%r1958, %r1959};
	sub.f64 	%fd3531, %fd3530, %fd1;
	fma.rn.f64 	%fd3532, %fd3531, 0d3FE62E42FEFA39EF, %fd3514;
	fma.rn.f64 	%fd3533, %fd3531, 0dBFE62E42FEFA39EF, %fd3532;
	sub.f64 	%fd3534, %fd3533, %fd3514;
	sub.f64 	%fd3535, %fd3529, %fd3534;
	fma.rn.f64 	%fd3536, %fd3531, 0d3C7ABC9E3B39803F, %fd3535;
	add.f64 	%fd7940, %fd3532, %fd3536;
	bra.uni 	$L__BB0_119;
$L__BB0_118:
	fma.rn.f64 	%fd3505, %fd7938, 0d7FF0000000000000, 0d7FF0000000000000;
	{
	.reg .b32 %temp; 
	mov.b64 	{%temp, %r1950}, %fd7938;
	}
	and.b32  	%r1951, %r1950, 2147483647;
	setp.eq.s32 	%p703, %r1951, 0;
	selp.f64 	%fd7940, 0dFFF0000000000000, %fd3505, %p703;
$L__BB0_119:
	mov.f64 	%fd3537, 0dBFED67F1C864BEB5;
	sub.f64 	%fd3538, %fd3537, %fd78;
	sub.f64 	%fd3539, %fd3538, %fd7940;
	sub.f64 	%fd8046, %fd3539, %fd7937;
	bra.uni 	$L__BB0_392;
$L__BB0_120:
	fma.rn.f64 	%fd3261, %fd7941, 0d7FF0000000000000, 0d7FF0000000000000;
	{
	.reg .b32 %temp; 
	mov.b64 	{%temp, %r1893}, %fd7941;
	}
	and.b32  	%r1894, %r1893, 2147483647;
	setp.eq.s32 	%p670, %r1894, 0;
	selp.f64 	%fd7952, 0dFFF0000000000000, %fd3261, %p670;
	bra.uni 	$L__BB0_148;
$L__BB0_121:
	mul.f64 	%fd3124, %fd12, %fd88;
	mul.f64 	%fd3125, %fd13, %fd88;
	setp.ge.f64 	%p626, %fd3125, %fd3124;
	selp.f64 	%fd98, %fd3125, %fd3124, %p626;
	selp.f64 	%fd3126, %fd3124, %fd3125, %p626;
	sub.f64 	%fd99, %fd3126, %fd98;
	fma.rn.f64 	%fd3127, %fd99, 0d3FF71547652B82FE, 0d4338000000000000;
	{
	.reg .b32 %temp; 
	mov.b64 	{%r85, %temp}, %fd3127;
	}
	mov.f64 	%fd3128, 0dC338000000000000;
	add.rn.f64 	%fd3129, %fd3127, %fd3128;
	fma.rn.f64 	%fd3130, %fd3129, 0dBFE62E42FEFA39EF, %fd99;
	fma.rn.f64 	%fd3131, %fd3129, 0dBC7ABC9E3B39803F, %fd3130;
	fma.rn.f64 	%fd3132, %fd3131, 0d3E5ADE1569CE2BDF, 0d3E928AF3FCA213EA;
	fma.rn.f64 	%fd3133, %fd3132, %fd3131, 0d3EC71DEE62401315;
	fma.rn.f64 	%fd3134, %fd3133, %fd3131, 0d3EFA01997C89EB71;
	fma.rn.f64 	%fd3135, %fd3134, %fd3131, 0d3F2A01A014761F65;
	fma.rn.f64 	%fd3136, %fd3135, %fd3131, 0d3F56C16C1852B7AF;
	fma.rn.f64 	%fd3137, %fd3136, %fd3131, 0d3F81111111122322;
	fma.rn.f64 	%fd3138, %fd3137, %fd3131, 0d3FA55555555502A1;
	fma.rn.f64 	%fd3139, %fd3138, %fd3131, 0d3FC5555555555511;
	fma.rn.f64 	%fd3140, %fd3139, %fd3131, 0d3FE000000000000B;
	fma.rn.f64 	%fd3141, %fd3140, %fd3131, 0d3FF0000000000000;
	fma.rn.f64 	%fd3142, %fd3141, %fd3131, 0d3FF0000000000000;
	{
	.reg .b32 %temp; 
	mov.b64 	{%r86, %temp}, %fd3142;
	}
	{
	.reg .b32 %temp; 
	mov.b64 	{%temp, %r87}, %fd3142;
	}
	shl.b32 	%r1838, %r85, 20;
	add.s32 	%r1839, %r1838, %r87;
	mov.b64 	%fd7943, {%r86, %r1839};
	{
	.reg .b32 %temp; 
	mov.b64 	{%temp, %r1840}, %fd99;
	}
	mov.b32 	%f37, %r1840;
	abs.f32 	%f3, %f37;
	setp.lt.f32 	%p627, %f3, 0f4086232B;
	@%p627 bra 	$L__BB0_124;
	setp.lt.f64 	%p628, %fd99, 0d0000000000000000;
	add.f64 	%fd3143, %fd99, 0d7FF0000000000000;
	selp.f64 	%fd7943, 0d0000000000000000, %fd3143, %p628;
	setp.geu.f32 	%p629, %f3, 0f40874800;
	@%p629 bra 	$L__BB0_124;
	shr.u32 	%r1841, %r85, 31;
	add.s32 	%r1842, %r85, %r1841;
	shr.s32 	%r1843, %r1842, 1;
	shl.b32 	%r1844, %r1843, 20;
	add.s32 	%r1845, %r87, %r1844;
	mov.b64 	%fd3144, {%r86, %r1845};
	sub.s32 	%r1846, %r85, %r1843;
	shl.b32 	%r1847, %r1846, 20;
	add.s32 	%r1848, %r1847, 1072693248;
	mov.b32 	%r1849, 0;
	mov.b64 	%fd3145, {%r1849, %r1848};
	mul.f64 	%fd7943, %fd3145, %fd3144;
$L__BB0_124:
	neg.f64 	%fd104, %fd7943;
	{
	.reg .b32 %temp; 
	mov.b64 	{%temp, %r1850}, %fd104;
	}
	mov.b32 	%f38, %r1850;
	setp.geu.f32 	%p630, %f38, 0f3FE55555;
	setp.leu.f32 	%p631, %f38, 0fBFD99999;
	or.pred  	%p632, %p630, %p631;
	@%p632 bra 	$L__BB0_126;
	mov.f64 	%fd3179, 0d4000000000000000;
	sub.f64 	%fd3180, %fd3179, %fd7943;
	div.rn.f64 	%fd3181, %fd104, %fd3180;
	mul.f64 	%fd3182, %fd7943, %fd3181;
	sub.f64 	%fd3183, %fd3182, %fd7943;
	mul.f64 	%fd3184, %fd3183, %fd3183;
	fma.rn.f64 	%fd3185, %fd3184, 0d3EB372FB2FBE14B5, 0d3ED087FFCEB2DC44;
	fma.rn.f64 	%fd3186, %fd3185, %fd3184, 0d3EF3B9FF890F468C;
	fma.rn.f64 	%fd3187, %fd3186, %fd3184, 0d3F17457EFD51BAF8;
	fma.rn.f64 	%fd3188, %fd3187, %fd3184, 0d3F3C71C8DE3CE825;
	fma.rn.f64 	%fd3189, %fd3188, %fd3184, 0d3F6249248FA4661F;
	fma.rn.f64 	%fd3190, %fd3189, %fd3184, 0d3F899999999D70C4;
	fma.rn.f64 	%fd3191, %fd3190, %fd3184, 0d3FB5555555555462;
	mul.f64 	%fd3192, %fd3184, %fd3191;
	fma.rn.f64 	%fd3193, %fd3192, %fd3183, %fd3182;
	sub.f64 	%fd7946, %fd3193, %fd7943;
	bra.uni 	$L__BB0_133;
$L__BB0_126:
	mov.f64 	%fd3146, 0d3FF0000000000000;
	sub.f64 	%fd7944, %fd3146, %fd7943;
	{
	.reg .b32 %temp; 
	mov.b64 	{%temp, %r3754}, %fd7944;
	}
	{
	.reg .b32 %temp; 
	mov.b64 	{%r3755, %temp}, %fd7944;
	}
	setp.gt.s32 	%p633, %r3754, 1048575;
	mov.b32 	%r3756, -1023;
	@%p633 bra 	$L__BB0_128;
	mul.f64 	%fd7944, %fd7944, 0d4350000000000000;
	{
	.reg .b32 %temp; 
	mov.b64 	{%temp, %r3754}, %fd7944;
	}
	{
	.reg .b32 %temp; 
	mov.b64 	{%r3755, %temp}, %fd7944;
	}
	mov.b32 	%r3756, -1077;
$L__BB0_128:
	add.s32 	%r1853, %r3754, -1;
	setp.gt.u32 	%p634, %r1853, 2146435070;
	@%p634 bra 	$L__BB0_132;
	shr.u32 	%r1856, %r3754, 20;
	add.s32 	%r3757, %r3756, %r1856;
	and.b32  	%r1857, %r3754, 1048575;
	or.b32  	%r1858, %r1857, 1072693248;
	mov.b64 	%fd7945, {%r3755, %r1858};
	setp.lt.u32 	%p636, %r1858, 1073127583;
	@%p636 bra 	$L__BB0_131;
	{
	.reg .b32 %temp; 
	mov.b64 	{%r1859, %temp}, %fd7945;
	}
	{
	.reg .b32 %temp; 
	mov.b64 	{%temp, %r1860}, %fd7945;
	}
	add.s32 	%r1861, %r1860, -1048576;
	mov.b64 	%fd7945, {%r1859, %r1861};
	add.s32 	%r3757, %r3757, 1;
$L__BB0_131:
	add.f64 	%fd3148, %fd7945, 0dBFF0000000000000;
	add.f64 	%fd3149, %fd7945, 0d3FF0000000000000;
	rcp.approx.ftz.f64 	%fd3150, %fd3149;
	neg.f64 	%fd3151, %fd3149;
	fma.rn.f64 	%fd3152, %fd3151, %fd3150, 0d3FF0000000000000;
	fma.rn.f64 	%fd3153, %fd3152, %fd3152, %fd3152;
	fma.rn.f64 	%fd3154, %fd3153, %fd3150, %fd3150;
	mul.f64 	%fd3155, %fd3148, %fd3154;
	fma.rn.f64 	%fd3156, %fd3148, %fd3154, %fd3155;
	mul.f64 	%fd3157, %fd3156, %fd3156;
	fma.rn.f64 	%fd3158, %fd3157, 0d3EB1380B3AE80F1E, 0d3ED0EE258B7A8B04;
	fma.rn.f64 	%fd3159, %fd3158, %fd3157, 0d3EF3B2669F02676F;
	fma.rn.f64 	%fd3160, %fd3159, %fd3157, 0d3F1745CBA9AB0956;
	fma.rn.f64 	%fd3161, %fd3160, %fd3157, 0d3F3C71C72D1B5154;
	fma.rn.f64 	%fd3162, %fd3161, %fd3157, 0d3F624924923BE72D;
	fma.rn.f64 	%fd3163, %fd3162, %fd3157, 0d3F8999999999A3C4;
	fma.rn.f64 	%fd3164, %fd3163, %fd3157, 0d3FB5555555555554;
	sub.f64 	%fd3165, %fd3148, %fd3156;
	add.f64 	%fd3166, %fd3165, %fd3165;
	neg.f64 	%fd3167, %fd3156;
	fma.rn.f64 	%fd3168, %fd3167, %fd3148, %fd3166;
	mul.f64 	%fd3169, %fd3154, %fd3168;
	mul.f64 	%fd3170, %fd3157, %fd3164;
	fma.rn.f64 	%fd3171, %fd3170, %fd3156, %fd3169;
	xor.b32  	%r1862, %r3757, -2147483648;
	mov.b32 	%r1863, 1127219200;
	mov.b64 	%fd3172, {%r1862, %r1863};
	sub.f64 	%fd3173, %fd3172, %fd1;
	fma.rn.f64 	%fd3174, %fd3173, 0d3FE62E42FEFA39EF, %fd3156;
	fma.rn.f64 	%fd3175, %fd3173, 0dBFE62E42FEFA39EF, %fd3174;
	sub.f64 	%fd3176, %fd3175, %fd3156;
	sub.f64 	%fd3177, %fd3171, %fd3176;
	fma.rn.f64 	%fd3178, %fd3173, 0d3C7ABC9E3B39803F, %fd3177;
	add.f64 	%fd7946, %fd3174, %fd3178;
	bra.uni 	$L__BB0_133;
$L__BB0_132:
	fma.rn.f64 	%fd3147, %fd7944, 0d7FF0000000000000, 0d7FF0000000000000;
	{
	.reg .b32 %temp; 
	mov.b64 	{%temp, %r1854}, %fd7944;
	}
	and.b32  	%r1855, %r1854, 2147483647;
	setp.eq.s32 	%p635, %r1855, 0;
	selp.f64 	%fd7946, 0dFFF0000000000000, %fd3147, %p635;
$L__BB0_133:
	add.f64 	%fd115, %fd98, %fd7946;
	{
	.reg .b32 %temp; 
	mov.b64 	{%temp, %r3758}, %fd7947;
	}
	{
	.reg .b32 %temp; 
	mov.b64 	{%r3759, %temp}, %fd7947;
	}
	setp.gt.s32 	%p637, %r3758, 1048575;
	mov.b32 	%r3760, -1023;
	@%p637 bra 	$L__BB0_135;
	mul.f64 	%fd7947, %fd7947, 0d4350000000000000;
	{
	.reg .b32 %temp; 
	mov.b64 	{%temp, %r3758}, %fd7947;
	}
	{
	.reg .b32 %temp; 
	mov.b64 	{%r3759, %temp}, %fd7947;
	}
	mov.b32 	%r3760, -1077;
$L__BB0_135:
	add.s32 	%r1866, %r3758, -1;
	setp.gt.u32 	%p638, %r1866, 2146435070;
	@%p638 bra 	$L__BB0_139;
	shr.u32 	%r1869, %r3758, 20;
	add.s32 	%r3761, %r3760, %r1869;
	and.b32  	%r1870, %r3758, 1048575;
	or.b32  	%r1871, %r1870, 1072693248;
	mov.b64 	%fd7948, {%r3759, %r1871};
	setp.lt.u32 	%p640, %r1871, 1073127583;
	@%p640 bra 	$L__BB0_138;
	{
	.reg .b32 %temp; 
	mov.b64 	{%r1872, %temp}, %fd7948;
	}
	{
	.reg .b32 %temp; 
	mov.b64 	{%temp, %r1873}, %fd7948;
	}
	add.s32 	%r1874, %r1873, -1048576;
	mov.b64 	%fd7948, {%r1872, %r1874};
	add.s32 	%r3761, %r3761, 1;
$L__BB0_138:
	add.f64 	%fd3195, %fd7948, 0dBFF0000000000000;
	add.f64 	%fd3196, %fd7948, 0d3FF0000000000000;
	rcp.approx.ftz.f64 	%fd3197, %fd3196;
	neg.f64 	%fd3198, %fd3196;
	fma.rn.f64 	%fd3199, %fd3198, %fd3197, 0d3FF0000000000000;
	fma.rn.f64 	%fd3200, %fd3199, %fd3199, %fd3199;
	fma.rn.f64 	%fd3201, %fd3200, %fd3197, %fd3197;
	mul.f64 	%fd3202, %fd3195, %fd3201;
	fma.rn.f64 	%fd3203, %fd3195, %fd3201, %fd3202;
	mul.f64 	%fd3204, %fd3203, %fd3203;
	fma.rn.f64 	%fd3205, %fd3204, 0d3EB1380B3AE80F1E, 0d3ED0EE258B7A8B04;
	fma.rn.f64 	%fd3206, %fd3205, %fd3204, 0d3EF3B2669F02676F;
	fma.rn.f64 	%fd3207, %fd3206, %fd3204, 0d3F1745CBA9AB0956;
	fma.rn.f64 	%fd3208, %fd3207, %fd3204, 0d3F3C71C72D1B5154;
	fma.rn.f64 	%fd3209, %fd3208, %fd3204, 0d3F624924923BE72D;
	fma.rn.f64 	%fd3210, %fd3209, %fd3204, 0d3F8999999999A3C4;
	fma.rn.f64 	%fd3211, %fd3210, %fd3204, 0d3FB5555555555554;
	sub.f64 	%fd3212, %fd3195, %fd3203;
	add.f64 	%fd3213, %fd3212, %fd3212;
	neg.f64 	%fd3214, %fd3203;
	fma.rn.f64 	%fd3215, %fd3214, %fd3195, %fd3213;
	mul.f64 	%fd3216, %fd3201, %fd3215;
	mul.f64 	%fd3217, %fd3204, %fd3211;
	fma.rn.f64 	%fd3218, %fd3217, %fd3203, %fd3216;
	xor.b32  	%r1875, %r3761, -2147483648;
	mov.b32 	%r1876, 1127219200;
	mov.b64 	%fd3219, {%r1875, %r1876};
	sub.f64 	%fd3220, %fd3219, %fd1;
	fma.rn.f64 	%fd3221, %fd3220, 0d3FE62E42FEFA39EF, %fd3203;
	fma.rn.f64 	%fd3222, %fd3220, 0dBFE62E42FEFA39EF, %fd3221;
	sub.f64 	%fd3223, %fd3222, %fd3203;
	sub.f64 	%fd3224, %fd3218, %fd3223;
	fma.rn.f64 	%fd3225, %fd3220, 0d3C7ABC9E3B39803F, %fd3224;
	add.f64 	%fd7949, %fd3221, %fd3225;
	bra.uni 	$L__BB0_140;
$L__BB0_139:
	fma.rn.f64 	%fd3194, %fd7947, 0d7FF0000000000000, 0d7FF0000000000000;
	{
	.reg .b32 %temp; 
	mov.b64 	{%temp, %r1867}, %fd7947;
	}
	and.b32  	%r1868, %r1867, 2147483647;
	setp.eq.s32 	%p639, %r1868, 0;
	selp.f64 	%fd7949, 0dFFF0000000000000, %fd3194, %p639;
$L__BB0_140:
	sub.f64 	%fd7952, %fd115, %fd7949;
	mov.f64 	%fd3226, 0d3FF0000000000000;
	sub.f64 	%fd3227, %fd3226, %fd7943;
	mov.b64 	%rd211, %fd3227;
	setp.lt.s64 	%p641, %rd211, 0;
	and.b64  	%rd212, %rd211, 9223372036854775807;
	add.s64 	%rd213, %rd212, -4503599627370496;
	setp.lt.u64 	%p642, %rd213, 9214364837600034816;
	and.pred  	%p643, %p642, %p641;
	add.s64 	%rd214, %rd212, -1;
	setp.lt.u64 	%p644, %rd214, 4503599627370495;
	and.pred  	%p645, %p644, %p641;
	setp.eq.s64 	%p646, %rd211, 0;
	or.pred  	%p647, %p646, %p645;
	setp.eq.s64 	%p648, %rd212, 9218868437227405312;
	or.pred  	%p649, %p647, %p648;
	setp.gt.s64 	%p650, %rd212, 9218868437227405312;
	or.pred  	%p651, %p649, %p650;
	or.pred  	%p652, %p651, %p643;
	not.pred 	%p653, %p652;
	@%p653 bra 	$L__BB0_148;
	sub.f64 	%fd7950, %fd13, %fd12;
	{
	.reg .b32 %temp; 
	mov.b64 	{%temp, %r3762}, %fd7950;
	}
	{
	.reg .b32 %temp; 
	mov.b64 	{%r3763, %temp}, %fd7950;
	}
	setp.gt.s32 	%p654, %r3762, 1048575;
	mov.b32 	%r3764, -1023;
	@%p654 bra 	$L__BB0_143;
	mul.f64 	%fd7950, %fd7950, 0d4350000000000000;
	{
	.reg .b32 %temp; 
	mov.b64 	{%temp, %r3762}, %fd7950;
	}
	{
	.reg .b32 %temp; 
	mov.b64 	{%r3763, %temp}, %fd7950;
	}
	mov.b32 	%r3764, -1077;
$L__BB0_143:
	add.s32 	%r1879, %r3762, -1;
	setp.gt.u32 	%p655, %r1879, 2146435070;
	@%p655 bra 	$L__BB0_147;
	shr.u32 	%r1882, %r3762, 20;
	add.s32 	%r3765, %r3764, %r1882;
	and.b32  	%r1883, %r3762, 1048575;
	or.b32  	%r1884, %r1883, 1072693248;
	mov.b64 	%fd7951, {%r3763, %r1884};
	setp.lt.u32 	%p657, %r1884, 1073127583;
	@%p657 bra 	$L__BB0_146;
	{
	.reg .b32 %temp; 
	mov.b64 	{%r1885, %temp}, %fd7951;
	}
	{
	.reg .b32 %temp; 
	mov.b64 	{%temp, %r1886}, %fd7951;
	}
	add.s32 	%r1887, %r1886, -1048576;
	mov.b64 	%fd7951, {%r1885, %r1887};
	add.s32 	%r3765, %r3765, 1;
$L__BB0_146:
	add.f64 	%fd3229, %fd7951, 0dBFF0000000000000;
	add.f64 	%fd3230, %fd7951, 0d3FF0000000000000;
	rcp.approx.ftz.f64 	%fd3231, %fd3230;
	neg.f64 	%fd3232, %fd3230;
	fma.rn.f64 	%fd3233, %fd3232, %fd3231, 0d3FF0000000000000;
	fma.rn.f64 	%fd3234, %fd3233, %fd3233, %fd3233;
	fma.rn.f64 	%fd3235, %fd3234, %fd3231, %fd3231;
	mul.f64 	%fd3236, %fd3229, %fd3235;
	fma.rn.f64 	%fd3237, %fd3229, %fd3235, %fd3236;
	mul.f64 	%fd3238, %fd3237, %fd3237;
	fma.rn.f64 	%fd3239, %fd3238, 0d3EB1380B3AE80F1E, 0d3ED0EE258B7A8B04;
	fma.rn.f64 	%fd3240, %fd3239, %fd3238, 0d3EF3B2669F02676F;
	fma.rn.f64 	%fd3241, %fd3240, %fd3238, 0d3F1745CBA9AB0956;
	fma.rn.f64 	%fd3242, %fd3241, %fd3238, 0d3F3C71C72D1B5154;
	fma.rn.f64 	%fd3243, %fd3242, %fd3238, 0d3F624924923BE72D;
	fma.rn.f64 	%fd3244, %fd3243, %fd3238, 0d3F8999999999A3C4;
	fma.rn.f64 	%fd3245, %fd3244, %fd3238, 0d3FB5555555555554;
	sub.f64 	%fd3246, %fd3229, %fd3237;
	add.f64 	%fd3247, %fd3246, %fd3246;
	neg.f64 	%fd3248, %fd3237;
	fma.rn.f64 	%fd3249, %fd3248, %fd3229, %fd3247;
	mul.f64 	%fd3250, %fd3235, %fd3249;
	mul.f64 	%fd3251, %fd3238, %fd3245;
	fma.rn.f64 	%fd3252, %fd3251, %fd3237, %fd3250;
	xor.b32  	%r1888, %r3765, -2147483648;
	mov.b32 	%r1889, 1127219200;
	mov.b64 	%fd3253, {%r1888, %r1889};
	sub.f64 	%fd3254, %fd3253, %fd1;
	fma.rn.f64 	%fd3255, %fd3254, 0d3FE62E42FEFA39EF, %fd3237;
	fma.rn.f64 	%fd3256, %fd3254, 0dBFE62E42FEFA39EF, %fd3255;
	sub.f64 	%fd3257, %fd3256, %fd3237;
	sub.f64 	%fd3258, %fd3252, %fd3257;
	fma.rn.f64 	%fd3259, %fd3254, 0d3C7ABC9E3B39803F, %fd3258;
	add.f64 	%fd7952, %fd3255, %fd3259;
	bra.uni 	$L__BB0_148;
$L__BB0_147:
	fma.rn.f64 	%fd3228, %fd7950, 0d7FF0000000000000, 0d7FF0000000000000;
	{
	.reg .b32 %temp; 
	mov.b64 	{%temp, %r1880}, %fd7950;
	}
	and.b32  	%r1881, %r1880, 2147483647;
	setp.eq.s32 	%p656, %r1881, 0;
	selp.f64 	%fd7952, 0dFFF0000000000000, %fd3228, %p656;
$L__BB0_148:
	mul.f64 	%fd3293, %fd11, %fd88;
	sub.f64 	%fd8046, %fd3293, %fd7952;
	bra.uni 	$L__BB0_392;
$L__BB0_149:
	setp.ne.s32 	%p433, %r13, 4;
	add.s32 	%r118, %r12, 3;
	setp.ge.u32 	%p434, %r118, %r1156;
	or.pred  	%p435, %p433, %p434;
	@%p435 bra 	$L__BB0_409;
	mul.wide.u32 	%rd183, %r12, 4;
	add.s64 	%rd184, %rd1, %rd183;
	ld.global.nc.u32 	%r1617, [%rd184];
	add.s32 	%r1618, %r12, 1;
	mul.wide.u32 	%rd185, %r1618, 4;
	add.s64 	%rd186, %rd1, %rd185;
	ld.global.nc.u32 	%r1619, [%rd186];
	add.s32 	%r1620, %r12, 2;
	mul.wide.u32 	%rd187, %r1620, 4;
	add.s64 	%rd188, %rd1, %rd187;
	ld.global.nc.u32 	%r1621, [%rd188];
	mul.wide.u32 	%rd189, %r118, 4;
	add.s64 	%rd190, %rd1, %rd189;
	ld.global.nc.u32 	%r1622, [%rd190];
	shl.b32 	%r1623, %r1617, 3;
	mov.u32 	%r1624, shared;
	add.s32 	%r1625, %r1624, %r1623;
	ld.shared.f64 	%fd135, [%r1625];
	shl.b32 	%r1626, %r1619, 3;
	add.s32 	%r1627, %r1624, %r1626;
	ld.shared.f64 	%fd7978, [%r1627];
	shl.b32 	%r1628, %r1621, 3;
	add.s32 	%r1629, %r1624, %r1628;
	ld.shared.f64 	%fd137, [%r1629];
	shl.b32 	%r1630, %r1622, 3;
	add.s32 	%r1631, %r1624, %r1630;
	ld.shared.f64 	%fd138, [%r1631];
	abs.f64 	%fd2549, %fd135;
	setp.equ.f64 	%p436, %fd2549, 0d7FF0000000000000;
	abs.f64 	%fd2550, %fd7978;
	setp.equ.f64 	%p437, %fd2550, 0d7FF0000000000000;
	or.pred  	%p438, %p436, %p437;
	setp.le.f64 	%p439, %fd7978, 0d0000000000000000;
	or.pred  	%p440, %p438, %p439;
	mov.f64 	%fd8046, 0dFFF0000000000000;
	@%p440 bra 	$L__BB0_392;
	mov.b64 	%rd191, %fd137;
	setp.lt.s64 	%p441, %rd191, 0;
	and.b64  	%rd192, %rd191, 9223372036854775807;
	add.s64 	%rd193, %rd192, -4503599627370496;
	setp.lt.u64 	%p442, %rd193, 9214364837600034816;
	and.pred  	%p443, %p442, %p441;
	add.s64 	%rd194, %rd192, -1;
	setp.lt.u64 	%p444, %rd194, 4503599627370495;
	and.pred  	%p445, %p444, %p441;
	setp.eq.s64 	%p446, %rd192, 0;
	or.pred  	%p447, %p446, %p445;
	setp.eq.s64 	%p448, %rd192, 9218868437227405312;
	or.pred  	%p449, %p447, %p448;
	setp.gt.s64 	%p450, %rd192, 9218868437227405312;
	or.pred  	%p451, %p449, %p450;
	or.pred  	%p452, %p451, %p443;
	abs.f64 	%fd2553, %fd138;
	setp.equ.f64 	%p453, %fd2553, 0d7FF0000000000000;
	or.pred  	%p454, %p452, %p453;
	setp.leu.f64 	%p455, %fd138, 0d3FF0000000000000;
	or.pred  	%p456, %p454, %p455;
	@%p456 bra 	$L__BB0_392;
	div.rn.f64 	%fd139, %fd138, %fd137;
	{
	.reg .b32 %temp; 
	mov.b64 	{%temp, %r3766}, %fd139;
	}
	{
	.reg .b32 %temp; 
	mov.b64 	{%r3767, %temp}, %fd139;
	}
	setp.gt.s32 	%p457, %r3766, 1048575;
	mov.b32 	%r3768, -1023;
	mov.f64 	%fd7953, %fd139;
	@%p457 bra 	$L__BB0_154;
	mul.f64 	%fd7953, %fd139, 0d4350000000000000;
	{
	.reg .b32 %temp; 
	mov.b64 	{%temp, %r3766}, %fd7953;
	}
	{
	.reg .b32 %temp; 
	mov.b64 	{%r3767, %temp}, %fd7953;
	}
	mov.b32 	%r3768, -1077;
$L__BB0_154:
	add.s32 	%r1634, %r3766, -1;
	setp.gt.u32 	%p458, %r1634, 2146435070;
	@%p458 bra 	$L__BB0_158;
	shr.u32 	%r1637, %r3766, 20;
	add.s32 	%r3769, %r3768, %r1637;
	and.b32  	%r1638, %r3766, 1048575;
	or.b32  	%r1639, %r1638, 1072693248;
	mov.b64 	%fd7954, {%r3767, %r1639};
	setp.lt.u32 	%p460, %r1639, 1073127583;
	@%p460 bra 	$L__BB0_157;
	{
	.reg .b32 %temp; 
	mov.b64 	{%r1640, %temp}, %fd7954;
	}
	{
	.reg .b32 %temp; 
	mov.b64 	{%temp, %r1641}, %fd7954;
	}
	add.s32 	%r1642, %r1641, -1048576;
	mov.b64 	%fd7954, {%r1640, %r1642};
	add.s32 	%r3769, %r3769, 1;
$L__BB0_157:
	add.f64 	%fd2556, %fd7954, 0dBFF0000000000000;
	add.f64 	%fd2557, %fd7954, 0d3FF0000000000000;
	rcp.approx.ftz.f64 	%fd2558, %fd2557;
	neg.f64 	%fd2559, %fd2557;
	fma.rn.f64 	%fd2560, %fd2559, %fd2558, 0d3FF0000000000000;
	fma.rn.f64 	%fd2561, %fd2560, %fd2560, %fd2560;
	fma.rn.f64 	%fd2562, %fd2561, %fd2558, %fd2558;
	mul.f64 	%fd2563, %fd2556, %fd2562;
	fma.rn.f64 	%fd2564, %fd2556, %fd2562, %fd2563;
	mul.f64 	%fd2565, %fd2564, %fd2564;
	fma.rn.f64 	%fd2566, %fd2565, 0d3EB1380B3AE80F1E, 0d3ED0EE258B7A8B04;
	fma.rn.f64 	%fd2567, %fd2566, %fd2565, 0d3EF3B2669F02676F;
	fma.rn.f64 	%fd2568, %fd2567, %fd2565, 0d3F1745CBA9AB0956;
	fma.rn.f64 	%fd2569, %fd2568, %fd2565, 0d3F3C71C72D1B5154;
	fma.rn.f64 	%fd2570, %fd2569, %fd2565, 0d3F624924923BE72D;
	fma.rn.f64 	%fd2571, %fd2570, %fd2565, 0d3F8999999999A3C4;
	fma.rn.f64 	%fd2572, %fd2571, %fd2565, 0d3FB5555555555554;
	sub.f64 	%fd2573, %fd2556, %fd2564;
	add.f64 	%fd2574, %fd2573, %fd2573;
	neg.f64 	%fd2575, %fd2564;
	fma.rn.f64 	%fd2576, %fd2575, %fd2556, %fd2574;
	mul.f64 	%fd2577, %fd2562, %fd2576;
	mul.f64 	%fd2578, %fd2565, %fd2572;
	fma.rn.f64 	%fd2579, %fd2578, %fd2564, %fd2577;
	xor.b32  	%r1643, %r3769, -2147483648;
	mov.b32 	%r1644, 1127219200;
	mov.b64 	%fd2580, {%r1643, %r1644};
	sub.f64 	%fd2581, %fd2580, %fd1;
	fma.rn.f64 	%fd2582, %fd2581, 0d3FE62E42FEFA39EF, %fd2564;
	fma.rn.f64 	%fd2583, %fd2581, 0dBFE62E42FEFA39EF, %fd2582;
	sub.f64 	%fd2584, %fd2583, %fd2564;
	sub.f64 	%fd2585, %fd2579, %fd2584;
	fma.rn.f64 	%fd2586, %fd2581, 0d3C7ABC9E3B39803F, %fd2585;
	add.f64 	%fd7955, %fd2582, %fd2586;
	bra.uni 	$L__BB0_159;
$L__BB0_158:
	fma.rn.f64 	%fd2555, %fd7953, 0d7FF0000000000000, 0d7FF0000000000000;
	{
	.reg .b32 %temp; 
	mov.b64 	{%temp, %r1635}, %fd7953;
	}
	and.b32  	%r1636, %r1635, 2147483647;
	setp.eq.s32 	%p459, %r1636, 0;
	selp.f64 	%fd7955, 0dFFF0000000000000, %fd2555, %p459;
$L__BB0_159:
	mul.f64 	%fd2588, %fd137, 0dBFE0000000000000;
	mul.f64 	%fd2589, %fd137, %fd2588;
	fma.rn.f64 	%fd148, %fd138, %fd7955, %fd2589;
	sub.f64 	%fd149, %fd139, %fd137;
	abs.f64 	%fd2590, %fd148;
	setp.equ.f64 	%p461, %fd2590, 0d7FF0000000000000;
	abs.f64 	%fd2591, %fd149;
	setp.equ.f64 	%p462, %fd2591, 0d7FF0000000000000;
	or.pred  	%p463, %p461, %p462;
	@%p463 bra 	$L__BB0_392;
	rcp.rn.f64 	%fd2593, %fd7978;
	sub.f64 	%fd2594, %fd12, %fd135;
	mul.f64 	%fd150, %fd2594, %fd2593;
	sub.f64 	%fd2595, %fd13, %fd135;
	mul.f64 	%fd151, %fd2595, %fd2593;
	sub.f64 	%fd2596, %fd11, %fd135;
	mul.f64 	%fd152, %fd2596, %fd2593;
	neg.f64 	%fd153, %fd137;
	setp.gtu.f64 	%p464, %fd151, %fd153;
	@%p464 bra 	$L__BB0_185;
	add.f64 	%fd154, %fd138, 0dBFF0000000000000;
	fma.rn.f64 	%fd2597, %fd148, 0d3FF71547652B82FE, 0d4338000000000000;
	{
	.reg .b32 %temp; 
	mov.b64 	{%r129, %temp}, %fd2597;
	}
	mov.f64 	%fd2598, 0dC338000000000000;
	add.rn.f64 	%fd2599, %fd2597, %fd2598;
	fma.rn.f64 	%fd2600, %fd2599, 0dBFE62E42FEFA39EF, %fd148;
	fma.rn.f64 	%fd2601, %fd2599, 0dBC7ABC9E3B39803F, %fd2600;
	fma.rn.f64 	%fd2602, %fd2601, 0d3E5ADE1569CE2BDF, 0d3E928AF3FCA213EA;
	fma.rn.f64 	%fd2603, %fd2602, %fd2601, 0d3EC71DEE62401315;
	fma.rn.f64 	%fd2604, %fd2603, %fd2601, 0d3EFA01997C89EB71;
	fma.rn.f64 	%fd2605, %fd2604, %fd2601, 0d3F2A01A014761F65;
	fma.rn.f64 	%fd2606, %fd2605, %fd2601, 0d3F56C16C1852B7AF;
	fma.rn.f64 	%fd2607, %fd2606, %fd2601, 0d3F81111111122322;
	fma.rn.f64 	%fd2608, %fd2607, %fd2601, 0d3FA55555555502A1;
	fma.rn.f64 	%fd2609, %fd2608, %fd2601, 0d3FC5555555555511;
	fma.rn.f64 	%fd2610, %fd2609, %fd2601, 0d3FE000000000000B;
	fma.rn.f64 	%fd2611, %fd2610, %fd2601, 0d3FF0000000000000;
	fma.rn.f64 	%fd2612, %fd2611, %fd2601, 0d3FF0000000000000;
	{
	.reg .b32 %temp; 
	mov.b64 	{%r130, %temp}, %fd2612;
	}
	{
	.reg .b32 %temp; 
	mov.b64 	{%temp, %r131}, %fd2612;
	}
	shl.b32 	%r1645, %r129, 20;
	add.s32 	%r1646, %r1645, %r131;
	mov.b64 	%fd7956, {%r130, %r1646};
	{
	.reg .b32 %temp; 
	mov.b64 	{%temp, %r1647}, %fd148;
	}
	mov.b32 	%f35, %r1647;
	abs.f32 	%f4, %f35;
	setp.lt.f32 	%p465, %f4, 0f4086232B;
	@%p465 bra 	$L__BB0_164;
	setp.lt.f64 	%p466, %fd148, 0d0000000000000000;
	add.f64 	%fd2613, %fd148, 0d7FF0000000000000;
	selp.f64 	%fd7956, 0d0000000000000000, %fd2613, %p466;
	setp.geu.f32 	%p467, %f4, 0f40874800;
	@%p467 bra 	$L__BB0_164;
	shr.u32 	%r1648, %r129, 31;
	add.s32 	%r1649, %r129, %r1648;
	shr.s32 	%r1650, %r1649, 1;
	shl.b32 	%r1651, %r1650, 20;
	add.s32 	%r1652, %r131, %r1651;
	mov.b64 	%fd2614, {%r130, %r1652};
	sub.s32 	%r1653, %r129, %r1650;
	shl.b32 	%r1654, %r1653, 20;
	add.s32 	%r1655, %r1654, 1072693248;
	mov.b32 	%r1656, 0;
	mov.b64 	%fd2615, {%r1656, %r1655};
	mul.f64 	%fd7956, %fd2615, %fd2614;
$L__BB0_164:
	sub.f64 	%fd159, %fd149, %fd151;
	neg.f64 	%fd160, %fd154;
	{
	.reg .b32 %temp; 
	mov.b64 	{%temp, %r132}, %fd159;
	}
	{
	.reg .b32 %temp; 
	mov.b64 	{%temp, %r133}, %fd160;
	}
	shr.u32 	%r1657, %r133, 20;
	and.b32  	%r1658, %r1657, 2047;
	add.s32 	%r1659, %r1658, -1012;
	mov.b64 	%rd195, %fd160;
	shl.b64 	%rd9, %rd195, %r1659;
	setp.eq.s64 	%p5, %rd9, -9223372036854775808;
	abs.f64 	%fd161, %fd159;
	setp.neu.f64 	%p468, %fd159, 0d0000000000000000;
	@%p468 bra 	$L__BB0_166;
	setp.eq.s64 	%p471, %rd9, -9223372036854775808;
	abs.f64 	%fd2624, %fd154;
	setp.neu.f64 	%p472, %fd2624, 0d3FE0000000000000;
	and.pred  	%p3, %p472, %p471;
	selp.b32 	%r1660, %r132, 0, %p3;
	setp.lt.s32 	%p473, %r133, 0;
	or.b32  	%r1661, %r1660, 2146435072;
	selp.b32 	%r1662, %r1661, %r1660, %p473;
	mov.b32 	%r1663, 0;
	mov.b64 	%fd7958, {%r1663, %r1662};
	bra.uni 	$L__BB0_167;
$L__BB0_166:
	{ // callseq 4, 0
	.param .b64 param0;
	st.param.f64 	[param0], %fd161;
	.param .b64 param1;
	st.param.f64 	[param1], %fd160;
	.param .b64 retval0;
	call.uni (retval0), 
	__internal_accurate_pow, 
	(
	param0, 
	param1
	);
	ld.param.f64 	%fd2616, [retval0];
	} // callseq 4
	setp.lt.s32 	%p469, %r132, 0;
	cvt.rzi.f64.f64 	%fd2618, %fd160;
	setp.neu.f64 	%p470, %fd2618, %fd160;
	neg.f64 	%fd2620, %fd2616;
	selp.f64 	%fd2621, %fd2620, %fd2616, %p5;
	selp.f64 	%fd2622, %fd2621, %fd2616, %p469;
	selp.f64 	%fd2623, 0dFFF8000000000000, %fd2622, %p470;
	selp.f64 	%fd7958, %fd2623, %fd2622, %p469;
	mov.pred 	%p3, %p5;
$L__BB0_167:
	sub.f64 	%fd2625, %fd159, %fd154;
	{
	.reg .b32 %temp; 
	mov.b64 	{%temp, %r1664}, %fd2625;
	}
	and.b32  	%r1665, %r1664, 2146435072;
	setp.ne.s32 	%p474, %r1665, 2146435072;
	@%p474 bra 	$L__BB0_174;
	setp.num.f64 	%p475, %fd159, %fd159;
	@%p475 bra 	$L__BB0_170;
	add.rn.f64 	%fd7958, %fd159, %fd160;
	bra.uni 	$L__BB0_174;
$L__BB0_170:
	abs.f64 	%fd2626, %fd154;
	setp.neu.f64 	%p476, %fd2626, 0d7FF0000000000000;
	@%p476 bra 	$L__BB0_172;
	setp.gt.f64 	%p481, %fd161, 0d3FF0000000000000;
	selp.b32 	%r1673, 2146435072, 0, %p481;
	setp.lt.s32 	%p482, %r133, 0;
	xor.b32  	%r1674, %r1673, 2146435072;
	selp.b32 	%r1675, %r1674, %r1673, %p482;
	setp.eq.f64 	%p483, %fd159, 0dBFF0000000000000;
	selp.b32 	%r1676, 1072693248, %r1675, %p483;
	mov.b32 	%r1677, 0;
	mov.b64 	%fd7958, {%r1677, %r1676};
	bra.uni 	$L__BB0_174;
$L__BB0_172:
	setp.neu.f64 	%p477, %fd161, 0d7FF0000000000000;
	@%p477 bra 	$L__BB0_174;
	setp.lt.s32 	%p478, %r132, 0;
	setp.lt.s32 	%p479, %r133, 0;
	selp.b32 	%r1666, 0, 2146435072, %p479;
	and.b32  	%r1667, %r133, 2147483647;
	setp.ne.s32 	%p480, %r1667, 1071644672;
	or.b32  	%r1668, %r1666, -2147483648;
	selp.b32 	%r1669, %r1668, %r1666, %p480;
	selp.b32 	%r1670, %r1669, %r1666, %p3;
	selp.b32 	%r1671, %r1670, %r1666, %p478;
	mov.b32 	%r1672, 0;
	mov.b64 	%fd7958, {%r1672, %r1671};
$L__BB0_174:
	sub.f64 	%fd169, %fd149, %fd150;
	{
	.reg .b32 %temp; 
	mov.b64 	{%temp, %r134}, %fd169;
	}
	abs.f64 	%fd170, %fd169;
	setp.neu.f64 	%p484, %fd169, 0d0000000000000000;
	@%p484 bra 	$L__BB0_176;
	setp.eq.s64 	%p488, %rd9, -9223372036854775808;
	abs.f64 	%fd2635, %fd154;
	setp.neu.f64 	%p489, %fd2635, 0d3FE0000000000000;
	and.pred  	%p5, %p489, %p488;
	selp.b32 	%r1678, %r134, 0, %p5;
	setp.lt.s32 	%p490, %r133, 0;
	or.b32  	%r1679, %r1678, 2146435072;
	selp.b32 	%r1680, %r1679, %r1678, %p490;
	mov.b32 	%r1681, 0;
	mov.b64 	%fd7960, {%r1681, %r1680};
	bra.uni 	$L__BB0_177;
$L__BB0_176:
	{ // callseq 5, 0
	.param .b64 param0;
	st.param.f64 	[param0], %fd170;
	.param .b64 param1;
	st.param.f64 	[param1], %fd160;
	.param .b64 retval0;
	call.uni (retval0), 
	__internal_accurate_pow, 
	(
	param0, 
	param1
	);
	ld.param.f64 	%fd2627, [retval0];
	} // callseq 5
	setp.lt.s32 	%p485, %r134, 0;
	cvt.rzi.f64.f64 	%fd2629, %fd160;
	setp.neu.f64 	%p486, %fd2629, %fd160;
	neg.f64 	%fd2631, %fd2627;
	setp.eq.s64 	%p487, %rd9, -9223372036854775808;
	selp.f64 	%fd2632, %fd2631, %fd2627, %p487;
	selp.f64 	%fd2633, %fd2632, %fd2627, %p485;
	selp.f64 	%fd2634, 0dFFF8000000000000, %fd2633, %p486;
	selp.f64 	%fd7960, %fd2634, %fd2633, %p485;
$L__BB0_177:
	sub.f64 	%fd2636, %fd169, %fd154;
	{
	.reg .b32 %temp; 
	mov.b64 	{%temp, %r1682}, %fd2636;
	}
	and.b32  	%r1683, %r1682, 2146435072;
	setp.ne.s32 	%p491, %r1683, 2146435072;
	@%p491 bra 	$L__BB0_184;
	setp.num.f64 	%p492, %fd169, %fd169;
	@%p492 bra 	$L__BB0_180;
	add.rn.f64 	%fd7960, %fd169, %fd160;
	bra.uni 	$L__BB0_184;
$L__BB0_180:
	abs.f64 	%fd2637, %fd154;
	setp.neu.f64 	%p493, %fd2637, 0d7FF0000000000000;
	@%p493 bra 	$L__BB0_182;
	setp.gt.f64 	%p498, %fd170, 0d3FF0000000000000;
	selp.b32 	%r1691, 2146435072, 0, %p498;
	setp.lt.s32 	%p499, %r133, 0;
	xor.b32  	%r1692, %r1691, 2146435072;
	selp.b32 	%r1693, %r1692, %r1691, %p499;
	setp.eq.f64 	%p500, %fd169, 0dBFF0000000000000;
	selp.b32 	%r1694, 1072693248, %r1693, %p500;
	mov.b32 	%r1695, 0;
	mov.b64 	%fd7960, {%r1695, %r1694};
	bra.uni 	$L__BB0_184;
$L__BB0_182:
	setp.neu.f64 	%p494, %fd170, 0d7FF0000000000000;
	@%p494 bra 	$L__BB0_184;
	setp.lt.s32 	%p495, %r134, 0;
	setp.lt.s32 	%p496, %r133, 0;
	selp.b32 	%r1684, 0, 2146435072, %p496;
	and.b32  	%r1685, %r133, 2147483647;
	setp.ne.s32 	%p497, %r1685, 1071644672;
	or.b32  	%r1686, %r1684, -2147483648;
	selp.b32 	%r1687, %r1686, %r1684, %p497;
	selp.b32 	%r1688, %r1687, %r1684, %p5;
	selp.b32 	%r1689, %r1688, %r1684, %p495;
	mov.b32 	%r1690, 0;
	mov.b64 	%fd7960, {%r1690, %r1689};
$L__BB0_184:
	setp.eq.f64 	%p501, %fd154, 0d0000000000000000;
	setp.eq.f64 	%p502, %fd169, 0d3FF0000000000000;
	selp.f64 	%fd2639, 0d3FF0000000000000, %fd7960, %p501;
	selp.f64 	%fd2640, 0d3FF0000000000000, %fd2639, %p502;
	div.rn.f64 	%fd2641, %fd7956, %fd154;
	setp.eq.f64 	%p503, %fd159, 0d3FF0000000000000;
	selp.f64 	%fd2642, 0d3FF0000000000000, %fd7958, %p501;
	selp.f64 	%fd2643, 0d3FF0000000000000, %fd2642, %p503;
	sub.f64 	%fd2644, %fd2643, %fd2640;
	mul.f64 	%fd7971, %fd2641, %fd2644;
	mov.b64 	%rd196, %fd7971;
	setp.lt.s64 	%p504, %rd196, 0;
	and.b64  	%rd197, %rd196, 9223372036854775807;
	add.s64 	%rd198, %rd197, -4503599627370496;
	setp.lt.u64 	%p505, %rd198, 9214364837600034816;
	and.pred  	%p506, %p505, %p504;
	add.s64 	%rd199, %rd197, -1;
	setp.lt.u64 	%p507, %rd199, 4503599627370495;
	and.pred  	%p508, %p507, %p504;
	setp.eq.s64 	%p509, %rd197, 0;
	or.pred  	%p510, %p509, %p508;
	setp.eq.s64 	%p511, %rd197, 9218868437227405312;
	or.pred  	%p512, %p510, %p511;
	setp.gt.s64 	%p513, %rd197, 9218868437227405312;
	or.pred  	%p514, %p512, %p513;
	or.pred  	%p515, %p514, %p506;
	@%p515 bra 	$L__BB0_392;
	bra.uni 	$L__BB0_222;
$L__BB0_185:
	setp.ltu.f64 	%p516, %fd150, %fd153;
	@%p516 bra 	$L__BB0_193;
	mul.f64 	%fd179, %fd151, 0dBFE6A09E667F3BCD;
	{
	.reg .b32 %temp; 
	mov.b64 	{%temp, %r135}, %fd179;
	}
	and.b32  	%r136, %r135, 2147483647;
	{
	.reg .b32 %temp; 
	mov.b64 	{%r137, %temp}, %fd179;
	}
	setp.gt.u32 	%p517, %r136, 2146435071;
	@%p517 bra 	$L__BB0_188;
	mov.b64 	%fd2648, {%r137, %r136};
	add.f64 	%fd2649, %fd2648, 0dC010000000000000;
	add.f64 	%fd2650, %fd2648, 0d4010000000000000;
	rcp.approx.ftz.f64 	%fd2651, %fd2650;
	neg.f64 	%fd2652, %fd2650;
	fma.rn.f64 	%fd2653, %fd2652, %fd2651, 0d3FF0000000000000;
	fma.rn.f64 	%fd2654, %fd2653, %fd2653, %fd2653;
	fma.rn.f64 	%fd2655, %fd2654, %fd2651, %fd2651;
	mul.f64 	%fd2656, %fd2649, %fd2655;
	mov.f64 	%fd2657, 0d3FF0000000000000;
	add.rn.f64 	%fd2658, %fd2656, %fd2657;
	fma.rn.f64 	%fd2659, %fd2658, 0dC010000000000000, %fd2648;
	neg.f64 	%fd2660, %fd2656;
	fma.rn.f64 	%fd2661, %fd2660, %fd2648, %fd2659;
	fma.rn.f64 	%fd2662, %fd2655, %fd2661, %fd2656;
	fma.rn.f64 	%fd2663, %fd2662, 0dBDF8774AD4E0BFD7, 0dBE44E1C6FD03D328;
	fma.rn.f64 	%fd2664, %fd2663, %fd2662, 0dBE4330149F7A56B6;
	fma.rn.f64 	%fd2665, %fd2664, %fd2662, 0d3E7BEDDED8376273;
	fma.rn.f64 	%fd2666, %fd2665, %fd2662, 0d3E6F9254C3ABF22B;
	fma.rn.f64 	%fd2667, %fd2666, %fd2662, 0dBEAB9068C2148CF0;
	fma.rn.f64 	%fd2668, %fd2667, %fd2662, 0d3E94C6454DB34009;
	fma.rn.f64 	%fd2669, %fd2668, %fd2662, 0d3ED7F1C378F2311D;
	fma.rn.f64 	%fd2670, %fd2669, %fd2662, 0dBEE78E051C6D5C58;
	fma.rn.f64 	%fd2671, %fd2670, %fd2662, 0dBEF995B4EAD14A90;
	fma.rn.f64 	%fd2672, %fd2671, %fd2662, 0d3F23BE27CF0A29B2;
	fma.rn.f64 	%fd2673, %fd2672, %fd2662, 0dBF2A1DEF3E81672E;
	fma.rn.f64 	%fd2674, %fd2673, %fd2662, 0dBF48D4ABE68C1713;
	fma.rn.f64 	%fd2675, %fd2674, %fd2662, 0d3F749C67210DD6B4;
	fma.rn.f64 	%fd2676, %fd2675, %fd2662, 0dBF9096238568E357;
	fma.rn.f64 	%fd2677, %fd2676, %fd2662, 0d3FA3079EDF8C2DC9;
	fma.rn.f64 	%fd2678, %fd2677, %fd2662, 0dBFB0FB06DFF601FC;
	fma.rn.f64 	%fd2679, %fd2678, %fd2662, 0d3FB7FEE004DFBCDC;
	fma.rn.f64 	%fd2680, %fd2679, %fd2662, 0dBFB9DDB23C3DB8C6;
	fma.rn.f64 	%fd2681, %fd2680, %fd2662, 0d3FB16ECEFCFA5FDA;
	fma.rn.f64 	%fd2682, %fd2681, %fd2662, 0d3F8F7F5DF66FB6D6;
	fma.rn.f64 	%fd2683, %fd2682, %fd2662, 0dBFC1DF1AD154A29D;
	fma.rn.f64 	%fd2684, %fd2683, %fd2662, 0d3FF3BA5916E9FD7F;
	fma.rn.f64 	%fd2685, %fd2648, 0d4000000000000000, 0d3FF0000000000000;
	rcp.approx.ftz.f64 	%fd2686, %fd2685;
	neg.f64 	%fd2687, %fd2685;
	fma.rn.f64 	%fd2688, %fd2687, %fd2686, 0d3FF0000000000000;
	fma.rn.f64 	%fd2689, %fd2688, %fd2688, %fd2688;
	fma.rn.f64 	%fd2690, %fd2689, %fd2686, %fd2686;
	mul.f64 	%fd2691, %fd2690, %fd2684;
	mul.f64 	%fd2692, %fd2691, 0dC000000000000000;
	fma.rn.f64 	%fd2693, %fd2648, %fd2692, %fd2684;
	neg.f64 	%fd2694, %fd2691;
	add.rn.f64 	%fd2695, %fd2693, %fd2694;
	fma.rn.f64 	%fd2696, %fd2695, %fd2690, %fd2691;
	neg.f64 	%fd2697, %fd2648;
	mul.f64 	%fd2698, %fd2648, %fd2697;
	fma.rn.f64 	%fd2699, %fd2698, 0d3FF71547652B82FE, 0d4338000000000000;
	{
	.reg .b32 %temp; 
	mov.b64 	{%r1696, %temp}, %fd2699;
	}
	mov.f64 	%fd2700, 0dC338000000000000;
	add.rn.f64 	%fd2701, %fd2699, %fd2700;
	fma.rn.f64 	%fd2702, %fd2701, 0dBFE62E42FEFA39EF, %fd2698;
	fma.rn.f64 	%fd2703, %fd2701, 0dBC7ABC9E3B39803F, %fd2702;
	fma.rn.f64 	%fd2704, %fd2703, 0d3E5ADE1569CE2BDF, 0d3E928AF3FCA213EA;
	fma.rn.f64 	%fd2705, %fd2704, %fd2703, 0d3EC71DEE62401315;
	fma.rn.f64 	%fd2706, %fd2705, %fd2703, 0d3EFA01997C89EB71;
	fma.rn.f64 	%fd2707, %fd2706, %fd2703, 0d3F2A01A014761F65;
	fma.rn.f64 	%fd2708, %fd2707, %fd2703, 0d3F56C16C1852B7AF;
	fma.rn.f64 	%fd2709, %fd2708, %fd2703, 0d3F81111111122322;
	fma.rn.f64 	%fd2710, %fd2709, %fd2703, 0d3FA55555555502A1;
	fma.rn.f64 	%fd2711, %fd2710, %fd2703, 0d3FC5555555555511;
	fma.rn.f64 	%fd2712, %fd2711, %fd2703, 0d3FE000000000000B;
	fma.rn.f64 	%fd2713, %fd2712, %fd2703, 0d3FF0000000000000;
	fma.rn.f64 	%fd2714, %fd2713, %fd2703, 0d3FF0000000000000;
	shr.u32 	%r1697, %r1696, 31;
	add.s32 	%r1698, %r1696, %r1697;
	shr.s32 	%r1699, %r1698, 1;
	{
	.reg .b32 %temp; 
	mov.b64 	{%r1700, %temp}, %fd2714;
	}
	{
	.reg .b32 %temp; 
	mov.b64 	{%temp, %r1701}, %fd2714;
	}
	shl.b32 	%r1702, %r1699, 20;
	add.s32 	%r1703, %r1701, %r1702;
	mov.b64 	%fd2715, {%r1700, %r1703};
	sub.s32 	%r1704, %r1696, %r1699;
	shl.b32 	%r1705, %r1704, 20;
	add.s32 	%r1706, %r1705, 1072693248;
	mov.b32 	%r1707, 0;
	mov.b64 	%fd2716, {%r1707, %r1706};
	mul.f64 	%fd2717, %fd2716, %fd2715;
	neg.f64 	%fd2718, %fd2698;
	fma.rn.f64 	%fd2719, %fd2697, %fd2648, %fd2718;
	fma.rn.f64 	%fd2720, %fd2717, %fd2719, %fd2717;
	mul.f64 	%fd2721, %fd2720, %fd2696;
	setp.gt.u32 	%p521, %r136, 1077624832;
	selp.f64 	%fd2722, 0d0000000000000000, %fd2721, %p521;
	setp.lt.s32 	%p522, %r135, 0;
	mov.f64 	%fd2723, 0d4000000000000000;
	sub.f64 	%fd2724, %fd2723, %fd2722;
	selp.f64 	%fd7961, %fd2724, %fd2722, %p522;
	bra.uni 	$L__BB0_189;
$L__BB0_188:
	setp.eq.s32 	%p518, %r136, 2146435072;
	setp.eq.s32 	%p519, %r137, 0;
	setp.lt.s32 	%p520, %r135, 0;
	selp.f64 	%fd2645, 0d4000000000000000, 0d0000000000000000, %p520;
	add.f64 	%fd2646, %fd179, %fd179;
	selp.f64 	%fd2647, %fd2645, %fd2646, %p519;
	selp.f64 	%fd7961, %fd2647, %fd2646, %p518;
$L__BB0_189:
	mul.f64 	%fd183, %fd150, 0dBFE6A09E667F3BCD;
	{
	.reg .b32 %temp; 
	mov.b64 	{%temp, %r138}, %fd183;
	}
	and.b32  	%r139, %r138, 2147483647;
	{
	.reg .b32 %temp; 
	mov.b64 	{%r140, %temp}, %fd183;
	}
	setp.gt.u32 	%p523, %r139, 2146435071;
	@%p523 bra 	$L__BB0_191;
	mov.b64 	%fd2728, {%r140, %r139};
	add.f64 	%fd2729, %fd2728, 0dC010000000000000;
	add.f64 	%fd2730, %fd2728, 0d4010000000000000;
	rcp.approx.ftz.f64 	%fd2731, %fd2730;
	neg.f64 	%fd2732, %fd2730;
	fma.rn.f64 	%fd2733, %fd2732, %fd2731, 0d3FF0000000000000;
	fma.rn.f64 	%fd2734, %fd2733, %fd2733, %fd2733;
	fma.rn.f64 	%fd2735, %fd2734, %fd2731, %fd2731;
	mul.f64 	%fd2736, %fd2729, %fd2735;
	mov.f64 	%fd2737, 0d3FF0000000000000;
	add.rn.f64 	%fd2738, %fd2736, %fd2737;
	fma.rn.f64 	%fd2739, %fd2738, 0dC010000000000000, %fd2728;
	neg.f64 	%fd2740, %fd2736;
	fma.rn.f64 	%fd2741, %fd2740, %fd2728, %fd2739;
	fma.rn.f64 	%fd2742, %fd2735, %fd2741, %fd2736;
	fma.rn.f64 	%fd2743, %fd2742, 0dBDF8774AD4E0BFD7, 0dBE44E1C6FD03D328;
	fma.rn.f64 	%fd2744, %fd2743, %fd2742, 0dBE4330149F7A56B6;
	fma.rn.f64 	%fd2745, %fd2744, %fd2742, 0d3E7BEDDED8376273;
	fma.rn.f64 	%fd2746, %fd2745, %fd2742, 0d3E6F9254C3ABF22B;
	fma.rn.f64 	%fd2747, %fd2746, %fd2742, 0dBEAB9068C2148CF0;
	fma.rn.f64 	%fd2748, %fd2747, %fd2742, 0d3E94C6454DB34009;
	fma.rn.f64 	%fd2749, %fd2748, %fd2742, 0d3ED7F1C378F2311D;
	fma.rn.f64 	%fd2750, %fd2749, %fd2742, 0dBEE78E051C6D5C58;
	fma.rn.f64 	%fd2751, %fd2750, %fd2742, 0dBEF995B4EAD14A90;
	fma.rn.f64 	%fd2752, %fd2751, %fd2742, 0d3F23BE27CF0A29B2;
	fma.rn.f64 	%fd2753, %fd2752, %fd2742, 0dBF2A1DEF3E81672E;
	fma.rn.f64 	%fd2754, %fd2753, %fd2742, 0dBF48D4ABE68C1713;
	fma.rn.f64 	%fd2755, %fd2754, %fd2742, 0d3F749C67210DD6B4;
	fma.rn.f64 	%fd2756, %fd2755, %fd2742, 0dBF9096238568E357;
	fma.rn.f64 	%fd2757, %fd2756, %fd2742, 0d3FA3079EDF8C2DC9;
	fma.rn.f64 	%fd2758, %fd2757, %fd2742, 0dBFB0FB06DFF601FC;
	fma.rn.f64 	%fd2759, %fd2758, %fd2742, 0d3FB7FEE004DFBCDC;
	fma.rn.f64 	%fd2760, %fd2759, %fd2742, 0dBFB9DDB23C3DB8C6;
	fma.rn.f64 	%fd2761, %fd2760, %fd2742, 0d3FB16ECEFCFA5FDA;
	fma.rn.f64 	%fd2762, %fd2761, %fd2742, 0d3F8F7F5DF66FB6D6;
	fma.rn.f64 	%fd2763, %fd2762, %fd2742, 0dBFC1DF1AD154A29D;
	fma.rn.f64 	%fd2764, %fd2763, %fd2742, 0d3FF3BA5916E9FD7F;
	fma.rn.f64 	%fd2765, %fd2728, 0d4000000000000000, 0d3FF0000000000000;
	rcp.approx.ftz.f64 	%fd2766, %fd2765;
	neg.f64 	%fd2767, %fd2765;
	fma.rn.f64 	%fd2768, %fd2767, %fd2766, 0d3FF0000000000000;
	fma.rn.f64 	%fd2769, %fd2768, %fd2768, %fd2768;
	fma.rn.f64 	%fd2770, %fd2769, %fd2766, %fd2766;
	mul.f64 	%fd2771, %fd2770, %fd2764;
	mul.f64 	%fd2772, %fd2771, 0dC000000000000000;
	fma.rn.f64 	%fd2773, %fd2728, %fd2772, %fd2764;
	neg.f64 	%fd2774, %fd2771;
	add.rn.f64 	%fd2775, %fd2773, %fd2774;
	fma.rn.f64 	%fd2776, %fd2775, %fd2770, %fd2771;
	neg.f64 	%fd2777, %fd2728;
	mul.f64 	%fd2778, %fd2728, %fd2777;
	fma.rn.f64 	%fd2779, %fd2778, 0d3FF71547652B82FE, 0d4338000000000000;
	{
	.reg .b32 %temp; 
	mov.b64 	{%r1708, %temp}, %fd2779;
	}
	mov.f64 	%fd2780, 0dC338000000000000;
	add.rn.f64 	%fd2781, %fd2779, %fd2780;
	fma.rn.f64 	%fd2782, %fd2781, 0dBFE62E42FEFA39EF, %fd2778;
	fma.rn.f64 	%fd2783, %fd2781, 0dBC7ABC9E3B39803F, %fd2782;
	fma.rn.f64 	%fd2784, %fd2783, 0d3E5ADE1569CE2BDF, 0d3E928AF3FCA213EA;
	fma.rn.f64 	%fd2785, %fd2784, %fd2783, 0d3EC71DEE62401315;
	fma.rn.f64 	%fd2786, %fd2785, %fd2783, 0d3EFA01997C89EB71;
	fma.rn.f64 	%fd2787, %fd2786, %fd2783, 0d3F2A01A014761F65;
	fma.rn.f64 	%fd2788, %fd2787, %fd2783, 0d3F56C16C1852B7AF;
	fma.rn.f64 	%fd2789, %fd2788, %fd2783, 0d3F81111111122322;
	fma.rn.f64 	%fd2790, %fd2789, %fd2783, 0d3FA55555555502A1;
	fma.rn.f64 	%fd2791, %fd2790, %fd2783, 0d3FC5555555555511;
	fma.rn.f64 	%fd2792, %fd2791, %fd2783, 0d3FE000000000000B;
	fma.rn.f64 	%fd2793, %fd2792, %fd2783, 0d3FF0000000000000;
	fma.rn.f64 	%fd2794, %fd2793, %fd2783, 0d3FF0000000000000;
	shr.u32 	%r1709, %r1708, 31;
	add.s32 	%r1710, %r1708, %r1709;
	shr.s32 	%r1711, %r1710, 1;
	{
	.reg .b32 %temp; 
	mov.b64 	{%r1712, %temp}, %fd2794;
	}
	{
	.reg .b32 %temp; 
	mov.b64 	{%temp, %r1713}, %fd2794;
	}
	shl.b32 	%r1714, %r1711, 20;
	add.s32 	%r1715, %r1713, %r1714;
	mov.b64 	%fd2795, {%r1712, %r1715};
	sub.s32 	%r1716, %r1708, %r1711;
	shl.b32 	%r1717, %r1716, 20;
	add.s32 	%r1718, %r1717, 1072693248;
	mov.b32 	%r1719, 0;
	mov.b64 	%fd2796, {%r1719, %r1718};
	mul.f64 	%fd2797, %fd2796, %fd2795;
	neg.f64 	%fd2798, %fd2778;
	fma.rn.f64 	%fd2799, %fd2777, %fd2728, %fd2798;
	fma.rn.f64 	%fd2800, %fd2797, %fd2799, %fd2797;
	mul.f64 	%fd2801, %fd2800, %fd2776;
	setp.gt.u32 	%p527, %r139, 1077624832;
	selp.f64 	%fd2802, 0d0000000000000000, %fd2801, %p527;
	setp.lt.s32 	%p528, %r138, 0;
	mov.f64 	%fd2803, 0d4000000000000000;
	sub.f64 	%fd2804, %fd2803, %fd2802;
	selp.f64 	%fd7962, %fd2804, %fd2802, %p528;
	bra.uni 	$L__BB0_192;
$L__BB0_191:
	setp.eq.s32 	%p524, %r139, 2146435072;
	setp.eq.s32 	%p525, %r140, 0;
	setp.lt.s32 	%p526, %r138, 0;
	selp.f64 	%fd2725, 0d4000000000000000, 0d0000000000000000, %p526;
	add.f64 	%fd2726, %fd183, %fd183;
	selp.f64 	%fd2727, %fd2725, %fd2726, %p525;
	selp.f64 	%fd7962, %fd2727, %fd2726, %p524;
$L__BB0_192:
	mul.f64 	%fd2805, %fd7962, 0d3FE0000000000000;
	mul.f64 	%fd2806, %fd7961, 0d3FE0000000000000;
	sub.f64 	%fd2807, %fd2806, %fd2805;
	mul.f64 	%fd7971, %fd2807, 0d40040D931FF62706;
	bra.uni 	$L__BB0_222;
$L__BB0_193:
	add.f64 	%fd188, %fd138, 0dBFF0000000000000;
	fma.rn.f64 	%fd2808, %fd148, 0d3FF71547652B82FE, 0d4338000000000000;
	{
	.reg .b32 %temp; 
	mov.b64 	{%r141, %temp}, %fd2808;
	}
	mov.f64 	%fd2809, 0dC338000000000000;
	add.rn.f64 	%fd2810, %fd2808, %fd2809;
	fma.rn.f64 	%fd2811, %fd2810, 0dBFE62E42FEFA39EF, %fd148;
	fma.rn.f64 	%fd2812, %fd2810, 0dBC7ABC9E3B39803F, %fd2811;
	fma.rn.f64 	%fd2813, %fd2812, 0d3E5ADE1569CE2BDF, 0d3E928AF3FCA213EA;
	fma.rn.f64 	%fd2814, %fd2813, %fd2812, 0d3EC71DEE62401315;
	fma.rn.f64 	%fd2815, %fd2814, %fd2812, 0d3EFA01997C89EB71;
	fma.rn.f64 	%fd2816, %fd2815, %fd2812, 0d3F2A01A014761F65;
	fma.rn.f64 	%fd2817, %fd2816, %fd2812, 0d3F56C16C1852B7AF;
	fma.rn.f64 	%fd2818, %fd2817, %fd2812, 0d3F81111111122322;
	fma.rn.f64 	%fd2819, %fd2818, %fd2812, 0d3FA55555555502A1;
	fma.rn.f64 	%fd2820, %fd2819, %fd2812, 0d3FC5555555555511;
	fma.rn.f64 	%fd2821, %fd2820, %fd2812, 0d3FE000000000000B;
	fma.rn.f64 	%fd2822, %fd2821, %fd2812, 0d3FF0000000000000;
	fma.rn.f64 	%fd2823, %fd2822, %fd2812, 0d3FF0000000000000;
	{
	.reg .b32 %temp; 
	mov.b64 	{%r142, %temp}, %fd2823;
	}
	{
	.reg .b32 %temp; 
	mov.b64 	{%temp, %r143}, %fd2823;
	}
	shl.b32 	%r1720, %r141, 20;
	add.s32 	%r1721, %r1720, %r143;
	mov.b64 	%fd7963, {%r142, %r1721};
	{
	.reg .b32 %temp; 
	mov.b64 	{%temp, %r1722}, %fd148;
	}
	mov.b32 	%f36, %r1722;
	abs.f32 	%f5, %f36;
	setp.lt.f32 	%p529, %f5, 0f4086232B;
	@%p529 bra 	$L__BB0_196;
	setp.lt.f64 	%p530, %fd148, 0d0000000000000000;
	add.f64 	%fd2824, %fd148, 0d7FF0000000000000;
	selp.f64 	%fd7963, 0d0000000000000000, %fd2824, %p530;
	setp.geu.f32 	%p531, %f5, 0f40874800;
	@%p531 bra 	$L__BB0_196;
	shr.u32 	%r1723, %r141, 31;
	add.s32 	%r1724, %r141, %r1723;
	shr.s32 	%r1725, %r1724, 1;
	shl.b32 	%r1726, %r1725, 20;
	add.s32 	%r1727, %r143, %r1726;
	mov.b64 	%fd2825, {%r142, %r1727};
	sub.s32 	%r1728, %r141, %r1725;
	shl.b32 	%r1729, %r1728, 20;
	add.s32 	%r1730, %r1729, 1072693248;
	mov.b32 	%r1731, 0;
	mov.b64 	%fd2826, {%r1731, %r1730};
	mul.f64 	%fd7963, %fd2826, %fd2825;
$L__BB0_196:
	add.f64 	%fd193, %fd137, %fd149;
	neg.f64 	%fd194, %fd188;
	{
	.reg .b32 %temp; 
	mov.b64 	{%temp, %r144}, %fd193;
	}
	{
	.reg .b32 %temp; 
	mov.b64 	{%temp, %r145}, %fd194;
	}
	shr.u32 	%r1732, %r145, 20;
	and.b32  	%r1733, %r1732, 2047;
	add.s32 	%r1734, %r1733, -1012;
	mov.b64 	%rd200, %fd194;
	shl.b64 	%rd10, %rd200, %r1734;
	setp.eq.s64 	%p10, %rd10, -9223372036854775808;
	abs.f64 	%fd195, %fd193;
	setp.neu.f64 	%p532, %fd193, 0d0000000000000000;
	@%p532 bra 	$L__BB0_198;
	setp.eq.s64 	%p535, %rd10, -9223372036854775808;
	abs.f64 	%fd2835, %fd188;
	setp.neu.f64 	%p536, %fd2835, 0d3FE0000000000000;
	and.pred  	%p2341, %p536, %p535;
	selp.b32 	%r1735, %r144, 0, %p2341;
	setp.lt.s32 	%p537, %r145, 0;
	or.b32  	%r1736, %r1735, 2146435072;
	selp.b32 	%r1737, %r1736, %r1735, %p537;
	mov.b32 	%r1738, 0;
	mov.b64 	%fd7965, {%r1738, %r1737};
	bra.uni 	$L__BB0_199;
$L__BB0_198:
	{ // callseq 6, 0
	.param .b64 param0;
	st.param.f64 	[param0], %fd195;
	.param .b64 param1;
	st.param.f64 	[param1], %fd194;
	.param .b64 retval0;
	call.uni (retval0), 
	__internal_accurate_pow, 
	(
	param0, 
	param1
	);
	ld.param.f64 	%fd2827, [retval0];
	} // callseq 6
	setp.lt.s32 	%p533, %r144, 0;
	cvt.rzi.f64.f64 	%fd2829, %fd194;
	setp.neu.f64 	%p534, %fd2829, %fd194;
	neg.f64 	%fd2831, %fd2827;
	selp.f64 	%fd2832, %fd2831, %fd2827, %p10;
	selp.f64 	%fd2833, %fd2832, %fd2827, %p533;
	selp.f64 	%fd2834, 0dFFF8000000000000, %fd2833, %p534;
	selp.f64 	%fd7965, %fd2834, %fd2833, %p533;
	mov.pred 	%p2341, %p10;
$L__BB0_199:
	sub.f64 	%fd2836, %fd193, %fd188;
	{
	.reg .b32 %temp; 
	mov.b64 	{%temp, %r1739}, %fd2836;
	}
	and.b32  	%r1740, %r1739, 2146435072;
	setp.ne.s32 	%p538, %r1740, 2146435072;
	@%p538 bra 	$L__BB0_204;
	abs.f64 	%fd2837, %fd188;
	setp.neu.f64 	%p539, %fd2837, 0d7FF0000000000000;
	@%p539 bra 	$L__BB0_202;
	setp.gt.f64 	%p544, %fd195, 0d3FF0000000000000;
	selp.b32 	%r1748, 2146435072, 0, %p544;
	setp.lt.s32 	%p545, %r145, 0;
	xor.b32  	%r1749, %r1748, 2146435072;
	selp.b32 	%r1750, %r1749, %r1748, %p545;
	setp.eq.f64 	%p546, %fd193, 0dBFF0000000000000;
	selp.b32 	%r1751, 1072693248, %r1750, %p546;
	mov.b32 	%r1752, 0;
	mov.b64 	%fd7965, {%r1752, %r1751};
	bra.uni 	$L__BB0_204;
$L__BB0_202:
	setp.neu.f64 	%p540, %fd195, 0d7FF0000000000000;
	@%p540 bra 	$L__BB0_204;
	setp.lt.s32 	%p541, %r144, 0;
	setp.lt.s32 	%p542, %r145, 0;
	selp.b32 	%r1741, 0, 2146435072, %p542;
	and.b32  	%r1742, %r145, 2147483647;
	setp.ne.s32 	%p543, %r1742, 1071644672;
	or.b32  	%r1743, %r1741, -2147483648;
	selp.b32 	%r1744, %r1743, %r1741, %p543;
	selp.b32 	%r1745, %r1744, %r1741, %p2341;
	selp.b32 	%r1746, %r1745, %r1741, %p541;
	mov.b32 	%r1747, 0;
	mov.b64 	%fd7965, {%r1747, %r1746};
$L__BB0_204:
	sub.f64 	%fd202, %fd149, %fd150;
	{
	.reg .b32 %temp; 
	mov.b64 	{%temp, %r146}, %fd202;
	}
	abs.f64 	%fd203, %fd202;
	setp.neu.f64 	%p547, %fd202, 0d0000000000000000;
	@%p547 bra 	$L__BB0_206;
	setp.eq.s64 	%p551, %rd10, -9223372036854775808;
	abs.f64 	%fd2846, %fd188;
	setp.neu.f64 	%p552, %fd2846, 0d3FE0000000000000;
	and.pred  	%p10, %p552, %p551;
	selp.b32 	%r1753, %r146, 0, %p10;
	setp.lt.s32 	%p553, %r145, 0;
	or.b32  	%r1754, %r1753, 2146435072;
	selp.b32 	%r1755, %r1754, %r1753, %p553;
	mov.b32 	%r1756, 0;
	mov.b64 	%fd7967, {%r1756, %r1755};
	bra.uni 	$L__BB0_207;
$L__BB0_206:
	{ // callseq 7, 0
	.param .b64 param0;
	st.param.f64 	[param0], %fd203;
	.param .b64 param1;
	st.param.f64 	[param1], %fd194;
	.param .b64 retval0;
	call.uni (retval0), 
	__internal_accurate_pow, 
	(
	param0, 
	param1
	);
	ld.param.f64 	%fd2838, [retval0];
	} // callseq 7
	setp.lt.s32 	%p548, %r146, 0;
	cvt.rzi.f64.f64 	%fd2840, %fd194;
	setp.neu.f64 	%p549, %fd2840, %fd194;
	neg.f64 	%fd2842, %fd2838;
	setp.eq.s64 	%p550, %rd10, -9223372036854775808;
	selp.f64 	%fd2843, %fd2842, %fd2838, %p550;
	selp.f64 	%fd2844, %fd2843, %fd2838, %p548;
	selp.f64 	%fd2845, 0dFFF8000000000000, %fd2844, %p549;
	selp.f64 	%fd7967, %fd2845, %fd2844, %p548;
$L__BB0_207:
	sub.f64 	%fd2847, %fd202, %fd188;
	{
	.reg .b32 %temp; 
	mov.b64 	{%temp, %r1757}, %fd2847;
	}
	and.b32  	%r1758, %r1757, 2146435072;
	setp.ne.s32 	%p554, %r1758, 2146435072;
	@%p554 bra 	$L__BB0_214;
	setp.num.f64 	%p555, %fd202, %fd202;
	@%p555 bra 	$L__BB0_210;
	add.rn.f64 	%fd7967, %fd202, %fd194;
	bra.uni 	$L__BB0_214;
$L__BB0_210:
	abs.f64 	%fd2848, %fd188;
	setp.neu.f64 	%p556, %fd2848, 0d7FF0000000000000;
	@%p556 bra 	$L__BB0_212;
	setp.gt.f64 	%p561, %fd203, 0d3FF0000000000000;
	selp.b32 	%r1766, 2146435072, 0, %p561;
	setp.lt.s32 	%p562, %r145, 0;
	xor.b32  	%r1767, %r1766, 2146435072;
	selp.b32 	%r1768, %r1767, %r1766, %p562;
	setp.eq.f64 	%p563, %fd202, 0dBFF0000000000000;
	selp.b32 	%r1769, 1072693248, %r1768, %p563;
	mov.b32 	%r1770, 0;
	mov.b64 	%fd7967, {%r1770, %r1769};
	bra.uni 	$L__BB0_214;
$L__BB0_212:
	setp.neu.f64 	%p557, %fd203, 0d7FF0000000000000;
	@%p557 bra 	$L__BB0_214;
	setp.lt.s32 	%p558, %r146, 0;
	setp.lt.s32 	%p559, %r145, 0;
	selp.b32 	%r1759, 0, 2146435072, %p559;
	and.b32  	%r1760, %r145, 2147483647;
	setp.ne.s32 	%p560, %r1760, 1071644672;
	or.b32  	%r1761, %r1759, -2147483648;
	selp.b32 	%r1762, %r1761, %r1759, %p560;
	selp.b32 	%r1763, %r1762, %r1759, %p10;
	selp.b32 	%r1764, %r1763, %r1759, %p558;
	mov.b32 	%r1765, 0;
	mov.b64 	%fd7967, {%r1765, %r1764};
$L__BB0_214:
	setp.eq.f64 	%p564, %fd188, 0d0000000000000000;
	setp.eq.f64 	%p565, %fd202, 0d3FF0000000000000;
	selp.f64 	%fd2850, 0d3FF0000000000000, %fd7967, %p564;
	selp.f64 	%fd2851, 0d3FF0000000000000, %fd2850, %p565;
	div.rn.f64 	%fd2852, %fd7963, %fd188;
	setp.eq.f64 	%p566, %fd193, 0d3FF0000000000000;
	selp.f64 	%fd2853, 0d3FF0000000000000, %fd7965, %p564;
	selp.f64 	%fd2854, 0d3FF0000000000000, %fd2853, %p566;
	sub.f64 	%fd2855, %fd2854, %fd2851;
	mul.f64 	%fd211, %fd2852, %fd2855;
	mov.b64 	%rd201, %fd211;
	setp.lt.s64 	%p567, %rd201, 0;
	and.b64  	%rd202, %rd201, 9223372036854775807;
	add.s64 	%rd203, %rd202, -4503599627370496;
	setp.lt.u64 	%p568, %rd203, 9214364837600034816;
	and.pred  	%p569, %p568, %p567;
	add.s64 	%rd204, %rd202, -1;
	setp.lt.u64 	%p570, %rd204, 4503599627370495;
	and.pred  	%p571, %p570, %p567;
	setp.eq.s64 	%p572, %rd202, 0;
	or.pred  	%p573, %p572, %p571;
	setp.eq.s64 	%p574, %rd202, 9218868437227405312;
	or.pred  	%p575, %p573, %p574;
	setp.gt.s64 	%p576, %rd202, 9218868437227405312;
	or.pred  	%p577, %p575, %p576;
	or.pred  	%p578, %p577, %p569;
	@%p578 bra 	$L__BB0_392;
	mul.f64 	%fd212, %fd151, 0dBFE6A09E667F3BCD;
	{
	.reg .b32 %temp; 
	mov.b64 	{%temp, %r147}, %fd212;
	}
	and.b32  	%r148, %r147, 2147483647;
	{
	.reg .b32 %temp; 
	mov.b64 	{%r149, %temp}, %fd212;
	}
	setp.gt.u32 	%p579, %r148, 2146435071;
	@%p579 bra 	$L__BB0_217;
	mov.b64 	%fd2859, {%r149, %r148};
	add.f64 	%fd2860, %fd2859, 0dC010000000000000;
	add.f64 	%fd2861, %fd2859, 0d4010000000000000;
	rcp.approx.ftz.f64 	%fd2862, %fd2861;
	neg.f64 	%fd2863, %fd2861;
	fma.rn.f64 	%fd2864, %fd2863, %fd2862, 0d3FF0000000000000;
	fma.rn.f64 	%fd2865, %fd2864, %fd2864, %fd2864;
	fma.rn.f64 	%fd2866, %fd2865, %fd2862, %fd2862;
	mul.f64 	%fd2867, %fd2860, %fd2866;
	mov.f64 	%fd2868, 0d3FF0000000000000;
	add.rn.f64 	%fd2869, %fd2867, %fd2868;
	fma.rn.f64 	%fd2870, %fd2869, 0dC010000000000000, %fd2859;
	neg.f64 	%fd2871, %fd2867;
	fma.rn.f64 	%fd2872, %fd2871, %fd2859, %fd2870;
	fma.rn.f64 	%fd2873, %fd2866, %fd2872, %fd2867;
	fma.rn.f64 	%fd2874, %fd2873, 0dBDF8774AD4E0BFD7, 0dBE44E1C6FD03D328;
	fma.rn.f64 	%fd2875, %fd2874, %fd2873, 0dBE4330149F7A56B6;
	fma.rn.f64 	%fd2876, %fd2875, %fd2873, 0d3E7BEDDED8376273;
	fma.rn.f64 	%fd2877, %fd2876, %fd2873, 0d3E6F9254C3ABF22B;
	fma.rn.f64 	%fd2878, %fd2877, %fd2873, 0dBEAB9068C2148CF0;
	fma.rn.f64 	%fd2879, %fd2878, %fd2873, 0d3E94C6454DB34009;
	fma.rn.f64 	%fd2880, %fd2879, %fd2873, 0d3ED7F1C378F2311D;
	fma.rn.f64 	%fd2881, %fd2880, %fd2873, 0dBEE78E051C6D5C58;
	fma.rn.f64 	%fd2882, %fd2881, %fd2873, 0dBEF995B4EAD14A90;
	fma.rn.f64 	%fd2883, %fd2882, %fd2873, 0d3F23BE27CF0A29B2;
	fma.rn.f64 	%fd2884, %fd2883, %fd2873, 0dBF2A1DEF3E81672E;
	fma.rn.f64 	%fd2885, %fd2884, %fd2873, 0dBF48D4ABE68C1713;
	fma.rn.f64 	%fd2886, %fd2885, %fd2873, 0d3F749C67210DD6B4;
	fma.rn.f64 	%fd2887, %fd2886, %fd2873, 0dBF9096238568E357;
	fma.rn.f64 	%fd2888, %fd2887, %fd2873, 0d3FA3079EDF8C2DC9;
	fma.rn.f64 	%fd2889, %fd2888, %fd2873, 0dBFB0FB06DFF601FC;
	fma.rn.f64 	%fd2890, %fd2889, %fd2873, 0d3FB7FEE004DFBCDC;
	fma.rn.f64 	%fd2891, %fd2890, %fd2873, 0dBFB9DDB23C3DB8C6;
	fma.rn.f64 	%fd2892, %fd2891, %fd2873, 0d3FB16ECEFCFA5FDA;
	fma.rn.f64 	%fd2893, %fd2892, %fd2873, 0d3F8F7F5DF66FB6D6;
	fma.rn.f64 	%fd2894, %fd2893, %fd2873, 0dBFC1DF1AD154A29D;
	fma.rn.f64 	%fd2895, %fd2894, %fd2873, 0d3FF3BA5916E9FD7F;
	fma.rn.f64 	%fd2896, %fd2859, 0d4000000000000000, 0d3FF0000000000000;
	rcp.approx.ftz.f64 	%fd2897, %fd2896;
	neg.f64 	%fd2898, %fd2896;
	fma.rn.f64 	%fd2899, %fd2898, %fd2897, 0d3FF0000000000000;
	fma.rn.f64 	%fd2900, %fd2899, %fd2899, %fd2899;
	fma.rn.f64 	%fd2901, %fd2900, %fd2897, %fd2897;
	mul.f64 	%fd2902, %fd2901, %fd2895;
	mul.f64 	%fd2903, %fd2902, 0dC000000000000000;
	fma.rn.f64 	%fd2904, %fd2859, %fd2903, %fd2895;
	neg.f64 	%fd2905, %fd2902;
	add.rn.f64 	%fd2906, %fd2904, %fd2905;
	fma.rn.f64 	%fd2907, %fd2906, %fd2901, %fd2902;
	neg.f64 	%fd2908, %fd2859;
	mul.f64 	%fd2909, %fd2859, %fd2908;
	fma.rn.f64 	%fd2910, %fd2909, 0d3FF71547652B82FE, 0d4338000000000000;
	{
	.reg .b32 %temp; 
	mov.b64 	{%r1771, %temp}, %fd2910;
	}
	mov.f64 	%fd2911, 0dC338000000000000;
	add.rn.f64 	%fd2912, %fd2910, %fd2911;
	fma.rn.f64 	%fd2913, %fd2912, 0dBFE62E42FEFA39EF, %fd2909;
	fma.rn.f64 	%fd2914, %fd2912, 0dBC7ABC9E3B39803F, %fd2913;
	fma.rn.f64 	%fd2915, %fd2914, 0d3E5ADE1569CE2BDF, 0d3E928AF3FCA213EA;
	fma.rn.f64 	%fd2916, %fd2915, %fd2914, 0d3EC71DEE62401315;
	fma.rn.f64 	%fd2917, %fd2916, %fd2914, 0d3EFA01997C89EB71;
	fma.rn.f64 	%fd2918, %fd2917, %fd2914, 0d3F2A01A014761F65;
	fma.rn.f64 	%fd2919, %fd2918, %fd2914, 0d3F56C16C1852B7AF;
	fma.rn.f64 	%fd2920, %fd2919, %fd2914, 0d3F81111111122322;
	fma.rn.f64 	%fd2921, %fd2920, %fd2914, 0d3FA55555555502A1;
	fma.rn.f64 	%fd2922, %fd2921, %fd2914, 0d3FC5555555555511;
	fma.rn.f64 	%fd2923, %fd2922, %fd2914, 0d3FE000000000000B;
	fma.rn.f64 	%fd2924, %fd2923, %fd2914, 0d3FF0000000000000;
	fma.rn.f64 	%fd2925, %fd2924, %fd2914, 0d3FF0000000000000;
	shr.u32 	%r1772, %r1771, 31;
	add.s32 	%r1773, %r1771, %r1772;
	shr.s32 	%r1774, %r1773, 1;
	{
	.reg .b32 %temp; 
	mov.b64 	{%r1775, %temp}, %fd2925;
	}
	{
	.reg .b32 %temp; 
	mov.b64 	{%temp, %r1776}, %fd2925;
	}
	shl.b32 	%r1777, %r1774, 20;
	add.s32 	%r1778, %r1776, %r1777;
	mov.b64 	%fd2926, {%r1775, %r1778};
	sub.s32 	%r1779, %r1771, %r1774;
	shl.b32 	%r1780, %r1779, 20;
	add.s32 	%r1781, %r1780, 1072693248;
	mov.b32 	%r1782, 0;
	mov.b64 	%fd2927, {%r1782, %r1781};
	mul.f64 	%fd2928, %fd2927, %fd2926;
	neg.f64 	%fd2929, %fd2909;
	fma.rn.f64 	%fd2930, %fd2908, %fd2859, %fd2929;
	fma.rn.f64 	%fd2931, %fd2928, %fd2930, %fd2928;
	mul.f64 	%fd2932, %fd2931, %fd2907;
	setp.gt.u32 	%p583, %r148, 1077624832;
	selp.f64 	%fd2933, 0d0000000000000000, %fd2932, %p583;
	setp.lt.s32 	%p584, %r147, 0;
	mov.f64 	%fd2934, 0d4000000000000000;
	sub.f64 	%fd2935, %fd2934, %fd2933;
	selp.f64 	%fd7968, %fd2935, %fd2933, %p584;
	bra.uni 	$L__BB0_218;
$L__BB0_217:
	setp.eq.s32 	%p580, %r148, 2146435072;
	setp.eq.s32 	%p581, %r149, 0;
	setp.lt.s32 	%p582, %r147, 0;
	selp.f64 	%fd2856, 0d4000000000000000, 0d0000000000000000, %p582;
	add.f64 	%fd2857, %fd212, %fd212;
	selp.f64 	%fd2858, %fd2856, %fd2857, %p581;
	selp.f64 	%fd7968, %fd2858, %fd2857, %p580;
$L__BB0_218:
	mul.f64 	%fd216, %fd137, 0d3FE6A09E667F3BCD;
	{
	.reg .b32 %temp; 
	mov.b64 	{%temp, %r150}, %fd216;
	}
	and.b32  	%r151, %r150, 2147483647;
	{
	.reg .b32 %temp; 
	mov.b64 	{%r152, %temp}, %fd216;
	}
	setp.gt.u32 	%p585, %r151, 2146435071;
	@%p585 bra 	$L__BB0_220;
	mov.b64 	%fd2939, {%r152, %r151};
	add.f64 	%fd2940, %fd2939, 0dC010000000000000;
	add.f64 	%fd2941, %fd2939, 0d4010000000000000;
	rcp.approx.ftz.f64 	%fd2942, %fd2941;
	neg.f64 	%fd2943, %fd2941;
	fma.rn.f64 	%fd2944, %fd2943, %fd2942, 0d3FF0000000000000;
	fma.rn.f64 	%fd2945, %fd2944, %fd2944, %fd2944;
	fma.rn.f64 	%fd2946, %fd2945, %fd2942, %fd2942;
	mul.f64 	%fd2947, %fd2940, %fd2946;
	mov.f64 	%fd2948, 0d3FF0000000000000;
	add.rn.f64 	%fd2949, %fd2947, %fd2948;
	fma.rn.f64 	%fd2950, %fd2949, 0dC010000000000000, %fd2939;
	neg.f64 	%fd2951, %fd2947;
	fma.rn.f64 	%fd2952, %fd2951, %fd2939, %fd2950;
	fma.rn.f64 	%fd2953, %fd2946, %fd2952, %fd2947;
	fma.rn.f64 	%fd2954, %fd2953, 0dBDF8774AD4E0BFD7, 0dBE44E1C6FD03D328;
	fma.rn.f64 	%fd2955, %fd2954, %fd2953, 0dBE4330149F7A56B6;
	fma.rn.f64 	%fd2956, %fd2955, %fd2953, 0d3E7BEDDED8376273;
	fma.rn.f64 	%fd2957, %fd2956, %fd2953, 0d3E6F9254C3ABF22B;
	fma.rn.f64 	%fd2958, %fd2957, %fd2953, 0dBEAB9068C2148CF0;
	fma.rn.f64 	%fd2959, %fd2958, %fd2953, 0d3E94C6454DB34009;
	fma.rn.f64 	%fd2960, %fd2959, %fd2953, 0d3ED7F1C378F2311D;
	fma.rn.f64 	%fd2961, %fd2960, %fd2953, 0dBEE78E051C6D5C58;
	fma.rn.f64 	%fd2962, %fd2961, %fd2953, 0dBEF995B4EAD14A90;
	fma.rn.f64 	%fd2963, %fd2962, %fd2953, 0d3F23BE27CF0A29B2;
	fma.rn.f64 	%fd2964, %fd2963, %fd2953, 0dBF2A1DEF3E81672E;
	fma.rn.f64 	%fd2965, %fd2964, %fd2953, 0dBF48D4ABE68C1713;
	fma.rn.f64 	%fd2966, %fd2965, %fd2953, 0d3F749C67210DD6B4;
	fma.rn.f64 	%fd2967, %fd2966, %fd2953, 0dBF9096238568E357;
	fma.rn.f64 	%fd2968, %fd2967, %fd2953, 0d3FA3079EDF8C2DC9;
	fma.rn.f64 	%fd2969, %fd2968, %fd2953, 0dBFB0FB06DFF601FC;
	fma.rn.f64 	%fd2970, %fd2969, %fd2953, 0d3FB7FEE004DFBCDC;
	fma.rn.f64 	%fd2971, %fd2970, %fd2953, 0dBFB9DDB23C3DB8C6;
	fma.rn.f64 	%fd2972, %fd2971, %fd2953, 0d3FB16ECEFCFA5FDA;
	fma.rn.f64 	%fd2973, %fd2972, %fd2953, 0d3F8F7F5DF66FB6D6;
	fma.rn.f64 	%fd2974, %fd2973, %fd2953, 0dBFC1DF1AD154A29D;
	fma.rn.f64 	%fd2975, %fd2974, %fd2953, 0d3FF3BA5916E9FD7F;
	fma.rn.f64 	%fd2976, %fd2939, 0d4000000000000000, 0d3FF0000000000000;
	rcp.approx.ftz.f64 	%fd2977, %fd2976;
	neg.f64 	%fd2978, %fd2976;
	fma.rn.f64 	%fd2979, %fd2978, %fd2977, 0d3FF0000000000000;
	fma.rn.f64 	%fd2980, %fd2979, %fd2979, %fd2979;
	fma.rn.f64 	%fd2981, %fd2980, %fd2977, %fd2977;
	mul.f64 	%fd2982, %fd2981, %fd2975;
	mul.f64 	%fd2983, %fd2982, 0dC000000000000000;
	fma.rn.f64 	%fd2984, %fd2939, %fd2983, %fd2975;
	neg.f64 	%fd2985, %fd2982;
	add.rn.f64 	%fd2986, %fd2984, %fd2985;
	fma.rn.f64 	%fd2987, %fd2986, %fd2981, %fd2982;
	neg.f64 	%fd2988, %fd2939;
	mul.f64 	%fd2989, %fd2939, %fd2988;
	fma.rn.f64 	%fd2990, %fd2989, 0d3FF71547652B82FE, 0d4338000000000000;
	{
	.reg .b32 %temp; 
	mov.b64 	{%r1783, %temp}, %fd2990;
	}
	mov.f64 	%fd2991, 0dC338000000000000;
	add.rn.f64 	%fd2992, %fd2990, %fd2991;
	fma.rn.f64 	%fd2993, %fd2992, 0dBFE62E42FEFA39EF, %fd2989;
	fma.rn.f64 	%fd2994, %fd2992, 0dBC7ABC9E3B39803F, %fd2993;
	fma.rn.f64 	%fd2995, %fd2994, 0d3E5ADE1569CE2BDF, 0d3E928AF3FCA213EA;
	fma.rn.f64 	%fd2996, %fd2995, %fd2994, 0d3EC71DEE62401315;
	fma.rn.f64 	%fd2997, %fd2996, %fd2994, 0d3EFA01997C89EB71;
	fma.rn.f64 	%fd2998, %fd2997, %fd2994, 0d3F2A01A014761F65;
	fma.rn.f64 	%fd2999, %fd2998, %fd2994, 0d3F56C16C1852B7AF;
	fma.rn.f64 	%fd3000, %fd2999, %fd2994, 0d3F81111111122322;
	fma.rn.f64 	%fd3001, %fd3000, %fd2994, 0d3FA55555555502A1;
	fma.rn.f64 	%fd3002, %fd3001, %fd2994, 0d3FC5555555555511;
	fma.rn.f64 	%fd3003, %fd3002, %fd2994, 0d3FE000000000000B;
	fma.rn.f64 	%fd3004, %fd3003, %fd2994, 0d3FF0000000000000;
	fma.rn.f64 	%fd3005, %fd3004, %fd2994, 0d3FF0000000000000;
	shr.u32 	%r1784, %r1783, 31;
	add.s32 	%r1785, %r1783, %r1784;
	shr.s32 	%r1786, %r1785, 1;
	{
	.reg .b32 %temp; 
	mov.b64 	{%r1787, %temp}, %fd3005;
	}
	{
	.reg .b32 %temp; 
	mov.b64 	{%temp, %r1788}, %fd3005;
	}
	shl.b32 	%r1789, %r1786, 20;
	add.s32 	%r1790, %r1788, %r1789;
	mov.b64 	%fd3006, {%r1787, %r1790};
	sub.s32 	%r1791, %r1783, %r1786;
	shl.b32 	%r1792, %r1791, 20;
	add.s32 	%r1793, %r1792, 1072693248;
	mov.b32 	%r1794, 0;
	mov.b64 	%fd3007, {%r1794, %r1793};
	mul.f64 	%fd3008, %fd3007, %fd3006;
	neg.f64 	%fd3009, %fd2989;
	fma.rn.f64 	%fd3010, %fd2988, %fd2939, %fd3009;
	fma.rn.f64 	%fd3011, %fd3008, %fd3010, %fd3008;
	mul.f64 	%fd3012, %fd3011, %fd2987;
	setp.gt.u32 	%p589, %r151, 1077624832;
	selp.f64 	%fd3013, 0d0000000000000000, %fd3012, %p589;
	setp.lt.s32 	%p590, %r150, 0;
	mov.f64 	%fd3014, 0d4000000000000000;
	sub.f64 	%fd3015, %fd3014, %fd3013;
	selp.f64 	%fd7969, %fd3015, %fd3013, %p590;
	bra.uni 	$L__BB0_221;
$L__BB0_220:
	setp.eq.s32 	%p586, %r151, 2146435072;
	setp.eq.s32 	%p587, %r152, 0;
	setp.lt.s32 	%p588, %r150, 0;
	selp.f64 	%fd2936, 0d4000000000000000, 0d0000000000000000, %p588;
	add.f64 	%fd2937, %fd216, %fd216;
	selp.f64 	%fd2938, %fd2936, %fd2937, %p587;
	selp.f64 	%fd7969, %fd2938, %fd2937, %p586;
$L__BB0_221:
	mul.f64 	%fd3016, %fd7969, 0d3FE0000000000000;
	mul.f64 	%fd3017, %fd7968, 0d3FE0000000000000;
	sub.f64 	%fd3018, %fd3017, %fd3016;
	fma.rn.f64 	%fd7971, %fd3018, 0d40040D931FF62706, %fd211;
$L__BB0_222:
	mov.b64 	%rd205, %fd7971;
	setp.lt.s64 	%p591, %rd205, 0;
	and.b64  	%rd206, %rd205, 9223372036854775807;
	add.s64 	%rd207, %rd206, -4503599627370496;
	setp.lt.u64 	%p592, %rd207, 9214364837600034816;
	and.pred  	%p593, %p592, %p591;
	add.s64 	%rd208, %rd206, -1;
	setp.lt.u64 	%p594, %rd208, 4503599627370495;
	and.pred  	%p595, %p594, %p591;
	setp.eq.s64 	%p596, %rd206, 0;
	or.pred  	%p597, %p596, %p595;
	setp.eq.s64 	%p598, %rd206, 9218868437227405312;
	or.pred  	%p599, %p597, %p598;
	setp.gt.s64 	%p600, %rd206, 9218868437227405312;
	or.pred  	%p601, %p599, %p600;
	or.pred  	%p602, %p601, %p593;
	@%p602 bra 	$L__BB0_392;
	{
	.reg .b32 %temp; 
	mov.b64 	{%temp, %r3770}, %fd7971;
	}
	{
	.reg .b32 %temp; 
	mov.b64 	{%r3771, %temp}, %fd7971;
	}
	setp.gt.s32 	%p603, %r3770, 1048575;
	mov.b32 	%r3772, -1023;
	@%p603 bra 	$L__BB0_225;
	mul.f64 	%fd7971, %fd7971, 0d4350000000000000;
	{
	.reg .b32 %temp; 
	mov.b64 	{%temp, %r3770}, %fd7971;
	}
	{
	.reg .b32 %temp; 
	mov.b64 	{%r3771, %temp}, %fd7971;
	}
	mov.b32 	%r3772, -1077;
$L__BB0_225:
	add.s32 	%r1797, %r3770, -1;
	setp.gt.u32 	%p604, %r1797, 2146435070;
	@%p604 bra 	$L__BB0_229;
	shr.u32 	%r1800, %r3770, 20;
	add.s32 	%r3773, %r3772, %r1800;
	and.b32  	%r1801, %r3770, 1048575;
	or.b32  	%r1802, %r1801, 1072693248;
	mov.b64 	%fd7972, {%r3771, %r1802};
	setp.lt.u32 	%p606, %r1802, 1073127583;
	@%p606 bra 	$L__BB0_228;
	{
	.reg .b32 %temp; 
	mov.b64 	{%r1803, %temp}, %fd7972;
	}
	{
	.reg .b32 %temp; 
	mov.b64 	{%temp, %r1804}, %fd7972;
	}
	add.s32 	%r1805, %r1804, -1048576;
	mov.b64 	%fd7972, {%r1803, %r1805};
	add.s32 	%r3773, %r3773, 1;
$L__BB0_228:
	add.f64 	%fd3021, %fd7972, 0dBFF0000000000000;
	add.f64 	%fd3022, %fd7972, 0d3FF0000000000000;
	rcp.approx.ftz.f64 	%fd3023, %fd3022;
	neg.f64 	%fd3024, %fd3022;
	fma.rn.f64 	%fd3025, %fd3024, %fd3023, 0d3FF0000000000000;
	fma.rn.f64 	%fd3026, %fd3025, %fd3025, %fd3025;
	fma.rn.f64 	%fd3027, %fd3026, %fd3023, %fd3023;
	mul.f64 	%fd3028, %fd3021, %fd3027;
	fma.rn.f64 	%fd3029, %fd3021, %fd3027, %fd3028;
	mul.f64 	%fd3030, %fd3029, %fd3029;
	fma.rn.f64 	%fd3031, %fd3030, 0d3EB1380B3AE80F1E, 0d3ED0EE258B7A8B04;
	fma.rn.f64 	%fd3032, %fd3031, %fd3030, 0d3EF3B2669F02676F;
	fma.rn.f64 	%fd3033, %fd3032, %fd3030, 0d3F1745CBA9AB0956;
	fma.rn.f64 	%fd3034, %fd3033, %fd3030, 0d3F3C71C72D1B5154;
	fma.rn.f64 	%fd3035, %fd3034, %fd3030, 0d3F624924923BE72D;
	fma.rn.f64 	%fd3036, %fd3035, %fd3030, 0d3F8999999999A3C4;
	fma.rn.f64 	%fd3037, %fd3036, %fd3030, 0d3FB5555555555554;
	sub.f64 	%fd3038, %fd3021, %fd3029;
	add.f64 	%fd3039, %fd3038, %fd3038;
	neg.f64 	%fd3040, %fd3029;
	fma.rn.f64 	%fd3041, %fd3040, %fd3021, %fd3039;
	mul.f64 	%fd3042, %fd3027, %fd3041;
	mul.f64 	%fd3043, %fd3030, %fd3037;
	fma.rn.f64 	%fd3044, %fd3043, %fd3029, %fd3042;
	xor.b32  	%r1806, %r3773, -2147483648;
	mov.b32 	%r1807, 1127219200;
	mov.b64 	%fd3045, {%r1806, %r1807};
	sub.f64 	%fd3046, %fd3045, %fd1;
	fma.rn.f64 	%fd3047, %fd3046, 0d3FE62E42FEFA39EF, %fd3029;
	fma.rn.f64 	%fd3048, %fd3046, 0dBFE62E42FEFA39EF, %fd3047;
	sub.f64 	%fd3049, %fd3048, %fd3029;
	sub.f64 	%fd3050, %fd3044, %fd3049;
	fma.rn.f64 	%fd3051, %fd3046, 0d3C7ABC9E3B39803F, %fd3050;
	add.f64 	%fd7973, %fd3047, %fd3051;
	bra.uni 	$L__BB0_230;
$L__BB0_229:
	fma.rn.f64 	%fd3020, %fd7971, 0d7FF0000000000000, 0d7FF0000000000000;
	{
	.reg .b32 %temp; 
	mov.b64 	{%temp, %r1798}, %fd7971;
	}
	and.b32  	%r1799, %r1798, 2147483647;
	setp.eq.s32 	%p605, %r1799, 0;
	selp.f64 	%fd7973, 0dFFF0000000000000, %fd3020, %p605;
$L__BB0_230:
	setp.leu.f64 	%p607, %fd152, %fd153;
	@%p607 bra 	$L__BB0_232;
	mul.f64 	%fd3085, %fd152, 0dBFE0000000000000;
	mul.f64 	%fd7977, %fd152, %fd3085;
	bra.uni 	$L__BB0_240;
$L__BB0_232:
	sub.f64 	%fd7974, %fd149, %fd152;
	{
	.reg .b32 %temp; 
	mov.b64 	{%temp, %r3774}, %fd7974;
	}
	{
	.reg .b32 %temp; 
	mov.b64 	{%r3775, %temp}, %fd7974;
	}
	setp.gt.s32 	%p608, %r3774, 1048575;
	mov.b32 	%r3776, -1023;
	@%p608 bra 	$L__BB0_234;
	mul.f64 	%fd7974, %fd7974, 0d4350000000000000;
	{
	.reg .b32 %temp; 
	mov.b64 	{%temp, %r3774}, %fd7974;
	}
	{
	.reg .b32 %temp; 
	mov.b64 	{%r3775, %temp}, %fd7974;
	}
	mov.b32 	%r3776, -1077;
$L__BB0_234:
	add.s32 	%r1810, %r3774, -1;
	setp.gt.u32 	%p609, %r1810, 2146435070;
	@%p609 bra 	$L__BB0_238;
	shr.u32 	%r1813, %r3774, 20;
	add.s32 	%r3777, %r3776, %r1813;
	and.b32  	%r1814, %r3774, 1048575;
	or.b32  	%r1815, %r1814, 1072693248;
	mov.b64 	%fd7975, {%r3775, %r1815};
	setp.lt.u32 	%p611, %r1815, 1073127583;
	@%p611 bra 	$L__BB0_237;
	{
	.reg .b32 %temp; 
	mov.b64 	{%r1816, %temp}, %fd7975;
	}
	{
	.reg .b32 %temp; 
	mov.b64 	{%temp, %r1817}, %fd7975;
	}
	add.s32 	%r1818, %r1817, -1048576;
	mov.b64 	%fd7975, {%r1816, %r1818};
	add.s32 	%r3777, %r3777, 1;
$L__BB0_237:
	add.f64 	%fd3053, %fd7975, 0dBFF0000000000000;
	add.f64 	%fd3054, %fd7975, 0d3FF0000000000000;
	rcp.approx.ftz.f64 	%fd3055, %fd3054;
	neg.f64 	%fd3056, %fd3054;
	fma.rn.f64 	%fd3057, %fd3056, %fd3055, 0d3FF0000000000000;
	fma.rn.f64 	%fd3058, %fd3057, %fd3057, %fd3057;
	fma.rn.f64 	%fd3059, %fd3058, %fd3055, %fd3055;
	mul.f64 	%fd3060, %fd3053, %fd3059;
	fma.rn.f64 	%fd3061, %fd3053, %fd3059, %fd3060;
	mul.f64 	%fd3062, %fd3061, %fd3061;
	fma.rn.f64 	%fd3063, %fd3062, 0d3EB1380B3AE80F1E, 0d3ED0EE258B7A8B04;
	fma.rn.f64 	%fd3064, %fd3063, %fd3062, 0d3EF3B2669F02676F;
	fma.rn.f64 	%fd3065, %fd3064, %fd3062, 0d3F1745CBA9AB0956;
	fma.rn.f64 	%fd3066, %fd3065, %fd3062, 0d3F3C71C72D1B5154;
	fma.rn.f64 	%fd3067, %fd3066, %fd3062, 0d3F624924923BE72D;
	fma.rn.f64 	%fd3068, %fd3067, %fd3062, 0d3F8999999999A3C4;
	fma.rn.f64 	%fd3069, %fd3068, %fd3062, 0d3FB5555555555554;
	sub.f64 	%fd3070, %fd3053, %fd3061;
	add.f64 	%fd3071, %fd3070, %fd3070;
	neg.f64 	%fd3072, %fd3061;
	fma.rn.f64 	%fd3073, %fd3072, %fd3053, %fd3071;
	mul.f64 	%fd3074, %fd3059, %fd3073;
	mul.f64 	%fd3075, %fd3062, %fd3069;
	fma.rn.f64 	%fd3076, %fd3075, %fd3061, %fd3074;
	xor.b32  	%r1819, %r3777, -2147483648;
	mov.b32 	%r1820, 1127219200;
	mov.b64 	%fd3077, {%r1819, %r1820};
	sub.f64 	%fd3078, %fd3077, %fd1;
	fma.rn.f64 	%fd3079, %fd3078, 0d3FE62E42FEFA39EF, %fd3061;
	fma.rn.f64 	%fd3080, %fd3078, 0dBFE62E42FEFA39EF, %fd3079;
	sub.f64 	%fd3081, %fd3080, %fd3061;
	sub.f64 	%fd3082, %fd3076, %fd3081;
	fma.rn.f64 	%fd3083, %fd3078, 0d3C7ABC9E3B39803F, %fd3082;
	add.f64 	%fd7976, %fd3079, %fd3083;
	bra.uni 	$L__BB0_239;
$L__BB0_238:
	fma.rn.f64 	%fd3052, %fd7974, 0d7FF0000000000000, 0d7FF0000000000000;
	{
	.reg .b32 %temp; 
	mov.b64 	{%temp, %r1811}, %fd7974;
	}
	and.b32  	%r1812, %r1811, 2147483647;
	setp.eq.s32 	%p610, %r1812, 0;
	selp.f64 	%fd7976, 0dFFF0000000000000, %fd3052, %p610;
$L__BB0_239:
	mul.f64 	%fd3084, %fd138, %fd7976;
	sub.f64 	%fd7977, %fd148, %fd3084;
$L__BB0_240:
	{
	.reg .b32 %temp; 
	mov.b64 	{%temp, %r3778}, %fd7978;
	}
	{
	.reg .b32 %temp; 
	mov.b64 	{%r3779, %temp}, %fd7978;
	}
	setp.gt.s32 	%p612, %r3778, 1048575;
	mov.b32 	%r3780, -1023;
	@%p612 bra 	$L__BB0_242;
	mul.f64 	%fd7978, %fd7978, 0d4350000000000000;
	{
	.reg .b32 %temp; 
	mov.b64 	{%temp, %r3778}, %fd7978;
	}
	{
	.reg .b32 %temp; 
	mov.b64 	{%r3779, %temp}, %fd7978;
	}
	mov.b32 	%r3780, -1077;
$L__BB0_242:
	add.s32 	%r1823, %r3778, -1;
	setp.gt.u32 	%p613, %r1823, 2146435070;
	@%p613 bra 	$L__BB0_246;
	shr.u32 	%r1826, %r3778, 20;
	add.s32 	%r3781, %r3780, %r1826;
	and.b32  	%r1827, %r3778, 1048575;
	or.b32  	%r1828, %r1827, 1072693248;
	mov.b64 	%fd7979, {%r3779, %r1828};
	setp.lt.u32 	%p615, %r1828, 1073127583;
	@%p615 bra 	$L__BB0_245;
	{
	.reg .b32 %temp; 
	mov.b64 	{%r1829, %temp}, %fd7979;
	}
	{
	.reg .b32 %temp; 
	mov.b64 	{%temp, %r1830}, %fd7979;
	}
	add.s32 	%r1831, %r1830, -1048576;
	mov.b64 	%fd7979, {%r1829, %r1831};
	add.s32 	%r3781, %r3781, 1;
$L__BB0_245:
	add.f64 	%fd3087, %fd7979, 0dBFF0000000000000;
	add.f64 	%fd3088, %fd7979, 0d3FF0000000000000;
	rcp.approx.ftz.f64 	%fd3089, %fd3088;
	neg.f64 	%fd3090, %fd3088;
	fma.rn.f64 	%fd3091, %fd3090, %fd3089, 0d3FF0000000000000;
	fma.rn.f64 	%fd3092, %fd3091, %fd3091, %fd3091;
	fma.rn.f64 	%fd3093, %fd3092, %fd3089, %fd3089;
	mul.f64 	%fd3094, %fd3087, %fd3093;
	fma.rn.f64 	%fd3095, %fd3087, %fd3093, %fd3094;
	mul.f64 	%fd3096, %fd3095, %fd3095;
	fma.rn.f64 	%fd3097, %fd3096, 0d3EB1380B3AE80F1E, 0d3ED0EE258B7A8B04;
	fma.rn.f64 	%fd3098, %fd3097, %fd3096, 0d3EF3B2669F02676F;
	fma.rn.f64 	%fd3099, %fd3098, %fd3096, 0d3F1745CBA9AB0956;
	fma.rn.f64 	%fd3100, %fd3099, %fd3096, 0d3F3C71C72D1B5154;
	fma.rn.f64 	%fd3101, %fd3100, %fd3096, 0d3F624924923BE72D;
	fma.rn.f64 	%fd3102, %fd3101, %fd3096, 0d3F8999999999A3C4;
	fma.rn.f64 	%fd3103, %fd3102, %fd3096, 0d3FB5555555555554;
	sub.f64 	%fd3104, %fd3087, %fd3095;
	add.f64 	%fd3105, %fd3104, %fd3104;
	neg.f64 	%fd3106, %fd3095;
	fma.rn.f64 	%fd3107, %fd3106, %fd3087, %fd3105;
	mul.f64 	%fd3108, %fd3093, %fd3107;
	mul.f64 	%fd3109, %fd3096, %fd3103;
	fma.rn.f64 	%fd3110, %fd3109, %fd3095, %fd3108;
	xor.b32  	%r1832, %r3781, -2147483648;
	mov.b32 	%r1833, 1127219200;
	mov.b64 	%fd3111, {%r1832, %r1833};
	sub.f64 	%fd3112, %fd3111, %fd1;
	fma.rn.f64 	%fd3113, %fd3112, 0d3FE62E42FEFA39EF, %fd3095;
	fma.rn.f64 	%fd3114, %fd3112, 0dBFE62E42FEFA39EF, %fd3113;
	sub.f64 	%fd3115, %fd3114, %fd3095;
	sub.f64 	%fd3116, %fd3110, %fd3115;
	fma.rn.f64 	%fd3117, %fd3112, 0d3C7ABC9E3B39803F, %fd3116;
	add.f64 	%fd7980, %fd3113, %fd3117;
	bra.uni 	$L__BB0_247;
$L__BB0_246:
	fma.rn.f64 	%fd3086, %fd7978, 0d7FF0000000000000, 0d7FF0000000000000;
	{
	.reg .b32 %temp; 
	mov.b64 	{%temp, %r1824}, %fd7978;
	}
	and.b32  	%r1825, %r1824, 2147483647;
	setp.eq.s32 	%p614, %r1825, 0;
	selp.f64 	%fd7980, 0dFFF0000000000000, %fd3086, %p614;
$L__BB0_247:
	sub.f64 	%fd3118, %fd7977, %fd7980;
	sub.f64 	%fd8046, %fd3118, %fd7973;
	bra.uni 	$L__BB0_392;
$L__BB0_248:
	setp.ne.s32 	%p228, %r13, 6;
	add.s32 	%r183, %r12, 5;
	setp.ge.u32 	%p229, %r183, %r1156;
	or.pred  	%p230, %p228, %p229;
	@%p230 bra 	$L__BB0_409;
	mul.wide.u32 	%rd149, %r12, 4;
	add.s64 	%rd150, %rd1, %rd149;
	ld.global.nc.u32 	%r1390, [%rd150];
	add.s32 	%r1391, %r12, 1;
	mul.wide.u32 	%rd151, %r1391, 4;
	add.s64 	%rd152, %rd1, %rd151;
	ld.global.nc.u32 	%r1392, [%rd152];
	add.s32 	%r1393, %r12, 2;
	mul.wide.u32 	%rd153, %r1393, 4;
	add.s64 	%rd154, %rd1, %rd153;
	ld.global.nc.u32 	%r1394, [%rd154];
	add.s32 	%r1395, %r12, 3;
	mul.wide.u32 	%rd155, %r1395, 4;
	add.s64 	%rd156, %rd1, %rd155;
	ld.global.nc.u32 	%r1396, [%rd156];
	add.s32 	%r1397, %r12, 4;
	mul.wide.u32 	%rd157, %r1397, 4;
	add.s64 	%rd158, %rd1, %rd157;
	ld.global.nc.u32 	%r1398, [%rd158];
	mul.wide.u32 	%rd159, %r183, 4;
	add.s64 	%rd160, %rd1, %rd159;
	ld.global.nc.u32 	%r1399, [%rd160];
	shl.b32 	%r1400, %r1390, 3;
	mov.u32 	%r1401, shared;
	add.s32 	%r1402, %r1401, %r1400;
	ld.shared.f64 	%fd251, [%r1402];
	shl.b32 	%r1403, %r1392, 3;
	add.s32 	%r1404, %r1401, %r1403;
	ld.shared.f64 	%fd8012, [%r1404];
	shl.b32 	%r1405, %r1394, 3;
	add.s32 	%r1406, %r1401, %r1405;
	ld.shared.f64 	%fd253, [%r1406];
	shl.b32 	%r1407, %r1396, 3;
	add.s32 	%r1408, %r1401, %r1407;
	ld.shared.f64 	%fd254, [%r1408];
	shl.b32 	%r1409, %r1398, 3;
	add.s32 	%r1410, %r1401, %r1409;
	ld.shared.f64 	%fd255, [%r1410];
	shl.b32 	%r1411, %r1399, 3;
	add.s32 	%r1412, %r1401, %r1411;
	ld.shared.f64 	%fd256, [%r1412];
	abs.f64 	%fd2063, %fd251;
	setp.equ.f64 	%p231, %fd2063, 0d7FF0000000000000;
	abs.f64 	%fd2064, %fd8012;
	setp.equ.f64 	%p232, %fd2064, 0d7FF0000000000000;
	or.pred  	%p233, %p231, %p232;
	setp.le.f64 	%p234, %fd8012, 0d0000000000000000;
	or.pred  	%p235, %p233, %p234;
	mov.f64 	%fd8046, 0dFFF0000000000000;
	@%p235 bra 	$L__BB0_392;
	mov.b64 	%rd161, %fd253;
	setp.lt.s64 	%p236, %rd161, 0;
	and.b64  	%rd162, %rd161, 9223372036854775807;
	add.s64 	%rd163, %rd162, -4503599627370496;
	setp.lt.u64 	%p237, %rd163, 9214364837600034816;
	and.pred  	%p238, %p237, %p236;
	add.s64 	%rd164, %rd162, -1;
	setp.lt.u64 	%p239, %rd164, 4503599627370495;
	and.pred  	%p240, %p239, %p236;
	setp.eq.s64 	%p241, %rd162, 0;
	or.pred  	%p242, %p241, %p240;
	setp.eq.s64 	%p243, %rd162, 9218868437227405312;
	or.pred  	%p244, %p242, %p243;
	setp.gt.s64 	%p245, %rd162, 9218868437227405312;
	or.pred  	%p246, %p244, %p245;
	or.pred  	%p247, %p246, %p238;
	abs.f64 	%fd2067, %fd254;
	setp.equ.f64 	%p248, %fd2067, 0d7FF0000000000000;
	or.pred  	%p249, %p247, %p248;
	setp.leu.f64 	%p250, %fd254, 0d3FF0000000000000;
	or.pred  	%p251, %p249, %p250;
	@%p251 bra 	$L__BB0_392;
	div.rn.f64 	%fd257, %fd254, %fd253;
	{
	.reg .b32 %temp; 
	mov.b64 	{%temp, %r3782}, %fd257;
	}
	{
	.reg .b32 %temp; 
	mov.b64 	{%r3783, %temp}, %fd257;
	}
	setp.gt.s32 	%p252, %r3782, 1048575;
	mov.b32 	%r3784, -1023;
	mov.f64 	%fd7981, %fd257;
	@%p252 bra 	$L__BB0_253;
	mul.f64 	%fd7981, %fd257, 0d4350000000000000;
	{
	.reg .b32 %temp; 
	mov.b64 	{%temp, %r3782}, %fd7981;
	}
	{
	.reg .b32 %temp; 
	mov.b64 	{%r3783, %temp}, %fd7981;
	}
	mov.b32 	%r3784, -1077;
$L__BB0_253:
	add.s32 	%r1415, %r3782, -1;
	setp.gt.u32 	%p253, %r1415, 2146435070;
	@%p253 bra 	$L__BB0_257;
	shr.u32 	%r1418, %r3782, 20;
	add.s32 	%r3785, %r3784, %r1418;
	and.b32  	%r1419, %r3782, 1048575;
	or.b32  	%r1420, %r1419, 1072693248;
	mov.b64 	%fd7982, {%r3783, %r1420};
	setp.lt.u32 	%p255, %r1420, 1073127583;
	@%p255 bra 	$L__BB0_256;
	{
	.reg .b32 %temp; 
	mov.b64 	{%r1421, %temp}, %fd7982;
	}
	{
	.reg .b32 %temp; 
	mov.b64 	{%temp, %r1422}, %fd7982;
	}
	add.s32 	%r1423, %r1422, -1048576;
	mov.b64 	%fd7982, {%r1421, %r1423};
	add.s32 	%r3785, %r3785, 1;
$L__BB0_256:
	add.f64 	%fd2070, %fd7982, 0dBFF0000000000000;
	add.f64 	%fd2071, %fd7982, 0d3FF0000000000000;
	rcp.approx.ftz.f64 	%fd2072, %fd2071;
	neg.f64 	%fd2073, %fd2071;
	fma.rn.f64 	%fd2074, %fd2073, %fd2072, 0d3FF0000000000000;
	fma.rn.f64 	%fd2075, %fd2074, %fd2074, %fd2074;
	fma.rn.f64 	%fd2076, %fd2075, %fd2072, %fd2072;
	mul.f64 	%fd2077, %fd2070, %fd2076;
	fma.rn.f64 	%fd2078, %fd2070, %fd2076, %fd2077;
	mul.f64 	%fd2079, %fd2078, %fd2078;
	fma.rn.f64 	%fd2080, %fd2079, 0d3EB1380B3AE80F1E, 0d3ED0EE258B7A8B04;
	fma.rn.f64 	%fd2081, %fd2080, %fd2079, 0d3EF3B2669F02676F;
	fma.rn.f64 	%fd2082, %fd2081, %fd2079, 0d3F1745CBA9AB0956;
	fma.rn.f64 	%fd2083, %fd2082, %fd2079, 0d3F3C71C72D1B5154;
	fma.rn.f64 	%fd2084, %fd2083, %fd2079, 0d3F624924923BE72D;
	fma.rn.f64 	%fd2085, %fd2084, %fd2079, 0d3F8999999999A3C4;
	fma.rn.f64 	%fd2086, %fd2085, %fd2079, 0d3FB5555555555554;
	sub.f64 	%fd2087, %fd2070, %fd2078;
	add.f64 	%fd2088, %fd2087, %fd2087;
	neg.f64 	%fd2089, %fd2078;
	fma.rn.f64 	%fd2090, %fd2089, %fd2070, %fd2088;
	mul.f64 	%fd2091, %fd2076, %fd2090;
	mul.f64 	%fd2092, %fd2079, %fd2086;
	fma.rn.f64 	%fd2093, %fd2092, %fd2078, %fd2091;
	xor.b32  	%r1424, %r3785, -2147483648;
	mov.b32 	%r1425, 1127219200;
	mov.b64 	%fd2094, {%r1424, %r1425};
	sub.f64 	%fd2095, %fd2094, %fd1;
	fma.rn.f64 	%fd2096, %fd2095, 0d3FE62E42FEFA39EF, %fd2078;
	fma.rn.f64 	%fd2097, %fd2095, 0dBFE62E42FEFA39EF, %fd2096;
	sub.f64 	%fd2098, %fd2097, %fd2078;
	sub.f64 	%fd2099, %fd2093, %fd2098;
	fma.rn.f64 	%fd2100, %fd2095, 0d3C7ABC9E3B39803F, %fd2099;
	add.f64 	%fd7983, %fd2096, %fd2100;
	bra.uni 	$L__BB0_258;
$L__BB0_257:
	fma.rn.f64 	%fd2069, %fd7981, 0d7FF0000000000000, 0d7FF0000000000000;
	{
	.reg .b32 %temp; 
	mov.b64 	{%temp, %r1416}, %fd7981;
	}
	and.b32  	%r1417, %r1416, 2147483647;
	setp.eq.s32 	%p254, %r1417, 0;
	selp.f64 	%fd7983, 0dFFF0000000000000, %fd2069, %p254;
$L__BB0_258:
	mul.f64 	%fd2102, %fd253, 0dBFE0000000000000;
	mul.f64 	%fd2103, %fd253, %fd2102;
	fma.rn.f64 	%fd266, %fd254, %fd7983, %fd2103;
	sub.f64 	%fd267, %fd257, %fd253;
	abs.f64 	%fd2104, %fd266;
	setp.equ.f64 	%p256, %fd2104, 0d7FF0000000000000;
	abs.f64 	%fd2105, %fd267;
	setp.equ.f64 	%p257, %fd2105, 0d7FF0000000000000;
	or.pred  	%p258, %p256, %p257;
	@%p258 bra 	$L__BB0_392;
	mov.b64 	%rd165, %fd255;
	setp.lt.s64 	%p259, %rd165, 0;
	and.b64  	%rd166, %rd165, 9223372036854775807;
	add.s64 	%rd167, %rd166, -4503599627370496;
	setp.lt.u64 	%p260, %rd167, 9214364837600034816;
	and.pred  	%p261, %p260, %p259;
	add.s64 	%rd168, %rd166, -1;
	setp.lt.u64 	%p262, %rd168, 4503599627370495;
	and.pred  	%p263, %p262, %p259;
	setp.eq.s64 	%p264, %rd166, 0;
	or.pred  	%p265, %p264, %p263;
	setp.eq.s64 	%p266, %rd166, 9218868437227405312;
	or.pred  	%p267, %p265, %p266;
	setp.gt.s64 	%p268, %rd166, 9218868437227405312;
	or.pred  	%p269, %p267, %p268;
	or.pred  	%p270, %p269, %p261;
	abs.f64 	%fd2108, %fd256;
	setp.equ.f64 	%p271, %fd2108, 0d7FF0000000000000;
	or.pred  	%p272, %p270, %p271;
	setp.leu.f64 	%p273, %fd256, 0d3FF0000000000000;
	or.pred  	%p274, %p272, %p273;
	@%p274 bra 	$L__BB0_392;
	div.rn.f64 	%fd268, %fd256, %fd255;
	{
	.reg .b32 %temp; 
	mov.b64 	{%temp, %r3786}, %fd268;
	}
	{
	.reg .b32 %temp; 
	mov.b64 	{%r3787, %temp}, %fd268;
	}
	setp.gt.s32 	%p275, %r3786, 1048575;
	mov.b32 	%r3788, -1023;
	mov.f64 	%fd7984, %fd268;
	@%p275 bra 	$L__BB0_262;
	mul.f64 	%fd7984, %fd268, 0d4350000000000000;
	{
	.reg .b32 %temp; 
	mov.b64 	{%temp, %r3786}, %fd7984;
	}
	{
	.reg .b32 %temp; 
	mov.b64 	{%r3787, %temp}, %fd7984;
	}
	mov.b32 	%r3788, -1077;
$L__BB0_262:
	add.s32 	%r1428, %r3786, -1;
	setp.gt.u32 	%p276, %r1428, 2146435070;
	@%p276 bra 	$L__BB0_266;
	shr.u32 	%r1431, %r3786, 20;
	add.s32 	%r3789, %r3788, %r1431;
	and.b32  	%r1432, %r3786, 1048575;
	or.b32  	%r1433, %r1432, 1072693248;
	mov.b64 	%fd7985, {%r3787, %r1433};
	setp.lt.u32 	%p278, %r1433, 1073127583;
	@%p278 bra 	$L__BB0_265;
	{
	.reg .b32 %temp; 
	mov.b64 	{%r1434, %temp}, %fd7985;
	}
	{
	.reg .b32 %temp; 
	mov.b64 	{%temp, %r1435}, %fd7985;
	}
	add.s32 	%r1436, %r1435, -1048576;
	mov.b64 	%fd7985, {%r1434, %r1436};
	add.s32 	%r3789, %r3789, 1;
$L__BB0_265:
	add.f64 	%fd2111, %fd7985, 0dBFF0000000000000;
	add.f64 	%fd2112, %fd7985, 0d3FF0000000000000;
	rcp.approx.ftz.f64 	%fd2113, %fd2112;
	neg.f64 	%fd2114, %fd2112;
	fma.rn.f64 	%fd2115, %fd2114, %fd2113, 0d3FF0000000000000;
	fma.rn.f64 	%fd2116, %fd2115, %fd2115, %fd2115;
	fma.rn.f64 	%fd2117, %fd2116, %fd2113, %fd2113;
	mul.f64 	%fd2118, %fd2111, %fd2117;
	fma.rn.f64 	%fd2119, %fd2111, %fd2117, %fd2118;
	mul.f64 	%fd2120, %fd2119, %fd2119;
	fma.rn.f64 	%fd2121, %fd2120, 0d3EB1380B3AE80F1E, 0d3ED0EE258B7A8B04;
	fma.rn.f64 	%fd2122, %fd2121, %fd2120, 0d3EF3B2669F02676F;
	fma.rn.f64 	%fd2123, %fd2122, %fd2120, 0d3F1745CBA9AB0956;
	fma.rn.f64 	%fd2124, %fd2123, %fd2120, 0d3F3C71C72D1B5154;
	fma.rn.f64 	%fd2125, %fd2124, %fd2120, 0d3F624924923BE72D;
	fma.rn.f64 	%fd2126, %fd2125, %fd2120, 0d3F8999999999A3C4;
	fma.rn.f64 	%fd2127, %fd2126, %fd2120, 0d3FB5555555555554;
	sub.f64 	%fd2128, %fd2111, %fd2119;
	add.f64 	%fd2129, %fd2128, %fd2128;
	neg.f64 	%fd2130, %fd2119;
	fma.rn.f64 	%fd2131, %fd2130, %fd2111, %fd2129;
	mul.f64 	%fd2132, %fd2117, %fd2131;
	mul.f64 	%fd2133, %fd2120, %fd2127;
	fma.rn.f64 	%fd2134, %fd2133, %fd2119, %fd2132;
	xor.b32  	%r1437, %r3789, -2147483648;
	mov.b32 	%r1438, 1127219200;
	mov.b64 	%fd2135, {%r1437, %r1438};
	sub.f64 	%fd2136, %fd2135, %fd1;
	fma.rn.f64 	%fd2137, %fd2136, 0d3FE62E42FEFA39EF, %fd2119;
	fma.rn.f64 	%fd2138, %fd2136, 0dBFE62E42FEFA39EF, %fd2137;
	sub.f64 	%fd2139, %fd2138, %fd2119;
	sub.f64 	%fd2140, %fd2134, %fd2139;
	fma.rn.f64 	%fd2141, %fd2136, 0d3C7ABC9E3B39803F, %fd2140;
	add.f64 	%fd7986, %fd2137, %fd2141;
	bra.uni 	$L__BB0_267;
$L__BB0_266:
	fma.rn.f64 	%fd2110, %fd7984, 0d7FF0000000000000, 0d7FF0000000000000;
	{
	.reg .b32 %temp; 
	mov.b64 	{%temp, %r1429}, %fd7984;
	}
	and.b32  	%r1430, %r1429, 2147483647;
	setp.eq.s32 	%p277, %r1430, 0;
	selp.f64 	%fd7986, 0dFFF0000000000000, %fd2110, %p277;
$L__BB0_267:
	mul.f64 	%fd2143, %fd255, 0dBFE0000000000000;
	mul.f64 	%fd2144, %fd255, %fd2143;
	fma.rn.f64 	%fd277, %fd256, %fd7986, %fd2144;
	sub.f64 	%fd278, %fd268, %fd255;
	abs.f64 	%fd2145, %fd277;
	setp.equ.f64 	%p279, %fd2145, 0d7FF0000000000000;
	abs.f64 	%fd2146, %fd278;
	setp.equ.f64 	%p280, %fd2146, 0d7FF0000000000000;
	or.pred  	%p281, %p279, %p280;
	@%p281 bra 	$L__BB0_392;
	rcp.rn.f64 	%fd2149, %fd8012;
	sub.f64 	%fd2150, %fd12, %fd251;
	mul.f64 	%fd279, %fd2150, %fd2149;
	sub.f64 	%fd2151, %fd13, %fd251;
	mul.f64 	%fd280, %fd2151, %fd2149;
	sub.f64 	%fd2152, %fd11, %fd251;
	mul.f64 	%fd281, %fd2152, %fd2149;
	neg.f64 	%fd282, %fd253;
	setp.geu.f64 	%p282, %fd279, %fd282;
	mov.f64 	%fd7995, 0d0000000000000000;
	@%p282 bra 	$L__BB0_293;
	add.f64 	%fd283, %fd254, 0dBFF0000000000000;
	fma.rn.f64 	%fd2153, %fd266, 0d3FF71547652B82FE, 0d4338000000000000;
	{
	.reg .b32 %temp; 
	mov.b64 	{%r204, %temp}, %fd2153;
	}
	mov.f64 	%fd2154, 0dC338000000000000;
	add.rn.f64 	%fd2155, %fd2153, %fd2154;
	fma.rn.f64 	%fd2156, %fd2155, 0dBFE62E42FEFA39EF, %fd266;
	fma.rn.f64 	%fd2157, %fd2155, 0dBC7ABC9E3B39803F, %fd2156;
	fma.rn.f64 	%fd2158, %fd2157, 0d3E5ADE1569CE2BDF, 0d3E928AF3FCA213EA;
	fma.rn.f64 	%fd2159, %fd2158, %fd2157, 0d3EC71DEE62401315;
	fma.rn.f64 	%fd2160, %fd2159, %fd2157, 0d3EFA01997C89EB71;
	fma.rn.f64 	%fd2161, %fd2160, %fd2157, 0d3F2A01A014761F65;
	fma.rn.f64 	%fd2162, %fd2161, %fd2157, 0d3F56C16C1852B7AF;
	fma.rn.f64 	%fd2163, %fd2162, %fd2157, 0d3F81111111122322;
	fma.rn.f64 	%fd2164, %fd2163, %fd2157, 0d3FA55555555502A1;
	fma.rn.f64 	%fd2165, %fd2164, %fd2157, 0d3FC5555555555511;
	fma.rn.f64 	%fd2166, %fd2165, %fd2157, 0d3FE000000000000B;
	fma.rn.f64 	%fd2167, %fd2166, %fd2157, 0d3FF0000000000000;
	fma.rn.f64 	%fd2168, %fd2167, %fd2157, 0d3FF0000000000000;
	{
	.reg .b32 %temp; 
	mov.b64 	{%r205, %temp}, %fd2168;
	}
	{
	.reg .b32 %temp; 
	mov.b64 	{%temp, %r206}, %fd2168;
	}
	shl.b32 	%r1439, %r204, 20;
	add.s32 	%r1440, %r1439, %r206;
	mov.b64 	%fd7987, {%r205, %r1440};
	{
	.reg .b32 %temp; 
	mov.b64 	{%temp, %r1441}, %fd266;
	}
	mov.b32 	%f33, %r1441;
	abs.f32 	%f6, %f33;
	setp.lt.f32 	%p283, %f6, 0f4086232B;
	@%p283 bra 	$L__BB0_272;
	setp.lt.f64 	%p284, %fd266, 0d0000000000000000;
	add.f64 	%fd2169, %fd266, 0d7FF0000000000000;
	selp.f64 	%fd7987, 0d0000000000000000, %fd2169, %p284;
	setp.geu.f32 	%p285, %f6, 0f40874800;
	@%p285 bra 	$L__BB0_272;
	shr.u32 	%r1442, %r204, 31;
	add.s32 	%r1443, %r204, %r1442;
	shr.s32 	%r1444, %r1443, 1;
	shl.b32 	%r1445, %r1444, 20;
	add.s32 	%r1446, %r206, %r1445;
	mov.b64 	%fd2170, {%r205, %r1446};
	sub.s32 	%r1447, %r204, %r1444;
	shl.b32 	%r1448, %r1447, 20;
	add.s32 	%r1449, %r1448, 1072693248;
	mov.b32 	%r1450, 0;
	mov.b64 	%fd2171, {%r1450, %r1449};
	mul.f64 	%fd7987, %fd2171, %fd2170;
$L__BB0_272:
	setp.lt.f64 	%p286, %fd280, %fd282;
	selp.f64 	%fd2172, %fd280, %fd282, %p286;
	sub.f64 	%fd288, %fd267, %fd2172;
	neg.f64 	%fd289, %fd283;
	{
	.reg .b32 %temp; 
	mov.b64 	{%temp, %r207}, %fd288;
	}
	{
	.reg .b32 %temp; 
	mov.b64 	{%temp, %r208}, %fd289;
	}
	shr.u32 	%r1451, %r208, 20;
	and.b32  	%r1452, %r1451, 2047;
	add.s32 	%r1453, %r1452, -1012;
	mov.b64 	%rd169, %fd289;
	shl.b64 	%rd11, %rd169, %r1453;
	setp.eq.s64 	%p15, %rd11, -9223372036854775808;
	abs.f64 	%fd290, %fd288;
	setp.neu.f64 	%p287, %fd288, 0d0000000000000000;
	@%p287 bra 	$L__BB0_274;
	setp.eq.s64 	%p290, %rd11, -9223372036854775808;
	abs.f64 	%fd2181, %fd283;
	setp.neu.f64 	%p291, %fd2181, 0d3FE0000000000000;
	and.pred  	%p13, %p291, %p290;
	selp.b32 	%r1454, %r207, 0, %p13;
	setp.lt.s32 	%p292, %r208, 0;
	or.b32  	%r1455, %r1454, 2146435072;
	selp.b32 	%r1456, %r1455, %r1454, %p292;
	mov.b32 	%r1457, 0;
	mov.b64 	%fd7989, {%r1457, %r1456};
	bra.uni 	$L__BB0_275;
$L__BB0_274:
	{ // callseq 0, 0
	.param .b64 param0;
	st.param.f64 	[param0], %fd290;
	.param .b64 param1;
	st.param.f64 	[param1], %fd289;
	.param .b64 retval0;
	call.uni (retval0), 
	__internal_accurate_pow, 
	(
	param0, 
	param1
	);
	ld.param.f64 	%fd2173, [retval0];
	} // callseq 0
	setp.lt.s32 	%p288, %r207, 0;
	cvt.rzi.f64.f64 	%fd2175, %fd289;
	setp.neu.f64 	%p289, %fd2175, %fd289;
	neg.f64 	%fd2177, %fd2173;
	selp.f64 	%fd2178, %fd2177, %fd2173, %p15;
	selp.f64 	%fd2179, %fd2178, %fd2173, %p288;
	selp.f64 	%fd2180, 0dFFF8000000000000, %fd2179, %p289;
	selp.f64 	%fd7989, %fd2180, %fd2179, %p288;
	mov.pred 	%p13, %p15;
$L__BB0_275:
	sub.f64 	%fd2182, %fd288, %fd283;
	{
	.reg .b32 %temp; 
	mov.b64 	{%temp, %r1458}, %fd2182;
	}
	and.b32  	%r1459, %r1458, 2146435072;
	setp.ne.s32 	%p293, %r1459, 2146435072;
	@%p293 bra 	$L__BB0_282;
	setp.num.f64 	%p294, %fd288, %fd288;
	@%p294 bra 	$L__BB0_278;
	add.rn.f64 	%fd7989, %fd288, %fd289;
	bra.uni 	$L__BB0_282;
$L__BB0_278:
	abs.f64 	%fd2183, %fd283;
	setp.neu.f64 	%p295, %fd2183, 0d7FF0000000000000;
	@%p295 bra 	$L__BB0_280;
	setp.gt.f64 	%p300, %fd290, 0d3FF0000000000000;
	selp.b32 	%r1467, 2146435072, 0, %p300;
	setp.lt.s32 	%p301, %r208, 0;
	xor.b32  	%r1468, %r1467, 2146435072;
	selp.b32 	%r1469, %r1468, %r1467, %p301;
	setp.eq.f64 	%p302, %fd288, 0dBFF0000000000000;
	selp.b32 	%r1470, 1072693248, %r1469, %p302;
	mov.b32 	%r1471, 0;
	mov.b64 	%fd7989, {%r1471, %r1470};
	bra.uni 	$L__BB0_282;
$L__BB0_280:
	setp.neu.f64 	%p296, %fd290, 0d7FF0000000000000;
	@%p296 bra 	$L__BB0_282;
	setp.lt.s32 	%p297, %r207, 0;
	setp.lt.s32 	%p298, %r208, 0;
	selp.b32 	%r1460, 0, 2146435072, %p298;
	and.b32  	%r1461, %r208, 2147483647;
	setp.ne.s32 	%p299, %r1461, 1071644672;
	or.b32  	%r1462, %r1460, -2147483648;
	selp.b32 	%r1463, %r1462, %r1460, %p299;
	selp.b32 	%r1464, %r1463, %r1460, %p13;
	selp.b32 	%r1465, %r1464, %r1460, %p297;
	mov.b32 	%r1466, 0;
	mov.b64 	%fd7989, {%r1466, %r1465};
$L__BB0_282:
	sub.f64 	%fd298, %fd267, %fd279;
	{
	.reg .b32 %temp; 
	mov.b64 	{%temp, %r209}, %fd298;
	}
	abs.f64 	%fd299, %fd298;
	setp.neu.f64 	%p303, %fd298, 0d0000000000000000;
	@%p303 bra 	$L__BB0_284;
	setp.eq.s64 	%p307, %rd11, -9223372036854775808;
	abs.f64 	%fd2192, %fd283;
	setp.neu.f64 	%p308, %fd2192, 0d3FE0000000000000;
	and.pred  	%p15, %p308, %p307;
	selp.b32 	%r1472, %r209, 0, %p15;
	setp.lt.s32 	%p309, %r208, 0;
	or.b32  	%r1473, %r1472, 2146435072;
	selp.b32 	%r1474, %r1473, %r1472, %p309;
	mov.b32 	%r1475, 0;
	mov.b64 	%fd7991, {%r1475, %r1474};
	bra.uni 	$L__BB0_285;
$L__BB0_284:
	{ // callseq 1, 0
	.param .b64 param0;
	st.param.f64 	[param0], %fd299;
	.param .b64 param1;
	st.param.f64 	[param1], %fd289;
	.param .b64 retval0;
	call.uni (retval0), 
	__internal_accurate_pow, 
	(
	param0, 
	param1
	);
	ld.param.f64 	%fd2184, [retval0];
	} // callseq 1
	setp.lt.s32 	%p304, %r209, 0;
	cvt.rzi.f64.f64 	%fd2186, %fd289;
	setp.neu.f64 	%p305, %fd2186, %fd289;
	neg.f64 	%fd2188, %fd2184;
	setp.eq.s64 	%p306, %rd11, -9223372036854775808;
	selp.f64 	%fd2189, %fd2188, %fd2184, %p306;
	selp.f64 	%fd2190, %fd2189, %fd2184, %p304;
	selp.f64 	%fd2191, 0dFFF8000000000000, %fd2190, %p305;
	selp.f64 	%fd7991, %fd2191, %fd2190, %p304;
$L__BB0_285:
	sub.f64 	%fd2193, %fd298, %fd283;
	{
	.reg .b32 %temp; 
	mov.b64 	{%temp, %r1476}, %fd2193;
	}
	and.b32  	%r1477, %r1476, 2146435072;
	setp.ne.s32 	%p310, %r1477, 2146435072;
	@%p310 bra 	$L__BB0_292;
	setp.num.f64 	%p311, %fd298, %fd298;
	@%p311 bra 	$L__BB0_288;
	add.rn.f64 	%fd7991, %fd298, %fd289;
	bra.uni 	$L__BB0_292;
$L__BB0_288:
	abs.f64 	%fd2194, %fd283;
	setp.neu.f64 	%p312, %fd2194, 0d7FF0000000000000;
	@%p312 bra 	$L__BB0_290;
	setp.gt.f64 	%p317, %fd299, 0d3FF0000000000000;
	selp.b32 	%r1485, 2146435072, 0, %p317;
	setp.lt.s32 	%p318, %r208, 0;
	xor.b32  	%r1486, %r1485, 2146435072;
	selp.b32 	%r1487, %r1486, %r1485, %p318;
	setp.eq.f64 	%p319, %fd298, 0dBFF0000000000000;
	selp.b32 	%r1488, 1072693248, %r1487, %p319;
	mov.b32 	%r1489, 0;
	mov.b64 	%fd7991, {%r1489, %r1488};
	bra.uni 	$L__BB0_292;
$L__BB0_290:
	setp.neu.f64 	%p313, %fd299, 0d7FF0000000000000;
	@%p313 bra 	$L__BB0_292;
	setp.lt.s32 	%p314, %r209, 0;
	setp.lt.s32 	%p315, %r208, 0;
	selp.b32 	%r1478, 0, 2146435072, %p315;
	and.b32  	%r1479, %r208, 2147483647;
	setp.ne.s32 	%p316, %r1479, 1071644672;
	or.b32  	%r1480, %r1478, -2147483648;
	selp.b32 	%r1481, %r1480, %r1478, %p316;
	selp.b32 	%r1482, %r1481, %r1478, %p15;
	selp.b32 	%r1483, %r1482, %r1478, %p314;
	mov.b32 	%r1484, 0;
	mov.b64 	%fd7991, {%r1484, %r1483};
$L__BB0_292:
	setp.eq.f64 	%p320, %fd283, 0d0000000000000000;
	setp.eq.f64 	%p321, %fd298, 0d3FF0000000000000;
	selp.f64 	%fd2196, 0d3FF0000000000000, %fd7991, %p320;
	selp.f64 	%fd2197, 0d3FF0000000000000, %fd2196, %p321;
	div.rn.f64 	%fd2198, %fd7987, %fd283;
	setp.eq.f64 	%p322, %fd288, 0d3FF0000000000000;
	selp.f64 	%fd2199, 0d3FF0000000000000, %fd7989, %p320;
	selp.f64 	%fd2200, 0d3FF0000000000000, %fd2199, %p322;
	sub.f64 	%fd2201, %fd2200, %fd2197;
	mul.f64 	%fd7995, %fd2198, %fd2201;
	mov.b64 	%rd170, %fd7995;
	setp.lt.s64 	%p323, %rd170, 0;
	and.b64  	%rd171, %rd170, 9223372036854775807;
	add.s64 	%rd172, %rd171, -4503599627370496;
	setp.lt.u64 	%p324, %rd172, 9214364837600034816;
	and.pred  	%p325, %p324, %p323;
	add.s64 	%rd173, %rd171, -1;
	setp.lt.u64 	%p326, %rd173, 4503599627370495;
	and.pred  	%p327, %p326, %p323;
	setp.eq.s64 	%p328, %rd171, 0;
	or.pred  	%p329, %p328, %p327;
	setp.eq.s64 	%p330, %rd171, 9218868437227405312;
	or.pred  	%p331, %p329, %p330;
	setp.gt.s64 	%p332, %rd171, 9218868437227405312;
	or.pred  	%p333, %p331, %p332;
	or.pred  	%p334, %p333, %p325;
	@%p334 bra 	$L__BB0_392;
$L__BB0_293:
	setp.gt.f64 	%p335, %fd279, %fd282;
	selp.f64 	%fd309, %fd279, %fd282, %p335;
	setp.lt.f64 	%p336, %fd280, %fd255;
	selp.f64 	%fd310, %fd280, %fd255, %p336;
	setp.leu.f64 	%p337, %fd310, %fd309;
	@%p337 bra 	$L__BB0_301;
	mul.f64 	%fd311, %fd310, 0dBFE6A09E667F3BCD;
	{
	.reg .b32 %temp; 
	mov.b64 	{%temp, %r210}, %fd311;
	}
	and.b32  	%r211, %r210, 2147483647;
	{
	.reg .b32 %temp; 
	mov.b64 	{%r212, %temp}, %fd311;
	}
	setp.gt.u32 	%p338, %r211, 2146435071;
	@%p338 bra 	$L__BB0_296;
	mov.b64 	%fd2205, {%r212, %r211};
	add.f64 	%fd2206, %fd2205, 0dC010000000000000;
	add.f64 	%fd2207, %fd2205, 0d4010000000000000;
	rcp.approx.ftz.f64 	%fd2208, %fd2207;
	neg.f64 	%fd2209, %fd2207;
	fma.rn.f64 	%fd2210, %fd2209, %fd2208, 0d3FF0000000000000;
	fma.rn.f64 	%fd2211, %fd2210, %fd2210, %fd2210;
	fma.rn.f64 	%fd2212, %fd2211, %fd2208, %fd2208;
	mul.f64 	%fd2213, %fd2206, %fd2212;
	mov.f64 	%fd2214, 0d3FF0000000000000;
	add.rn.f64 	%fd2215, %fd2213, %fd2214;
	fma.rn.f64 	%fd2216, %fd2215, 0dC010000000000000, %fd2205;
	neg.f64 	%fd2217, %fd2213;
	fma.rn.f64 	%fd2218, %fd2217, %fd2205, %fd2216;
	fma.rn.f64 	%fd2219, %fd2212, %fd2218, %fd2213;
	fma.rn.f64 	%fd2220, %fd2219, 0dBDF8774AD4E0BFD7, 0dBE44E1C6FD03D328;
	fma.rn.f64 	%fd2221, %fd2220, %fd2219, 0dBE4330149F7A56B6;
	fma.rn.f64 	%fd2222, %fd2221, %fd2219, 0d3E7BEDDED8376273;
	fma.rn.f64 	%fd2223, %fd2222, %fd2219, 0d3E6F9254C3ABF22B;
	fma.rn.f64 	%fd2224, %fd2223, %fd2219, 0dBEAB9068C2148CF0;
	fma.rn.f64 	%fd2225, %fd2224, %fd2219, 0d3E94C6454DB34009;
	fma.rn.f64 	%fd2226, %fd2225, %fd2219, 0d3ED7F1C378F2311D;
	fma.rn.f64 	%fd2227, %fd2226, %fd2219, 0dBEE78E051C6D5C58;
	fma.rn.f64 	%fd2228, %fd2227, %fd2219, 0dBEF995B4EAD14A90;
	fma.rn.f64 	%fd2229, %fd2228, %fd2219, 0d3F23BE27CF0A29B2;
	fma.rn.f64 	%fd2230, %fd2229, %fd2219, 0dBF2A1DEF3E81672E;
	fma.rn.f64 	%fd2231, %fd2230, %fd2219, 0dBF48D4ABE68C1713;
	fma.rn.f64 	%fd2232, %fd2231, %fd2219, 0d3F749C67210DD6B4;
	fma.rn.f64 	%fd2233, %fd2232, %fd2219, 0dBF9096238568E357;
	fma.rn.f64 	%fd2234, %fd2233, %fd2219, 0d3FA3079EDF8C2DC9;
	fma.rn.f64 	%fd2235, %fd2234, %fd2219, 0dBFB0FB06DFF601FC;
	fma.rn.f64 	%fd2236, %fd2235, %fd2219, 0d3FB7FEE004DFBCDC;
	fma.rn.f64 	%fd2237, %fd2236, %fd2219, 0dBFB9DDB23C3DB8C6;
	fma.rn.f64 	%fd2238, %fd2237, %fd2219, 0d3FB16ECEFCFA5FDA;
	fma.rn.f64 	%fd2239, %fd2238, %fd2219, 0d3F8F7F5DF66FB6D6;
	fma.rn.f64 	%fd2240, %fd2239, %fd2219, 0dBFC1DF1AD154A29D;
	fma.rn.f64 	%fd2241, %fd2240, %fd2219, 0d3FF3BA5916E9FD7F;
	fma.rn.f64 	%fd2242, %fd2205, 0d4000000000000000, 0d3FF0000000000000;
	rcp.approx.ftz.f64 	%fd2243, %fd2242;
	neg.f64 	%fd2244, %fd2242;
	fma.rn.f64 	%fd2245, %fd2244, %fd2243, 0d3FF0000000000000;
	fma.rn.f64 	%fd2246, %fd2245, %fd2245, %fd2245;
	fma.rn.f64 	%fd2247, %fd2246, %fd2243, %fd2243;
	mul.f64 	%fd2248, %fd2247, %fd2241;
	mul.f64 	%fd2249, %fd2248, 0dC000000000000000;
	fma.rn.f64 	%fd2250, %fd2205, %fd2249, %fd2241;
	neg.f64 	%fd2251, %fd2248;
	add.rn.f64 	%fd2252, %fd2250, %fd2251;
	fma.rn.f64 	%fd2253, %fd2252, %fd2247, %fd2248;
	neg.f64 	%fd2254, %fd2205;
	mul.f64 	%fd2255, %fd2205, %fd2254;
	fma.rn.f64 	%fd2256, %fd2255, 0d3FF71547652B82FE, 0d4338000000000000;
	{
	.reg .b32 %temp; 
	mov.b64 	{%r1490, %temp}, %fd2256;
	}
	mov.f64 	%fd2257, 0dC338000000000000;
	add.rn.f64 	%fd2258, %fd2256, %fd2257;
	fma.rn.f64 	%fd2259, %fd2258, 0dBFE62E42FEFA39EF, %fd2255;
	fma.rn.f64 	%fd2260, %fd2258, 0dBC7ABC9E3B39803F, %fd2259;
	fma.rn.f64 	%fd2261, %fd2260, 0d3E5ADE1569CE2BDF, 0d3E928AF3FCA213EA;
	fma.rn.f64 	%fd2262, %fd2261, %fd2260, 0d3EC71DEE62401315;
	fma.rn.f64 	%fd2263, %fd2262, %fd2260, 0d3EFA01997C89EB71;
	fma.rn.f64 	%fd2264, %fd2263, %fd2260, 0d3F2A01A014761F65;
	fma.rn.f64 	%fd2265, %fd2264, %fd2260, 0d3F56C16C1852B7AF;
	fma.rn.f64 	%fd2266, %fd2265, %fd2260, 0d3F81111111122322;
	fma.rn.f64 	%fd2267, %fd2266, %fd2260, 0d3FA55555555502A1;
	fma.rn.f64 	%fd2268, %fd2267, %fd2260, 0d3FC5555555555511;
	fma.rn.f64 	%fd2269, %fd2268, %fd2260, 0d3FE000000000000B;
	fma.rn.f64 	%fd2270, %fd2269, %fd2260, 0d3FF0000000000000;
	fma.rn.f64 	%fd2271, %fd2270, %fd2260, 0d3FF0000000000000;
	shr.u32 	%r1491, %r1490, 31;
	add.s32 	%r1492, %r1490, %r1491;
	shr.s32 	%r1493, %r1492, 1;
	{
	.reg .b32 %temp; 
	mov.b64 	{%r1494, %temp}, %fd2271;
	}
	{
	.reg .b32 %temp; 
	mov.b64 	{%temp, %r1495}, %fd2271;
	}
	shl.b32 	%r1496, %r1493, 20;
	add.s32 	%r1497, %r1495, %r1496;
	mov.b64 	%fd2272, {%r1494, %r1497};
	sub.s32 	%r1498, %r1490, %r1493;
	shl.b32 	%r1499, %r1498, 20;
	add.s32 	%r1500, %r1499, 1072693248;
	mov.b32 	%r1501, 0;
	mov.b64 	%fd2273, {%r1501, %r1500};
	mul.f64 	%fd2274, %fd2273, %fd2272;
	neg.f64 	%fd2275, %fd2255;
	fma.rn.f64 	%fd2276, %fd2254, %fd2205, %fd2275;
	fma.rn.f64 	%fd2277, %fd2274, %fd2276, %fd2274;
	mul.f64 	%fd2278, %fd2277, %fd2253;
	setp.gt.u32 	%p342, %r211, 1077624832;
	selp.f64 	%fd2279, 0d0000000000000000, %fd2278, %p342;
	setp.lt.s32 	%p343, %r210, 0;
	mov.f64 	%fd2280, 0d4000000000000000;
	sub.f64 	%fd2281, %fd2280, %fd2279;
	selp.f64 	%fd7993, %fd2281, %fd2279, %p343;
	bra.uni 	$L__BB0_297;
$L__BB0_296:
	setp.eq.s32 	%p339, %r211, 2146435072;
	setp.eq.s32 	%p340, %r212, 0;
	setp.lt.s32 	%p341, %r210, 0;
	selp.f64 	%fd2202, 0d4000000000000000, 0d0000000000000000, %p341;
	add.f64 	%fd2203, %fd311, %fd311;
	selp.f64 	%fd2204, %fd2202, %fd2203, %p340;
	selp.f64 	%fd7993, %fd2204, %fd2203, %p339;
$L__BB0_297:
	mul.f64 	%fd315, %fd309, 0dBFE6A09E667F3BCD;
	{
	.reg .b32 %temp; 
	mov.b64 	{%temp, %r213}, %fd315;
	}
	and.b32  	%r214, %r213, 2147483647;
	{
	.reg .b32 %temp; 
	mov.b64 	{%r215, %temp}, %fd315;
	}
	setp.gt.u32 	%p344, %r214, 2146435071;
	@%p344 bra 	$L__BB0_299;
	mov.b64 	%fd2285, {%r215, %r214};
	add.f64 	%fd2286, %fd2285, 0dC010000000000000;
	add.f64 	%fd2287, %fd2285, 0d4010000000000000;
	rcp.approx.ftz.f64 	%fd2288, %fd2287;
	neg.f64 	%fd2289, %fd2287;
	fma.rn.f64 	%fd2290, %fd2289, %fd2288, 0d3FF0000000000000;
	fma.rn.f64 	%fd2291, %fd2290, %fd2290, %fd2290;
	fma.rn.f64 	%fd2292, %fd2291, %fd2288, %fd2288;
	mul.f64 	%fd2293, %fd2286, %fd2292;
	mov.f64 	%fd2294, 0d3FF0000000000000;
	add.rn.f64 	%fd2295, %fd2293, %fd2294;
	fma.rn.f64 	%fd2296, %fd2295, 0dC010000000000000, %fd2285;
	neg.f64 	%fd2297, %fd2293;
	fma.rn.f64 	%fd2298, %fd2297, %fd2285, %fd2296;
	fma.rn.f64 	%fd2299, %fd2292, %fd2298, %fd2293;
	fma.rn.f64 	%fd2300, %fd2299, 0dBDF8774AD4E0BFD7, 0dBE44E1C6FD03D328;
	fma.rn.f64 	%fd2301, %fd2300, %fd2299, 0dBE4330149F7A56B6;
	fma.rn.f64 	%fd2302, %fd2301, %fd2299, 0d3E7BEDDED8376273;
	fma.rn.f64 	%fd2303, %fd2302, %fd2299, 0d3E6F9254C3ABF22B;
	fma.rn.f64 	%fd2304, %fd2303, %fd2299, 0dBEAB9068C2148CF0;
	fma.rn.f64 	%fd2305, %fd2304, %fd2299, 0d3E94C6454DB34009;
	fma.rn.f64 	%fd2306, %fd2305, %fd2299, 0d3ED7F1C378F2311D;
	fma.rn.f64 	%fd2307, %fd2306, %fd2299, 0dBEE78E051C6D5C58;
	fma.rn.f64 	%fd2308, %fd2307, %fd2299, 0dBEF995B4EAD14A90;
	fma.rn.f64 	%fd2309, %fd2308, %fd2299, 0d3F23BE27CF0A29B2;
	fma.rn.f64 	%fd2310, %fd2309, %fd2299, 0dBF2A1DEF3E81672E;
	fma.rn.f64 	%fd2311, %fd2310, %fd2299, 0dBF48D4ABE68C1713;
	fma.rn.f64 	%fd2312, %fd2311, %fd2299, 0d3F749C67210DD6B4;
	fma.rn.f64 	%fd2313, %fd2312, %fd2299, 0dBF9096238568E357;
	fma.rn.f64 	%fd2314, %fd2313, %fd2299, 0d3FA3079EDF8C2DC9;
	fma.rn.f64 	%fd2315, %fd2314, %fd2299, 0dBFB0FB06DFF601FC;
	fma.rn.f64 	%fd2316, %fd2315, %fd2299, 0d3FB7FEE004DFBCDC;
	fma.rn.f64 	%fd2317, %fd2316, %fd2299, 0dBFB9DDB23C3DB8C6;
	fma.rn.f64 	%fd2318, %fd2317, %fd2299, 0d3FB16ECEFCFA5FDA;
	fma.rn.f64 	%fd2319, %fd2318, %fd2299, 0d3F8F7F5DF66FB6D6;
	fma.rn.f64 	%fd2320, %fd2319, %fd2299, 0dBFC1DF1AD154A29D;
	fma.rn.f64 	%fd2321, %fd2320, %fd2299, 0d3FF3BA5916E9FD7F;
	fma.rn.f64 	%fd2322, %fd2285, 0d4000000000000000, 0d3FF0000000000000;
	rcp.approx.ftz.f64 	%fd2323, %fd2322;
	neg.f64 	%fd2324, %fd2322;
	fma.rn.f64 	%fd2325, %fd2324, %fd2323, 0d3FF0000000000000;
	fma.rn.f64 	%fd2326, %fd2325, %fd2325, %fd2325;
	fma.rn.f64 	%fd2327, %fd2326, %fd2323, %fd2323;
	mul.f64 	%fd2328, %fd2327, %fd2321;
	mul.f64 	%fd2329, %fd2328, 0dC000000000000000;
	fma.rn.f64 	%fd2330, %fd2285, %fd2329, %fd2321;
	neg.f64 	%fd2331, %fd2328;
	add.rn.f64 	%fd2332, %fd2330, %fd2331;
	fma.rn.f64 	%fd2333, %fd2332, %fd2327, %fd2328;
	neg.f64 	%fd2334, %fd2285;
	mul.f64 	%fd2335, %fd2285, %fd2334;
	fma.rn.f64 	%fd2336, %fd2335, 0d3FF71547652B82FE, 0d4338000000000000;
	{
	.reg .b32 %temp; 
	mov.b64 	{%r1502, %temp}, %fd2336;
	}
	mov.f64 	%fd2337, 0dC338000000000000;
	add.rn.f64 	%fd2338, %fd2336, %fd2337;
	fma.rn.f64 	%fd2339, %fd2338, 0dBFE62E42FEFA39EF, %fd2335;
	fma.rn.f64 	%fd2340, %fd2338, 0dBC7ABC9E3B39803F, %fd2339;
	fma.rn.f64 	%fd2341, %fd2340, 0d3E5ADE1569CE2BDF, 0d3E928AF3FCA213EA;
	fma.rn.f64 	%fd2342, %fd2341, %fd2340, 0d3EC71DEE62401315;
	fma.rn.f64 	%fd2343, %fd2342, %fd2340, 0d3EFA01997C89EB71;
	fma.rn.f64 	%fd2344, %fd2343, %fd2340, 0d3F2A01A014761F65;
	fma.rn.f64 	%fd2345, %fd2344, %fd2340, 0d3F56C16C1852B7AF;
	fma.rn.f64 	%fd2346, %fd2345, %fd2340, 0d3F81111111122322;
	fma.rn.f64 	%fd2347, %fd2346, %fd2340, 0d3FA55555555502A1;
	fma.rn.f64 	%fd2348, %fd2347, %fd2340, 0d3FC5555555555511;
	fma.rn.f64 	%fd2349, %fd2348, %fd2340, 0d3FE000000000000B;
	fma.rn.f64 	%fd2350, %fd2349, %fd2340, 0d3FF0000000000000;
	fma.rn.f64 	%fd2351, %fd2350, %fd2340, 0d3FF0000000000000;
	shr.u32 	%r1503, %r1502, 31;
	add.s32 	%r1504, %r1502, %r1503;
	shr.s32 	%r1505, %r1504, 1;
	{
	.reg .b32 %temp; 
	mov.b64 	{%r1506, %temp}, %fd2351;
	}
	{
	.reg .b32 %temp; 
	mov.b64 	{%temp, %r1507}, %fd2351;
	}
	shl.b32 	%r1508, %r1505, 20;
	add.s32 	%r1509, %r1507, %r1508;
	mov.b64 	%fd2352, {%r1506, %r1509};
	sub.s32 	%r1510, %r1502, %r1505;
	shl.b32 	%r1511, %r1510, 20;
	add.s32 	%r1512, %r1511, 1072693248;
	mov.b32 	%r1513, 0;
	mov.b64 	%fd2353, {%r1513, %r1512};
	mul.f64 	%fd2354, %fd2353, %fd2352;
	neg.f64 	%fd2355, %fd2335;
	fma.rn.f64 	%fd2356, %fd2334, %fd2285, %fd2355;
	fma.rn.f64 	%fd2357, %fd2354, %fd2356, %fd2354;
	mul.f64 	%fd2358, %fd2357, %fd2333;
	setp.gt.u32 	%p348, %r214, 1077624832;
	selp.f64 	%fd2359, 0d0000000000000000, %fd2358, %p348;
	setp.lt.s32 	%p349, %r213, 0;
	mov.f64 	%fd2360, 0d4000000000000000;
	sub.f64 	%fd2361, %fd2360, %fd2359;
	selp.f64 	%fd7994, %fd2361, %fd2359, %p349;
	bra.uni 	$L__BB0_300;
$L__BB0_299:
	setp.eq.s32 	%p345, %r214, 2146435072;
	setp.eq.s32 	%p346, %r215, 0;
	setp.lt.s32 	%p347, %r213, 0;
	selp.f64 	%fd2282, 0d4000000000000000, 0d0000000000000000, %p347;
	add.f64 	%fd2283, %fd315, %fd315;
	selp.f64 	%fd2284, %fd2282, %fd2283, %p346;
	selp.f64 	%fd7994, %fd2284, %fd2283, %p345;
$L__BB0_300:
	mul.f64 	%fd2362, %fd7994, 0d3FE0000000000000;
	mul.f64 	%fd2363, %fd7993, 0d3FE0000000000000;
	sub.f64 	%fd2364, %fd2363, %fd2362;
	fma.rn.f64 	%fd7995, %fd2364, 0d40040D931FF62706, %fd7995;
$L__BB0_301:
	setp.leu.f64 	%p350, %fd280, %fd255;
	@%p350 bra 	$L__BB0_327;
	add.f64 	%fd321, %fd256, 0dBFF0000000000000;
	fma.rn.f64 	%fd2365, %fd277, 0d3FF71547652B82FE, 0d4338000000000000;
	{
	.reg .b32 %temp; 
	mov.b64 	{%r216, %temp}, %fd2365;
	}
	mov.f64 	%fd2366, 0dC338000000000000;
	add.rn.f64 	%fd2367, %fd2365, %fd2366;
	fma.rn.f64 	%fd2368, %fd2367, 0dBFE62E42FEFA39EF, %fd277;
	fma.rn.f64 	%fd2369, %fd2367, 0dBC7ABC9E3B39803F, %fd2368;
	fma.rn.f64 	%fd2370, %fd2369, 0d3E5ADE1569CE2BDF, 0d3E928AF3FCA213EA;
	fma.rn.f64 	%fd2371, %fd2370, %fd2369, 0d3EC71DEE62401315;
	fma.rn.f64 	%fd2372, %fd2371, %fd2369, 0d3EFA01997C89EB71;
	fma.rn.f64 	%fd2373, %fd2372, %fd2369, 0d3F2A01A014761F65;
	fma.rn.f64 	%fd2374, %fd2373, %fd2369, 0d3F56C16C1852B7AF;
	fma.rn.f64 	%fd2375, %fd2374, %fd2369, 0d3F81111111122322;
	fma.rn.f64 	%fd2376, %fd2375, %fd2369, 0d3FA55555555502A1;
	fma.rn.f64 	%fd2377, %fd2376, %fd2369, 0d3FC5555555555511;
	fma.rn.f64 	%fd2378, %fd2377, %fd2369, 0d3FE000000000000B;
	fma.rn.f64 	%fd2379, %fd2378, %fd2369, 0d3FF0000000000000;
	fma.rn.f64 	%fd2380, %fd2379, %fd2369, 0d3FF0000000000000;
	{
	.reg .b32 %temp; 
	mov.b64 	{%r217, %temp}, %fd2380;
	}
	{
	.reg .b32 %temp; 
	mov.b64 	{%temp, %r218}, %fd2380;
	}
	shl.b32 	%r1514, %r216, 20;
	add.s32 	%r1515, %r1514, %r218;
	mov.b64 	%fd7996, {%r217, %r1515};
	{
	.reg .b32 %temp; 
	mov.b64 	{%temp, %r1516}, %fd277;
	}
	mov.b32 	%f34, %r1516;
	abs.f32 	%f7, %f34;
	setp.lt.f32 	%p351, %f7, 0f4086232B;
	@%p351 bra 	$L__BB0_305;
	setp.lt.f64 	%p352, %fd277, 0d0000000000000000;
	add.f64 	%fd2381, %fd277, 0d7FF0000000000000;
	selp.f64 	%fd7996, 0d0000000000000000, %fd2381, %p352;
	setp.geu.f32 	%p353, %f7, 0f40874800;
	@%p353 bra 	$L__BB0_305;
	shr.u32 	%r1517, %r216, 31;
	add.s32 	%r1518, %r216, %r1517;
	shr.s32 	%r1519, %r1518, 1;
	shl.b32 	%r1520, %r1519, 20;
	add.s32 	%r1521, %r218, %r1520;
	mov.b64 	%fd2382, {%r217, %r1521};
	sub.s32 	%r1522, %r216, %r1519;
	shl.b32 	%r1523, %r1522, 20;
	add.s32 	%r1524, %r1523, 1072693248;
	mov.b32 	%r1525, 0;
	mov.b64 	%fd2383, {%r1525, %r1524};
	mul.f64 	%fd7996, %fd2383, %fd2382;
$L__BB0_305:
	setp.gt.f64 	%p354, %fd279, %fd255;
	selp.f64 	%fd2384, %fd279, %fd255, %p354;
	add.f64 	%fd326, %fd2384, %fd278;
	neg.f64 	%fd327, %fd321;
	{
	.reg .b32 %temp; 
	mov.b64 	{%temp, %r219}, %fd326;
	}
	{
	.reg .b32 %temp; 
	mov.b64 	{%temp, %r220}, %fd327;
	}
	shr.u32 	%r1526, %r220, 20;
	and.b32  	%r1527, %r1526, 2047;
	add.s32 	%r1528, %r1527, -1012;
	mov.b64 	%rd174, %fd327;
	shl.b64 	%rd12, %rd174, %r1528;
	setp.eq.s64 	%p20, %rd12, -9223372036854775808;
	abs.f64 	%fd328, %fd326;
	setp.neu.f64 	%p355, %fd326, 0d0000000000000000;
	@%p355 bra 	$L__BB0_307;
	setp.eq.s64 	%p358, %rd12, -9223372036854775808;
	abs.f64 	%fd2393, %fd321;
	setp.neu.f64 	%p359, %fd2393, 0d3FE0000000000000;
	and.pred  	%p18, %p359, %p358;
	selp.b32 	%r1529, %r219, 0, %p18;
	setp.lt.s32 	%p360, %r220, 0;
	or.b32  	%r1530, %r1529, 2146435072;
	selp.b32 	%r1531, %r1530, %r1529, %p360;
	mov.b32 	%r1532, 0;
	mov.b64 	%fd7998, {%r1532, %r1531};
	bra.uni 	$L__BB0_308;
$L__BB0_307:
	{ // callseq 2, 0
	.param .b64 param0;
	st.param.f64 	[param0], %fd328;
	.param .b64 param1;
	st.param.f64 	[param1], %fd327;
	.param .b64 retval0;
	call.uni (retval0), 
	__internal_accurate_pow, 
	(
	param0, 
	param1
	);
	ld.param.f64 	%fd2385, [retval0];
	} // callseq 2
	setp.lt.s32 	%p356, %r219, 0;
	cvt.rzi.f64.f64 	%fd2387, %fd327;
	setp.neu.f64 	%p357, %fd2387, %fd327;
	neg.f64 	%fd2389, %fd2385;
	selp.f64 	%fd2390, %fd2389, %fd2385, %p20;
	selp.f64 	%fd2391, %fd2390, %fd2385, %p356;
	selp.f64 	%fd2392, 0dFFF8000000000000, %fd2391, %p357;
	selp.f64 	%fd7998, %fd2392, %fd2391, %p356;
	mov.pred 	%p18, %p20;
$L__BB0_308:
	sub.f64 	%fd2394, %fd326, %fd321;
	{
	.reg .b32 %temp; 
	mov.b64 	{%temp, %r1533}, %fd2394;
	}
	and.b32  	%r1534, %r1533, 2146435072;
	setp.ne.s32 	%p361, %r1534, 2146435072;
	@%p361 bra 	$L__BB0_315;
	setp.num.f64 	%p362, %fd326, %fd326;
	@%p362 bra 	$L__BB0_311;
	add.rn.f64 	%fd7998, %fd326, %fd327;
	bra.uni 	$L__BB0_315;
$L__BB0_311:
	abs.f64 	%fd2395, %fd321;
	setp.neu.f64 	%p363, %fd2395, 0d7FF0000000000000;
	@%p363 bra 	$L__BB0_313;
	setp.gt.f64 	%p368, %fd328, 0d3FF0000000000000;
	selp.b32 	%r1542, 2146435072, 0, %p368;
	setp.lt.s32 	%p369, %r220, 0;
	xor.b32  	%r1543, %r1542, 2146435072;
	selp.b32 	%r1544, %r1543, %r1542, %p369;
	setp.eq.f64 	%p370, %fd326, 0dBFF0000000000000;
	selp.b32 	%r1545, 1072693248, %r1544, %p370;
	mov.b32 	%r1546, 0;
	mov.b64 	%fd7998, {%r1546, %r1545};
	bra.uni 	$L__BB0_315;
$L__BB0_313:
	setp.neu.f64 	%p364, %fd328, 0d7FF0000000000000;
	@%p364 bra 	$L__BB0_315;
	setp.lt.s32 	%p365, %r219, 0;
	setp.lt.s32 	%p366, %r220, 0;
	selp.b32 	%r1535, 0, 2146435072, %p366;
	and.b32  	%r1536, %r220, 2147483647;
	setp.ne.s32 	%p367, %r1536, 1071644672;
	or.b32  	%r1537, %r1535, -2147483648;
	selp.b32 	%r1538, %r1537, %r1535, %p367;
	selp.b32 	%r1539, %r1538, %r1535, %p18;
	selp.b32 	%r1540, %r1539, %r1535, %p365;
	mov.b32 	%r1541, 0;
	mov.b64 	%fd7998, {%r1541, %r1540};
$L__BB0_315:
	add.f64 	%fd336, %fd280, %fd278;
	{
	.reg .b32 %temp; 
	mov.b64 	{%temp, %r221}, %fd336;
	}
	abs.f64 	%fd337, %fd336;
	setp.neu.f64 	%p371, %fd336, 0d0000000000000000;
	@%p371 bra 	$L__BB0_317;
	setp.eq.s64 	%p375, %rd12, -9223372036854775808;
	abs.f64 	%fd2404, %fd321;
	setp.neu.f64 	%p376, %fd2404, 0d3FE0000000000000;
	and.pred  	%p20, %p376, %p375;
	selp.b32 	%r1547, %r221, 0, %p20;
	setp.lt.s32 	%p377, %r220, 0;
	or.b32  	%r1548, %r1547, 2146435072;
	selp.b32 	%r1549, %r1548, %r1547, %p377;
	mov.b32 	%r1550, 0;
	mov.b64 	%fd8000, {%r1550, %r1549};
	bra.uni 	$L__BB0_318;
$L__BB0_317:
	{ // callseq 3, 0
	.param .b64 param0;
	st.param.f64 	[param0], %fd337;
	.param .b64 param1;
	st.param.f64 	[param1], %fd327;
	.param .b64 retval0;
	call.uni (retval0), 
	__internal_accurate_pow, 
	(
	param0, 
	param1
	);
	ld.param.f64 	%fd2396, [retval0];
	} // callseq 3
	setp.lt.s32 	%p372, %r221, 0;
	cvt.rzi.f64.f64 	%fd2398, %fd327;
	setp.neu.f64 	%p373, %fd2398, %fd327;
	neg.f64 	%fd2400, %fd2396;
	setp.eq.s64 	%p374, %rd12, -9223372036854775808;
	selp.f64 	%fd2401, %fd2400, %fd2396, %p374;
	selp.f64 	%fd2402, %fd2401, %fd2396, %p372;
	selp.f64 	%fd2403, 0dFFF8000000000000, %fd2402, %p373;
	selp.f64 	%fd8000, %fd2403, %fd2402, %p372;
$L__BB0_318:
	sub.f64 	%fd2405, %fd336, %fd321;
	{
	.reg .b32 %temp; 
	mov.b64 	{%temp, %r1551}, %fd2405;
	}
	and.b32  	%r1552, %r1551, 2146435072;
	setp.ne.s32 	%p378, %r1552, 2146435072;
	@%p378 bra 	$L__BB0_325;
	setp.num.f64 	%p379, %fd336, %fd336;
	@%p379 bra 	$L__BB0_321;
	add.rn.f64 	%fd8000, %fd336, %fd327;
	bra.uni 	$L__BB0_325;
$L__BB0_321:
	abs.f64 	%fd2406, %fd321;
	setp.neu.f64 	%p380, %fd2406, 0d7FF0000000000000;
	@%p380 bra 	$L__BB0_323;
	setp.gt.f64 	%p385, %fd337, 0d3FF0000000000000;
	selp.b32 	%r1560, 2146435072, 0, %p385;
	setp.lt.s32 	%p386, %r220, 0;
	xor.b32  	%r1561, %r1560, 2146435072;
	selp.b32 	%r1562, %r1561, %r1560, %p386;
	setp.eq.f64 	%p387, %fd336, 0dBFF0000000000000;
	selp.b32 	%r1563, 1072693248, %r1562, %p387;
	mov.b32 	%r1564, 0;
	mov.b64 	%fd8000, {%r1564, %r1563};
	bra.uni 	$L__BB0_325;
$L__BB0_323:
	setp.neu.f64 	%p381, %fd337, 0d7FF0000000000000;
	@%p381 bra 	$L__BB0_325;
	setp.lt.s32 	%p382, %r221, 0;
	setp.lt.s32 	%p383, %r220, 0;
	selp.b32 	%r1553, 0, 2146435072, %p383;
	and.b32  	%r1554, %r220, 2147483647;
	setp.ne.s32 	%p384, %r1554, 1071644672;
	or.b32  	%r1555, %r1553, -2147483648;
	selp.b32 	%r1556, %r1555, %r1553, %p384;
	selp.b32 	%r1557, %r1556, %r1553, %p20;
	selp.b32 	%r1558, %r1557, %r1553, %p382;
	mov.b32 	%r1559, 0;
	mov.b64 	%fd8000, {%r1559, %r1558};
$L__BB0_325:
	setp.eq.f64 	%p388, %fd321, 0d0000000000000000;
	setp.eq.f64 	%p389, %fd336, 0d3FF0000000000000;
	selp.f64 	%fd2408, 0d3FF0000000000000, %fd8000, %p388;
	selp.f64 	%fd2409, 0d3FF0000000000000, %fd2408, %p389;
	div.rn.f64 	%fd2410, %fd7996, %fd321;
	setp.eq.f64 	%p390, %fd326, 0d3FF0000000000000;
	selp.f64 	%fd2411, 0d3FF0000000000000, %fd7998, %p388;
	selp.f64 	%fd2412, 0d3FF0000000000000, %fd2411, %p390;
	sub.f64 	%fd2413, %fd2412, %fd2409;
	mul.f64 	%fd345, %fd2410, %fd2413;
	mov.b64 	%rd175, %fd345;
	setp.lt.s64 	%p391, %rd175, 0;
	and.b64  	%rd176, %rd175, 9223372036854775807;
	add.s64 	%rd177, %rd176, -4503599627370496;
	setp.lt.u64 	%p392, %rd177, 9214364837600034816;
	and.pred  	%p393, %p392, %p391;
	add.s64 	%rd178, %rd176, -1;
	setp.lt.u64 	%p394, %rd178, 4503599627370495;
	and.pred  	%p395, %p394, %p391;
	setp.eq.s64 	%p396, %rd176, 0;
	or.pred  	%p397, %p396, %p395;
	setp.eq.s64 	%p398, %rd176, 9218868437227405312;
	or.pred  	%p399, %p397, %p398;
	setp.gt.s64 	%p400, %rd176, 9218868437227405312;
	or.pred  	%p401, %p399, %p400;
	or.pred  	%p402, %p401, %p393;
	@%p402 bra 	$L__BB0_392;
	add.f64 	%fd7995, %fd7995, %fd345;
$L__BB0_327:
	mov.b64 	%rd179, %fd7995;
	setp.lt.s64 	%p403, %rd179, 0;
	and.b64  	%rd180, %rd179, 9223372036854775807;
	add.s64 	%rd181, %rd180, -4503599627370496;
	setp.lt.u64 	%p404, %rd181, 9214364837600034816;
	and.pred  	%p405, %p404, %p403;
	add.s64 	%rd182, %rd180, -1;
	setp.lt.u64 	%p406, %rd182, 4503599627370495;
	and.pred  	%p407, %p406, %p403;
	setp.eq.s64 	%p408, %rd180, 0;
	or.pred  	%p409, %p408, %p407;
	setp.eq.s64 	%p410, %rd180, 9218868437227405312;
	or.pred  	%p411, %p409, %p410;
	setp.gt.s64 	%p412, %rd180, 9218868437227405312;
	or.pred  	%p413, %p411, %p412;
	or.pred  	%p414, %p413, %p405;
	@%p414 bra 	$L__BB0_392;
	{
	.reg .b32 %temp; 
	mov.b64 	{%temp, %r3790}, %fd7995;
	}
	{
	.reg .b32 %temp; 
	mov.b64 	{%r3791, %temp}, %fd7995;
	}
	setp.gt.s32 	%p415, %r3790, 1048575;
	mov.b32 	%r3792, -1023;
	@%p415 bra 	$L__BB0_330;
	mul.f64 	%fd7995, %fd7995, 0d4350000000000000;
	{
	.reg .b32 %temp; 
	mov.b64 	{%temp, %r3790}, %fd7995;
	}
	{
	.reg .b32 %temp; 
	mov.b64 	{%r3791, %temp}, %fd7995;
	}
	mov.b32 	%r3792, -1077;
$L__BB0_330:
	add.s32 	%r1567, %r3790, -1;
	setp.gt.u32 	%p416, %r1567, 2146435070;
	@%p416 bra 	$L__BB0_334;
	shr.u32 	%r1570, %r3790, 20;
	add.s32 	%r3793, %r3792, %r1570;
	and.b32  	%r1571, %r3790, 1048575;
	or.b32  	%r1572, %r1571, 1072693248;
	mov.b64 	%fd8003, {%r3791, %r1572};
	setp.lt.u32 	%p418, %r1572, 1073127583;
	@%p418 bra 	$L__BB0_333;
	{
	.reg .b32 %temp; 
	mov.b64 	{%r1573, %temp}, %fd8003;
	}
	{
	.reg .b32 %temp; 
	mov.b64 	{%temp, %r1574}, %fd8003;
	}
	add.s32 	%r1575, %r1574, -1048576;
	mov.b64 	%fd8003, {%r1573, %r1575};
	add.s32 	%r3793, %r3793, 1;
$L__BB0_333:
	add.f64 	%fd2416, %fd8003, 0dBFF0000000000000;
	add.f64 	%fd2417, %fd8003, 0d3FF0000000000000;
	rcp.approx.ftz.f64 	%fd2418, %fd2417;
	neg.f64 	%fd2419, %fd2417;
	fma.rn.f64 	%fd2420, %fd2419, %fd2418, 0d3FF0000000000000;
	fma.rn.f64 	%fd2421, %fd2420, %fd2420, %fd2420;
	fma.rn.f64 	%fd2422, %fd2421, %fd2418, %fd2418;
	mul.f64 	%fd2423, %fd2416, %fd2422;
	fma.rn.f64 	%fd2424, %fd2416, %fd2422, %fd2423;
	mul.f64 	%fd2425, %fd2424, %fd2424;
	fma.rn.f64 	%fd2426, %fd2425, 0d3EB1380B3AE80F1E, 0d3ED0EE258B7A8B04;
	fma.rn.f64 	%fd2427, %fd2426, %fd2425, 0d3EF3B2669F02676F;
	fma.rn.f64 	%fd2428, %fd2427, %fd2425, 0d3F1745CBA9AB0956;
	fma.rn.f64 	%fd2429, %fd2428, %fd2425, 0d3F3C71C72D1B5154;
	fma.rn.f64 	%fd2430, %fd2429, %fd2425, 0d3F624924923BE72D;
	fma.rn.f64 	%fd2431, %fd2430, %fd2425, 0d3F8999999999A3C4;
	fma.rn.f64 	%fd2432, %fd2431, %fd2425, 0d3FB5555555555554;
	sub.f64 	%fd2433, %fd2416, %fd2424;
	add.f64 	%fd2434, %fd2433, %fd2433;
	neg.f64 	%fd2435, %fd2424;
	fma.rn.f64 	%fd2436, %fd2435, %fd2416, %fd2434;
	mul.f64 	%fd2437, %fd2422, %fd2436;
	mul.f64 	%fd2438, %fd2425, %fd2432;
	fma.rn.f64 	%fd2439, %fd2438, %fd2424, %fd2437;
	xor.b32  	%r1576, %r3793, -2147483648;
	mov.b32 	%r1577, 1127219200;
	mov.b64 	%fd2440, {%r1576, %r1577};
	sub.f64 	%fd2441, %fd2440, %fd1;
	fma.rn.f64 	%fd2442, %fd2441, 0d3FE62E42FEFA39EF, %fd2424;
	fma.rn.f64 	%fd2443, %fd2441, 0dBFE62E42FEFA39EF, %fd2442;
	sub.f64 	%fd2444, %fd2443, %fd2424;
	sub.f64 	%fd2445, %fd2439, %fd2444;
	fma.rn.f64 	%fd2446, %fd2441, 0d3C7ABC9E3B39803F, %fd2445;
	add.f64 	%fd8004, %fd2442, %fd2446;
	bra.uni 	$L__BB0_335;
$L__BB0_334:
	fma.rn.f64 	%fd2415, %fd7995, 0d7FF0000000000000, 0d7FF0000000000000;
	{
	.reg .b32 %temp; 
	mov.b64 	{%temp, %r1568}, %fd7995;
	}
	and.b32  	%r1569, %r1568, 2147483647;
	setp.eq.s32 	%p417, %r1569, 0;
	selp.f64 	%fd8004, 0dFFF0000000000000, %fd2415, %p417;
$L__BB0_335:
	setp.geu.f64 	%p419, %fd281, %fd282;
	@%p419 bra 	$L__BB0_344;
	sub.f64 	%fd8005, %fd267, %fd281;
	{
	.reg .b32 %temp; 
	mov.b64 	{%temp, %r3794}, %fd8005;
	}
	{
	.reg .b32 %temp; 
	mov.b64 	{%r3795, %temp}, %fd8005;
	}
	setp.gt.s32 	%p425, %r3794, 1048575;
	mov.b32 	%r3796, -1023;
	@%p425 bra 	$L__BB0_338;
	mul.f64 	%fd8005, %fd8005, 0d4350000000000000;
	{
	.reg .b32 %temp; 
	mov.b64 	{%temp, %r3794}, %fd8005;
	}
	{
	.reg .b32 %temp; 
	mov.b64 	{%r3795, %temp}, %fd8005;
	}
	mov.b32 	%r3796, -1077;
$L__BB0_338:
	add.s32 	%r1593, %r3794, -1;
	setp.gt.u32 	%p426, %r1593, 2146435070;
	@%p426 bra 	$L__BB0_342;
	shr.u32 	%r1596, %r3794, 20;
	add.s32 	%r3797, %r3796, %r1596;
	and.b32  	%r1597, %r3794, 1048575;
	or.b32  	%r1598, %r1597, 1072693248;
	mov.b64 	%fd8006, {%r3795, %r1598};
	setp.lt.u32 	%p428, %r1598, 1073127583;
	@%p428 bra 	$L__BB0_341;
	{
	.reg .b32 %temp; 
	mov.b64 	{%r1599, %temp}, %fd8006;
	}
	{
	.reg .b32 %temp; 
	mov.b64 	{%temp, %r1600}, %fd8006;
	}
	add.s32 	%r1601, %r1600, -1048576;
	mov.b64 	%fd8006, {%r1599, %r1601};
	add.s32 	%r3797, %r3797, 1;
$L__BB0_341:
	add.f64 	%fd2482, %fd8006, 0dBFF0000000000000;
	add.f64 	%fd2483, %fd8006, 0d3FF0000000000000;
	rcp.approx.ftz.f64 	%fd2484, %fd2483;
	neg.f64 	%fd2485, %fd2483;
	fma.rn.f64 	%fd2486, %fd2485, %fd2484, 0d3FF0000000000000;
	fma.rn.f64 	%fd2487, %fd2486, %fd2486, %fd2486;
	fma.rn.f64 	%fd2488, %fd2487, %fd2484, %fd2484;
	mul.f64 	%fd2489, %fd2482, %fd2488;
	fma.rn.f64 	%fd2490, %fd2482, %fd2488, %fd2489;
	mul.f64 	%fd2491, %fd2490, %fd2490;
	fma.rn.f64 	%fd2492, %fd2491, 0d3EB1380B3AE80F1E, 0d3ED0EE258B7A8B04;
	fma.rn.f64 	%fd2493, %fd2492, %fd2491, 0d3EF3B2669F02676F;
	fma.rn.f64 	%fd2494, %fd2493, %fd2491, 0d3F1745CBA9AB0956;
	fma.rn.f64 	%fd2495, %fd2494, %fd2491, 0d3F3C71C72D1B5154;
	fma.rn.f64 	%fd2496, %fd2495, %fd2491, 0d3F624924923BE72D;
	fma.rn.f64 	%fd2497, %fd2496, %fd2491, 0d3F8999999999A3C4;
	fma.rn.f64 	%fd2498, %fd2497, %fd2491, 0d3FB5555555555554;
	sub.f64 	%fd2499, %fd2482, %fd2490;
	add.f64 	%fd2500, %fd2499, %fd2499;
	neg.f64 	%fd2501, %fd2490;
	fma.rn.f64 	%fd2502, %fd2501, %fd2482, %fd2500;
	mul.f64 	%fd2503, %fd2488, %fd2502;
	mul.f64 	%fd2504, %fd2491, %fd2498;
	fma.rn.f64 	%fd2505, %fd2504, %fd2490, %fd2503;
	xor.b32  	%r1602, %r3797, -2147483648;
	mov.b32 	%r1603, 1127219200;
	mov.b64 	%fd2506, {%r1602, %r1603};
	sub.f64 	%fd2507, %fd2506, %fd1;
	fma.rn.f64 	%fd2508, %fd2507, 0d3FE62E42FEFA39EF, %fd2490;
	fma.rn.f64 	%fd2509, %fd2507, 0dBFE62E42FEFA39EF, %fd2508;
	sub.f64 	%fd2510, %fd2509, %fd2490;
	sub.f64 	%fd2511, %fd2505, %fd2510;
	fma.rn.f64 	%fd2512, %fd2507, 0d3C7ABC9E3B39803F, %fd2511;
	add.f64 	%fd8007, %fd2508, %fd2512;
	bra.uni 	$L__BB0_343;
$L__BB0_342:
	fma.rn.f64 	%fd2481, %fd8005, 0d7FF0000000000000, 0d7FF0000000000000;
	{
	.reg .b32 %temp; 
	mov.b64 	{%temp, %r1594}, %fd8005;
	}
	and.b32  	%r1595, %r1594, 2147483647;
	setp.eq.s32 	%p427, %r1595, 0;
	selp.f64 	%fd8007, 0dFFF0000000000000, %fd2481, %p427;
$L__BB0_343:
	mul.f64 	%fd2513, %fd254, %fd8007;
	sub.f64 	%fd8011, %fd266, %fd2513;
	bra.uni 	$L__BB0_354;
$L__BB0_344:
	setp.leu.f64 	%p420, %fd281, %fd255;
	@%p420 bra 	$L__BB0_353;
	add.f64 	%fd8008, %fd281, %fd278;
	{
	.reg .b32 %temp; 
	mov.b64 	{%temp, %r3798}, %fd8008;
	}
	{
	.reg .b32 %temp; 
	mov.b64 	{%r3799, %temp}, %fd8008;
	}
	setp.gt.s32 	%p421, %r3798, 1048575;
	mov.b32 	%r3800, -1023;
	@%p421 bra 	$L__BB0_347;
	mul.f64 	%fd8008, %fd8008, 0d4350000000000000;
	{
	.reg .b32 %temp; 
	mov.b64 	{%temp, %r3798}, %fd8008;
	}
	{
	.reg .b32 %temp; 
	mov.b64 	{%r3799, %temp}, %fd8008;
	}
	mov.b32 	%r3800, -1077;
$L__BB0_347:
	add.s32 	%r1580, %r3798, -1;
	setp.gt.u32 	%p422, %r1580, 2146435070;
	@%p422 bra 	$L__BB0_351;
	shr.u32 	%r1583, %r3798, 20;
	add.s32 	%r3801, %r3800, %r1583;
	and.b32  	%r1584, %r3798, 1048575;
	or.b32  	%r1585, %r1584, 1072693248;
	mov.b64 	%fd8009, {%r3799, %r1585};
	setp.lt.u32 	%p424, %r1585, 1073127583;
	@%p424 bra 	$L__BB0_350;
	{
	.reg .b32 %temp; 
	mov.b64 	{%r1586, %temp}, %fd8009;
	}
	{
	.reg .b32 %temp; 
	mov.b64 	{%temp, %r1587}, %fd8009;
	}
	add.s32 	%r1588, %r1587, -1048576;
	mov.b64 	%fd8009, {%r1586, %r1588};
	add.s32 	%r3801, %r3801, 1;
$L__BB0_350:
	add.f64 	%fd2449, %fd8009, 0dBFF0000000000000;
	add.f64 	%fd2450, %fd8009, 0d3FF0000000000000;
	rcp.approx.ftz.f64 	%fd2451, %fd2450;
	neg.f64 	%fd2452, %fd2450;
	fma.rn.f64 	%fd2453, %fd2452, %fd2451, 0d3FF0000000000000;
	fma.rn.f64 	%fd2454, %fd2453, %fd2453, %fd2453;
	fma.rn.f64 	%fd2455, %fd2454, %fd2451, %fd2451;
	mul.f64 	%fd2456, %fd2449, %fd2455;
	fma.rn.f64 	%fd2457, %fd2449, %fd2455, %fd2456;
	mul.f64 	%fd2458, %fd2457, %fd2457;
	fma.rn.f64 	%fd2459, %fd2458, 0d3EB1380B3AE80F1E, 0d3ED0EE258B7A8B04;
	fma.rn.f64 	%fd2460, %fd2459, %fd2458, 0d3EF3B2669F02676F;
	fma.rn.f64 	%fd2461, %fd2460, %fd2458, 0d3F1745CBA9AB0956;
	fma.rn.f64 	%fd2462, %fd2461, %fd2458, 0d3F3C71C72D1B5154;
	fma.rn.f64 	%fd2463, %fd2462, %fd2458, 0d3F624924923BE72D;
	fma.rn.f64 	%fd2464, %fd2463, %fd2458, 0d3F8999999999A3C4;
	fma.rn.f64 	%fd2465, %fd2464, %fd2458, 0d3FB5555555555554;
	sub.f64 	%fd2466, %fd2449, %fd2457;
	add.f64 	%fd2467, %fd2466, %fd2466;
	neg.f64 	%fd2468, %fd2457;
	fma.rn.f64 	%fd2469, %fd2468, %fd2449, %fd2467;
	mul.f64 	%fd2470, %fd2455, %fd2469;
	mul.f64 	%fd2471, %fd2458, %fd2465;
	fma.rn.f64 	%fd2472, %fd2471, %fd2457, %fd2470;
	xor.b32  	%r1589, %r3801, -2147483648;
	mov.b32 	%r1590, 1127219200;
	mov.b64 	%fd2473, {%r1589, %r1590};
	sub.f64 	%fd2474, %fd2473, %fd1;
	fma.rn.f64 	%fd2475, %fd2474, 0d3FE62E42FEFA39EF, %fd2457;
	fma.rn.f64 	%fd2476, %fd2474, 0dBFE62E42FEFA39EF, %fd2475;
	sub.f64 	%fd2477, %fd2476, %fd2457;
	sub.f64 	%fd2478, %fd2472, %fd2477;
	fma.rn.f64 	%fd2479, %fd2474, 0d3C7ABC9E3B39803F, %fd2478;
	add.f64 	%fd8010, %fd2475, %fd2479;
	bra.uni 	$L__BB0_352;
$L__BB0_351:
	fma.rn.f64 	%fd2448, %fd8008, 0d7FF0000000000000, 0d7FF0000000000000;
	{
	.reg .b32 %temp; 
	mov.b64 	{%temp, %r1581}, %fd8008;
	}
	and.b32  	%r1582, %r1581, 2147483647;
	setp.eq.s32 	%p423, %r1582, 0;
	selp.f64 	%fd8010, 0dFFF0000000000000, %fd2448, %p423;
$L__BB0_352:
	mul.f64 	%fd2480, %fd256, %fd8010;
	sub.f64 	%fd8011, %fd277, %fd2480;
	bra.uni 	$L__BB0_354;
$L__BB0_353:
	mul.f64 	%fd2447, %fd281, 0dBFE0000000000000;
	mul.f64 	%fd8011, %fd281, %fd2447;
$L__BB0_354:
	{
	.reg .b32 %temp; 
	mov.b64 	{%temp, %r3802}, %fd8012;
	}
	{
	.reg .b32 %temp; 
	mov.b64 	{%r3803, %temp}, %fd8012;
	}
	setp.gt.s32 	%p429, %r3802, 1048575;
	mov.b32 	%r3804, -1023;
	@%p429 bra 	$L__BB0_356;
	mul.f64 	%fd8012, %fd8012, 0d4350000000000000;
	{
	.reg .b32 %temp; 
	mov.b64 	{%temp, %r3802}, %fd8012;
	}
	{
	.reg .b32 %temp; 
	mov.b64 	{%r3803, %temp}, %fd8012;
	}
	mov.b32 	%r3804, -1077;
$L__BB0_356:
	add.s32 	%r1606, %r3802, -1;
	setp.gt.u32 	%p430, %r1606, 2146435070;
	@%p430 bra 	$L__BB0_360;
	shr.u32 	%r1609, %r3802, 20;
	add.s32 	%r3805, %r3804, %r1609;
	and.b32  	%r1610, %r3802, 1048575;
	or.b32  	%r1611, %r1610, 1072693248;
	mov.b64 	%fd8013, {%r3803, %r1611};
	setp.lt.u32 	%p432, %r1611, 1073127583;
	@%p432 bra 	$L__BB0_359;
	{
	.reg .b32 %temp; 
	mov.b64 	{%r1612, %temp}, %fd8013;
	}
	{
	.reg .b32 %temp; 
	mov.b64 	{%temp, %r1613}, %fd8013;
	}
	add.s32 	%r1614, %r1613, -1048576;
	mov.b64 	%fd8013, {%r1612, %r1614};
	add.s32 	%r3805, %r3805, 1;
$L__BB0_359:
	add.f64 	%fd2515, %fd8013, 0dBFF0000000000000;
	add.f64 	%fd2516, %fd8013, 0d3FF0000000000000;
	rcp.approx.ftz.f64 	%fd2517, %fd2516;
	neg.f64 	%fd2518, %fd2516;
	fma.rn.f64 	%fd2519, %fd2518, %fd2517, 0d3FF0000000000000;
	fma.rn.f64 	%fd2520, %fd2519, %fd2519, %fd2519;
	fma.rn.f64 	%fd2521, %fd2520, %fd2517, %fd2517;
	mul.f64 	%fd2522, %fd2515, %fd2521;
	fma.rn.f64 	%fd2523, %fd2515, %fd2521, %fd2522;
	mul.f64 	%fd2524, %fd2523, %fd2523;
	fma.rn.f64 	%fd2525, %fd2524, 0d3EB1380B3AE80F1E, 0d3ED0EE258B7A8B04;
	fma.rn.f64 	%fd2526, %fd2525, %fd2524, 0d3EF3B2669F02676F;
	fma.rn.f64 	%fd2527, %fd2526, %fd2524, 0d3F1745CBA9AB0956;
	fma.rn.f64 	%fd2528, %fd2527, %fd2524, 0d3F3C71C72D1B5154;
	fma.rn.f64 	%fd2529, %fd2528, %fd2524, 0d3F624924923BE72D;
	fma.rn.f64 	%fd2530, %fd2529, %fd2524, 0d3F8999999999A3C4;
	fma.rn.f64 	%fd2531, %fd2530, %fd2524, 0d3FB5555555555554;
	sub.f64 	%fd2532, %fd2515, %fd2523;
	add.f64 	%fd2533, %fd2532, %fd2532;
	neg.f64 	%fd2534, %fd2523;
	fma.rn.f64 	%fd2535, %fd2534, %fd2515, %fd2533;
	mul.f64 	%fd2536, %fd2521, %fd2535;
	mul.f64 	%fd2537, %fd2524, %fd2531;
	fma.rn.f64 	%fd2538, %fd2537, %fd2523, %fd2536;
	xor.b32  	%r1615, %r3805, -2147483648;
	mov.b32 	%r1616, 1127219200;
	mov.b64 	%fd2539, {%r1615, %r1616};
	sub.f64 	%fd2540, %fd2539, %fd1;
	fma.rn.f64 	%fd2541, %fd2540, 0d3FE62E42FEFA39EF, %fd2523;
	fma.rn.f64 	%fd2542, %fd2540, 0dBFE62E42FEFA39EF, %fd2541;
	sub.f64 	%fd2543, %fd2542, %fd2523;
	sub.f64 	%fd2544, %fd2538, %fd2543;
	fma.rn.f64 	%fd2545, %fd2540, 0d3C7ABC9E3B39803F, %fd2544;
	add.f64 	%fd8014, %fd2541, %fd2545;
	bra.uni 	$L__BB0_361;
$L__BB0_360:
	fma.rn.f64 	%fd2514, %fd8012, 0d7FF0000000000000, 0d7FF0000000000000;
	{
	.reg .b32 %temp; 
	mov.b64 	{%temp, %r1607}, %fd8012;
	}
	and.b32  	%r1608, %r1607, 2147483647;
	setp.eq.s32 	%p431, %r1608, 0;
	selp.f64 	%fd8014, 0dFFF0000000000000, %fd2514, %p431;
$L__BB0_361:
	sub.f64 	%fd2546, %fd8011, %fd8014;
	sub.f64 	%fd8046, %fd2546, %fd8004;
	bra.uni 	$L__BB0_392;
$L__BB0_362:
	fma.rn.f64 	%fd1929, %fd8024, 0d7FF0000000000000, 0d7FF0000000000000;
	{
	.reg .b32 %temp; 
	mov.b64 	{%temp, %r1300}, %fd8024;
	}
	and.b32  	%r1301, %r1300, 2147483647;
	setp.eq.s32 	%p196, %r1301, 0;
	selp.f64 	%fd8027, 0dFFF0000000000000, %fd1929, %p196;
$L__BB0_363:
	setp.lt.u32 	%p198, %r13, 8;
	add.f64 	%fd1963, %fd11, %fd11;
	add.f64 	%fd1964, %fd12, %fd13;
	sub.f64 	%fd1965, %fd1963, %fd1964;
	div.rn.f64 	%fd1966, %fd1965, %fd387;
	setp.lt.f64 	%p199, %fd1966, 0dBFF0000000000000;
	selp.f64 	%fd1967, 0dBFF0000000000000, %fd1966, %p199;
	setp.gt.f64 	%p200, %fd1967, 0d3FF0000000000000;
	selp.f64 	%fd8032, 0d3FF0000000000000, %fd1967, %p200;
	add.f64 	%fd412, %fd8032, %fd8032;
	mov.f64 	%fd8033, 0d3FF0000000000000;
	mov.b32 	%r3816, 0;
	mov.f64 	%fd8043, %fd8033;
	@%p198 bra 	$L__BB0_366;
	and.b32  	%r3816, %r13, -8;
	mov.f64 	%fd8033, 0d3FF0000000000000;
	mov.b32 	%r3814, 0;
$L__BB0_365:
	.pragma "nounroll";
	add.s32 	%r1312, %r3814, %r12;
	mul.wide.u32 	%rd115, %r1312, 4;
	add.s64 	%rd116, %rd1, %rd115;
	ld.global.nc.u32 	%r1313, [%rd116];
	shl.b32 	%r1314, %r1313, 3;
	mov.u32 	%r1315, shared;
	add.s32 	%r1316, %r1315, %r1314;
	ld.shared.f64 	%fd1969, [%r1316];
	setp.eq.s32 	%p201, %r3814, 0;
	mul.f64 	%fd1970, %fd412, %fd8032;
	sub.f64 	%fd1971, %fd1970, %fd8033;
	selp.f64 	%fd1972, %fd8033, %fd8032, %p201;
	selp.f64 	%fd1973, %fd8032, %fd1971, %p201;
	fma.rn.f64 	%fd1974, %fd1973, %fd1969, %fd8043;
	add.s32 	%r1317, %r1312, 1;
	mul.wide.u32 	%rd117, %r1317, 4;
	add.s64 	%rd118, %rd1, %rd117;
	ld.global.nc.u32 	%r1318, [%rd118];
	shl.b32 	%r1319, %r1318, 3;
	add.s32 	%r1320, %r1315, %r1319;
	ld.shared.f64 	%fd1975, [%r1320];
	mul.f64 	%fd1976, %fd412, %fd1973;
	sub.f64 	%fd1977, %fd1976, %fd1972;
	fma.rn.f64 	%fd1978, %fd1977, %fd1975, %fd1974;
	add.s32 	%r1321, %r1312, 2;
	mul.wide.u32 	%rd119, %r1321, 4;
	add.s64 	%rd120, %rd1, %rd119;
	ld.global.nc.u32 	%r1322, [%rd120];
	shl.b32 	%r1323, %r1322, 3;
	add.s32 	%r1324, %r1315, %r1323;
	ld.shared.f64 	%fd1979, [%r1324];
	mul.f64 	%fd1980, %fd412, %fd1977;
	sub.f64 	%fd1981, %fd1980, %fd1973;
	fma.rn.f64 	%fd1982, %fd1981, %fd1979, %fd1978;
	add.s32 	%r1325, %r1312, 3;
	mul.wide.u32 	%rd121, %r1325, 4;
	add.s64 	%rd122, %rd1, %rd121;
	ld.global.nc.u32 	%r1326, [%rd122];
	shl.b32 	%r1327, %r1326, 3;
	add.s32 	%r1328, %r1315, %r1327;
	ld.shared.f64 	%fd1983, [%r1328];
	mul.f64 	%fd1984, %fd412, %fd1981;
	sub.f64 	%fd1985, %fd1984, %fd1977;
	fma.rn.f64 	%fd1986, %fd1985, %fd1983, %fd1982;
	add.s32 	%r1329, %r1312, 4;
	mul.wide.u32 	%rd123, %r1329, 4;
	add.s64 	%rd124, %rd1, %rd123;
	ld.global.nc.u32 	%r1330, [%rd124];
	shl.b32 	%r1331, %r1330, 3;
	add.s32 	%r1332, %r1315, %r1331;
	ld.shared.f64 	%fd1987, [%r1332];
	mul.f64 	%fd1988, %fd412, %fd1985;
	sub.f64 	%fd1989, %fd1988, %fd1981;
	fma.rn.f64 	%fd1990, %fd1989, %fd1987, %fd1986;
	add.s32 	%r1333, %r1312, 5;
	mul.wide.u32 	%rd125, %r1333, 4;
	add.s64 	%rd126, %rd1, %rd125;
	ld.global.nc.u32 	%r1334, [%rd126];
	shl.b32 	%r1335, %r1334, 3;
	add.s32 	%r1336, %r1315, %r1335;
	ld.shared.f64 	%fd1991, [%r1336];
	mul.f64 	%fd1992, %fd412, %fd1989;
	sub.f64 	%fd1993, %fd1992, %fd1985;
	fma.rn.f64 	%fd1994, %fd1993, %fd1991, %fd1990;
	add.s32 	%r1337, %r1312, 6;
	mul.wide.u32 	%rd127, %r1337, 4;
	add.s64 	%rd128, %rd1, %rd127;
	ld.global.nc.u32 	%r1338, [%rd128];
	shl.b32 	%r1339, %r1338, 3;
	add.s32 	%r1340, %r1315, %r1339;
	ld.shared.f64 	%fd1995, [%r1340];
	mul.f64 	%fd1996, %fd412, %fd1993;
	sub.f64 	%fd8033, %fd1996, %fd1989;
	fma.rn.f64 	%fd1997, %fd8033, %fd1995, %fd1994;
	add.s32 	%r1341, %r1312, 7;
	mul.wide.u32 	%rd129, %r1341, 4;
	add.s64 	%rd130, %rd1, %rd129;
	ld.global.nc.u32 	%r1342, [%rd130];
	shl.b32 	%r1343, %r1342, 3;
	add.s32 	%r1344, %r1315, %r1343;
	ld.shared.f64 	%fd1998, [%r1344];
	mul.f64 	%fd1999, %fd412, %fd8033;
	sub.f64 	%fd8032, %fd1999, %fd1993;
	fma.rn.f64 	%fd8043, %fd8032, %fd1998, %fd1997;
	add.s32 	%r3814, %r3814, 8;
	setp.ne.s32 	%p202, %r3814, %r3816;
	@%p202 bra 	$L__BB0_365;
$L__BB0_366:
	setp.eq.s32 	%p203, %r262, 0;
	@%p203 bra 	$L__BB0_374;
	and.b32  	%r289, %r13, 3;
	setp.lt.u32 	%p204, %r262, 4;
	@%p204 bra 	$L__BB0_369;
	add.s32 	%r1345, %r3816, %r12;
	mul.wide.u32 	%rd131, %r1345, 4;
	add.s64 	%rd132, %rd1, %rd131;
	ld.global.nc.u32 	%r1346, [%rd132];
	shl.b32 	%r1347, %r1346, 3;
	mov.u32 	%r1348, shared;
	add.s32 	%r1349, %r1348, %r1347;
	ld.shared.f64 	%fd2001, [%r1349];
	setp.eq.s32 	%p205, %r3816, 0;
	mul.f64 	%fd2002, %fd412, %fd8032;
	sub.f64 	%fd2003, %fd2002, %fd8033;
	selp.f64 	%fd2004, %fd8033, %fd8032, %p205;
	selp.f64 	%fd2005, %fd8032, %fd2003, %p205;
	fma.rn.f64 	%fd2006, %fd2005, %fd2001, %fd8043;
	add.s32 	%r1350, %r1345, 1;
	mul.wide.u32 	%rd133, %r1350, 4;
	add.s64 	%rd134, %rd1, %rd133;
	ld.global.nc.u32 	%r1351, [%rd134];
	shl.b32 	%r1352, %r1351, 3;
	add.s32 	%r1353, %r1348, %r1352;
	ld.shared.f64 	%fd2007, [%r1353];
	mul.f64 	%fd2008, %fd412, %fd2005;
	sub.f64 	%fd2009, %fd2008, %fd2004;
	fma.rn.f64 	%fd2010, %fd2009, %fd2007, %fd2006;
	add.s32 	%r1354, %r1345, 2;
	mul.wide.u32 	%rd135, %r1354, 4;
	add.s64 	%rd136, %rd1, %rd135;
	ld.global.nc.u32 	%r1355, [%rd136];
	shl.b32 	%r1356, %r1355, 3;
	add.s32 	%r1357, %r1348, %r1356;
	ld.shared.f64 	%fd2011, [%r1357];
	mul.f64 	%fd2012, %fd412, %fd2009;
	sub.f64 	%fd8033, %fd2012, %fd2005;
	fma.rn.f64 	%fd2013, %fd8033, %fd2011, %fd2010;
	add.s32 	%r1358, %r1345, 3;
	mul.wide.u32 	%rd137, %r1358, 4;
	add.s64 	%rd138, %rd1, %rd137;
	ld.global.nc.u32 	%r1359, [%rd138];
	shl.b32 	%r1360, %r1359, 3;
	add.s32 	%r1361, %r1348, %r1360;
	ld.shared.f64 	%fd2014, [%r1361];
	mul.f64 	%fd2015, %fd412, %fd8033;
	sub.f64 	%fd8032, %fd2015, %fd2009;
	fma.rn.f64 	%fd8043, %fd8032, %fd2014, %fd2013;
	add.s32 	%r3816, %r3816, 4;
$L__BB0_369:
	setp.eq.s32 	%p206, %r289, 0;
	@%p206 bra 	$L__BB0_374;
	setp.eq.s32 	%p207, %r289, 1;
	@%p207 bra 	$L__BB0_372;
	add.s32 	%r1362, %r3816, %r12;
	mul.wide.u32 	%rd139, %r1362, 4;
	add.s64 	%rd140, %rd1, %rd139;
	ld.global.nc.u32 	%r1363, [%rd140];
	shl.b32 	%r1364, %r1363, 3;
	mov.u32 	%r1365, shared;
	add.s32 	%r1366, %r1365, %r1364;
	ld.shared.f64 	%fd2017, [%r1366];
	setp.eq.s32 	%p208, %r3816, 0;
	mul.f64 	%fd2018, %fd412, %fd8032;
	sub.f64 	%fd2019, %fd2018, %fd8033;
	selp.f64 	%fd2020, %fd8033, %fd8032, %p208;
	selp.f64 	%fd8033, %fd8032, %fd2019, %p208;
	fma.rn.f64 	%fd2021, %fd8033, %fd2017, %fd8043;
	add.s32 	%r1367, %r1362, 1;
	mul.wide.u32 	%rd141, %r1367, 4;
	add.s64 	%rd142, %rd1, %rd141;
	ld.global.nc.u32 	%r1368, [%rd142];
	shl.b32 	%r1369, %r1368, 3;
	add.s32 	%r1370, %r1365, %r1369;
	ld.shared.f64 	%fd2022, [%r1370];
	mul.f64 	%fd2023, %fd412, %fd8033;
	sub.f64 	%fd8032, %fd2023, %fd2020;
	fma.rn.f64 	%fd8043, %fd8032, %fd2022, %fd2021;
	add.s32 	%r3816, %r3816, 2;
$L__BB0_372:
	and.b32  	%r1371, %r13, 1;
	setp.eq.b32 	%p209, %r1371, 1;
	not.pred 	%p210, %p209;
	@%p210 bra 	$L__BB0_374;
	add.s32 	%r1372, %r3816, %r12;
	mul.wide.u32 	%rd143, %r1372, 4;
	add.s64 	%rd144, %rd1, %rd143;
	ld.global.nc.u32 	%r1373, [%rd144];
	shl.b32 	%r1374, %r1373, 3;
	mov.u32 	%r1375, shared;
	add.s32 	%r1376, %r1375, %r1374;
	ld.shared.f64 	%fd2024, [%r1376];
	setp.eq.s32 	%p211, %r3816, 0;
	mul.f64 	%fd2025, %fd412, %fd8032;
	sub.f64 	%fd2026, %fd2025, %fd8033;
	selp.f64 	%fd2027, %fd8032, %fd2026, %p211;
	fma.rn.f64 	%fd8043, %fd2027, %fd2024, %fd8043;
$L__BB0_374:
	mov.b64 	%rd145, %fd8043;
	setp.lt.s64 	%p212, %rd145, 0;
	and.b64  	%rd146, %rd145, 9223372036854775807;
	add.s64 	%rd147, %rd146, -4503599627370496;
	setp.lt.u64 	%p213, %rd147, 9214364837600034816;
	and.pred  	%p214, %p213, %p212;
	add.s64 	%rd148, %rd146, -1;
	setp.lt.u64 	%p215, %rd148, 4503599627370495;
	and.pred  	%p216, %p215, %p212;
	setp.eq.s64 	%p217, %rd146, 0;
	or.pred  	%p218, %p217, %p216;
	setp.eq.s64 	%p219, %rd146, 9218868437227405312;
	or.pred  	%p220, %p218, %p219;
	setp.gt.s64 	%p221, %rd146, 9218868437227405312;
	or.pred  	%p222, %p220, %p221;
	or.pred  	%p223, %p222, %p214;
	@%p223 bra 	$L__BB0_392;
	{
	.reg .b32 %temp; 
	mov.b64 	{%temp, %r3818}, %fd8043;
	}
	{
	.reg .b32 %temp; 
	mov.b64 	{%r3819, %temp}, %fd8043;
	}
	setp.gt.s32 	%p224, %r3818, 1048575;
	mov.b32 	%r3820, -1023;
	@%p224 bra 	$L__BB0_377;
	mul.f64 	%fd8043, %fd8043, 0d4350000000000000;
	{
	.reg .b32 %temp; 
	mov.b64 	{%temp, %r3818}, %fd8043;
	}
	{
	.reg .b32 %temp; 
	mov.b64 	{%r3819, %temp}, %fd8043;
	}
	mov.b32 	%r3820, -1077;
$L__BB0_377:
	add.s32 	%r1379, %r3818, -1;
	setp.gt.u32 	%p225, %r1379, 2146435070;
	@%p225 bra 	$L__BB0_381;
	shr.u32 	%r1382, %r3818, 20;
	add.s32 	%r3821, %r3820, %r1382;
	and.b32  	%r1383, %r3818, 1048575;
	or.b32  	%r1384, %r1383, 1072693248;
	mov.b64 	%fd8045, {%r3819, %r1384};
	setp.lt.u32 	%p227, %r1384, 1073127583;
	@%p227 bra 	$L__BB0_380;
	{
	.reg .b32 %temp; 
	mov.b64 	{%r1385, %temp}, %fd8045;
	}
	{
	.reg .b32 %temp; 
	mov.b64 	{%temp, %r1386}, %fd8045;
	}
	add.s32 	%r1387, %r1386, -1048576;
	mov.b64 	%fd8045, {%r1385, %r1387};
	add.s32 	%r3821, %r3821, 1;
$L__BB0_380:
	add.f64 	%fd2030, %fd8045, 0dBFF0000000000000;
	add.f64 	%fd2031, %fd8045, 0d3FF0000000000000;
	rcp.approx.ftz.f64 	%fd2032, %fd2031;
	neg.f64 	%fd2033, %fd2031;
	fma.rn.f64 	%fd2034, %fd2033, %fd2032, 0d3FF0000000000000;
	fma.rn.f64 	%fd2035, %fd2034, %fd2034, %fd2034;
	fma.rn.f64 	%fd2036, %fd2035, %fd2032, %fd2032;
	mul.f64 	%fd2037, %fd2030, %fd2036;
	fma.rn.f64 	%fd2038, %fd2030, %fd2036, %fd2037;
	mul.f64 	%fd2039, %fd2038, %fd2038;
	fma.rn.f64 	%fd2040, %fd2039, 0d3EB1380B3AE80F1E, 0d3ED0EE258B7A8B04;
	fma.rn.f64 	%fd2041, %fd2040, %fd2039, 0d3EF3B2669F02676F;
	fma.rn.f64 	%fd2042, %fd2041, %fd2039, 0d3F1745CBA9AB0956;
	fma.rn.f64 	%fd2043, %fd2042, %fd2039, 0d3F3C71C72D1B5154;
	fma.rn.f64 	%fd2044, %fd2043, %fd2039, 0d3F624924923BE72D;
	fma.rn.f64 	%fd2045, %fd2044, %fd2039, 0d3F8999999999A3C4;
	fma.rn.f64 	%fd2046, %fd2045, %fd2039, 0d3FB5555555555554;
	sub.f64 	%fd2047, %fd2030, %fd2038;
	add.f64 	%fd2048, %fd2047, %fd2047;
	neg.f64 	%fd2049, %fd2038;
	fma.rn.f64 	%fd2050, %fd2049, %fd2030, %fd2048;
	mul.f64 	%fd2051, %fd2036, %fd2050;
	mul.f64 	%fd2052, %fd2039, %fd2046;
	fma.rn.f64 	%fd2053, %fd2052, %fd2038, %fd2051;
	xor.b32  	%r1388, %r3821, -2147483648;
	mov.b32 	%r1389, 1127219200;
	mov.b64 	%fd2054, {%r1388, %r1389};
	sub.f64 	%fd2055, %fd2054, %fd1;
	fma.rn.f64 	%fd2056, %fd2055, 0d3FE62E42FEFA39EF, %fd2038;
	fma.rn.f64 	%fd2057, %fd2055, 0dBFE62E42FEFA39EF, %fd2056;
	sub.f64 	%fd2058, %fd2057, %fd2038;
	sub.f64 	%fd2059, %fd2053, %fd2058;
	fma.rn.f64 	%fd2060, %fd2055, 0d3C7ABC9E3B39803F, %fd2059;
	add.f64 	%fd444, %fd2056, %fd2060;
	sub.f64 	%fd8046, %fd444, %fd8027;
	bra.uni 	$L__BB0_392;
$L__BB0_381:
	fma.rn.f64 	%fd2029, %fd8043, 0d7FF0000000000000, 0d7FF0000000000000;
	{
	.reg .b32 %temp; 
	mov.b64 	{%temp, %r1380}, %fd8043;
	}
	and.b32  	%r1381, %r1380, 2147483647;
	setp.eq.s32 	%p226, %r1381, 0;
	selp.f64 	%fd445, 0dFFF0000000000000, %fd2029, %p226;
	sub.f64 	%fd8046, %fd445, %fd8027;
	bra.uni 	$L__BB0_392;
$L__BB0_382:
	setp.ne.s32 	%p705, %r10, 5;
	setp.ne.s32 	%p706, %r13, 0;
	or.pred  	%p707, %p705, %p706;
	@%p707 bra 	$L__BB0_409;
	setp.lt.u32 	%p708, %r18, 3;
	mov.f64 	%fd8046, 0dFFF0000000000000;
	@%p708 bra 	$L__BB0_392;
	ld.param.u64 	%rd713, [unbinned_nll_grad_param_9];
	add.s32 	%r304, %r18, -1;
	shr.u32 	%r3822, %r304, 1;
	cvta.to.global.u64 	%rd227, %rd713;
	mul.wide.u32 	%rd228, %r17, 8;
	add.s64 	%rd14, %rd227, %rd228;
	mul.wide.u32 	%rd229, %r3822, 8;
	add.s64 	%rd15, %rd14, %rd229;
	ld.global.nc.f64 	%fd448, [%rd14];
	ld.global.nc.f64 	%fd449, [%rd15];
	abs.f64 	%fd3542, %fd11;
	setp.equ.f64 	%p709, %fd3542, 0d7FF0000000000000;
	abs.f64 	%fd3543, %fd448;
	setp.equ.f64 	%p710, %fd3543, 0d7FF0000000000000;
	or.pred  	%p711, %p709, %p710;
	abs.f64 	%fd3545, %fd449;
	setp.equ.f64 	%p712, %fd3545, 0d7FF0000000000000;
	or.pred  	%p713, %p711, %p712;
	@%p713 bra 	$L__BB0_392;
	setp.lt.f64 	%p714, %fd11, %fd448;
	setp.gt.f64 	%p715, %fd11, %fd449;
	or.pred  	%p716, %p714, %p715;
	@%p716 bra 	$L__BB0_392;
	setp.ge.f64 	%p717, %fd11, %fd449;
	@%p717 bra 	$L__BB0_1472;
	setp.lt.u32 	%p718, %r304, 4;
	mov.b64 	%rd716, 0;
	@%p718 bra 	$L__BB0_391;
	mov.b32 	%r3823, 0;
$L__BB0_389:
	add.s32 	%r1962, %r3822, %r3823;
	shr.u32 	%r1963, %r1962, 1;
	mul.wide.u32 	%rd233, %r1963, 8;
	add.s64 	%rd234, %rd14, %rd233;
	ld.global.nc.f64 	%fd3548, [%rd234];
	setp.le.f64 	%p719, %fd3548, %fd11;
	selp.b32 	%r3823, %r1963, %r3823, %p719;
	selp.b32 	%r3822, %r3822, %r1963, %p719;
	add.s32 	%r1964, %r3823, 1;
	setp.lt.u32 	%p720, %r1964, %r3822;
	@%p720 bra 	$L__BB0_389;
	cvt.u64.u32 	%rd716, %r3823;
$L__BB0_391:
	shl.b64 	%rd235, %rd716, 3;
	add.s64 	%rd236, %rd15, %rd235;
	ld.global.nc.f64 	%fd8046, [%rd236+8];
$L__BB0_392:
	{
	.reg .b32 %temp; 
	mov.b64 	{%temp, %r3824}, %fd7932;
	}
	{
	.reg .b32 %temp; 
	mov.b64 	{%r3825, %temp}, %fd7932;
	}
	setp.gt.s32 	%p721, %r3824, 1048575;
	mov.b32 	%r3826, -1023;
	@%p721 bra 	$L__BB0_394;
	mul.f64 	%fd7932, %fd7932, 0d4350000000000000;
	{
	.reg .b32 %temp; 
	mov.b64 	{%temp, %r3824}, %fd7932;
	}
	{
	.reg .b32 %temp; 
	mov.b64 	{%r3825, %temp}, %fd7932;
	}
	mov.b32 	%r3826, -1077;
$L__BB0_394:
	add.s32 	%r1967, %r3824, -1;
	setp.gt.u32 	%p722, %r1967, 2146435070;
	@%p722 bra 	$L__BB0_398;
	shr.u32 	%r1970, %r3824, 20;
	add.s32 	%r3827, %r3826, %r1970;
	and.b32  	%r1971, %r3824, 1048575;
	or.b32  	%r1972, %r1971, 1072693248;
	mov.b64 	%fd8048, {%r3825, %r1972};
	setp.lt.u32 	%p724, %r1972, 1073127583;
	@%p724 bra 	$L__BB0_397;
	{
	.reg .b32 %temp; 
	mov.b64 	{%r1973, %temp}, %fd8048;
	}
	{
	.reg .b32 %temp; 
	mov.b64 	{%temp, %r1974}, %fd8048;
	}
	add.s32 	%r1975, %r1974, -1048576;
	mov.b64 	%fd8048, {%r1973, %r1975};
	add.s32 	%r3827, %r3827, 1;
$L__BB0_397:
	add.f64 	%fd3550, %fd8048, 0dBFF0000000000000;
	add.f64 	%fd3551, %fd8048, 0d3FF0000000000000;
	rcp.approx.ftz.f64 	%fd3552, %fd3551;
	neg.f64 	%fd3553, %fd3551;
	fma.rn.f64 	%fd3554, %fd3553, %fd3552, 0d3FF0000000000000;
	fma.rn.f64 	%fd3555, %fd3554, %fd3554, %fd3554;
	fma.rn.f64 	%fd3556, %fd3555, %fd3552, %fd3552;
	mul.f64 	%fd3557, %fd3550, %fd3556;
	fma.rn.f64 	%fd3558, %fd3550, %fd3556, %fd3557;
	mul.f64 	%fd3559, %fd3558, %fd3558;
	fma.rn.f64 	%fd3560, %fd3559, 0d3EB1380B3AE80F1E, 0d3ED0EE258B7A8B04;
	fma.rn.f64 	%fd3561, %fd3560, %fd3559, 0d3EF3B2669F02676F;
	fma.rn.f64 	%fd3562, %fd3561, %fd3559, 0d3F1745CBA9AB0956;
	fma.rn.f64 	%fd3563, %fd3562, %fd3559, 0d3F3C71C72D1B5154;
	fma.rn.f64 	%fd3564, %fd3563, %fd3559, 0d3F624924923BE72D;
	fma.rn.f64 	%fd3565, %fd3564, %fd3559, 0d3F8999999999A3C4;
	fma.rn.f64 	%fd3566, %fd3565, %fd3559, 0d3FB5555555555554;
	sub.f64 	%fd3567, %fd3550, %fd3558;
	add.f64 	%fd3568, %fd3567, %fd3567;
	neg.f64 	%fd3569, %fd3558;
	fma.rn.f64 	%fd3570, %fd3569, %fd3550, %fd3568;
	mul.f64 	%fd3571, %fd3556, %fd3570;
	mul.f64 	%fd3572, %fd3559, %fd3566;
	fma.rn.f64 	%fd3573, %fd3572, %fd3558, %fd3571;
	xor.b32  	%r1976, %r3827, -2147483648;
	mov.b32 	%r1977, 1127219200;
	mov.b64 	%fd3574, {%r1976, %r1977};
	sub.f64 	%fd3575, %fd3574, %fd1;
	fma.rn.f64 	%fd3576, %fd3575, 0d3FE62E42FEFA39EF, %fd3558;
	fma.rn.f64 	%fd3577, %fd3575, 0dBFE62E42FEFA39EF, %fd3576;
	sub.f64 	%fd3578, %fd3577, %fd3558;
	sub.f64 	%fd3579, %fd3573, %fd3578;
	fma.rn.f64 	%fd3580, %fd3575, 0d3C7ABC9E3B39803F, %fd3579;
	add.f64 	%fd8049, %fd3576, %fd3580;
	bra.uni 	$L__BB0_399;
$L__BB0_398:
	fma.rn.f64 	%fd3549, %fd7932, 0d7FF0000000000000, 0d7FF0000000000000;
	{
	.reg .b32 %temp; 
	mov.b64 	{%temp, %r1968}, %fd7932;
	}
	and.b32  	%r1969, %r1968, 2147483647;
	setp.eq.s32 	%p723, %r1969, 0;
	selp.f64 	%fd8049, 0dFFF0000000000000, %fd3549, %p723;
$L__BB0_399:
	add.f64 	%fd461, %fd8046, %fd8049;
	abs.f64 	%fd3581, %fd461;
	setp.equ.f64 	%p725, %fd3581, 0d7FF0000000000000;
	@%p725 bra 	$L__BB0_409;
	setp.leu.f64 	%p726, %fd461, %fd8053;
	@%p726 bra 	$L__BB0_405;
	sub.f64 	%fd462, %fd8053, %fd461;
	fma.rn.f64 	%fd3601, %fd462, 0d3FF71547652B82FE, 0d4338000000000000;
	{
	.reg .b32 %temp; 
	mov.b64 	{%r320, %temp}, %fd3601;
	}
	mov.f64 	%fd3602, 0dC338000000000000;
	add.rn.f64 	%fd3603, %fd3601, %fd3602;
	fma.rn.f64 	%fd3604, %fd3603, 0dBFE62E42FEFA39EF, %fd462;
	fma.rn.f64 	%fd3605, %fd3603, 0dBC7ABC9E3B39803F, %fd3604;
	fma.rn.f64 	%fd3606, %fd3605, 0d3E5ADE1569CE2BDF, 0d3E928AF3FCA213EA;
	fma.rn.f64 	%fd3607, %fd3606, %fd3605, 0d3EC71DEE62401315;
	fma.rn.f64 	%fd3608, %fd3607, %fd3605, 0d3EFA01997C89EB71;
	fma.rn.f64 	%fd3609, %fd3608, %fd3605, 0d3F2A01A014761F65;
	fma.rn.f64 	%fd3610, %fd3609, %fd3605, 0d3F56C16C1852B7AF;
	fma.rn.f64 	%fd3611, %fd3610, %fd3605, 0d3F81111111122322;
	fma.rn.f64 	%fd3612, %fd3611, %fd3605, 0d3FA55555555502A1;
	fma.rn.f64 	%fd3613, %fd3612, %fd3605, 0d3FC5555555555511;
	fma.rn.f64 	%fd3614, %fd3613, %fd3605, 0d3FE000000000000B;
	fma.rn.f64 	%fd3615, %fd3614, %fd3605, 0d3FF0000000000000;
	fma.rn.f64 	%fd3616, %fd3615, %fd3605, 0d3FF0000000000000;
	{
	.reg .b32 %temp; 
	mov.b64 	{%r321, %temp}, %fd3616;
	}
	{
	.reg .b32 %temp; 
	mov.b64 	{%temp, %r322}, %fd3616;
	}
	shl.b32 	%r1990, %r320, 20;
	add.s32 	%r1991, %r1990, %r322;
	mov.b64 	%fd8050, {%r321, %r1991};
	{
	.reg .b32 %temp; 
	mov.b64 	{%temp, %r1992}, %fd462;
	}
	mov.b32 	%f40, %r1992;
	abs.f32 	%f8, %f40;
	setp.lt.f32 	%p730, %f8, 0f4086232B;
	@%p730 bra 	$L__BB0_404;
	setp.lt.f64 	%p731, %fd462, 0d0000000000000000;
	add.f64 	%fd3617, %fd462, 0d7FF0000000000000;
	selp.f64 	%fd8050, 0d0000000000000000, %fd3617, %p731;
	setp.geu.f32 	%p732, %f8, 0f40874800;
	@%p732 bra 	$L__BB0_404;
	shr.u32 	%r1993, %r320, 31;
	add.s32 	%r1994, %r320, %r1993;
	shr.s32 	%r1995, %r1994, 1;
	shl.b32 	%r1996, %r1995, 20;
	add.s32 	%r1997, %r322, %r1996;
	mov.b64 	%fd3618, {%r321, %r1997};
	sub.s32 	%r1998, %r320, %r1995;
	shl.b32 	%r1999, %r1998, 20;
	add.s32 	%r2000, %r1999, 1072693248;
	mov.b32 	%r2001, 0;
	mov.b64 	%fd3619, {%r2001, %r2000};
	mul.f64 	%fd8050, %fd3619, %fd3618;
$L__BB0_404:
	fma.rn.f64 	%fd8052, %fd8052, %fd8050, 0d3FF0000000000000;
	mov.f64 	%fd8053, %fd461;
	bra.uni 	$L__BB0_409;
$L__BB0_405:
	sub.f64 	%fd468, %fd461, %fd8053;
	fma.rn.f64 	%fd3582, %fd468, 0d3FF71547652B82FE, 0d4338000000000000;
	{
	.reg .b32 %temp; 
	mov.b64 	{%r323, %temp}, %fd3582;
	}
	mov.f64 	%fd3583, 0dC338000000000000;
	add.rn.f64 	%fd3584, %fd3582, %fd3583;
	fma.rn.f64 	%fd3585, %fd3584, 0dBFE62E42FEFA39EF, %fd468;
	fma.rn.f64 	%fd3586, %fd3584, 0dBC7ABC9E3B39803F, %fd3585;
	fma.rn.f64 	%fd3587, %fd3586, 0d3E5ADE1569CE2BDF, 0d3E928AF3FCA213EA;
	fma.rn.f64 	%fd3588, %fd3587, %fd3586, 0d3EC71DEE62401315;
	fma.rn.f64 	%fd3589, %fd3588, %fd3586, 0d3EFA01997C89EB71;
	fma.rn.f64 	%fd3590, %fd3589, %fd3586, 0d3F2A01A014761F65;
	fma.rn.f64 	%fd3591, %fd3590, %fd3586, 0d3F56C16C1852B7AF;
	fma.rn.f64 	%fd3592, %fd3591, %fd3586, 0d3F81111111122322;
	fma.rn.f64 	%fd3593, %fd3592, %fd3586, 0d3FA55555555502A1;
	fma.rn.f64 	%fd3594, %fd3593, %fd3586, 0d3FC5555555555511;
	fma.rn.f64 	%fd3595, %fd3594, %fd3586, 0d3FE000000000000B;
	fma.rn.f64 	%fd3596, %fd3595, %fd3586, 0d3FF0000000000000;
	fma.rn.f64 	%fd3597, %fd3596, %fd3586, 0d3FF0000000000000;
	{
	.reg .b32 %temp; 
	mov.b64 	{%r324, %temp}, %fd3597;
	}
	{
	.reg .b32 %temp; 
	mov.b64 	{%temp, %r325}, %fd3597;
	}
	shl.b32 	%r1978, %r323, 20;
	add.s32 	%r1979, %r1978, %r325;
	mov.b64 	%fd8051, {%r324, %r1979};
	{
	.reg .b32 %temp; 
	mov.b64 	{%temp, %r1980}, %fd468;
	}
	mov.b32 	%f39, %r1980;
	abs.f32 	%f9, %f39;
	setp.lt.f32 	%p727, %f9, 0f4086232B;
	@%p727 bra 	$L__BB0_408;
	setp.lt.f64 	%p728, %fd468, 0d0000000000000000;
	add.f64 	%fd3598, %fd468, 0d7FF0000000000000;
	selp.f64 	%fd8051, 0d0000000000000000, %fd3598, %p728;
	setp.geu.f32 	%p729, %f9, 0f40874800;
	@%p729 bra 	$L__BB0_408;
	shr.u32 	%r1981, %r323, 31;
	add.s32 	%r1982, %r323, %r1981;
	shr.s32 	%r1983, %r1982, 1;
	shl.b32 	%r1984, %r1983, 20;
	add.s32 	%r1985, %r325, %r1984;
	mov.b64 	%fd3599, {%r324, %r1985};
	sub.s32 	%r1986, %r323, %r1983;
	shl.b32 	%r1987, %r1986, 20;
	add.s32 	%r1988, %r1987, 1072693248;
	mov.b32 	%r1989, 0;
	mov.b64 	%fd3600, {%r1989, %r1988};
	mul.f64 	%fd8051, %fd3600, %fd3599;
$L__BB0_408:
	add.f64 	%fd8052, %fd8052, %fd8051;
$L__BB0_409:
	add.s32 	%r3732, %r3732, 1;
	setp.ne.s32 	%p733, %r3732, %r1154;
	@%p733 bra 	$L__BB0_10;
$L__BB0_410:
	{
	.reg .b32 %temp; 
	mov.b64 	{%temp, %r3828}, %fd8052;
	}
	{
	.reg .b32 %temp; 
	mov.b64 	{%r3829, %temp}, %fd8052;
	}
	setp.gt.s32 	%p734, %r3828, 1048575;
	mov.b32 	%r3830, -1023;
	@%p734 bra 	$L__BB0_412;
	mul.f64 	%fd8052, %fd8052, 0d4350000000000000;
	{
	.reg .b32 %temp; 
	mov.b64 	{%temp, %r3828}, %fd8052;
	}
	{
	.reg .b32 %temp; 
	mov.b64 	{%r3829, %temp}, %fd8052;
	}
	mov.b32 	%r3830, -1077;
$L__BB0_412:
	add.s32 	%r2004, %r3828, -1;
	setp.gt.u32 	%p735, %r2004, 2146435070;
	@%p735 bra 	$L__BB0_416;
	shr.u32 	%r2007, %r3828, 20;
	add.s32 	%r3831, %r3830, %r2007;
	and.b32  	%r2008, %r3828, 1048575;
	or.b32  	%r2009, %r2008, 1072693248;
	mov.b64 	%fd8057, {%r3829, %r2009};
	setp.lt.u32 	%p737, %r2009, 1073127583;
	@%p737 bra 	$L__BB0_415;
	{
	.reg .b32 %temp; 
	mov.b64 	{%r2010, %temp}, %fd8057;
	}
	{
	.reg .b32 %temp; 
	mov.b64 	{%temp, %r2011}, %fd8057;
	}
	add.s32 	%r2012, %r2011, -1048576;
	mov.b64 	%fd8057, {%r2010, %r2012};
	add.s32 	%r3831, %r3831, 1;
$L__BB0_415:
	add.f64 	%fd3621, %fd8057, 0dBFF0000000000000;
	add.f64 	%fd3622, %fd8057, 0d3FF0000000000000;
	rcp.approx.ftz.f64 	%fd3623, %fd3622;
	neg.f64 	%fd3624, %fd3622;
	fma.rn.f64 	%fd3625, %fd3624, %fd3623, 0d3FF0000000000000;
	fma.rn.f64 	%fd3626, %fd3625, %fd3625, %fd3625;
	fma.rn.f64 	%fd3627, %fd3626, %fd3623, %fd3623;
	mul.f64 	%fd3628, %fd3621, %fd3627;
	fma.rn.f64 	%fd3629, %fd3621, %fd3627, %fd3628;
	mul.f64 	%fd3630, %fd3629, %fd3629;
	fma.rn.f64 	%fd3631, %fd3630, 0d3EB1380B3AE80F1E, 0d3ED0EE258B7A8B04;
	fma.rn.f64 	%fd3632, %fd3631, %fd3630, 0d3EF3B2669F02676F;
	fma.rn.f64 	%fd3633, %fd3632, %fd3630, 0d3F1745CBA9AB0956;
	fma.rn.f64 	%fd3634, %fd3633, %fd3630, 0d3F3C71C72D1B5154;
	fma.rn.f64 	%fd3635, %fd3634, %fd3630, 0d3F624924923BE72D;
	fma.rn.f64 	%fd3636, %fd3635, %fd3630, 0d3F8999999999A3C4;
	fma.rn.f64 	%fd3637, %fd3636, %fd3630, 0d3FB5555555555554;
	sub.f64 	%fd3638, %fd3621, %fd3629;
	add.f64 	%fd3639, %fd3638, %fd3638;
	neg.f64 	%fd3640, %fd3629;
	fma.rn.f64 	%fd3641, %fd3640, %fd3621, %fd3639;
	mul.f64 	%fd3642, %fd3627, %fd3641;
	mul.f64 	%fd3643, %fd3630, %fd3637;
	fma.rn.f64 	%fd3644, %fd3643, %fd3629, %fd3642;
	xor.b32  	%r2013, %r3831, -2147483648;
	mov.b32 	%r2014, 1127219200;
	mov.b64 	%fd3645, {%r2013, %r2014};
	sub.f64 	%fd3646, %fd3645, %fd1;
	fma.rn.f64 	%fd3647, %fd3646, 0d3FE62E42FEFA39EF, %fd3629;
	fma.rn.f64 	%fd3648, %fd3646, 0dBFE62E42FEFA39EF, %fd3647;
	sub.f64 	%fd3649, %fd3648, %fd3629;
	sub.f64 	%fd3650, %fd3644, %fd3649;
	fma.rn.f64 	%fd3651, %fd3646, 0d3C7ABC9E3B39803F, %fd3650;
	add.f64 	%fd8058, %fd3647, %fd3651;
	bra.uni 	$L__BB0_417;
$L__BB0_416:
	fma.rn.f64 	%fd3620, %fd8052, 0d7FF0000000000000, 0d7FF0000000000000;
	{
	.reg .b32 %temp; 
	mov.b64 	{%temp, %r2005}, %fd8052;
	}
	and.b32  	%r2006, %r2005, 2147483647;
	setp.eq.s32 	%p736, %r2006, 0;
	selp.f64 	%fd8058, 0dFFF0000000000000, %fd3620, %p736;
$L__BB0_417:
	setp.lt.u32 	%p738, %r5, -2146435071;
	add.f64 	%fd3652, %fd8053, %fd8058;
	abs.f64 	%fd3653, %fd3652;
	setp.ne.f64 	%p739, %fd3653, 0d7FF0000000000000;
	or.pred  	%p740, %p739, %p738;
	selp.f64 	%fd8059, %fd3652, %fd2, %p739;
	@%p740 bra 	$L__BB0_419;
	setp.gt.u32 	%p741, %r7, 1073127582;
	selp.f64 	%fd3654, %fd4, %fd3, %p741;
	selp.u32 	%r2015, 1, 0, %p741;
	add.s32 	%r2016, %r6, %r2015;
	add.f64 	%fd3655, %fd3654, 0dBFF0000000000000;
	add.f64 	%fd3656, %fd3654, 0d3FF0000000000000;
	rcp.approx.ftz.f64 	%fd3657, %fd3656;
	neg.f64 	%fd3658, %fd3656;
	fma.rn.f64 	%fd3659, %fd3658, %fd3657, 0d3FF0000000000000;
	fma.rn.f64 	%fd3660, %fd3659, %fd3659, %fd3659;
	fma.rn.f64 	%fd3661, %fd3660, %fd3657, %fd3657;
	mul.f64 	%fd3662, %fd3655, %fd3661;
	fma.rn.f64 	%fd3663, %fd3655, %fd3661, %fd3662;
	mul.f64 	%fd3664, %fd3663, %fd3663;
	fma.rn.f64 	%fd3665, %fd3664, 0d3EB1380B3AE80F1E, 0d3ED0EE258B7A8B04;
	fma.rn.f64 	%fd3666, %fd3665, %fd3664, 0d3EF3B2669F02676F;
	fma.rn.f64 	%fd3667, %fd3666, %fd3664, 0d3F1745CBA9AB0956;
	fma.rn.f64 	%fd3668, %fd3667, %fd3664, 0d3F3C71C72D1B5154;
	fma.rn.f64 	%fd3669, %fd3668, %fd3664, 0d3F624924923BE72D;
	fma.rn.f64 	%fd3670, %fd3669, %fd3664, 0d3F8999999999A3C4;
	fma.rn.f64 	%fd3671, %fd3670, %fd3664, 0d3FB5555555555554;
	sub.f64 	%fd3672, %fd3655, %fd3663;
	add.f64 	%fd3673, %fd3672, %fd3672;
	neg.f64 	%fd3674, %fd3663;
	fma.rn.f64 	%fd3675, %fd3674, %fd3655, %fd3673;
	mul.f64 	%fd3676, %fd3661, %fd3675;
	mul.f64 	%fd3677, %fd3664, %fd3671;
	fma.rn.f64 	%fd3678, %fd3677, %fd3663, %fd3676;
	xor.b32  	%r2017, %r2016, -2147483648;
	mov.b32 	%r2018, 1127219200;
	mov.b64 	%fd3679, {%r2017, %r2018};
	sub.f64 	%fd3680, %fd3679, %fd1;
	fma.rn.f64 	%fd3681, %fd3680, 0d3FE62E42FEFA39EF, %fd3663;
	fma.rn.f64 	%fd3682, %fd3680, 0dBFE62E42FEFA39EF, %fd3681;
	sub.f64 	%fd3683, %fd3682, %fd3663;
	sub.f64 	%fd3684, %fd3678, %fd3683;
	fma.rn.f64 	%fd3685, %fd3680, 0d3C7ABC9E3B39803F, %fd3684;
	add.f64 	%fd8059, %fd3681, %fd3685;
$L__BB0_419:
	setp.eq.s32 	%p742, %r1154, 0;
	fma.rn.f64 	%fd7918, %fd7919, %fd8059, %fd7918;
	@%p742 bra 	$L__BB0_1339;
	mov.b32 	%r3832, 0;
	cvt.u64.u32 	%rd240, %r3731;
$L__BB0_421:
	ld.param.u32 	%r3729, [unbinned_nll_grad_param_14];
	mul.wide.u32 	%rd237, %r3832, 48;
	add.s64 	%rd238, %rd3, %rd237;
	ld.global.nc.f64 	%fd490, [%rd238];
	ld.global.nc.v2.u32 	{%r338, %r339}, [%rd238+8];
	ld.global.nc.v2.u32 	{%r340, %r341}, [%rd238+16];
	ld.global.nc.v2.u32 	{%r342, %r343}, [%rd238+24];
	ld.global.nc.v2.u32 	{%r344, %r345}, [%rd238+32];
	ld.global.nc.v2.u32 	{%r346, %r347}, [%rd238+40];
	setp.ge.u32 	%p743, %r340, %r3729;
	@%p743 bra 	$L__BB0_1338;
	ld.param.u64 	%rd711, [unbinned_nll_grad_param_3];
	ld.param.u64 	%rd709, [unbinned_nll_grad_param_2];
	ld.param.u64 	%rd707, [unbinned_nll_grad_param_1];
	mul.wide.u32 	%rd239, %r340, %r1153;
	add.s64 	%rd241, %rd239, %rd240;
	cvta.to.global.u64 	%rd242, %rd707;
	shl.b64 	%rd243, %rd241, 3;
	add.s64 	%rd244, %rd242, %rd243;
	ld.global.nc.f64 	%fd491, [%rd244];
	cvta.to.global.u64 	%rd245, %rd709;
	mul.wide.u32 	%rd246, %r340, 8;
	add.s64 	%rd247, %rd245, %rd246;
	ld.global.nc.f64 	%fd492, [%rd247];
	cvta.to.global.u64 	%rd248, %rd711;
	add.s64 	%rd249, %rd248, %rd246;
	ld.global.nc.f64 	%fd493, [%rd249];
	setp.eq.s32 	%p744, %r339, 0;
	mov.f64 	%fd8061, 0d0000000000000000;
	mov.f64 	%fd8060, %fd490;
	@%p744 bra 	$L__BB0_427;
	setp.eq.s32 	%p745, %r339, 2;
	@%p745 bra 	$L__BB0_426;
	setp.ne.s32 	%p746, %r339, 1;
	@%p746 bra 	$L__BB0_1338;
	shl.b32 	%r2023, %r343, 3;
	mov.u32 	%r2024, shared;
	add.s32 	%r2025, %r2024, %r2023;
	ld.shared.f64 	%fd8060, [%r2025];
	mov.f64 	%fd8061, 0d3FF0000000000000;
	bra.uni 	$L__BB0_427;
$L__BB0_426:
	shl.b32 	%r2020, %r343, 3;
	mov.u32 	%r2021, shared;
	add.s32 	%r2022, %r2021, %r2020;
	ld.shared.f64 	%fd3687, [%r2022];
	mul.f64 	%fd8060, %fd490, %fd3687;
	mov.f64 	%fd8061, %fd490;
$L__BB0_427:
	add.s32 	%r2026, %r345, %r344;
	setp.gt.u32 	%p747, %r2026, %r1155;
	selp.b32 	%r348, 0, %r345, %p747;
	setp.eq.s32 	%p748, %r348, 0;
	mov.f64 	%fd8071, 0d3FF0000000000000;
	@%p748 bra 	$L__BB0_465;
	mov.f64 	%fd8071, 0d3FF0000000000000;
	mov.b32 	%r3833, 0;
$L__BB0_429:
	add.s32 	%r2029, %r3833, %r344;
	mul.wide.u32 	%rd250, %r2029, 32;
	add.s64 	%rd251, %rd2, %rd250;
	ld.global.nc.v2.u32 	{%r2028, %r2030}, [%rd251];
	ld.global.nc.u32 	%r350, [%rd251+8];
	ld.global.nc.f64 	%fd499, [%rd251+16];
	ld.global.nc.f64 	%fd8063, [%rd251+24];
	shl.b32 	%r2031, %r2030, 3;
	mov.u32 	%r2032, shared;
	add.s32 	%r2033, %r2032, %r2031;
	ld.shared.f64 	%fd501, [%r2033];
	setp.eq.s32 	%p749, %r2028, 1;
	mov.f64 	%fd8070, 0d3FF0000000000000;
	@%p749 bra 	$L__BB0_453;
	setp.ne.s32 	%p750, %r2028, 0;
	@%p750 bra 	$L__BB0_464;
	mov.b64 	%rd260, %fd499;
	setp.lt.s64 	%p778, %rd260, 0;
	and.b64  	%rd261, %rd260, 9223372036854775807;
	add.s64 	%rd262, %rd261, -4503599627370496;
	setp.lt.u64 	%p779, %rd262, 9214364837600034816;
	and.pred  	%p780, %p779, %p778;
	add.s64 	%rd263, %rd261, -1;
	setp.lt.u64 	%p781, %rd263, 4503599627370495;
	and.pred  	%p782, %p781, %p778;
	setp.eq.s64 	%p783, %rd261, 0;
	or.pred  	%p784, %p783, %p782;
	setp.eq.s64 	%p785, %rd261, 9218868437227405312;
	or.pred  	%p786, %p784, %p785;
	setp.gt.s64 	%p787, %rd261, 9218868437227405312;
	or.pred  	%p788, %p786, %p787;
	or.pred  	%p789, %p788, %p780;
	abs.f64 	%fd3720, %fd8063;
	setp.equ.f64 	%p790, %fd3720, 0d7FF0000000000000;
	or.pred  	%p791, %p789, %p790;
	setp.leu.f64 	%p792, %fd8063, 0d0000000000000000;
	or.pred  	%p793, %p791, %p792;
	abs.f64 	%fd3722, %fd501;
	setp.equ.f64 	%p794, %fd3722, 0d7FF0000000000000;
	or.pred  	%p795, %p793, %p794;
	@%p795 bra 	$L__BB0_464;
	setp.ltu.f64 	%p796, %fd501, 0d0000000000000000;
	@%p796 bra 	$L__BB0_443;
	{
	.reg .b32 %temp; 
	mov.b64 	{%temp, %r3834}, %fd8063;
	}
	{
	.reg .b32 %temp; 
	mov.b64 	{%r3835, %temp}, %fd8063;
	}
	setp.gt.s32 	%p797, %r3834, 1048575;
	mov.b32 	%r3836, -1023;
	@%p797 bra 	$L__BB0_435;
	mul.f64 	%fd8063, %fd8063, 0d4350000000000000;
	{
	.reg .b32 %temp; 
	mov.b64 	{%temp, %r3834}, %fd8063;
	}
	{
	.reg .b32 %temp; 
	mov.b64 	{%r3835, %temp}, %fd8063;
	}
	mov.b32 	%r3836, -1077;
$L__BB0_435:
	add.s32 	%r2036, %r3834, -1;
	setp.gt.u32 	%p798, %r2036, 2146435070;
	@%p798 bra 	$L__BB0_439;
	shr.u32 	%r2039, %r3834, 20;
	add.s32 	%r3837, %r3836, %r2039;
	and.b32  	%r2040, %r3834, 1048575;
	or.b32  	%r2041, %r2040, 1072693248;
	mov.b64 	%fd8064, {%r3835, %r2041};
	setp.lt.u32 	%p800, %r2041, 1073127583;
	@%p800 bra 	$L__BB0_438;
	{
	.reg .b32 %temp; 
	mov.b64 	{%r2042, %temp}, %fd8064;
	}
	{
	.reg .b32 %temp; 
	mov.b64 	{%temp, %r2043}, %fd8064;
	}
	add.s32 	%r2044, %r2043, -1048576;
	mov.b64 	%fd8064, {%r2042, %r2044};
	add.s32 	%r3837, %r3837, 1;
$L__BB0_438:
	add.f64 	%fd3725, %fd8064, 0dBFF0000000000000;
	add.f64 	%fd3726, %fd8064, 0d3FF0000000000000;
	rcp.approx.ftz.f64 	%fd3727, %fd3726;
	neg.f64 	%fd3728, %fd3726;
	fma.rn.f64 	%fd3729, %fd3728, %fd3727, 0d3FF0000000000000;
	fma.rn.f64 	%fd3730, %fd3729, %fd3729, %fd3729;
	fma.rn.f64 	%fd3731, %fd3730, %fd3727, %fd3727;
	mul.f64 	%fd3732, %fd3725, %fd3731;
	fma.rn.f64 	%fd3733, %fd3725, %fd3731, %fd3732;
	mul.f64 	%fd3734, %fd3733, %fd3733;
	fma.rn.f64 	%fd3735, %fd3734, 0d3EB1380B3AE80F1E, 0d3ED0EE258B7A8B04;
	fma.rn.f64 	%fd3736, %fd3735, %fd3734, 0d3EF3B2669F02676F;
	fma.rn.f64 	%fd3737, %fd3736, %fd3734, 0d3F1745CBA9AB0956;
	fma.rn.f64 	%fd3738, %fd3737, %fd3734, 0d3F3C71C72D1B5154;
	fma.rn.f64 	%fd3739, %fd3738, %fd3734, 0d3F624924923BE72D;
	fma.rn.f64 	%fd3740, %fd3739, %fd3734, 0d3F8999999999A3C4;
	fma.rn.f64 	%fd3741, %fd3740, %fd3734, 0d3FB5555555555554;
	sub.f64 	%fd3742, %fd3725, %fd3733;
	add.f64 	%fd3743, %fd3742, %fd3742;
	neg.f64 	%fd3744, %fd3733;
	fma.rn.f64 	%fd3745, %fd3744, %fd3725, %fd3743;
	mul.f64 	%fd3746, %fd3731, %fd3745;
	mul.f64 	%fd3747, %fd3734, %fd3741;
	fma.rn.f64 	%fd3748, %fd3747, %fd3733, %fd3746;
	xor.b32  	%r2045, %r3837, -2147483648;
	mov.b32 	%r2046, 1127219200;
	mov.b64 	%fd3749, {%r2045, %r2046};
	sub.f64 	%fd3750, %fd3749, %fd1;
	fma.rn.f64 	%fd3751, %fd3750, 0d3FE62E42FEFA39EF, %fd3733;
	fma.rn.f64 	%fd3752, %fd3750, 0dBFE62E42FEFA39EF, %fd3751;
	sub.f64 	%fd3753, %fd3752, %fd3733;
	sub.f64 	%fd3754, %fd3748, %fd3753;
	fma.rn.f64 	%fd3755, %fd3750, 0d3C7ABC9E3B39803F, %fd3754;
	add.f64 	%fd8065, %fd3751, %fd3755;
	bra.uni 	$L__BB0_440;
$L__BB0_439:
	fma.rn.f64 	%fd3724, %fd8063, 0d7FF0000000000000, 0d7FF0000000000000;
	{
	.reg .b32 %temp; 
	mov.b64 	{%temp, %r2037}, %fd8063;
	}
	and.b32  	%r2038, %r2037, 2147483647;
	setp.eq.s32 	%p799, %r2038, 0;
	selp.f64 	%fd8065, 0dFFF0000000000000, %fd3724, %p799;
$L__BB0_440:
	mul.f64 	%fd510, %fd501, %fd8065;
	fma.rn.f64 	%fd3756, %fd510, 0d3FF71547652B82FE, 0d4338000000000000;
	{
	.reg .b32 %temp; 
	mov.b64 	{%r361, %temp}, %fd3756;
	}
	mov.f64 	%fd3757, 0dC338000000000000;
	add.rn.f64 	%fd3758, %fd3756, %fd3757;
	fma.rn.f64 	%fd3759, %fd3758, 0dBFE62E42FEFA39EF, %fd510;
	fma.rn.f64 	%fd3760, %fd3758, 0dBC7ABC9E3B39803F, %fd3759;
	fma.rn.f64 	%fd3761, %fd3760, 0d3E5ADE1569CE2BDF, 0d3E928AF3FCA213EA;
	fma.rn.f64 	%fd3762, %fd3761, %fd3760, 0d3EC71DEE62401315;
	fma.rn.f64 	%fd3763, %fd3762, %fd3760, 0d3EFA01997C89EB71;
	fma.rn.f64 	%fd3764, %fd3763, %fd3760, 0d3F2A01A014761F65;
	fma.rn.f64 	%fd3765, %fd3764, %fd3760, 0d3F56C16C1852B7AF;
	fma.rn.f64 	%fd3766, %fd3765, %fd3760, 0d3F81111111122322;
	fma.rn.f64 	%fd3767, %fd3766, %fd3760, 0d3FA55555555502A1;
	fma.rn.f64 	%fd3768, %fd3767, %fd3760, 0d3FC5555555555511;
	fma.rn.f64 	%fd3769, %fd3768, %fd3760, 0d3FE000000000000B;
	fma.rn.f64 	%fd3770, %fd3769, %fd3760, 0d3FF0000000000000;
	fma.rn.f64 	%fd3771, %fd3770, %fd3760, 0d3FF0000000000000;
	{
	.reg .b32 %temp; 
	mov.b64 	{%r362, %temp}, %fd3771;
	}
	{
	.reg .b32 %temp; 
	mov.b64 	{%temp, %r363}, %fd3771;
	}
	shl.b32 	%r2047, %r361, 20;
	add.s32 	%r2048, %r2047, %r363;
	mov.b64 	%fd8070, {%r362, %r2048};
	{
	.reg .b32 %temp; 
	mov.b64 	{%temp, %r2049}, %fd510;
	}
	mov.b32 	%f41, %r2049;
	abs.f32 	%f10, %f41;
	setp.lt.f32 	%p801, %f10, 0f4086232B;
	@%p801 bra 	$L__BB0_464;
	setp.lt.f64 	%p802, %fd510, 0d0000000000000000;
	add.f64 	%fd3772, %fd510, 0d7FF0000000000000;
	selp.f64 	%fd8070, 0d0000000000000000, %fd3772, %p802;
	setp.geu.f32 	%p803, %f10, 0f40874800;
	@%p803 bra 	$L__BB0_464;
	shr.u32 	%r2050, %r361, 31;
	add.s32 	%r2051, %r361, %r2050;
	shr.s32 	%r2052, %r2051, 1;
	shl.b32 	%r2053, %r2052, 20;
	add.s32 	%r2054, %r363, %r2053;
	mov.b64 	%fd3773, {%r362, %r2054};
	sub.s32 	%r2055, %r361, %r2052;
	shl.b32 	%r2056, %r2055, 20;
	add.s32 	%r2057, %r2056, 1072693248;
	mov.b32 	%r2058, 0;
	mov.b64 	%fd3774, {%r2058, %r2057};
	mul.f64 	%fd8070, %fd3774, %fd3773;
	bra.uni 	$L__BB0_464;
$L__BB0_443:
	{
	.reg .b32 %temp; 
	mov.b64 	{%temp, %r3838}, %fd499;
	}
	{
	.reg .b32 %temp; 
	mov.b64 	{%r3839, %temp}, %fd499;
	}
	setp.gt.s32 	%p804, %r3838, 1048575;
	mov.b32 	%r3840, -1023;
	@%p804 bra 	$L__BB0_445;
	mul.f64 	%fd499, %fd499, 0d4350000000000000;
	{
	.reg .b32 %temp; 
	mov.b64 	{%temp, %r3838}, %fd499;
	}
	{
	.reg .b32 %temp; 
	mov.b64 	{%r3839, %temp}, %fd499;
	}
	mov.b32 	%r3840, -1077;
$L__BB0_445:
	add.s32 	%r2061, %r3838, -1;
	setp.gt.u32 	%p805, %r2061, 2146435070;
	@%p805 bra 	$L__BB0_449;
	shr.u32 	%r2064, %r3838, 20;
	add.s32 	%r3841, %r3840, %r2064;
	and.b32  	%r2065, %r3838, 1048575;
	or.b32  	%r2066, %r2065, 1072693248;
	mov.b64 	%fd8067, {%r3839, %r2066};
	setp.lt.u32 	%p807, %r2066, 1073127583;
	@%p807 bra 	$L__BB0_448;
	{
	.reg .b32 %temp; 
	mov.b64 	{%r2067, %temp}, %fd8067;
	}
	{
	.reg .b32 %temp; 
	mov.b64 	{%temp, %r2068}, %fd8067;
	}
	add.s32 	%r2069, %r2068, -1048576;
	mov.b64 	%fd8067, {%r2067, %r2069};
	add.s32 	%r3841, %r3841, 1;
$L__BB0_448:
	add.f64 	%fd3776, %fd8067, 0dBFF0000000000000;
	add.f64 	%fd3777, %fd8067, 0d3FF0000000000000;
	rcp.approx.ftz.f64 	%fd3778, %fd3777;
	neg.f64 	%fd3779, %fd3777;
	fma.rn.f64 	%fd3780, %fd3779, %fd3778, 0d3FF0000000000000;
	fma.rn.f64 	%fd3781, %fd3780, %fd3780, %fd3780;
	fma.rn.f64 	%fd3782, %fd3781, %fd3778, %fd3778;
	mul.f64 	%fd3783, %fd3776, %fd3782;
	fma.rn.f64 	%fd3784, %fd3776, %fd3782, %fd3783;
	mul.f64 	%fd3785, %fd3784, %fd3784;
	fma.rn.f64 	%fd3786, %fd3785, 0d3EB1380B3AE80F1E, 0d3ED0EE258B7A8B04;
	fma.rn.f64 	%fd3787, %fd3786, %fd3785, 0d3EF3B2669F02676F;
	fma.rn.f64 	%fd3788, %fd3787, %fd3785, 0d3F1745CBA9AB0956;
	fma.rn.f64 	%fd3789, %fd3788, %fd3785, 0d3F3C71C72D1B5154;
	fma.rn.f64 	%fd3790, %fd3789, %fd3785, 0d3F624924923BE72D;
	fma.rn.f64 	%fd3791, %fd3790, %fd3785, 0d3F8999999999A3C4;
	fma.rn.f64 	%fd3792, %fd3791, %fd3785, 0d3FB5555555555554;
	sub.f64 	%fd3793, %fd3776, %fd3784;
	add.f64 	%fd3794, %fd3793, %fd3793;
	neg.f64 	%fd3795, %fd3784;
	fma.rn.f64 	%fd3796, %fd3795, %fd3776, %fd3794;
	mul.f64 	%fd3797, %fd3782, %fd3796;
	mul.f64 	%fd3798, %fd3785, %fd3792;
	fma.rn.f64 	%fd3799, %fd3798, %fd3784, %fd3797;
	xor.b32  	%r2070, %r3841, -2147483648;
	mov.b32 	%r2071, 1127219200;
	mov.b64 	%fd3800, {%r2070, %r2071};
	sub.f64 	%fd3801, %fd3800, %fd1;
	fma.rn.f64 	%fd3802, %fd3801, 0d3FE62E42FEFA39EF, %fd3784;
	fma.rn.f64 	%fd3803, %fd3801, 0dBFE62E42FEFA39EF, %fd3802;
	sub.f64 	%fd3804, %fd3803, %fd3784;
	sub.f64 	%fd3805, %fd3799, %fd3804;
	fma.rn.f64 	%fd3806, %fd3801, 0d3C7ABC9E3B39803F, %fd3805;
	add.f64 	%fd8068, %fd3802, %fd3806;
	bra.uni 	$L__BB0_450;
$L__BB0_449:
	fma.rn.f64 	%fd3775, %fd499, 0d7FF0000000000000, 0d7FF0000000000000;
	{
	.reg .b32 %temp; 
	mov.b64 	{%temp, %r2062}, %fd499;
	}
	and.b32  	%r2063, %r2062, 2147483647;
	setp.eq.s32 	%p806, %r2063, 0;
	selp.f64 	%fd8068, 0dFFF0000000000000, %fd3775, %p806;
$L__BB0_450:
	neg.f64 	%fd3807, %fd501;
	mul.f64 	%fd522, %fd8068, %fd3807;
	fma.rn.f64 	%fd3808, %fd522, 0d3FF71547652B82FE, 0d4338000000000000;
	{
	.reg .b32 %temp; 
	mov.b64 	{%r374, %temp}, %fd3808;
	}
	mov.f64 	%fd3809, 0dC338000000000000;
	add.rn.f64 	%fd3810, %fd3808, %fd3809;
	fma.rn.f64 	%fd3811, %fd3810, 0dBFE62E42FEFA39EF, %fd522;
	fma.rn.f64 	%fd3812, %fd3810, 0dBC7ABC9E3B39803F, %fd3811;
	fma.rn.f64 	%fd3813, %fd3812, 0d3E5ADE1569CE2BDF, 0d3E928AF3FCA213EA;
	fma.rn.f64 	%fd3814, %fd3813, %fd3812, 0d3EC71DEE62401315;
	fma.rn.f64 	%fd3815, %fd3814, %fd3812, 0d3EFA01997C89EB71;
	fma.rn.f64 	%fd3816, %fd3815, %fd3812, 0d3F2A01A014761F65;
	fma.rn.f64 	%fd3817, %fd3816, %fd3812, 0d3F56C16C1852B7AF;
	fma.rn.f64 	%fd3818, %fd3817, %fd3812, 0d3F81111111122322;
	fma.rn.f64 	%fd3819, %fd3818, %fd3812, 0d3FA55555555502A1;
	fma.rn.f64 	%fd3820, %fd3819, %fd3812, 0d3FC5555555555511;
	fma.rn.f64 	%fd3821, %fd3820, %fd3812, 0d3FE000000000000B;
	fma.rn.f64 	%fd3822, %fd3821, %fd3812, 0d3FF0000000000000;
	fma.rn.f64 	%fd3823, %fd3822, %fd3812, 0d3FF0000000000000;
	{
	.reg .b32 %temp; 
	mov.b64 	{%r375, %temp}, %fd3823;
	}
	{
	.reg .b32 %temp; 
	mov.b64 	{%temp, %r376}, %fd3823;
	}
	shl.b32 	%r2072, %r374, 20;
	add.s32 	%r2073, %r2072, %r376;
	mov.b64 	%fd8070, {%r375, %r2073};
	{
	.reg .b32 %temp; 
	mov.b64 	{%temp, %r2074}, %fd522;
	}
	mov.b32 	%f42, %r2074;
	abs.f32 	%f11, %f42;
	setp.lt.f32 	%p808, %f11, 0f4086232B;
	@%p808 bra 	$L__BB0_464;
	setp.lt.f64 	%p809, %fd522, 0d0000000000000000;
	add.f64 	%fd3824, %fd522, 0d7FF0000000000000;
	selp.f64 	%fd8070, 0d0000000000000000, %fd3824, %p809;
	setp.geu.f32 	%p810, %f11, 0f40874800;
	@%p810 bra 	$L__BB0_464;
	shr.u32 	%r2075, %r374, 31;
	add.s32 	%r2076, %r374, %r2075;
	shr.s32 	%r2077, %r2076, 1;
	shl.b32 	%r2078, %r2077, 20;
	add.s32 	%r2079, %r376, %r2078;
	mov.b64 	%fd3825, {%r375, %r2079};
	sub.s32 	%r2080, %r374, %r2077;
	shl.b32 	%r2081, %r2080, 20;
	add.s32 	%r2082, %r2081, 1072693248;
	mov.b32 	%r2083, 0;
	mov.b64 	%fd3826, {%r2083, %r2082};
	mul.f64 	%fd8070, %fd3826, %fd3825;
	bra.uni 	$L__BB0_464;
$L__BB0_453:
	mov.b64 	%rd252, %fd499;
	setp.lt.s64 	%p751, %rd252, 0;
	and.b64  	%rd253, %rd252, 9223372036854775807;
	add.s64 	%rd254, %rd253, -4503599627370496;
	setp.lt.u64 	%p752, %rd254, 9214364837600034816;
	and.pred  	%p753, %p752, %p751;
	add.s64 	%rd255, %rd253, -1;
	setp.lt.u64 	%p754, %rd255, 4503599627370495;
	and.pred  	%p755, %p754, %p751;
	setp.eq.s64 	%p756, %rd253, 0;
	or.pred  	%p757, %p756, %p755;
	setp.eq.s64 	%p758, %rd253, 9218868437227405312;
	or.pred  	%p759, %p757, %p758;
	setp.gt.s64 	%p760, %rd253, 9218868437227405312;
	or.pred  	%p761, %p759, %p760;
	or.pred  	%p762, %p761, %p753;
	abs.f64 	%fd3693, %fd8063;
	setp.equ.f64 	%p763, %fd3693, 0d7FF0000000000000;
	or.pred  	%p764, %p762, %p763;
	setp.leu.f64 	%p765, %fd8063, 0d0000000000000000;
	or.pred  	%p766, %p764, %p765;
	abs.f64 	%fd3695, %fd501;
	setp.equ.f64 	%p767, %fd3695, 0d7FF0000000000000;
	or.pred  	%p768, %p766, %p767;
	@%p768 bra 	$L__BB0_464;
	setp.ne.s32 	%p769, %r350, 0;
	@%p769 bra 	$L__BB0_458;
	setp.ltu.f64 	%p772, %fd501, 0d0000000000000000;
	@%p772 bra 	$L__BB0_457;
	add.f64 	%fd3710, %fd8063, 0dBFF0000000000000;
	mul.f64 	%fd8069, %fd3710, %fd501;
	bra.uni 	$L__BB0_463;
$L__BB0_457:
	mov.f64 	%fd3711, 0d3FF0000000000000;
	sub.f64 	%fd3712, %fd3711, %fd499;
	mul.f64 	%fd8069, %fd3712, %fd501;
	bra.uni 	$L__BB0_463;
$L__BB0_458:
	add.f64 	%fd528, %fd8063, 0dBFF0000000000000;
	mov.f64 	%fd3697, 0d3FF0000000000000;
	sub.f64 	%fd529, %fd3697, %fd499;
	setp.leu.f64 	%p770, %fd501, 0d3FF0000000000000;
	@%p770 bra 	$L__BB0_460;
	mul.f64 	%fd8069, %fd528, %fd501;
	bra.uni 	$L__BB0_463;
$L__BB0_460:
	setp.geu.f64 	%p771, %fd501, 0dBFF0000000000000;
	@%p771 bra 	$L__BB0_462;
	mul.f64 	%fd8069, %fd529, %fd501;
	bra.uni 	$L__BB0_463;
$L__BB0_462:
	add.f64 	%fd3698, %fd529, %fd528;
	mul.f64 	%fd3699, %fd3698, 0d3FE0000000000000;
	sub.f64 	%fd3700, %fd528, %fd529;
	mul.f64 	%fd3701, %fd3700, 0d3FB0000000000000;
	mul.f64 	%fd3702, %fd501, %fd501;
	mul.f64 	%fd3703, %fd501, %fd3702;
	mul.f64 	%fd3704, %fd3702, %fd3702;
	mul.f64 	%fd3705, %fd3703, %fd3703;
	mul.f64 	%fd3706, %fd3704, 0dC024000000000000;
	fma.rn.f64 	%fd3707, %fd3705, 0d4008000000000000, %fd3706;
	fma.rn.f64 	%fd3708, %fd3702, 0d402E000000000000, %fd3707;
	mul.f64 	%fd3709, %fd3701, %fd3708;
	fma.rn.f64 	%fd8069, %fd501, %fd3699, %fd3709;
$L__BB0_463:
	add.f64 	%fd3713, %fd8069, 0d3FF0000000000000;
	mov.b64 	%rd256, %fd3713;
	setp.eq.s64 	%p773, %rd256, 0;
	and.b64  	%rd257, %rd256, 9223372036854775807;
	add.s64 	%rd258, %rd257, -1;
	setp.lt.u64 	%p774, %rd258, 4503599627370495;
	add.s64 	%rd259, %rd257, -4503599627370496;
	setp.lt.u64 	%p775, %rd259, 9214364837600034816;
	setp.lt.s64 	%p776, %rd256, 0;
	selp.f64 	%fd3714, 0d0010000000000000, %fd3713, %p776;
	selp.f64 	%fd3715, %fd3714, %fd3713, %p775;
	setp.gt.s64 	%p777, %rd257, 9218868437227405311;
	selp.f64 	%fd3716, 0d0010000000000000, %fd3715, %p777;
	selp.f64 	%fd3717, 0d0010000000000000, %fd3716, %p776;
	selp.f64 	%fd3718, %fd3717, %fd3716, %p774;
	selp.f64 	%fd8070, 0d0010000000000000, %fd3718, %p773;
$L__BB0_464:
	mul.f64 	%fd8071, %fd8071, %fd8070;
	add.s32 	%r3833, %r3833, 1;
	setp.ne.s32 	%p811, %r3833, %r348;
	@%p811 bra 	$L__BB0_429;
$L__BB0_465:
	mul.f64 	%fd538, %fd8060, %fd8071;
	mov.b64 	%rd264, %fd538;
	mul.f64 	%fd539, %fd8061, %fd8071;
	setp.lt.s64 	%p812, %rd264, 0;
	and.b64  	%rd265, %rd264, 9223372036854775807;
	add.s64 	%rd266, %rd265, -4503599627370496;
	setp.lt.u64 	%p813, %rd266, 9214364837600034816;
	and.pred  	%p814, %p813, %p812;
	add.s64 	%rd267, %rd265, -1;
	setp.lt.u64 	%p815, %rd267, 4503599627370495;
	and.pred  	%p816, %p815, %p812;
	setp.eq.s64 	%p817, %rd265, 0;
	or.pred  	%p818, %p817, %p816;
	setp.eq.s64 	%p819, %rd265, 9218868437227405312;
	or.pred  	%p820, %p818, %p819;
	setp.gt.s64 	%p821, %rd265, 9218868437227405312;
	or.pred  	%p822, %p820, %p821;
	or.pred  	%p823, %p822, %p814;
	@%p823 bra 	$L__BB0_1338;
	setp.gt.s32 	%p824, %r338, 1;
	@%p824 bra 	$L__BB0_473;
	setp.eq.s32 	%p828, %r338, 0;
	@%p828 bra 	$L__BB0_501;
	setp.eq.s32 	%p829, %r338, 1;
	@%p829 bra 	$L__BB0_469;
	bra.uni 	$L__BB0_1286;
$L__BB0_469:
	setp.ne.s32 	%p1786, %r342, 1;
	setp.ge.u32 	%p1787, %r341, %r1156;
	or.pred  	%p1788, %p1786, %p1787;
	@%p1788 bra 	$L__BB0_1338;
	mul.wide.u32 	%rd518, %r341, 4;
	add.s64 	%rd519, %rd1, %rd518;
	ld.global.nc.u32 	%r440, [%rd519];
	shl.b32 	%r3294, %r440, 3;
	mov.u32 	%r3295, shared;
	add.s32 	%r3296, %r3295, %r3294;
	ld.shared.f64 	%fd629, [%r3296];
	abs.f64 	%fd8100, %fd629;
	setp.equ.f64 	%p1789, %fd8100, 0d7FF0000000000000;
	abs.f64 	%fd6627, %fd492;
	setp.equ.f64 	%p1790, %fd6627, 0d7FF0000000000000;
	or.pred  	%p1791, %p1789, %p1790;
	@%p1791 bra 	$L__BB0_472;
	abs.f64 	%fd6629, %fd493;
	setp.ne.f64 	%p1792, %fd6629, 0d7FF0000000000000;
	setp.lt.f64 	%p1793, %fd492, %fd493;
	and.pred  	%p1794, %p1792, %p1793;
	@%p1794 bra 	$L__BB0_573;
$L__BB0_472:
	add.f64 	%fd6807, %fd492, %fd493;
	mul.f64 	%fd8106, %fd6807, 0d3FE0000000000000;
	mov.f64 	%fd8107, 0d7FF0000000000000;
	bra.uni 	$L__BB0_613;
$L__BB0_473:
	setp.eq.s32 	%p825, %r338, 2;
	@%p825 bra 	$L__BB0_656;
	setp.eq.s32 	%p826, %r338, 3;
	@%p826 bra 	$L__BB0_910;
	setp.eq.s32 	%p827, %r338, 4;
	@%p827 bra 	$L__BB0_476;
	bra.uni 	$L__BB0_1286;
$L__BB0_476:
	setp.eq.s32 	%p830, %r342, 0;
	add.s32 	%r947, %r341, -1;
	add.s32 	%r2084, %r947, %r342;
	setp.ge.u32 	%p831, %r2084, %r1156;
	or.pred  	%p832, %p830, %p831;
	@%p832 bra 	$L__BB0_1338;
	sub.f64 	%fd1422, %fd493, %fd492;
	mov.b64 	%rd268, %fd1422;
	setp.lt.s64 	%p833, %rd268, 0;
	and.b64  	%rd269, %rd268, 9223372036854775807;
	add.s64 	%rd270, %rd269, -4503599627370496;
	setp.lt.u64 	%p834, %rd270, 9214364837600034816;
	and.pred  	%p835, %p834, %p833;
	add.s64 	%rd271, %rd269, -1;
	setp.lt.u64 	%p836, %rd271, 4503599627370495;
	and.pred  	%p837, %p836, %p833;
	setp.eq.s64 	%p838, %rd269, 0;
	or.pred  	%p839, %p838, %p837;
	setp.eq.s64 	%p840, %rd269, 9218868437227405312;
	or.pred  	%p841, %p839, %p840;
	setp.gt.s64 	%p842, %rd269, 9218868437227405312;
	or.pred  	%p843, %p841, %p842;
	or.pred  	%p844, %p843, %p835;
	@%p844 bra 	$L__BB0_1338;
	and.b32  	%r948, %r342, 7;
	setp.lt.u32 	%p845, %r342, 8;
	mov.b32 	%r4040, 0;
	mov.f64 	%fd8325, %fd1422;
	@%p845 bra 	$L__BB0_481;
	and.b32  	%r4040, %r342, -8;
	mov.b32 	%r4038, 0;
	mov.f64 	%fd8325, %fd1422;
$L__BB0_480:
	.pragma "nounroll";
	add.s32 	%r2087, %r4038, 2;
	add.s32 	%r2088, %r2087, %r947;
	mul.wide.u32 	%rd272, %r2088, 4;
	add.s64 	%rd273, %rd1, %rd272;
	ld.global.nc.u32 	%r2089, [%rd273];
	shl.b32 	%r2090, %r2089, 3;
	mov.u32 	%r2091, shared;
	add.s32 	%r2092, %r2091, %r2090;
	ld.shared.f64 	%fd3828, [%r2092];
	cvt.rn.f64.u32 	%fd3829, %r2087;
	mul.f64 	%fd3830, %fd3829, %fd3829;
	mov.f64 	%fd3831, 0d3FF0000000000000;
	sub.f64 	%fd3832, %fd3831, %fd3830;
	mul.f64 	%fd3833, %fd1422, %fd3828;
	div.rn.f64 	%fd3834, %fd3833, %fd3832;
	add.f64 	%fd3835, %fd8325, %fd3834;
	add.s32 	%r2093, %r4038, 4;
	add.s32 	%r2094, %r2088, 2;
	mul.wide.u32 	%rd274, %r2094, 4;
	add.s64 	%rd275, %rd1, %rd274;
	ld.global.nc.u32 	%r2095, [%rd275];
	shl.b32 	%r2096, %r2095, 3;
	add.s32 	%r2097, %r2091, %r2096;
	ld.shared.f64 	%fd3836, [%r2097];
	cvt.rn.f64.u32 	%fd3837, %r2093;
	mul.f64 	%fd3838, %fd3837, %fd3837;
	sub.f64 	%fd3839, %fd3831, %fd3838;
	mul.f64 	%fd3840, %fd1422, %fd3836;
	div.rn.f64 	%fd3841, %fd3840, %fd3839;
	add.f64 	%fd3842, %fd3835, %fd3841;
	add.s32 	%r2098, %r4038, 6;
	add.s32 	%r2099, %r2088, 4;
	mul.wide.u32 	%rd276, %r2099, 4;
	add.s64 	%rd277, %rd1, %rd276;
	ld.global.nc.u32 	%r2100, [%rd277];
	shl.b32 	%r2101, %r2100, 3;
	add.s32 	%r2102, %r2091, %r2101;
	ld.shared.f64 	%fd3843, [%r2102];
	cvt.rn.f64.u32 	%fd3844, %r2098;
	mul.f64 	%fd3845, %fd3844, %fd3844;
	sub.f64 	%fd3846, %fd3831, %fd3845;
	mul.f64 	%fd3847, %fd1422, %fd3843;
	div.rn.f64 	%fd3848, %fd3847, %fd3846;
	add.f64 	%fd3849, %fd3842, %fd3848;
	add.s32 	%r4038, %r4038, 8;
	add.s32 	%r2103, %r2088, 6;
	mul.wide.u32 	%rd278, %r2103, 4;
	add.s64 	%rd279, %rd1, %rd278;
	ld.global.nc.u32 	%r2104, [%rd279];
	shl.b32 	%r2105, %r2104, 3;
	add.s32 	%r2106, %r2091, %r2105;
	ld.shared.f64 	%fd3850, [%r2106];
	cvt.rn.f64.u32 	%fd3851, %r4038;
	mul.f64 	%fd3852, %fd3851, %fd3851;
	sub.f64 	%fd3853, %fd3831, %fd3852;
	mul.f64 	%fd3854, %fd1422, %fd3850;
	div.rn.f64 	%fd3855, %fd3854, %fd3853;
	add.f64 	%fd8325, %fd3849, %fd3855;
	setp.ne.s32 	%p846, %r4038, %r4040;
	@%p846 bra 	$L__BB0_480;
$L__BB0_481:
	setp.eq.s32 	%p847, %r948, 0;
	@%p847 bra 	$L__BB0_494;
	and.b32  	%r953, %r342, 3;
	setp.lt.u32 	%p848, %r948, 4;
	@%p848 bra 	$L__BB0_484;
	add.s32 	%r2107, %r4040, 2;
	add.s32 	%r2108, %r4040, %r341;
	add.s32 	%r2109, %r2108, 1;
	mul.wide.u32 	%rd280, %r2109, 4;
	add.s64 	%rd281, %rd1, %rd280;
	ld.global.nc.u32 	%r2110, [%rd281];
	shl.b32 	%r2111, %r2110, 3;
	mov.u32 	%r2112, shared;
	add.s32 	%r2113, %r2112, %r2111;
	ld.shared.f64 	%fd3857, [%r2113];
	cvt.rn.f64.u32 	%fd3858, %r2107;
	mul.f64 	%fd3859, %fd3858, %fd3858;
	mov.f64 	%fd3860, 0d3FF0000000000000;
	sub.f64 	%fd3861, %fd3860, %fd3859;
	mul.f64 	%fd3862, %fd1422, %fd3857;
	div.rn.f64 	%fd3863, %fd3862, %fd3861;
	add.f64 	%fd3864, %fd8325, %fd3863;
	add.s32 	%r4040, %r4040, 4;
	add.s32 	%r2114, %r2108, 3;
	mul.wide.u32 	%rd282, %r2114, 4;
	add.s64 	%rd283, %rd1, %rd282;
	ld.global.nc.u32 	%r2115, [%rd283];
	shl.b32 	%r2116, %r2115, 3;
	add.s32 	%r2117, %r2112, %r2116;
	ld.shared.f64 	%fd3865, [%r2117];
	cvt.rn.f64.u32 	%fd3866, %r4040;
	mul.f64 	%fd3867, %fd3866, %fd3866;
	sub.f64 	%fd3868, %fd3860, %fd3867;
	mul.f64 	%fd3869, %fd1422, %fd3865;
	div.rn.f64 	%fd3870, %fd3869, %fd3868;
	add.f64 	%fd8325, %fd3864, %fd3870;
$L__BB0_484:
	setp.eq.s32 	%p849, %r953, 0;
	@%p849 bra 	$L__BB0_494;
	setp.eq.s32 	%p850, %r953, 1;
	@%p850 bra 	$L__BB0_491;
	and.b32  	%r956, %r4040, 1;
	setp.eq.s32 	%p851, %r956, 0;
	@%p851 bra 	$L__BB0_488;
	add.s32 	%r2118, %r4040, 1;
	add.s32 	%r2119, %r4040, %r341;
	mul.wide.u32 	%rd284, %r2119, 4;
	add.s64 	%rd285, %rd1, %rd284;
	ld.global.nc.u32 	%r2120, [%rd285];
	shl.b32 	%r2121, %r2120, 3;
	mov.u32 	%r2122, shared;
	add.s32 	%r2123, %r2122, %r2121;
	ld.shared.f64 	%fd3872, [%r2123];
	cvt.rn.f64.u32 	%fd3873, %r2118;
	mul.f64 	%fd3874, %fd3873, %fd3873;
	mov.f64 	%fd3875, 0d3FF0000000000000;
	sub.f64 	%fd3876, %fd3875, %fd3874;
	mul.f64 	%fd3877, %fd1422, %fd3872;
	div.rn.f64 	%fd3878, %fd3877, %fd3876;
	add.f64 	%fd8325, %fd8325, %fd3878;
$L__BB0_488:
	setp.ne.s32 	%p852, %r956, 0;
	@%p852 bra 	$L__BB0_490;
	add.s32 	%r2124, %r4040, %r341;
	add.s32 	%r2125, %r4040, 2;
	add.s32 	%r2126, %r2124, 1;
	mul.wide.u32 	%rd286, %r2126, 4;
	add.s64 	%rd287, %rd1, %rd286;
	ld.global.nc.u32 	%r2127, [%rd287];
	shl.b32 	%r2128, %r2127, 3;
	mov.u32 	%r2129, shared;
	add.s32 	%r2130, %r2129, %r2128;
	ld.shared.f64 	%fd3879, [%r2130];
	cvt.rn.f64.u32 	%fd3880, %r2125;
	mul.f64 	%fd3881, %fd3880, %fd3880;
	mov.f64 	%fd3882, 0d3FF0000000000000;
	sub.f64 	%fd3883, %fd3882, %fd3881;
	mul.f64 	%fd3884, %fd1422, %fd3879;
	div.rn.f64 	%fd3885, %fd3884, %fd3883;
	add.f64 	%fd8325, %fd8325, %fd3885;
$L__BB0_490:
	add.s32 	%r4040, %r4040, 2;
$L__BB0_491:
	and.b32  	%r2131, %r342, 1;
	setp.eq.b32 	%p853, %r2131, 1;
	not.pred 	%p854, %p853;
	@%p854 bra 	$L__BB0_494;
	and.b32  	%r2132, %r4040, 1;
	setp.eq.b32 	%p855, %r2132, 1;
	not.pred 	%p856, %p855;
	@%p856 bra 	$L__BB0_494;
	add.s32 	%r2133, %r4040, 1;
	add.s32 	%r2134, %r4040, %r341;
	mul.wide.u32 	%rd288, %r2134, 4;
	add.s64 	%rd289, %rd1, %rd288;
	ld.global.nc.u32 	%r2135, [%rd289];
	shl.b32 	%r2136, %r2135, 3;
	mov.u32 	%r2137, shared;
	add.s32 	%r2138, %r2137, %r2136;
	ld.shared.f64 	%fd3886, [%r2138];
	cvt.rn.f64.u32 	%fd3887, %r2133;
	mul.f64 	%fd3888, %fd3887, %fd3887;
	mov.f64 	%fd3889, 0d3FF0000000000000;
	sub.f64 	%fd3890, %fd3889, %fd3888;
	mul.f64 	%fd3891, %fd1422, %fd3886;
	div.rn.f64 	%fd3892, %fd3891, %fd3890;
	add.f64 	%fd8325, %fd8325, %fd3892;
$L__BB0_494:
	mov.b64 	%rd290, %fd8325;
	setp.lt.s64 	%p857, %rd290, 0;
	and.b64  	%rd291, %rd290, 9223372036854775807;
	add.s64 	%rd292, %rd291, -4503599627370496;
	setp.lt.u64 	%p858, %rd292, 9214364837600034816;
	and.pred  	%p859, %p858, %p857;
	add.s64 	%rd293, %rd291, -1;
	setp.lt.u64 	%p860, %rd293, 4503599627370495;
	and.pred  	%p861, %p860, %p857;
	setp.eq.s64 	%p862, %rd291, 0;
	or.pred  	%p863, %p862, %p861;
	setp.eq.s64 	%p864, %rd291, 9218868437227405312;
	or.pred  	%p865, %p863, %p864;
	setp.gt.s64 	%p866, %rd291, 9218868437227405312;
	or.pred  	%p867, %p865, %p866;
	or.pred  	%p868, %p867, %p859;
	@%p868 bra 	$L__BB0_1338;
	{
	.reg .b32 %temp; 
	mov.b64 	{%temp, %r4042}, %fd8325;
	}
	{
	.reg .b32 %temp; 
	mov.b64 	{%r4043, %temp}, %fd8325;
	}
	setp.gt.s32 	%p869, %r4042, 1048575;
	mov.b32 	%r4044, -1023;
	mov.f64 	%fd8326, %fd8325;
	@%p869 bra 	$L__BB0_497;
	mul.f64 	%fd8326, %fd8325, 0d4350000000000000;
	{
	.reg .b32 %temp; 
	mov.b64 	{%temp, %r4042}, %fd8326;
	}
	{
	.reg .b32 %temp; 
	mov.b64 	{%r4043, %temp}, %fd8326;
	}
	mov.b32 	%r4044, -1077;
$L__BB0_497:
	add.s32 	%r2141, %r4042, -1;
	setp.gt.u32 	%p870, %r2141, 2146435070;
	@%p870 bra 	$L__BB0_1214;
	shr.u32 	%r2144, %r4042, 20;
	add.s32 	%r4045, %r4044, %r2144;
	and.b32  	%r2145, %r4042, 1048575;
	or.b32  	%r2146, %r2145, 1072693248;
	mov.b64 	%fd8327, {%r4043, %r2146};
	setp.lt.u32 	%p872, %r2146, 1073127583;
	@%p872 bra 	$L__BB0_500;
	{
	.reg .b32 %temp; 
	mov.b64 	{%r2147, %temp}, %fd8327;
	}
	{
	.reg .b32 %temp; 
	mov.b64 	{%temp, %r2148}, %fd8327;
	}
	add.s32 	%r2149, %r2148, -1048576;
	mov.b64 	%fd8327, {%r2147, %r2149};
	add.s32 	%r4045, %r4045, 1;
$L__BB0_500:
	add.f64 	%fd3894, %fd8327, 0dBFF0000000000000;
	add.f64 	%fd3895, %fd8327, 0d3FF0000000000000;
	rcp.approx.ftz.f64 	%fd3896, %fd3895;
	neg.f64 	%fd3897, %fd3895;
	fma.rn.f64 	%fd3898, %fd3897, %fd3896, 0d3FF0000000000000;
	fma.rn.f64 	%fd3899, %fd3898, %fd3898, %fd3898;
	fma.rn.f64 	%fd3900, %fd3899, %fd3896, %fd3896;
	mul.f64 	%fd3901, %fd3894, %fd3900;
	fma.rn.f64 	%fd3902, %fd3894, %fd3900, %fd3901;
	mul.f64 	%fd3903, %fd3902, %fd3902;
	fma.rn.f64 	%fd3904, %fd3903, 0d3EB1380B3AE80F1E, 0d3ED0EE258B7A8B04;
	fma.rn.f64 	%fd3905, %fd3904, %fd3903, 0d3EF3B2669F02676F;
	fma.rn.f64 	%fd3906, %fd3905, %fd3903, 0d3F1745CBA9AB0956;
	fma.rn.f64 	%fd3907, %fd3906, %fd3903, 0d3F3C71C72D1B5154;
	fma.rn.f64 	%fd3908, %fd3907, %fd3903, 0d3F624924923BE72D;
	fma.rn.f64 	%fd3909, %fd3908, %fd3903, 0d3F8999999999A3C4;
	fma.rn.f64 	%fd3910, %fd3909, %fd3903, 0d3FB5555555555554;
	sub.f64 	%fd3911, %fd3894, %fd3902;
	add.f64 	%fd3912, %fd3911, %fd3911;
	neg.f64 	%fd3913, %fd3902;
	fma.rn.f64 	%fd3914, %fd3913, %fd3894, %fd3912;
	mul.f64 	%fd3915, %fd3900, %fd3914;
	mul.f64 	%fd3916, %fd3903, %fd3910;
	fma.rn.f64 	%fd3917, %fd3916, %fd3902, %fd3915;
	xor.b32  	%r2150, %r4045, -2147483648;
	mov.b32 	%r2151, 1127219200;
	mov.b64 	%fd3918, {%r2150, %r2151};
	sub.f64 	%fd3919, %fd3918, %fd1;
	fma.rn.f64 	%fd3920, %fd3919, 0d3FE62E42FEFA39EF, %fd3902;
	fma.rn.f64 	%fd3921, %fd3919, 0dBFE62E42FEFA39EF, %fd3920;
	sub.f64 	%fd3922, %fd3921, %fd3902;
	sub.f64 	%fd3923, %fd3917, %fd3922;
	fma.rn.f64 	%fd3924, %fd3919, 0d3C7ABC9E3B39803F, %fd3923;
	add.f64 	%fd8328, %fd3920, %fd3924;
	bra.uni 	$L__BB0_1215;
$L__BB0_501:
	setp.ne.s32 	%p1930, %r342, 2;
	add.s32 	%r378, %r341, 1;
	setp.ge.u32 	%p1931, %r378, %r1156;
	or.pred  	%p1932, %p1930, %p1931;
	@%p1932 bra 	$L__BB0_1338;
	mul.wide.u32 	%rd556, %r341, 4;
	add.s64 	%rd557, %rd1, %rd556;
	ld.global.nc.u32 	%r379, [%rd557];
	mul.wide.u32 	%rd558, %r378, 4;
	add.s64 	%rd559, %rd1, %rd558;
	ld.global.nc.u32 	%r380, [%rd559];
	shl.b32 	%r3406, %r379, 3;
	mov.u32 	%r3407, shared;
	add.s32 	%r3408, %r3407, %r3406;
	ld.shared.f64 	%fd540, [%r3408];
	shl.b32 	%r3409, %r380, 3;
	add.s32 	%r3410, %r3407, %r3409;
	ld.shared.f64 	%fd8079, [%r3410];
	abs.f64 	%fd6938, %fd540;
	setp.equ.f64 	%p1933, %fd6938, 0d7FF0000000000000;
	abs.f64 	%fd6939, %fd8079;
	setp.equ.f64 	%p1934, %fd6939, 0d7FF0000000000000;
	or.pred  	%p1935, %p1933, %p1934;
	setp.le.f64 	%p1936, %fd8079, 0d0000000000000000;
	or.pred  	%p1937, %p1935, %p1936;
	mov.f64 	%fd8083, 0dFFF0000000000000;
	mov.f64 	%fd8082, 0d0000000000000000;
	mov.f64 	%fd8084, %fd8082;
	@%p1937 bra 	$L__BB0_530;
	rcp.rn.f64 	%fd542, %fd8079;
	sub.f64 	%fd6941, %fd492, %fd540;
	mul.f64 	%fd543, %fd6941, %fd542;
	sub.f64 	%fd6942, %fd493, %fd540;
	mul.f64 	%fd544, %fd6942, %fd542;
	sub.f64 	%fd545, %fd491, %fd540;
	mul.f64 	%fd546, %fd544, 0dBFE6A09E667F3BCD;
	{
	.reg .b32 %temp; 
	mov.b64 	{%temp, %r381}, %fd546;
	}
	and.b32  	%r382, %r381, 2147483647;
	{
	.reg .b32 %temp; 
	mov.b64 	{%r383, %temp}, %fd546;
	}
	setp.gt.u32 	%p1938, %r382, 2146435071;
	@%p1938 bra 	$L__BB0_505;
	mov.b64 	%fd6946, {%r383, %r382};
	add.f64 	%fd6947, %fd6946, 0dC010000000000000;
	add.f64 	%fd6948, %fd6946, 0d4010000000000000;
	rcp.approx.ftz.f64 	%fd6949, %fd6948;
	neg.f64 	%fd6950, %fd6948;
	fma.rn.f64 	%fd6951, %fd6950, %fd6949, 0d3FF0000000000000;
	fma.rn.f64 	%fd6952, %fd6951, %fd6951, %fd6951;
	fma.rn.f64 	%fd6953, %fd6952, %fd6949, %fd6949;
	mul.f64 	%fd6954, %fd6947, %fd6953;
	mov.f64 	%fd6955, 0d3FF0000000000000;
	add.rn.f64 	%fd6956, %fd6954, %fd6955;
	fma.rn.f64 	%fd6957, %fd6956, 0dC010000000000000, %fd6946;
	neg.f64 	%fd6958, %fd6954;
	fma.rn.f64 	%fd6959, %fd6958, %fd6946, %fd6957;
	fma.rn.f64 	%fd6960, %fd6953, %fd6959, %fd6954;
	fma.rn.f64 	%fd6961, %fd6960, 0dBDF8774AD4E0BFD7, 0dBE44E1C6FD03D328;
	fma.rn.f64 	%fd6962, %fd6961, %fd6960, 0dBE4330149F7A56B6;
	fma.rn.f64 	%fd6963, %fd6962, %fd6960, 0d3E7BEDDED8376273;
	fma.rn.f64 	%fd6964, %fd6963, %fd6960, 0d3E6F9254C3ABF22B;
	fma.rn.f64 	%fd6965, %fd6964, %fd6960, 0dBEAB9068C2148CF0;
	fma.rn.f64 	%fd6966, %fd6965, %fd6960, 0d3E94C6454DB34009;
	fma.rn.f64 	%fd6967, %fd6966, %fd6960, 0d3ED7F1C378F2311D;
	fma.rn.f64 	%fd6968, %fd6967, %fd6960, 0dBEE78E051C6D5C58;
	fma.rn.f64 	%fd6969, %fd6968, %fd6960, 0dBEF995B4EAD14A90;
	fma.rn.f64 	%fd6970, %fd6969, %fd6960, 0d3F23BE27CF0A29B2;
	fma.rn.f64 	%fd6971, %fd6970, %fd6960, 0dBF2A1DEF3E81672E;
	fma.rn.f64 	%fd6972, %fd6971, %fd6960, 0dBF48D4ABE68C1713;
	fma.rn.f64 	%fd6973, %fd6972, %fd6960, 0d3F749C67210DD6B4;
	fma.rn.f64 	%fd6974, %fd6973, %fd6960, 0dBF9096238568E357;
	fma.rn.f64 	%fd6975, %fd6974, %fd6960, 0d3FA3079EDF8C2DC9;
	fma.rn.f64 	%fd6976, %fd6975, %fd6960, 0dBFB0FB06DFF601FC;
	fma.rn.f64 	%fd6977, %fd6976, %fd6960, 0d3FB7FEE004DFBCDC;
	fma.rn.f64 	%fd6978, %fd6977, %fd6960, 0dBFB9DDB23C3DB8C6;
	fma.rn.f64 	%fd6979, %fd6978, %fd6960, 0d3FB16ECEFCFA5FDA;
	fma.rn.f64 	%fd6980, %fd6979, %fd6960, 0d3F8F7F5DF66FB6D6;
	fma.rn.f64 	%fd6981, %fd6980, %fd6960, 0dBFC1DF1AD154A29D;
	fma.rn.f64 	%fd6982, %fd6981, %fd6960, 0d3FF3BA5916E9FD7F;
	fma.rn.f64 	%fd6983, %fd6946, 0d4000000000000000, 0d3FF0000000000000;
	rcp.approx.ftz.f64 	%fd6984, %fd6983;
	neg.f64 	%fd6985, %fd6983;
	fma.rn.f64 	%fd6986, %fd6985, %fd6984, 0d3FF0000000000000;
	fma.rn.f64 	%fd6987, %fd6986, %fd6986, %fd6986;
	fma.rn.f64 	%fd6988, %fd6987, %fd6984, %fd6984;
	mul.f64 	%fd6989, %fd6988, %fd6982;
	mul.f64 	%fd6990, %fd6989, 0dC000000000000000;
	fma.rn.f64 	%fd6991, %fd6946, %fd6990, %fd6982;
	neg.f64 	%fd6992, %fd6989;
	add.rn.f64 	%fd6993, %fd6991, %fd6992;
	fma.rn.f64 	%fd6994, %fd6993, %fd6988, %fd6989;
	neg.f64 	%fd6995, %fd6946;
	mul.f64 	%fd6996, %fd6946, %fd6995;
	fma.rn.f64 	%fd6997, %fd6996, 0d3FF71547652B82FE, 0d4338000000000000;
	{
	.reg .b32 %temp; 
	mov.b64 	{%r3411, %temp}, %fd6997;
	}
	mov.f64 	%fd6998, 0dC338000000000000;
	add.rn.f64 	%fd6999, %fd6997, %fd6998;
	fma.rn.f64 	%fd7000, %fd6999, 0dBFE62E42FEFA39EF, %fd6996;
	fma.rn.f64 	%fd7001, %fd6999, 0dBC7ABC9E3B39803F, %fd7000;
	fma.rn.f64 	%fd7002, %fd7001, 0d3E5ADE1569CE2BDF, 0d3E928AF3FCA213EA;
	fma.rn.f64 	%fd7003, %fd7002, %fd7001, 0d3EC71DEE62401315;
	fma.rn.f64 	%fd7004, %fd7003, %fd7001, 0d3EFA01997C89EB71;
	fma.rn.f64 	%fd7005, %fd7004, %fd7001, 0d3F2A01A014761F65;
	fma.rn.f64 	%fd7006, %fd7005, %fd7001, 0d3F56C16C1852B7AF;
	fma.rn.f64 	%fd7007, %fd7006, %fd7001, 0d3F81111111122322;
	fma.rn.f64 	%fd7008, %fd7007, %fd7001, 0d3FA55555555502A1;
	fma.rn.f64 	%fd7009, %fd7008, %fd7001, 0d3FC5555555555511;
	fma.rn.f64 	%fd7010, %fd7009, %fd7001, 0d3FE000000000000B;
	fma.rn.f64 	%fd7011, %fd7010, %fd7001, 0d3FF0000000000000;
	fma.rn.f64 	%fd7012, %fd7011, %fd7001, 0d3FF0000000000000;
	shr.u32 	%r3412, %r3411, 31;
	add.s32 	%r3413, %r3411, %r3412;
	shr.s32 	%r3414, %r3413, 1;
	{
	.reg .b32 %temp; 
	mov.b64 	{%r3415, %temp}, %fd7012;
	}
	{
	.reg .b32 %temp; 
	mov.b64 	{%temp, %r3416}, %fd7012;
	}
	shl.b32 	%r3417, %r3414, 20;
	add.s32 	%r3418, %r3416, %r3417;
	mov.b64 	%fd7013, {%r3415, %r3418};
	sub.s32 	%r3419, %r3411, %r3414;
	shl.b32 	%r3420, %r3419, 20;
	add.s32 	%r3421, %r3420, 1072693248;
	mov.b32 	%r3422, 0;
	mov.b64 	%fd7014, {%r3422, %r3421};
	mul.f64 	%fd7015, %fd7014, %fd7013;
	neg.f64 	%fd7016, %fd6996;
	fma.rn.f64 	%fd7017, %fd6995, %fd6946, %fd7016;
	fma.rn.f64 	%fd7018, %fd7015, %fd7017, %fd7015;
	mul.f64 	%fd7019, %fd7018, %fd6994;
	setp.gt.u32 	%p1942, %r382, 1077624832;
	selp.f64 	%fd7020, 0d0000000000000000, %fd7019, %p1942;
	setp.lt.s32 	%p1943, %r381, 0;
	mov.f64 	%fd7021, 0d4000000000000000;
	sub.f64 	%fd7022, %fd7021, %fd7020;
	selp.f64 	%fd8072, %fd7022, %fd7020, %p1943;
	bra.uni 	$L__BB0_506;
$L__BB0_505:
	setp.eq.s32 	%p1939, %r382, 2146435072;
	setp.eq.s32 	%p1940, %r383, 0;
	setp.lt.s32 	%p1941, %r381, 0;
	selp.f64 	%fd6943, 0d4000000000000000, 0d0000000000000000, %p1941;
	add.f64 	%fd6944, %fd546, %fd546;
	selp.f64 	%fd6945, %fd6943, %fd6944, %p1940;
	selp.f64 	%fd8072, %fd6945, %fd6944, %p1939;
$L__BB0_506:
	mul.f64 	%fd550, %fd543, 0dBFE6A09E667F3BCD;
	{
	.reg .b32 %temp; 
	mov.b64 	{%temp, %r384}, %fd550;
	}
	and.b32  	%r385, %r384, 2147483647;
	{
	.reg .b32 %temp; 
	mov.b64 	{%r386, %temp}, %fd550;
	}
	setp.gt.u32 	%p1944, %r385, 2146435071;
	@%p1944 bra 	$L__BB0_508;
	mov.b64 	%fd7026, {%r386, %r385};
	add.f64 	%fd7027, %fd7026, 0dC010000000000000;
	add.f64 	%fd7028, %fd7026, 0d4010000000000000;
	rcp.approx.ftz.f64 	%fd7029, %fd7028;
	neg.f64 	%fd7030, %fd7028;
	fma.rn.f64 	%fd7031, %fd7030, %fd7029, 0d3FF0000000000000;
	fma.rn.f64 	%fd7032, %fd7031, %fd7031, %fd7031;
	fma.rn.f64 	%fd7033, %fd7032, %fd7029, %fd7029;
	mul.f64 	%fd7034, %fd7027, %fd7033;
	mov.f64 	%fd7035, 0d3FF0000000000000;
	add.rn.f64 	%fd7036, %fd7034, %fd7035;
	fma.rn.f64 	%fd7037, %fd7036, 0dC010000000000000, %fd7026;
	neg.f64 	%fd7038, %fd7034;
	fma.rn.f64 	%fd7039, %fd7038, %fd7026, %fd7037;
	fma.rn.f64 	%fd7040, %fd7033, %fd7039, %fd7034;
	fma.rn.f64 	%fd7041, %fd7040, 0dBDF8774AD4E0BFD7, 0dBE44E1C6FD03D328;
	fma.rn.f64 	%fd7042, %fd7041, %fd7040, 0dBE4330149F7A56B6;
	fma.rn.f64 	%fd7043, %fd7042, %fd7040, 0d3E7BEDDED8376273;
	fma.rn.f64 	%fd7044, %fd7043, %fd7040, 0d3E6F9254C3ABF22B;
	fma.rn.f64 	%fd7045, %fd7044, %fd7040, 0dBEAB9068C2148CF0;
	fma.rn.f64 	%fd7046, %fd7045, %fd7040, 0d3E94C6454DB34009;
	fma.rn.f64 	%fd7047, %fd7046, %fd7040, 0d3ED7F1C378F2311D;
	fma.rn.f64 	%fd7048, %fd7047, %fd7040, 0dBEE78E051C6D5C58;
	fma.rn.f64 	%fd7049, %fd7048, %fd7040, 0dBEF995B4EAD14A90;
	fma.rn.f64 	%fd7050, %fd7049, %fd7040, 0d3F23BE27CF0A29B2;
	fma.rn.f64 	%fd7051, %fd7050, %fd7040, 0dBF2A1DEF3E81672E;
	fma.rn.f64 	%fd7052, %fd7051, %fd7040, 0dBF48D4ABE68C1713;
	fma.rn.f64 	%fd7053, %fd7052, %fd7040, 0d3F749C67210DD6B4;
	fma.rn.f64 	%fd7054, %fd7053, %fd7040, 0dBF9096238568E357;
	fma.rn.f64 	%fd7055, %fd7054, %fd7040, 0d3FA3079EDF8C2DC9;
	fma.rn.f64 	%fd7056, %fd7055, %fd7040, 0dBFB0FB06DFF601FC;
	fma.rn.f64 	%fd7057, %fd7056, %fd7040, 0d3FB7FEE004DFBCDC;
	fma.rn.f64 	%fd7058, %fd7057, %fd7040, 0dBFB9DDB23C3DB8C6;
	fma.rn.f64 	%fd7059, %fd7058, %fd7040, 0d3FB16ECEFCFA5FDA;
	fma.rn.f64 	%fd7060, %fd7059, %fd7040, 0d3F8F7F5DF66FB6D6;
	fma.rn.f64 	%fd7061, %fd7060, %fd7040, 0dBFC1DF1AD154A29D;
	fma.rn.f64 	%fd7062, %fd7061, %fd7040, 0d3FF3BA5916E9FD7F;
	fma.rn.f64 	%fd7063, %fd7026, 0d4000000000000000, 0d3FF0000000000000;
	rcp.approx.ftz.f64 	%fd7064, %fd7063;
	neg.f64 	%fd7065, %fd7063;
	fma.rn.f64 	%fd7066, %fd7065, %fd7064, 0d3FF0000000000000;
	fma.rn.f64 	%fd7067, %fd7066, %fd7066, %fd7066;
	fma.rn.f64 	%fd7068, %fd7067, %fd7064, %fd7064;
	mul.f64 	%fd7069, %fd7068, %fd7062;
	mul.f64 	%fd7070, %fd7069, 0dC000000000000000;
	fma.rn.f64 	%fd7071, %fd7026, %fd7070, %fd7062;
	neg.f64 	%fd7072, %fd7069;
	add.rn.f64 	%fd7073, %fd7071, %fd7072;
	fma.rn.f64 	%fd7074, %fd7073, %fd7068, %fd7069;
	neg.f64 	%fd7075, %fd7026;
	mul.f64 	%fd7076, %fd7026, %fd7075;
	fma.rn.f64 	%fd7077, %fd7076, 0d3FF71547652B82FE, 0d4338000000000000;
	{
	.reg .b32 %temp; 
	mov.b64 	{%r3423, %temp}, %fd7077;
	}
	mov.f64 	%fd7078, 0dC338000000000000;
	add.rn.f64 	%fd7079, %fd7077, %fd7078;
	fma.rn.f64 	%fd7080, %fd7079, 0dBFE62E42FEFA39EF, %fd7076;
	fma.rn.f64 	%fd7081, %fd7079, 0dBC7ABC9E3B39803F, %fd7080;
	fma.rn.f64 	%fd7082, %fd7081, 0d3E5ADE1569CE2BDF, 0d3E928AF3FCA213EA;
	fma.rn.f64 	%fd7083, %fd7082, %fd7081, 0d3EC71DEE62401315;
	fma.rn.f64 	%fd7084, %fd7083, %fd7081, 0d3EFA01997C89EB71;
	fma.rn.f64 	%fd7085, %fd7084, %fd7081, 0d3F2A01A014761F65;
	fma.rn.f64 	%fd7086, %fd7085, %fd7081, 0d3F56C16C1852B7AF;
	fma.rn.f64 	%fd7087, %fd7086, %fd7081, 0d3F81111111122322;
	fma.rn.f64 	%fd7088, %fd7087, %fd7081, 0d3FA55555555502A1;
	fma.rn.f64 	%fd7089, %fd7088, %fd7081, 0d3FC5555555555511;
	fma.rn.f64 	%fd7090, %fd7089, %fd7081, 0d3FE000000000000B;
	fma.rn.f64 	%fd7091, %fd7090, %fd7081, 0d3FF0000000000000;
	fma.rn.f64 	%fd7092, %fd7091, %fd7081, 0d3FF0000000000000;
	shr.u32 	%r3424, %r3423, 31;
	add.s32 	%r3425, %r3423, %r3424;
	shr.s32 	%r3426, %r3425, 1;
	{
	.reg .b32 %temp; 
	mov.b64 	{%r3427, %temp}, %fd7092;
	}
	{
	.reg .b32 %temp; 
	mov.b64 	{%temp, %r3428}, %fd7092;
	}
	shl.b32 	%r3429, %r3426, 20;
	add.s32 	%r3430, %r3428, %r3429;
	mov.b64 	%fd7093, {%r3427, %r3430};
	sub.s32 	%r3431, %r3423, %r3426;
	shl.b32 	%r3432, %r3431, 20;
	add.s32 	%r3433, %r3432, 1072693248;
	mov.b32 	%r3434, 0;
	mov.b64 	%fd7094, {%r3434, %r3433};
	mul.f64 	%fd7095, %fd7094, %fd7093;
	neg.f64 	%fd7096, %fd7076;
	fma.rn.f64 	%fd7097, %fd7075, %fd7026, %fd7096;
	fma.rn.f64 	%fd7098, %fd7095, %fd7097, %fd7095;
	mul.f64 	%fd7099, %fd7098, %fd7074;
	setp.gt.u32 	%p1948, %r385, 1077624832;
	selp.f64 	%fd7100, 0d0000000000000000, %fd7099, %p1948;
	setp.lt.s32 	%p1949, %r384, 0;
	mov.f64 	%fd7101, 0d4000000000000000;
	sub.f64 	%fd7102, %fd7101, %fd7100;
	selp.f64 	%fd8073, %fd7102, %fd7100, %p1949;
	bra.uni 	$L__BB0_509;
$L__BB0_508:
	setp.eq.s32 	%p1945, %r385, 2146435072;
	setp.eq.s32 	%p1946, %r386, 0;
	setp.lt.s32 	%p1947, %r384, 0;
	selp.f64 	%fd7023, 0d4000000000000000, 0d0000000000000000, %p1947;
	add.f64 	%fd7024, %fd550, %fd550;
	selp.f64 	%fd7025, %fd7023, %fd7024, %p1946;
	selp.f64 	%fd8073, %fd7025, %fd7024, %p1945;
$L__BB0_509:
	mul.f64 	%fd7103, %fd8073, 0d3FE0000000000000;
	mul.f64 	%fd7104, %fd8072, 0d3FE0000000000000;
	sub.f64 	%fd7105, %fd7104, %fd7103;
	mov.b64 	%rd560, %fd7105;
	and.b64  	%rd561, %rd560, 9223372036854775807;
	setp.eq.s64 	%p1950, %rd561, 0;
	add.s64 	%rd562, %rd561, -1;
	setp.lt.u64 	%p1951, %rd562, 4503599627370495;
	add.s64 	%rd563, %rd561, -4503599627370496;
	setp.lt.u64 	%p1952, %rd563, 9214364837600034816;
	setp.lt.s64 	%p1953, %rd560, 0;
	selp.f64 	%fd7106, 0d0010000000000000, %fd7105, %p1953;
	selp.f64 	%fd7107, %fd7106, %fd7105, %p1952;
	setp.gt.s64 	%p1954, %rd561, 9218868437227405311;
	selp.f64 	%fd7108, 0d0010000000000000, %fd7107, %p1954;
	selp.f64 	%fd7109, 0d0010000000000000, %fd7108, %p1953;
	selp.f64 	%fd7110, %fd7109, %fd7108, %p1951;
	selp.f64 	%fd554, 0d0010000000000000, %fd7110, %p1950;
	{
	.reg .b32 %temp; 
	mov.b64 	{%temp, %r3842}, %fd554;
	}
	{
	.reg .b32 %temp; 
	mov.b64 	{%r3843, %temp}, %fd554;
	}
	setp.gt.s32 	%p1955, %r3842, 1048575;
	mov.b32 	%r3844, -1023;
	mov.f64 	%fd8074, %fd554;
	@%p1955 bra 	$L__BB0_511;
	mul.f64 	%fd8074, %fd554, 0d4350000000000000;
	{
	.reg .b32 %temp; 
	mov.b64 	{%temp, %r3842}, %fd8074;
	}
	{
	.reg .b32 %temp; 
	mov.b64 	{%r3843, %temp}, %fd8074;
	}
	mov.b32 	%r3844, -1077;
$L__BB0_511:
	add.s32 	%r3437, %r3842, -1;
	setp.gt.u32 	%p1956, %r3437, 2146435070;
	@%p1956 bra 	$L__BB0_515;
	shr.u32 	%r3440, %r3842, 20;
	add.s32 	%r3845, %r3844, %r3440;
	and.b32  	%r3441, %r3842, 1048575;
	or.b32  	%r3442, %r3441, 1072693248;
	mov.b64 	%fd8075, {%r3843, %r3442};
	setp.lt.u32 	%p1958, %r3442, 1073127583;
	@%p1958 bra 	$L__BB0_514;
	{
	.reg .b32 %temp; 
	mov.b64 	{%r3443, %temp}, %fd8075;
	}
	{
	.reg .b32 %temp; 
	mov.b64 	{%temp, %r3444}, %fd8075;
	}
	add.s32 	%r3445, %r3444, -1048576;
	mov.b64 	%fd8075, {%r3443, %r3445};
	add.s32 	%r3845, %r3845, 1;
$L__BB0_514:
	add.f64 	%fd7112, %fd8075, 0dBFF0000000000000;
	add.f64 	%fd7113, %fd8075, 0d3FF0000000000000;
	rcp.approx.ftz.f64 	%fd7114, %fd7113;
	neg.f64 	%fd7115, %fd7113;
	fma.rn.f64 	%fd7116, %fd7115, %fd7114, 0d3FF0000000000000;
	fma.rn.f64 	%fd7117, %fd7116, %fd7116, %fd7116;
	fma.rn.f64 	%fd7118, %fd7117, %fd7114, %fd7114;
	mul.f64 	%fd7119, %fd7112, %fd7118;
	fma.rn.f64 	%fd7120, %fd7112, %fd7118, %fd7119;
	mul.f64 	%fd7121, %fd7120, %fd7120;
	fma.rn.f64 	%fd7122, %fd7121, 0d3EB1380B3AE80F1E, 0d3ED0EE258B7A8B04;
	fma.rn.f64 	%fd7123, %fd7122, %fd7121, 0d3EF3B2669F02676F;
	fma.rn.f64 	%fd7124, %fd7123, %fd7121, 0d3F1745CBA9AB0956;
	fma.rn.f64 	%fd7125, %fd7124, %fd7121, 0d3F3C71C72D1B5154;
	fma.rn.f64 	%fd7126, %fd7125, %fd7121, 0d3F624924923BE72D;
	fma.rn.f64 	%fd7127, %fd7126, %fd7121, 0d3F8999999999A3C4;
	fma.rn.f64 	%fd7128, %fd7127, %fd7121, 0d3FB5555555555554;
	sub.f64 	%fd7129, %fd7112, %fd7120;
	add.f64 	%fd7130, %fd7129, %fd7129;
	neg.f64 	%fd7131, %fd7120;
	fma.rn.f64 	%fd7132, %fd7131, %fd7112, %fd7130;
	mul.f64 	%fd7133, %fd7118, %fd7132;
	mul.f64 	%fd7134, %fd7121, %fd7128;
	fma.rn.f64 	%fd7135, %fd7134, %fd7120, %fd7133;
	xor.b32  	%r3446, %r3845, -2147483648;
	mov.b32 	%r3447, 1127219200;
	mov.b64 	%fd7136, {%r3446, %r3447};
	sub.f64 	%fd7137, %fd7136, %fd1;
	fma.rn.f64 	%fd7138, %fd7137, 0d3FE62E42FEFA39EF, %fd7120;
	fma.rn.f64 	%fd7139, %fd7137, 0dBFE62E42FEFA39EF, %fd7138;
	sub.f64 	%fd7140, %fd7139, %fd7120;
	sub.f64 	%fd7141, %fd7135, %fd7140;
	fma.rn.f64 	%fd7142, %fd7137, 0d3C7ABC9E3B39803F, %fd7141;
	add.f64 	%fd8076, %fd7138, %fd7142;
	bra.uni 	$L__BB0_516;
$L__BB0_515:
	fma.rn.f64 	%fd7111, %fd8074, 0d7FF0000000000000, 0d7FF0000000000000;
	{
	.reg .b32 %temp; 
	mov.b64 	{%temp, %r3438}, %fd8074;
	}
	and.b32  	%r3439, %r3438, 2147483647;
	setp.eq.s32 	%p1957, %r3439, 0;
	selp.f64 	%fd8076, 0dFFF0000000000000, %fd7111, %p1957;
$L__BB0_516:
	mul.f64 	%fd7143, %fd543, 0dBFE0000000000000;
	fma.rn.f64 	%fd563, %fd543, %fd7143, 0dBFED67F1C864BEB5;
	fma.rn.f64 	%fd7144, %fd563, 0d3FF71547652B82FE, 0d4338000000000000;
	{
	.reg .b32 %temp; 
	mov.b64 	{%r397, %temp}, %fd7144;
	}
	mov.f64 	%fd7145, 0dC338000000000000;
	add.rn.f64 	%fd7146, %fd7144, %fd7145;
	fma.rn.f64 	%fd7147, %fd7146, 0dBFE62E42FEFA39EF, %fd563;
	fma.rn.f64 	%fd7148, %fd7146, 0dBC7ABC9E3B39803F, %fd7147;
	fma.rn.f64 	%fd7149, %fd7148, 0d3E5ADE1569CE2BDF, 0d3E928AF3FCA213EA;
	fma.rn.f64 	%fd7150, %fd7149, %fd7148, 0d3EC71DEE62401315;
	fma.rn.f64 	%fd7151, %fd7150, %fd7148, 0d3EFA01997C89EB71;
	fma.rn.f64 	%fd7152, %fd7151, %fd7148, 0d3F2A01A014761F65;
	fma.rn.f64 	%fd7153, %fd7152, %fd7148, 0d3F56C16C1852B7AF;
	fma.rn.f64 	%fd7154, %fd7153, %fd7148, 0d3F81111111122322;
	fma.rn.f64 	%fd7155, %fd7154, %fd7148, 0d3FA55555555502A1;
	fma.rn.f64 	%fd7156, %fd7155, %fd7148, 0d3FC5555555555511;
	fma.rn.f64 	%fd7157, %fd7156, %fd7148, 0d3FE000000000000B;
	fma.rn.f64 	%fd7158, %fd7157, %fd7148, 0d3FF0000000000000;
	fma.rn.f64 	%fd7159, %fd7158, %fd7148, 0d3FF0000000000000;
	{
	.reg .b32 %temp; 
	mov.b64 	{%r398, %temp}, %fd7159;
	}
	{
	.reg .b32 %temp; 
	mov.b64 	{%temp, %r399}, %fd7159;
	}
	shl.b32 	%r3448, %r397, 20;
	add.s32 	%r3449, %r3448, %r399;
	mov.b64 	%fd8077, {%r398, %r3449};
	{
	.reg .b32 %temp; 
	mov.b64 	{%temp, %r3450}, %fd563;
	}
	mov.b32 	%f57, %r3450;
	abs.f32 	%f12, %f57;
	setp.lt.f32 	%p1959, %f12, 0f4086232B;
	@%p1959 bra 	$L__BB0_519;
	setp.lt.f64 	%p1960, %fd563, 0d0000000000000000;
	add.f64 	%fd7160, %fd563, 0d7FF0000000000000;
	selp.f64 	%fd8077, 0d0000000000000000, %fd7160, %p1960;
	setp.geu.f32 	%p1961, %f12, 0f40874800;
	@%p1961 bra 	$L__BB0_519;
	shr.u32 	%r3451, %r397, 31;
	add.s32 	%r3452, %r397, %r3451;
	shr.s32 	%r3453, %r3452, 1;
	shl.b32 	%r3454, %r3453, 20;
	add.s32 	%r3455, %r399, %r3454;
	mov.b64 	%fd7161, {%r398, %r3455};
	sub.s32 	%r3456, %r397, %r3453;
	shl.b32 	%r3457, %r3456, 20;
	add.s32 	%r3458, %r3457, 1072693248;
	mov.b32 	%r3459, 0;
	mov.b64 	%fd7162, {%r3459, %r3458};
	mul.f64 	%fd8077, %fd7162, %fd7161;
$L__BB0_519:
	mul.f64 	%fd7163, %fd544, 0dBFE0000000000000;
	fma.rn.f64 	%fd568, %fd544, %fd7163, 0dBFED67F1C864BEB5;
	fma.rn.f64 	%fd7164, %fd568, 0d3FF71547652B82FE, 0d4338000000000000;
	{
	.reg .b32 %temp; 
	mov.b64 	{%r400, %temp}, %fd7164;
	}
	mov.f64 	%fd7165, 0dC338000000000000;
	add.rn.f64 	%fd7166, %fd7164, %fd7165;
	fma.rn.f64 	%fd7167, %fd7166, 0dBFE62E42FEFA39EF, %fd568;
	fma.rn.f64 	%fd7168, %fd7166, 0dBC7ABC9E3B39803F, %fd7167;
	fma.rn.f64 	%fd7169, %fd7168, 0d3E5ADE1569CE2BDF, 0d3E928AF3FCA213EA;
	fma.rn.f64 	%fd7170, %fd7169, %fd7168, 0d3EC71DEE62401315;
	fma.rn.f64 	%fd7171, %fd7170, %fd7168, 0d3EFA01997C89EB71;
	fma.rn.f64 	%fd7172, %fd7171, %fd7168, 0d3F2A01A014761F65;
	fma.rn.f64 	%fd7173, %fd7172, %fd7168, 0d3F56C16C1852B7AF;
	fma.rn.f64 	%fd7174, %fd7173, %fd7168, 0d3F81111111122322;
	fma.rn.f64 	%fd7175, %fd7174, %fd7168, 0d3FA55555555502A1;
	fma.rn.f64 	%fd7176, %fd7175, %fd7168, 0d3FC5555555555511;
	fma.rn.f64 	%fd7177, %fd7176, %fd7168, 0d3FE000000000000B;
	fma.rn.f64 	%fd7178, %fd7177, %fd7168, 0d3FF0000000000000;
	fma.rn.f64 	%fd7179, %fd7178, %fd7168, 0d3FF0000000000000;
	{
	.reg .b32 %temp; 
	mov.b64 	{%r401, %temp}, %fd7179;
	}
	{
	.reg .b32 %temp; 
	mov.b64 	{%temp, %r402}, %fd7179;
	}
	shl.b32 	%r3460, %r400, 20;
	add.s32 	%r3461, %r3460, %r402;
	mov.b64 	%fd8078, {%r401, %r3461};
	{
	.reg .b32 %temp; 
	mov.b64 	{%temp, %r3462}, %fd568;
	}
	mov.b32 	%f58, %r3462;
	abs.f32 	%f13, %f58;
	setp.lt.f32 	%p1962, %f13, 0f4086232B;
	@%p1962 bra 	$L__BB0_522;
	setp.lt.f64 	%p1963, %fd568, 0d0000000000000000;
	add.f64 	%fd7180, %fd568, 0d7FF0000000000000;
	selp.f64 	%fd8078, 0d0000000000000000, %fd7180, %p1963;
	setp.geu.f32 	%p1964, %f13, 0f40874800;
	@%p1964 bra 	$L__BB0_522;
	shr.u32 	%r3463, %r400, 31;
	add.s32 	%r3464, %r400, %r3463;
	shr.s32 	%r3465, %r3464, 1;
	shl.b32 	%r3466, %r3465, 20;
	add.s32 	%r3467, %r402, %r3466;
	mov.b64 	%fd7181, {%r401, %r3467};
	sub.s32 	%r3468, %r400, %r3465;
	shl.b32 	%r3469, %r3468, 20;
	add.s32 	%r3470, %r3469, 1072693248;
	mov.b32 	%r3471, 0;
	mov.b64 	%fd7182, {%r3471, %r3470};
	mul.f64 	%fd8078, %fd7182, %fd7181;
$L__BB0_522:
	sub.f64 	%fd7183, %fd8077, %fd8078;
	mul.f64 	%fd7184, %fd542, %fd7183;
	div.rn.f64 	%fd573, %fd7184, %fd554;
	mul.f64 	%fd7185, %fd543, %fd8077;
	mul.f64 	%fd7186, %fd544, %fd8078;
	sub.f64 	%fd7187, %fd7185, %fd7186;
	mul.f64 	%fd7188, %fd542, %fd7187;
	div.rn.f64 	%fd574, %fd7188, %fd554;
	{
	.reg .b32 %temp; 
	mov.b64 	{%temp, %r3846}, %fd8079;
	}
	{
	.reg .b32 %temp; 
	mov.b64 	{%r3847, %temp}, %fd8079;
	}
	setp.gt.s32 	%p1965, %r3846, 1048575;
	mov.b32 	%r3848, -1023;
	@%p1965 bra 	$L__BB0_524;
	mul.f64 	%fd8079, %fd8079, 0d4350000000000000;
	{
	.reg .b32 %temp; 
	mov.b64 	{%temp, %r3846}, %fd8079;
	}
	{
	.reg .b32 %temp; 
	mov.b64 	{%r3847, %temp}, %fd8079;
	}
	mov.b32 	%r3848, -1077;
$L__BB0_524:
	add.s32 	%r3474, %r3846, -1;
	setp.gt.u32 	%p1966, %r3474, 2146435070;
	@%p1966 bra 	$L__BB0_528;
	shr.u32 	%r3477, %r3846, 20;
	add.s32 	%r3849, %r3848, %r3477;
	and.b32  	%r3478, %r3846, 1048575;
	or.b32  	%r3479, %r3478, 1072693248;
	mov.b64 	%fd8080, {%r3847, %r3479};
	setp.lt.u32 	%p1968, %r3479, 1073127583;
	@%p1968 bra 	$L__BB0_527;
	{
	.reg .b32 %temp; 
	mov.b64 	{%r3480, %temp}, %fd8080;
	}
	{
	.reg .b32 %temp; 
	mov.b64 	{%temp, %r3481}, %fd8080;
	}
	add.s32 	%r3482, %r3481, -1048576;
	mov.b64 	%fd8080, {%r3480, %r3482};
	add.s32 	%r3849, %r3849, 1;
$L__BB0_527:
	add.f64 	%fd7190, %fd8080, 0dBFF0000000000000;
	add.f64 	%fd7191, %fd8080, 0d3FF0000000000000;
	rcp.approx.ftz.f64 	%fd7192, %fd7191;
	neg.f64 	%fd7193, %fd7191;
	fma.rn.f64 	%fd7194, %fd7193, %fd7192, 0d3FF0000000000000;
	fma.rn.f64 	%fd7195, %fd7194, %fd7194, %fd7194;
	fma.rn.f64 	%fd7196, %fd7195, %fd7192, %fd7192;
	mul.f64 	%fd7197, %fd7190, %fd7196;
	fma.rn.f64 	%fd7198, %fd7190, %fd7196, %fd7197;
	mul.f64 	%fd7199, %fd7198, %fd7198;
	fma.rn.f64 	%fd7200, %fd7199, 0d3EB1380B3AE80F1E, 0d3ED0EE258B7A8B04;
	fma.rn.f64 	%fd7201, %fd7200, %fd7199, 0d3EF3B2669F02676F;
	fma.rn.f64 	%fd7202, %fd7201, %fd7199, 0d3F1745CBA9AB0956;
	fma.rn.f64 	%fd7203, %fd7202, %fd7199, 0d3F3C71C72D1B5154;
	fma.rn.f64 	%fd7204, %fd7203, %fd7199, 0d3F624924923BE72D;
	fma.rn.f64 	%fd7205, %fd7204, %fd7199, 0d3F8999999999A3C4;
	fma.rn.f64 	%fd7206, %fd7205, %fd7199, 0d3FB5555555555554;
	sub.f64 	%fd7207, %fd7190, %fd7198;
	add.f64 	%fd7208, %fd7207, %fd7207;
	neg.f64 	%fd7209, %fd7198;
	fma.rn.f64 	%fd7210, %fd7209, %fd7190, %fd7208;
	mul.f64 	%fd7211, %fd7196, %fd7210;
	mul.f64 	%fd7212, %fd7199, %fd7206;
	fma.rn.f64 	%fd7213, %fd7212, %fd7198, %fd7211;
	xor.b32  	%r3483, %r3849, -2147483648;
	mov.b32 	%r3484, 1127219200;
	mov.b64 	%fd7214, {%r3483, %r3484};
	sub.f64 	%fd7215, %fd7214, %fd1;
	fma.rn.f64 	%fd7216, %fd7215, 0d3FE62E42FEFA39EF, %fd7198;
	fma.rn.f64 	%fd7217, %fd7215, 0dBFE62E42FEFA39EF, %fd7216;
	sub.f64 	%fd7218, %fd7217, %fd7198;
	sub.f64 	%fd7219, %fd7213, %fd7218;
	fma.rn.f64 	%fd7220, %fd7215, 0d3C7ABC9E3B39803F, %fd7219;
	add.f64 	%fd8081, %fd7216, %fd7220;
	bra.uni 	$L__BB0_529;
$L__BB0_528:
	fma.rn.f64 	%fd7189, %fd8079, 0d7FF0000000000000, 0d7FF0000000000000;
	{
	.reg .b32 %temp; 
	mov.b64 	{%temp, %r3475}, %fd8079;
	}
	and.b32  	%r3476, %r3475, 2147483647;
	setp.eq.s32 	%p1967, %r3476, 0;
	selp.f64 	%fd8081, 0dFFF0000000000000, %fd7189, %p1967;
$L__BB0_529:
	mul.f64 	%fd7221, %fd545, %fd542;
	mul.f64 	%fd7222, %fd7221, 0dBFE0000000000000;
	fma.rn.f64 	%fd7223, %fd7221, %fd7222, 0dBFED67F1C864BEB5;
	sub.f64 	%fd7224, %fd7223, %fd8081;
	sub.f64 	%fd8083, %fd7224, %fd8076;
	mul.f64 	%fd7225, %fd542, %fd7221;
	sub.f64 	%fd8082, %fd7225, %fd573;
	fma.rn.f64 	%fd7226, %fd7221, %fd7221, 0dBFF0000000000000;
	mul.f64 	%fd7227, %fd542, %fd7226;
	sub.f64 	%fd8084, %fd7227, %fd574;
$L__BB0_530:
	abs.f64 	%fd7228, %fd8083;
	setp.equ.f64 	%p1969, %fd7228, 0d7FF0000000000000;
	@%p1969 bra 	$L__BB0_1338;
	sub.f64 	%fd589, %fd8083, %fd8059;
	fma.rn.f64 	%fd7229, %fd589, 0d3FF71547652B82FE, 0d4338000000000000;
	{
	.reg .b32 %temp; 
	mov.b64 	{%r413, %temp}, %fd7229;
	}
	mov.f64 	%fd7230, 0dC338000000000000;
	add.rn.f64 	%fd7231, %fd7229, %fd7230;
	fma.rn.f64 	%fd7232, %fd7231, 0dBFE62E42FEFA39EF, %fd589;
	fma.rn.f64 	%fd7233, %fd7231, 0dBC7ABC9E3B39803F, %fd7232;
	fma.rn.f64 	%fd7234, %fd7233, 0d3E5ADE1569CE2BDF, 0d3E928AF3FCA213EA;
	fma.rn.f64 	%fd7235, %fd7234, %fd7233, 0d3EC71DEE62401315;
	fma.rn.f64 	%fd7236, %fd7235, %fd7233, 0d3EFA01997C89EB71;
	fma.rn.f64 	%fd7237, %fd7236, %fd7233, 0d3F2A01A014761F65;
	fma.rn.f64 	%fd7238, %fd7237, %fd7233, 0d3F56C16C1852B7AF;
	fma.rn.f64 	%fd7239, %fd7238, %fd7233, 0d3F81111111122322;
	fma.rn.f64 	%fd7240, %fd7239, %fd7233, 0d3FA55555555502A1;
	fma.rn.f64 	%fd7241, %fd7240, %fd7233, 0d3FC5555555555511;
	fma.rn.f64 	%fd7242, %fd7241, %fd7233, 0d3FE000000000000B;
	fma.rn.f64 	%fd7243, %fd7242, %fd7233, 0d3FF0000000000000;
	fma.rn.f64 	%fd7244, %fd7243, %fd7233, 0d3FF0000000000000;
	{
	.reg .b32 %temp; 
	mov.b64 	{%r414, %temp}, %fd7244;
	}
	{
	.reg .b32 %temp; 
	mov.b64 	{%temp, %r415}, %fd7244;
	}
	shl.b32 	%r3485, %r413, 20;
	add.s32 	%r3486, %r3485, %r415;
	mov.b64 	%fd8085, {%r414, %r3486};
	{
	.reg .b32 %temp; 
	mov.b64 	{%temp, %r3487}, %fd589;
	}
	mov.b32 	%f59, %r3487;
	abs.f32 	%f14, %f59;
	setp.lt.f32 	%p1970, %f14, 0f4086232B;
	@%p1970 bra 	$L__BB0_534;
	setp.lt.f64 	%p1971, %fd589, 0d0000000000000000;
	add.f64 	%fd7245, %fd589, 0d7FF0000000000000;
	selp.f64 	%fd8085, 0d0000000000000000, %fd7245, %p1971;
	setp.geu.f32 	%p1972, %f14, 0f40874800;
	@%p1972 bra 	$L__BB0_534;
	shr.u32 	%r3488, %r413, 31;
	add.s32 	%r3489, %r413, %r3488;
	shr.s32 	%r3490, %r3489, 1;
	shl.b32 	%r3491, %r3490, 20;
	add.s32 	%r3492, %r415, %r3491;
	mov.b64 	%fd7246, {%r414, %r3492};
	sub.s32 	%r3493, %r413, %r3490;
	shl.b32 	%r3494, %r3493, 20;
	add.s32 	%r3495, %r3494, 1072693248;
	mov.b32 	%r3496, 0;
	mov.b64 	%fd7247, {%r3496, %r3495};
	mul.f64 	%fd8085, %fd7247, %fd7246;
$L__BB0_534:
	mul.f64 	%fd594, %fd7919, %fd8085;
	mov.b64 	%rd564, %fd594;
	setp.lt.s64 	%p1973, %rd564, 0;
	and.b64  	%rd565, %rd564, 9223372036854775807;
	add.s64 	%rd566, %rd565, -4503599627370496;
	setp.lt.u64 	%p1974, %rd566, 9214364837600034816;
	and.pred  	%p1975, %p1974, %p1973;
	add.s64 	%rd567, %rd565, -1;
	setp.lt.u64 	%p1976, %rd567, 4503599627370495;
	and.pred  	%p1977, %p1976, %p1973;
	setp.eq.s64 	%p1978, %rd565, 0;
	or.pred  	%p1979, %p1978, %p1977;
	setp.eq.s64 	%p1980, %rd565, 9218868437227405312;
	or.pred  	%p1981, %p1979, %p1980;
	setp.gt.s64 	%p1982, %rd565, 9218868437227405312;
	or.pred  	%p1983, %p1981, %p1982;
	or.pred  	%p1984, %p1983, %p1975;
	@%p1984 bra 	$L__BB0_1338;
	setp.eq.s32 	%p1985, %r339, 0;
	@%p1985 bra 	$L__BB0_537;
	mul.wide.u32 	%rd568, %r343, 8;
	add.s64 	%rd569, %rd4, %rd568;
	neg.f64 	%fd7248, %fd539;
	mul.f64 	%fd7249, %fd594, %fd7248;
	atom.global.add.f64 	%fd7250, [%rd569], %fd7249;
$L__BB0_537:
	setp.eq.s32 	%p1986, %r348, 0;
	@%p1986 bra 	$L__BB0_572;
	mov.b32 	%r3850, 0;
$L__BB0_539:
	add.s32 	%r3498, %r3850, %r344;
	mul.wide.u32 	%rd570, %r3498, 32;
	add.s64 	%rd571, %rd2, %rd570;
	add.s64 	%rd18, %rd571, 4;
	ld.global.nc.u32 	%r417, [%rd571+4];
	setp.ge.u32 	%p1987, %r417, %r1151;
	mov.f64 	%fd8092, 0d0000000000000000;
	@%p1987 bra 	$L__BB0_571;
	ld.global.nc.u32 	%r3499, [%rd18+-4];
	ld.global.nc.u32 	%r418, [%rd18+4];
	ld.global.nc.f64 	%fd595, [%rd18+12];
	ld.global.nc.f64 	%fd8086, [%rd18+20];
	shl.b32 	%r3500, %r417, 3;
	add.s32 	%r3502, %r3407, %r3500;
	ld.shared.f64 	%fd597, [%r3502];
	setp.eq.s32 	%p1988, %r3499, 1;
	@%p1988 bra 	$L__BB0_558;
	setp.ne.s32 	%p1989, %r3499, 0;
	@%p1989 bra 	$L__BB0_569;
	mov.b64 	%rd580, %fd595;
	setp.lt.s64 	%p2024, %rd580, 0;
	and.b64  	%rd581, %rd580, 9223372036854775807;
	add.s64 	%rd582, %rd581, -4503599627370496;
	setp.lt.u64 	%p2025, %rd582, 9214364837600034816;
	and.pred  	%p2026, %p2025, %p2024;
	add.s64 	%rd583, %rd581, -1;
	setp.lt.u64 	%p2027, %rd583, 4503599627370495;
	and.pred  	%p2028, %p2027, %p2024;
	setp.eq.s64 	%p2029, %rd581, 0;
	or.pred  	%p2030, %p2029, %p2028;
	setp.eq.s64 	%p2031, %rd581, 9218868437227405312;
	or.pred  	%p2032, %p2030, %p2031;
	setp.gt.s64 	%p2033, %rd581, 9218868437227405312;
	or.pred  	%p2034, %p2032, %p2033;
	or.pred  	%p2035, %p2034, %p2026;
	abs.f64 	%fd7279, %fd8086;
	setp.equ.f64 	%p2036, %fd7279, 0d7FF0000000000000;
	or.pred  	%p2037, %p2035, %p2036;
	setp.leu.f64 	%p2038, %fd8086, 0d0000000000000000;
	or.pred  	%p2039, %p2037, %p2038;
	abs.f64 	%fd7281, %fd597;
	setp.equ.f64 	%p2040, %fd7281, 0d7FF0000000000000;
	or.pred  	%p2041, %p2039, %p2040;
	@%p2041 bra 	$L__BB0_569;
	setp.ltu.f64 	%p2042, %fd597, 0d0000000000000000;
	@%p2042 bra 	$L__BB0_551;
	{
	.reg .b32 %temp; 
	mov.b64 	{%temp, %r3851}, %fd8086;
	}
	{
	.reg .b32 %temp; 
	mov.b64 	{%r3852, %temp}, %fd8086;
	}
	setp.gt.s32 	%p2043, %r3851, 1048575;
	mov.b32 	%r3853, -1023;
	@%p2043 bra 	$L__BB0_546;
	mul.f64 	%fd8086, %fd8086, 0d4350000000000000;
	{
	.reg .b32 %temp; 
	mov.b64 	{%temp, %r3851}, %fd8086;
	}
	{
	.reg .b32 %temp; 
	mov.b64 	{%r3852, %temp}, %fd8086;
	}
	mov.b32 	%r3853, -1077;
$L__BB0_546:
	add.s32 	%r3505, %r3851, -1;
	setp.gt.u32 	%p2044, %r3505, 2146435070;
	@%p2044 bra 	$L__BB0_550;
	shr.u32 	%r3508, %r3851, 20;
	add.s32 	%r3854, %r3853, %r3508;
	and.b32  	%r3509, %r3851, 1048575;
	or.b32  	%r3510, %r3509, 1072693248;
	mov.b64 	%fd8087, {%r3852, %r3510};
	setp.lt.u32 	%p2046, %r3510, 1073127583;
	@%p2046 bra 	$L__BB0_549;
	{
	.reg .b32 %temp; 
	mov.b64 	{%r3511, %temp}, %fd8087;
	}
	{
	.reg .b32 %temp; 
	mov.b64 	{%temp, %r3512}, %fd8087;
	}
	add.s32 	%r3513, %r3512, -1048576;
	mov.b64 	%fd8087, {%r3511, %r3513};
	add.s32 	%r3854, %r3854, 1;
$L__BB0_549:
	add.f64 	%fd7284, %fd8087, 0dBFF0000000000000;
	add.f64 	%fd7285, %fd8087, 0d3FF0000000000000;
	rcp.approx.ftz.f64 	%fd7286, %fd7285;
	neg.f64 	%fd7287, %fd7285;
	fma.rn.f64 	%fd7288, %fd7287, %fd7286, 0d3FF0000000000000;
	fma.rn.f64 	%fd7289, %fd7288, %fd7288, %fd7288;
	fma.rn.f64 	%fd7290, %fd7289, %fd7286, %fd7286;
	mul.f64 	%fd7291, %fd7284, %fd7290;
	fma.rn.f64 	%fd7292, %fd7284, %fd7290, %fd7291;
	mul.f64 	%fd7293, %fd7292, %fd7292;
	fma.rn.f64 	%fd7294, %fd7293, 0d3EB1380B3AE80F1E, 0d3ED0EE258B7A8B04;
	fma.rn.f64 	%fd7295, %fd7294, %fd7293, 0d3EF3B2669F02676F;
	fma.rn.f64 	%fd7296, %fd7295, %fd7293, 0d3F1745CBA9AB0956;
	fma.rn.f64 	%fd7297, %fd7296, %fd7293, 0d3F3C71C72D1B5154;
	fma.rn.f64 	%fd7298, %fd7297, %fd7293, 0d3F624924923BE72D;
	fma.rn.f64 	%fd7299, %fd7298, %fd7293, 0d3F8999999999A3C4;
	fma.rn.f64 	%fd7300, %fd7299, %fd7293, 0d3FB5555555555554;
	sub.f64 	%fd7301, %fd7284, %fd7292;
	add.f64 	%fd7302, %fd7301, %fd7301;
	neg.f64 	%fd7303, %fd7292;
	fma.rn.f64 	%fd7304, %fd7303, %fd7284, %fd7302;
	mul.f64 	%fd7305, %fd7290, %fd7304;
	mul.f64 	%fd7306, %fd7293, %fd7300;
	fma.rn.f64 	%fd7307, %fd7306, %fd7292, %fd7305;
	xor.b32  	%r3514, %r3854, -2147483648;
	mov.b32 	%r3515, 1127219200;
	mov.b64 	%fd7308, {%r3514, %r3515};
	sub.f64 	%fd7309, %fd7308, %fd1;
	fma.rn.f64 	%fd7310, %fd7309, 0d3FE62E42FEFA39EF, %fd7292;
	fma.rn.f64 	%fd7311, %fd7309, 0dBFE62E42FEFA39EF, %fd7310;
	sub.f64 	%fd7312, %fd7311, %fd7292;
	sub.f64 	%fd7313, %fd7307, %fd7312;
	fma.rn.f64 	%fd7314, %fd7309, 0d3C7ABC9E3B39803F, %fd7313;
	add.f64 	%fd8092, %fd7310, %fd7314;
	bra.uni 	$L__BB0_569;
$L__BB0_550:
	fma.rn.f64 	%fd7283, %fd8086, 0d7FF0000000000000, 0d7FF0000000000000;
	{
	.reg .b32 %temp; 
	mov.b64 	{%temp, %r3506}, %fd8086;
	}
	and.b32  	%r3507, %r3506, 2147483647;
	setp.eq.s32 	%p2045, %r3507, 0;
	selp.f64 	%fd8092, 0dFFF0000000000000, %fd7283, %p2045;
	bra.uni 	$L__BB0_569;
$L__BB0_551:
	{
	.reg .b32 %temp; 
	mov.b64 	{%temp, %r3855}, %fd595;
	}
	{
	.reg .b32 %temp; 
	mov.b64 	{%r3856, %temp}, %fd595;
	}
	setp.gt.s32 	%p2047, %r3855, 1048575;
	mov.b32 	%r3857, -1023;
	@%p2047 bra 	$L__BB0_553;
	mul.f64 	%fd595, %fd595, 0d4350000000000000;
	{
	.reg .b32 %temp; 
	mov.b64 	{%temp, %r3855}, %fd595;
	}
	{
	.reg .b32 %temp; 
	mov.b64 	{%r3856, %temp}, %fd595;
	}
	mov.b32 	%r3857, -1077;
$L__BB0_553:
	add.s32 	%r3518, %r3855, -1;
	setp.gt.u32 	%p2048, %r3518, 2146435070;
	@%p2048 bra 	$L__BB0_557;
	shr.u32 	%r3521, %r3855, 20;
	add.s32 	%r3858, %r3857, %r3521;
	and.b32  	%r3522, %r3855, 1048575;
	or.b32  	%r3523, %r3522, 1072693248;
	mov.b64 	%fd8089, {%r3856, %r3523};
	setp.lt.u32 	%p2050, %r3523, 1073127583;
	@%p2050 bra 	$L__BB0_556;
	{
	.reg .b32 %temp; 
	mov.b64 	{%r3524, %temp}, %fd8089;
	}
	{
	.reg .b32 %temp; 
	mov.b64 	{%temp, %r3525}, %fd8089;
	}
	add.s32 	%r3526, %r3525, -1048576;
	mov.b64 	%fd8089, {%r3524, %r3526};
	add.s32 	%r3858, %r3858, 1;
$L__BB0_556:
	add.f64 	%fd7316, %fd8089, 0dBFF0000000000000;
	add.f64 	%fd7317, %fd8089, 0d3FF0000000000000;
	rcp.approx.ftz.f64 	%fd7318, %fd7317;
	neg.f64 	%fd7319, %fd7317;
	fma.rn.f64 	%fd7320, %fd7319, %fd7318, 0d3FF0000000000000;
	fma.rn.f64 	%fd7321, %fd7320, %fd7320, %fd7320;
	fma.rn.f64 	%fd7322, %fd7321, %fd7318, %fd7318;
	mul.f64 	%fd7323, %fd7316, %fd7322;
	fma.rn.f64 	%fd7324, %fd7316, %fd7322, %fd7323;
	mul.f64 	%fd7325, %fd7324, %fd7324;
	fma.rn.f64 	%fd7326, %fd7325, 0d3EB1380B3AE80F1E, 0d3ED0EE258B7A8B04;
	fma.rn.f64 	%fd7327, %fd7326, %fd7325, 0d3EF3B2669F02676F;
	fma.rn.f64 	%fd7328, %fd7327, %fd7325, 0d3F1745CBA9AB0956;
	fma.rn.f64 	%fd7329, %fd7328, %fd7325, 0d3F3C71C72D1B5154;
	fma.rn.f64 	%fd7330, %fd7329, %fd7325, 0d3F624924923BE72D;
	fma.rn.f64 	%fd7331, %fd7330, %fd7325, 0d3F8999999999A3C4;
	fma.rn.f64 	%fd7332, %fd7331, %fd7325, 0d3FB5555555555554;
	sub.f64 	%fd7333, %fd7316, %fd7324;
	add.f64 	%fd7334, %fd7333, %fd7333;
	neg.f64 	%fd7335, %fd7324;
	fma.rn.f64 	%fd7336, %fd7335, %fd7316, %fd7334;
	mul.f64 	%fd7337, %fd7322, %fd7336;
	mul.f64 	%fd7338, %fd7325, %fd7332;
	fma.rn.f64 	%fd7339, %fd7338, %fd7324, %fd7337;
	xor.b32  	%r3527, %r3858, -2147483648;
	mov.b32 	%r3528, 1127219200;
	mov.b64 	%fd7340, {%r3527, %r3528};
	sub.f64 	%fd7341, %fd7340, %fd1;
	fma.rn.f64 	%fd7342, %fd7341, 0d3FE62E42FEFA39EF, %fd7324;
	fma.rn.f64 	%fd7343, %fd7341, 0dBFE62E42FEFA39EF, %fd7342;
	sub.f64 	%fd7344, %fd7343, %fd7324;
	sub.f64 	%fd7345, %fd7339, %fd7344;
	fma.rn.f64 	%fd7346, %fd7341, 0d3C7ABC9E3B39803F, %fd7345;
	add.f64 	%fd610, %fd7342, %fd7346;
	neg.f64 	%fd8092, %fd610;
	bra.uni 	$L__BB0_569;
$L__BB0_557:
	fma.rn.f64 	%fd7315, %fd595, 0d7FF0000000000000, 0d7FF0000000000000;
	{
	.reg .b32 %temp; 
	mov.b64 	{%temp, %r3519}, %fd595;
	}
	and.b32  	%r3520, %r3519, 2147483647;
	setp.eq.s32 	%p2049, %r3520, 0;
	selp.f64 	%fd611, 0dFFF0000000000000, %fd7315, %p2049;
	neg.f64 	%fd8092, %fd611;
	bra.uni 	$L__BB0_569;
$L__BB0_558:
	mov.b64 	%rd572, %fd595;
	setp.lt.s64 	%p1990, %rd572, 0;
	and.b64  	%rd573, %rd572, 9223372036854775807;
	add.s64 	%rd574, %rd573, -4503599627370496;
	setp.lt.u64 	%p1991, %rd574, 9214364837600034816;
	and.pred  	%p1992, %p1991, %p1990;
	add.s64 	%rd575, %rd573, -1;
	setp.lt.u64 	%p1993, %rd575, 4503599627370495;
	and.pred  	%p1994, %p1993, %p1990;
	setp.eq.s64 	%p1995, %rd573, 0;
	or.pred  	%p1996, %p1995, %p1994;
	setp.eq.s64 	%p1997, %rd573, 9218868437227405312;
	or.pred  	%p1998, %p1996, %p1997;
	setp.gt.s64 	%p1999, %rd573, 9218868437227405312;
	or.pred  	%p2000, %p1998, %p1999;
	or.pred  	%p2001, %p2000, %p1992;
	abs.f64 	%fd7253, %fd8086;
	setp.equ.f64 	%p2002, %fd7253, 0d7FF0000000000000;
	or.pred  	%p2003, %p2001, %p2002;
	setp.leu.f64 	%p2004, %fd8086, 0d0000000000000000;
	or.pred  	%p2005, %p2003, %p2004;
	abs.f64 	%fd7255, %fd597;
	setp.equ.f64 	%p2006, %fd7255, 0d7FF0000000000000;
	or.pred  	%p2007, %p2005, %p2006;
	@%p2007 bra 	$L__BB0_569;
	setp.ne.s32 	%p2008, %r418, 0;
	@%p2008 bra 	$L__BB0_563;
	setp.ltu.f64 	%p2011, %fd597, 0d0000000000000000;
	@%p2011 bra 	$L__BB0_562;
	add.f64 	%fd8090, %fd8086, 0dBFF0000000000000;
	mul.f64 	%fd8091, %fd8090, %fd597;
	bra.uni 	$L__BB0_568;
$L__BB0_562:
	mov.f64 	%fd7274, 0d3FF0000000000000;
	sub.f64 	%fd8090, %fd7274, %fd595;
	mul.f64 	%fd8091, %fd8090, %fd597;
	bra.uni 	$L__BB0_568;
$L__BB0_563:
	add.f64 	%fd8090, %fd8086, 0dBFF0000000000000;
	mov.f64 	%fd7257, 0d3FF0000000000000;
	sub.f64 	%fd619, %fd7257, %fd595;
	setp.leu.f64 	%p2009, %fd597, 0d3FF0000000000000;
	@%p2009 bra 	$L__BB0_565;
	mul.f64 	%fd8091, %fd8090, %fd597;
	bra.uni 	$L__BB0_568;
$L__BB0_565:
	setp.geu.f64 	%p2010, %fd597, 0dBFF0000000000000;
	@%p2010 bra 	$L__BB0_567;
	mul.f64 	%fd8091, %fd619, %fd597;
	mov.f64 	%fd8090, %fd619;
	bra.uni 	$L__BB0_568;
$L__BB0_567:
	add.f64 	%fd7258, %fd619, %fd8090;
	mul.f64 	%fd7259, %fd7258, 0d3FE0000000000000;
	sub.f64 	%fd7260, %fd8090, %fd619;
	mul.f64 	%fd7261, %fd7260, 0d3FB0000000000000;
	mul.f64 	%fd7262, %fd597, %fd597;
	mul.f64 	%fd7263, %fd597, %fd7262;
	mul.f64 	%fd7264, %fd7262, %fd7262;
	mul.f64 	%fd7265, %fd597, %fd7264;
	mul.f64 	%fd7266, %fd7263, %fd7263;
	mul.f64 	%fd7267, %fd7264, 0dC024000000000000;
	fma.rn.f64 	%fd7268, %fd7266, 0d4008000000000000, %fd7267;
	fma.rn.f64 	%fd7269, %fd7262, 0d402E000000000000, %fd7268;
	mul.f64 	%fd7270, %fd7263, 0dC044000000000000;
	fma.rn.f64 	%fd7271, %fd7265, 0d4032000000000000, %fd7270;
	fma.rn.f64 	%fd7272, %fd597, 0d403E000000000000, %fd7271;
	mul.f64 	%fd7273, %fd7261, %fd7269;
	fma.rn.f64 	%fd8091, %fd597, %fd7259, %fd7273;
	fma.rn.f64 	%fd8090, %fd7261, %fd7272, %fd7259;
$L__BB0_568:
	add.f64 	%fd7275, %fd8091, 0d3FF0000000000000;
	mov.b64 	%rd576, %fd7275;
	setp.lt.s64 	%p2012, %rd576, 0;
	and.b64  	%rd577, %rd576, 9223372036854775807;
	add.s64 	%rd578, %rd577, -4503599627370496;
	setp.lt.u64 	%p2013, %rd578, 9214364837600034816;
	and.pred  	%p2014, %p2013, %p2012;
	add.s64 	%rd579, %rd577, -1;
	setp.lt.u64 	%p2015, %rd579, 4503599627370495;
	and.pred  	%p2016, %p2015, %p2012;
	setp.eq.s64 	%p2017, %rd576, 0;
	or.pred  	%p2018, %p2017, %p2016;
	setp.eq.s64 	%p2019, %rd577, 9218868437227405312;
	or.pred  	%p2020, %p2018, %p2019;
	setp.gt.s64 	%p2021, %rd577, 9218868437227405312;
	or.pred  	%p2022, %p2020, %p2021;
	or.pred  	%p2023, %p2022, %p2014;
	selp.f64 	%fd7276, 0d0000000000000000, %fd8090, %p2023;
	selp.f64 	%fd7277, 0d0010000000000000, %fd7275, %p2023;
	div.rn.f64 	%fd8092, %fd7276, %fd7277;
$L__BB0_569:
	mul.f64 	%fd628, %fd538, %fd8092;
	mov.b64 	%rd584, %fd628;
	and.b64  	%rd585, %rd584, 9223372036854775807;
	add.s64 	%rd586, %rd585, -4503599627370496;
	setp.gt.u64 	%p2051, %rd586, 9214364837600034815;
	add.s64 	%rd587, %rd585, -1;
	setp.gt.u64 	%p2052, %rd587, 4503599627370494;
	and.pred  	%p2053, %p2052, %p2051;
	@%p2053 bra 	$L__BB0_571;
	mul.wide.u32 	%rd588, %r417, 8;
	add.s64 	%rd589, %rd4, %rd588;
	neg.f64 	%fd7347, %fd628;
	mul.f64 	%fd7348, %fd594, %fd7347;
	atom.global.add.f64 	%fd7349, [%rd589], %fd7348;
$L__BB0_571:
	add.s32 	%r3850, %r3850, 1;
	setp.ne.s32 	%p2054, %r3850, %r348;
	@%p2054 bra 	$L__BB0_539;
$L__BB0_572:
	mul.wide.u32 	%rd590, %r379, 8;
	add.s64 	%rd591, %rd4, %rd590;
	neg.f64 	%fd7350, %fd594;
	mul.f64 	%fd7351, %fd538, %fd7350;
	mul.f64 	%fd7352, %fd8082, %fd7351;
	atom.global.add.f64 	%fd7353, [%rd591], %fd7352;
	mul.wide.u32 	%rd592, %r380, 8;
	add.s64 	%rd593, %rd4, %rd592;
	mul.f64 	%fd7354, %fd8084, %fd7351;
	atom.global.add.f64 	%fd7355, [%rd593], %fd7354;
	bra.uni 	$L__BB0_1338;
$L__BB0_573:
	setp.geu.f64 	%p1795, %fd8100, 0d3D719799812DEA11;
	@%p1795 bra 	$L__BB0_584;
	sub.f64 	%fd8093, %fd493, %fd492;
	mov.b64 	%rd524, %fd8093;
	setp.lt.s64 	%p1829, %rd524, 0;
	and.b64  	%rd525, %rd524, 9223372036854775807;
	add.s64 	%rd526, %rd525, -4503599627370496;
	setp.lt.u64 	%p1830, %rd526, 9214364837600034816;
	and.pred  	%p1831, %p1830, %p1829;
	add.s64 	%rd527, %rd525, -1;
	setp.lt.u64 	%p1832, %rd527, 4503599627370495;
	and.pred  	%p1833, %p1832, %p1829;
	setp.eq.s64 	%p1834, %rd525, 0;
	or.pred  	%p1835, %p1834, %p1833;
	setp.eq.s64 	%p1836, %rd525, 9218868437227405312;
	or.pred  	%p1837, %p1835, %p1836;
	or.pred  	%p1838, %p1837, %p1831;
	not.pred 	%p1839, %p1838;
	@%p1839 bra 	$L__BB0_576;
	add.f64 	%fd6805, %fd492, %fd493;
	mul.f64 	%fd8106, %fd6805, 0d3FE0000000000000;
	mov.f64 	%fd8107, 0d7FF0000000000000;
	bra.uni 	$L__BB0_613;
$L__BB0_576:
	{
	.reg .b32 %temp; 
	mov.b64 	{%temp, %r3859}, %fd8093;
	}
	{
	.reg .b32 %temp; 
	mov.b64 	{%r3860, %temp}, %fd8093;
	}
	setp.gt.s32 	%p1840, %r3859, 1048575;
	mov.b32 	%r3861, -1023;
	@%p1840 bra 	$L__BB0_578;
	mul.f64 	%fd8093, %fd8093, 0d4350000000000000;
	{
	.reg .b32 %temp; 
	mov.b64 	{%temp, %r3859}, %fd8093;
	}
	{
	.reg .b32 %temp; 
	mov.b64 	{%r3860, %temp}, %fd8093;
	}
	mov.b32 	%r3861, -1077;
$L__BB0_578:
	add.s32 	%r3351, %r3859, -1;
	setp.gt.u32 	%p1841, %r3351, 2146435070;
	@%p1841 bra 	$L__BB0_582;
	shr.u32 	%r3354, %r3859, 20;
	add.s32 	%r3862, %r3861, %r3354;
	and.b32  	%r3355, %r3859, 1048575;
	or.b32  	%r3356, %r3355, 1072693248;
	mov.b64 	%fd8094, {%r3860, %r3356};
	setp.lt.u32 	%p1843, %r3356, 1073127583;
	@%p1843 bra 	$L__BB0_581;
	{
	.reg .b32 %temp; 
	mov.b64 	{%r3357, %temp}, %fd8094;
	}
	{
	.reg .b32 %temp; 
	mov.b64 	{%temp, %r3358}, %fd8094;
	}
	add.s32 	%r3359, %r3358, -1048576;
	mov.b64 	%fd8094, {%r3357, %r3359};
	add.s32 	%r3862, %r3862, 1;
$L__BB0_581:
	add.f64 	%fd6772, %fd8094, 0dBFF0000000000000;
	add.f64 	%fd6773, %fd8094, 0d3FF0000000000000;
	rcp.approx.ftz.f64 	%fd6774, %fd6773;
	neg.f64 	%fd6775, %fd6773;
	fma.rn.f64 	%fd6776, %fd6775, %fd6774, 0d3FF0000000000000;
	fma.rn.f64 	%fd6777, %fd6776, %fd6776, %fd6776;
	fma.rn.f64 	%fd6778, %fd6777, %fd6774, %fd6774;
	mul.f64 	%fd6779, %fd6772, %fd6778;
	fma.rn.f64 	%fd6780, %fd6772, %fd6778, %fd6779;
	mul.f64 	%fd6781, %fd6780, %fd6780;
	fma.rn.f64 	%fd6782, %fd6781, 0d3EB1380B3AE80F1E, 0d3ED0EE258B7A8B04;
	fma.rn.f64 	%fd6783, %fd6782, %fd6781, 0d3EF3B2669F02676F;
	fma.rn.f64 	%fd6784, %fd6783, %fd6781, 0d3F1745CBA9AB0956;
	fma.rn.f64 	%fd6785, %fd6784, %fd6781, 0d3F3C71C72D1B5154;
	fma.rn.f64 	%fd6786, %fd6785, %fd6781, 0d3F624924923BE72D;
	fma.rn.f64 	%fd6787, %fd6786, %fd6781, 0d3F8999999999A3C4;
	fma.rn.f64 	%fd6788, %fd6787, %fd6781, 0d3FB5555555555554;
	sub.f64 	%fd6789, %fd6772, %fd6780;
	add.f64 	%fd6790, %fd6789, %fd6789;
	neg.f64 	%fd6791, %fd6780;
	fma.rn.f64 	%fd6792, %fd6791, %fd6772, %fd6790;
	mul.f64 	%fd6793, %fd6778, %fd6792;
	mul.f64 	%fd6794, %fd6781, %fd6788;
	fma.rn.f64 	%fd6795, %fd6794, %fd6780, %fd6793;
	xor.b32  	%r3360, %r3862, -2147483648;
	mov.b32 	%r3361, 1127219200;
	mov.b64 	%fd6796, {%r3360, %r3361};
	sub.f64 	%fd6797, %fd6796, %fd1;
	fma.rn.f64 	%fd6798, %fd6797, 0d3FE62E42FEFA39EF, %fd6780;
	fma.rn.f64 	%fd6799, %fd6797, 0dBFE62E42FEFA39EF, %fd6798;
	sub.f64 	%fd6800, %fd6799, %fd6780;
	sub.f64 	%fd6801, %fd6795, %fd6800;
	fma.rn.f64 	%fd6802, %fd6797, 0d3C7ABC9E3B39803F, %fd6801;
	add.f64 	%fd8107, %fd6798, %fd6802;
	bra.uni 	$L__BB0_583;
$L__BB0_582:
	fma.rn.f64 	%fd6771, %fd8093, 0d7FF0000000000000, 0d7FF0000000000000;
	{
	.reg .b32 %temp; 
	mov.b64 	{%temp, %r3352}, %fd8093;
	}
	and.b32  	%r3353, %r3352, 2147483647;
	setp.eq.s32 	%p1842, %r3353, 0;
	selp.f64 	%fd8107, 0dFFF0000000000000, %fd6771, %p1842;
$L__BB0_583:
	add.f64 	%fd6803, %fd492, %fd493;
	mul.f64 	%fd8106, %fd6803, 0d3FE0000000000000;
	bra.uni 	$L__BB0_613;
$L__BB0_584:
	mul.f64 	%fd643, %fd492, %fd629;
	mul.f64 	%fd644, %fd493, %fd629;
	setp.ge.f64 	%p1796, %fd644, %fd643;
	selp.f64 	%fd645, %fd644, %fd643, %p1796;
	selp.f64 	%fd6630, %fd643, %fd644, %p1796;
	sub.f64 	%fd646, %fd6630, %fd645;
	fma.rn.f64 	%fd6631, %fd646, 0d3FF71547652B82FE, 0d4338000000000000;
	{
	.reg .b32 %temp; 
	mov.b64 	{%r451, %temp}, %fd6631;
	}
	mov.f64 	%fd6632, 0dC338000000000000;
	add.rn.f64 	%fd6633, %fd6631, %fd6632;
	fma.rn.f64 	%fd6634, %fd6633, 0dBFE62E42FEFA39EF, %fd646;
	fma.rn.f64 	%fd6635, %fd6633, 0dBC7ABC9E3B39803F, %fd6634;
	fma.rn.f64 	%fd6636, %fd6635, 0d3E5ADE1569CE2BDF, 0d3E928AF3FCA213EA;
	fma.rn.f64 	%fd6637, %fd6636, %fd6635, 0d3EC71DEE62401315;
	fma.rn.f64 	%fd6638, %fd6637, %fd6635, 0d3EFA01997C89EB71;
	fma.rn.f64 	%fd6639, %fd6638, %fd6635, 0d3F2A01A014761F65;
	fma.rn.f64 	%fd6640, %fd6639, %fd6635, 0d3F56C16C1852B7AF;
	fma.rn.f64 	%fd6641, %fd6640, %fd6635, 0d3F81111111122322;
	fma.rn.f64 	%fd6642, %fd6641, %fd6635, 0d3FA55555555502A1;
	fma.rn.f64 	%fd6643, %fd6642, %fd6635, 0d3FC5555555555511;
	fma.rn.f64 	%fd6644, %fd6643, %fd6635, 0d3FE000000000000B;
	fma.rn.f64 	%fd6645, %fd6644, %fd6635, 0d3FF0000000000000;
	fma.rn.f64 	%fd6646, %fd6645, %fd6635, 0d3FF0000000000000;
	{
	.reg .b32 %temp; 
	mov.b64 	{%r452, %temp}, %fd6646;
	}
	{
	.reg .b32 %temp; 
	mov.b64 	{%temp, %r453}, %fd6646;
	}
	shl.b32 	%r3297, %r451, 20;
	add.s32 	%r3298, %r3297, %r453;
	mov.b64 	%fd8096, {%r452, %r3298};
	{
	.reg .b32 %temp; 
	mov.b64 	{%temp, %r3299}, %fd646;
	}
	mov.b32 	%f54, %r3299;
	abs.f32 	%f15, %f54;
	setp.lt.f32 	%p1797, %f15, 0f4086232B;
	@%p1797 bra 	$L__BB0_587;
	setp.lt.f64 	%p1798, %fd646, 0d0000000000000000;
	add.f64 	%fd6647, %fd646, 0d7FF0000000000000;
	selp.f64 	%fd8096, 0d0000000000000000, %fd6647, %p1798;
	setp.geu.f32 	%p1799, %f15, 0f40874800;
	@%p1799 bra 	$L__BB0_587;
	shr.u32 	%r3300, %r451, 31;
	add.s32 	%r3301, %r451, %r3300;
	shr.s32 	%r3302, %r3301, 1;
	shl.b32 	%r3303, %r3302, 20;
	add.s32 	%r3304, %r453, %r3303;
	mov.b64 	%fd6648, {%r452, %r3304};
	sub.s32 	%r3305, %r451, %r3302;
	shl.b32 	%r3306, %r3305, 20;
	add.s32 	%r3307, %r3306, 1072693248;
	mov.b32 	%r3308, 0;
	mov.b64 	%fd6649, {%r3308, %r3307};
	mul.f64 	%fd8096, %fd6649, %fd6648;
$L__BB0_587:
	neg.f64 	%fd651, %fd8096;
	{
	.reg .b32 %temp; 
	mov.b64 	{%temp, %r3309}, %fd651;
	}
	mov.b32 	%f55, %r3309;
	setp.geu.f32 	%p1800, %f55, 0f3FE55555;
	setp.leu.f32 	%p1801, %f55, 0fBFD99999;
	or.pred  	%p1802, %p1800, %p1801;
	@%p1802 bra 	$L__BB0_589;
	mov.f64 	%fd6683, 0d4000000000000000;
	sub.f64 	%fd6684, %fd6683, %fd8096;
	div.rn.f64 	%fd6685, %fd651, %fd6684;
	mul.f64 	%fd6686, %fd8096, %fd6685;
	sub.f64 	%fd6687, %fd6686, %fd8096;
	mul.f64 	%fd6688, %fd6687, %fd6687;
	fma.rn.f64 	%fd6689, %fd6688, 0d3EB372FB2FBE14B5, 0d3ED087FFCEB2DC44;
	fma.rn.f64 	%fd6690, %fd6689, %fd6688, 0d3EF3B9FF890F468C;
	fma.rn.f64 	%fd6691, %fd6690, %fd6688, 0d3F17457EFD51BAF8;
	fma.rn.f64 	%fd6692, %fd6691, %fd6688, 0d3F3C71C8DE3CE825;
	fma.rn.f64 	%fd6693, %fd6692, %fd6688, 0d3F6249248FA4661F;
	fma.rn.f64 	%fd6694, %fd6693, %fd6688, 0d3F899999999D70C4;
	fma.rn.f64 	%fd6695, %fd6694, %fd6688, 0d3FB5555555555462;
	mul.f64 	%fd6696, %fd6688, %fd6695;
	fma.rn.f64 	%fd6697, %fd6696, %fd6687, %fd6686;
	sub.f64 	%fd8099, %fd6697, %fd8096;
	bra.uni 	$L__BB0_596;
$L__BB0_589:
	mov.f64 	%fd6650, 0d3FF0000000000000;
	sub.f64 	%fd8097, %fd6650, %fd8096;
	{
	.reg .b32 %temp; 
	mov.b64 	{%temp, %r3863}, %fd8097;
	}
	{
	.reg .b32 %temp; 
	mov.b64 	{%r3864, %temp}, %fd8097;
	}
	setp.gt.s32 	%p1803, %r3863, 1048575;
	mov.b32 	%r3865, -1023;
	@%p1803 bra 	$L__BB0_591;
	mul.f64 	%fd8097, %fd8097, 0d4350000000000000;
	{
	.reg .b32 %temp; 
	mov.b64 	{%temp, %r3863}, %fd8097;
	}
	{
	.reg .b32 %temp; 
	mov.b64 	{%r3864, %temp}, %fd8097;
	}
	mov.b32 	%r3865, -1077;
$L__BB0_591:
	add.s32 	%r3312, %r3863, -1;
	setp.gt.u32 	%p1804, %r3312, 2146435070;
	@%p1804 bra 	$L__BB0_595;
	shr.u32 	%r3315, %r3863, 20;
	add.s32 	%r3866, %r3865, %r3315;
	and.b32  	%r3316, %r3863, 1048575;
	or.b32  	%r3317, %r3316, 1072693248;
	mov.b64 	%fd8098, {%r3864, %r3317};
	setp.lt.u32 	%p1806, %r3317, 1073127583;
	@%p1806 bra 	$L__BB0_594;
	{
	.reg .b32 %temp; 
	mov.b64 	{%r3318, %temp}, %fd8098;
	}
	{
	.reg .b32 %temp; 
	mov.b64 	{%temp, %r3319}, %fd8098;
	}
	add.s32 	%r3320, %r3319, -1048576;
	mov.b64 	%fd8098, {%r3318, %r3320};
	add.s32 	%r3866, %r3866, 1;
$L__BB0_594:
	add.f64 	%fd6652, %fd8098, 0dBFF0000000000000;
	add.f64 	%fd6653, %fd8098, 0d3FF0000000000000;
	rcp.approx.ftz.f64 	%fd6654, %fd6653;
	neg.f64 	%fd6655, %fd6653;
	fma.rn.f64 	%fd6656, %fd6655, %fd6654, 0d3FF0000000000000;
	fma.rn.f64 	%fd6657, %fd6656, %fd6656, %fd6656;
	fma.rn.f64 	%fd6658, %fd6657, %fd6654, %fd6654;
	mul.f64 	%fd6659, %fd6652, %fd6658;
	fma.rn.f64 	%fd6660, %fd6652, %fd6658, %fd6659;
	mul.f64 	%fd6661, %fd6660, %fd6660;
	fma.rn.f64 	%fd6662, %fd6661, 0d3EB1380B3AE80F1E, 0d3ED0EE258B7A8B04;
	fma.rn.f64 	%fd6663, %fd6662, %fd6661, 0d3EF3B2669F02676F;
	fma.rn.f64 	%fd6664, %fd6663, %fd6661, 0d3F1745CBA9AB0956;
	fma.rn.f64 	%fd6665, %fd6664, %fd6661, 0d3F3C71C72D1B5154;
	fma.rn.f64 	%fd6666, %fd6665, %fd6661, 0d3F624924923BE72D;
	fma.rn.f64 	%fd6667, %fd6666, %fd6661, 0d3F8999999999A3C4;
	fma.rn.f64 	%fd6668, %fd6667, %fd6661, 0d3FB5555555555554;
	sub.f64 	%fd6669, %fd6652, %fd6660;
	add.f64 	%fd6670, %fd6669, %fd6669;
	neg.f64 	%fd6671, %fd6660;
	fma.rn.f64 	%fd6672, %fd6671, %fd6652, %fd6670;
	mul.f64 	%fd6673, %fd6658, %fd6672;
	mul.f64 	%fd6674, %fd6661, %fd6668;
	fma.rn.f64 	%fd6675, %fd6674, %fd6660, %fd6673;
	xor.b32  	%r3321, %r3866, -2147483648;
	mov.b32 	%r3322, 1127219200;
	mov.b64 	%fd6676, {%r3321, %r3322};
	sub.f64 	%fd6677, %fd6676, %fd1;
	fma.rn.f64 	%fd6678, %fd6677, 0d3FE62E42FEFA39EF, %fd6660;
	fma.rn.f64 	%fd6679, %fd6677, 0dBFE62E42FEFA39EF, %fd6678;
	sub.f64 	%fd6680, %fd6679, %fd6660;
	sub.f64 	%fd6681, %fd6675, %fd6680;
	fma.rn.f64 	%fd6682, %fd6677, 0d3C7ABC9E3B39803F, %fd6681;
	add.f64 	%fd8099, %fd6678, %fd6682;
	bra.uni 	$L__BB0_596;
$L__BB0_595:
	fma.rn.f64 	%fd6651, %fd8097, 0d7FF0000000000000, 0d7FF0000000000000;
	{
	.reg .b32 %temp; 
	mov.b64 	{%temp, %r3313}, %fd8097;
	}
	and.b32  	%r3314, %r3313, 2147483647;
	setp.eq.s32 	%p1805, %r3314, 0;
	selp.f64 	%fd8099, 0dFFF0000000000000, %fd6651, %p1805;
$L__BB0_596:
	add.f64 	%fd662, %fd645, %fd8099;
	{
	.reg .b32 %temp; 
	mov.b64 	{%temp, %r3867}, %fd8100;
	}
	{
	.reg .b32 %temp; 
	mov.b64 	{%r3868, %temp}, %fd8100;
	}
	setp.gt.s32 	%p1807, %r3867, 1048575;
	mov.b32 	%r3869, -1023;
	@%p1807 bra 	$L__BB0_598;
	mul.f64 	%fd8100, %fd8100, 0d4350000000000000;
	{
	.reg .b32 %temp; 
	mov.b64 	{%temp, %r3867}, %fd8100;
	}
	{
	.reg .b32 %temp; 
	mov.b64 	{%r3868, %temp}, %fd8100;
	}
	mov.b32 	%r3869, -1077;
$L__BB0_598:
	add.s32 	%r3325, %r3867, -1;
	setp.gt.u32 	%p1808, %r3325, 2146435070;
	@%p1808 bra 	$L__BB0_602;
	shr.u32 	%r3328, %r3867, 20;
	add.s32 	%r3870, %r3869, %r3328;
	and.b32  	%r3329, %r3867, 1048575;
	or.b32  	%r3330, %r3329, 1072693248;
	mov.b64 	%fd8101, {%r3868, %r3330};
	setp.lt.u32 	%p1810, %r3330, 1073127583;
	@%p1810 bra 	$L__BB0_601;
	{
	.reg .b32 %temp; 
	mov.b64 	{%r3331, %temp}, %fd8101;
	}
	{
	.reg .b32 %temp; 
	mov.b64 	{%temp, %r3332}, %fd8101;
	}
	add.s32 	%r3333, %r3332, -1048576;
	mov.b64 	%fd8101, {%r3331, %r3333};
	add.s32 	%r3870, %r3870, 1;
$L__BB0_601:
	add.f64 	%fd6699, %fd8101, 0dBFF0000000000000;
	add.f64 	%fd6700, %fd8101, 0d3FF0000000000000;
	rcp.approx.ftz.f64 	%fd6701, %fd6700;
	neg.f64 	%fd6702, %fd6700;
	fma.rn.f64 	%fd6703, %fd6702, %fd6701, 0d3FF0000000000000;
	fma.rn.f64 	%fd6704, %fd6703, %fd6703, %fd6703;
	fma.rn.f64 	%fd6705, %fd6704, %fd6701, %fd6701;
	mul.f64 	%fd6706, %fd6699, %fd6705;
	fma.rn.f64 	%fd6707, %fd6699, %fd6705, %fd6706;
	mul.f64 	%fd6708, %fd6707, %fd6707;
	fma.rn.f64 	%fd6709, %fd6708, 0d3EB1380B3AE80F1E, 0d3ED0EE258B7A8B04;
	fma.rn.f64 	%fd6710, %fd6709, %fd6708, 0d3EF3B2669F02676F;
	fma.rn.f64 	%fd6711, %fd6710, %fd6708, 0d3F1745CBA9AB0956;
	fma.rn.f64 	%fd6712, %fd6711, %fd6708, 0d3F3C71C72D1B5154;
	fma.rn.f64 	%fd6713, %fd6712, %fd6708, 0d3F624924923BE72D;
	fma.rn.f64 	%fd6714, %fd6713, %fd6708, 0d3F8999999999A3C4;
	fma.rn.f64 	%fd6715, %fd6714, %fd6708, 0d3FB5555555555554;
	sub.f64 	%fd6716, %fd6699, %fd6707;
	add.f64 	%fd6717, %fd6716, %fd6716;
	neg.f64 	%fd6718, %fd6707;
	fma.rn.f64 	%fd6719, %fd6718, %fd6699, %fd6717;
	mul.f64 	%fd6720, %fd6705, %fd6719;
	mul.f64 	%fd6721, %fd6708, %fd6715;
	fma.rn.f64 	%fd6722, %fd6721, %fd6707, %fd6720;
	xor.b32  	%r3334, %r3870, -2147483648;
	mov.b32 	%r3335, 1127219200;
	mov.b64 	%fd6723, {%r3334, %r3335};
	sub.f64 	%fd6724, %fd6723, %fd1;
	fma.rn.f64 	%fd6725, %fd6724, 0d3FE62E42FEFA39EF, %fd6707;
	fma.rn.f64 	%fd6726, %fd6724, 0dBFE62E42FEFA39EF, %fd6725;
	sub.f64 	%fd6727, %fd6726, %fd6707;
	sub.f64 	%fd6728, %fd6722, %fd6727;
	fma.rn.f64 	%fd6729, %fd6724, 0d3C7ABC9E3B39803F, %fd6728;
	add.f64 	%fd8102, %fd6725, %fd6729;
	bra.uni 	$L__BB0_603;
$L__BB0_602:
	fma.rn.f64 	%fd6698, %fd8100, 0d7FF0000000000000, 0d7FF0000000000000;
	{
	.reg .b32 %temp; 
	mov.b64 	{%temp, %r3326}, %fd8100;
	}
	and.b32  	%r3327, %r3326, 2147483647;
	setp.eq.s32 	%p1809, %r3327, 0;
	selp.f64 	%fd8102, 0dFFF0000000000000, %fd6698, %p1809;
$L__BB0_603:
	sub.f64 	%fd8107, %fd662, %fd8102;
	mov.f64 	%fd6730, 0d3FF0000000000000;
	sub.f64 	%fd672, %fd6730, %fd8096;
	mov.b64 	%rd520, %fd672;
	setp.lt.s64 	%p1811, %rd520, 0;
	and.b64  	%rd521, %rd520, 9223372036854775807;
	add.s64 	%rd522, %rd521, -4503599627370496;
	setp.lt.u64 	%p1812, %rd522, 9214364837600034816;
	and.pred  	%p1813, %p1812, %p1811;
	add.s64 	%rd523, %rd521, -1;
	setp.lt.u64 	%p1814, %rd523, 4503599627370495;
	and.pred  	%p1815, %p1814, %p1811;
	setp.eq.s64 	%p1816, %rd520, 0;
	or.pred  	%p1817, %p1816, %p1815;
	setp.eq.s64 	%p1818, %rd521, 9218868437227405312;
	or.pred  	%p1819, %p1817, %p1818;
	setp.gt.s64 	%p1820, %rd521, 9218868437227405312;
	or.pred  	%p1821, %p1819, %p1820;
	or.pred  	%p1822, %p1821, %p1813;
	not.pred 	%p1823, %p1822;
	@%p1823 bra 	$L__BB0_612;
	sub.f64 	%fd8103, %fd493, %fd492;
	{
	.reg .b32 %temp; 
	mov.b64 	{%temp, %r3871}, %fd8103;
	}
	{
	.reg .b32 %temp; 
	mov.b64 	{%r3872, %temp}, %fd8103;
	}
	setp.gt.s32 	%p1825, %r3871, 1048575;
	mov.b32 	%r3873, -1023;
	@%p1825 bra 	$L__BB0_606;
	mul.f64 	%fd8103, %fd8103, 0d4350000000000000;
	{
	.reg .b32 %temp; 
	mov.b64 	{%temp, %r3871}, %fd8103;
	}
	{
	.reg .b32 %temp; 
	mov.b64 	{%r3872, %temp}, %fd8103;
	}
	mov.b32 	%r3873, -1077;
$L__BB0_606:
	add.s32 	%r3338, %r3871, -1;
	setp.gt.u32 	%p1826, %r3338, 2146435070;
	@%p1826 bra 	$L__BB0_610;
	shr.u32 	%r3341, %r3871, 20;
	add.s32 	%r3874, %r3873, %r3341;
	and.b32  	%r3342, %r3871, 1048575;
	or.b32  	%r3343, %r3342, 1072693248;
	mov.b64 	%fd8104, {%r3872, %r3343};
	setp.lt.u32 	%p1828, %r3343, 1073127583;
	@%p1828 bra 	$L__BB0_609;
	{
	.reg .b32 %temp; 
	mov.b64 	{%r3344, %temp}, %fd8104;
	}
	{
	.reg .b32 %temp; 
	mov.b64 	{%temp, %r3345}, %fd8104;
	}
	add.s32 	%r3346, %r3345, -1048576;
	mov.b64 	%fd8104, {%r3344, %r3346};
	add.s32 	%r3874, %r3874, 1;
$L__BB0_609:
	add.f64 	%fd6739, %fd8104, 0dBFF0000000000000;
	add.f64 	%fd6740, %fd8104, 0d3FF0000000000000;
	rcp.approx.ftz.f64 	%fd6741, %fd6740;
	neg.f64 	%fd6742, %fd6740;
	fma.rn.f64 	%fd6743, %fd6742, %fd6741, 0d3FF0000000000000;
	fma.rn.f64 	%fd6744, %fd6743, %fd6743, %fd6743;
	fma.rn.f64 	%fd6745, %fd6744, %fd6741, %fd6741;
	mul.f64 	%fd6746, %fd6739, %fd6745;
	fma.rn.f64 	%fd6747, %fd6739, %fd6745, %fd6746;
	mul.f64 	%fd6748, %fd6747, %fd6747;
	fma.rn.f64 	%fd6749, %fd6748, 0d3EB1380B3AE80F1E, 0d3ED0EE258B7A8B04;
	fma.rn.f64 	%fd6750, %fd6749, %fd6748, 0d3EF3B2669F02676F;
	fma.rn.f64 	%fd6751, %fd6750, %fd6748, 0d3F1745CBA9AB0956;
	fma.rn.f64 	%fd6752, %fd6751, %fd6748, 0d3F3C71C72D1B5154;
	fma.rn.f64 	%fd6753, %fd6752, %fd6748, 0d3F624924923BE72D;
	fma.rn.f64 	%fd6754, %fd6753, %fd6748, 0d3F8999999999A3C4;
	fma.rn.f64 	%fd6755, %fd6754, %fd6748, 0d3FB5555555555554;
	sub.f64 	%fd6756, %fd6739, %fd6747;
	add.f64 	%fd6757, %fd6756, %fd6756;
	neg.f64 	%fd6758, %fd6747;
	fma.rn.f64 	%fd6759, %fd6758, %fd6739, %fd6757;
	mul.f64 	%fd6760, %fd6745, %fd6759;
	mul.f64 	%fd6761, %fd6748, %fd6755;
	fma.rn.f64 	%fd6762, %fd6761, %fd6747, %fd6760;
	xor.b32  	%r3347, %r3874, -2147483648;
	mov.b32 	%r3348, 1127219200;
	mov.b64 	%fd6763, {%r3347, %r3348};
	sub.f64 	%fd6764, %fd6763, %fd1;
	fma.rn.f64 	%fd6765, %fd6764, 0d3FE62E42FEFA39EF, %fd6747;
	fma.rn.f64 	%fd6766, %fd6764, 0dBFE62E42FEFA39EF, %fd6765;
	sub.f64 	%fd6767, %fd6766, %fd6747;
	sub.f64 	%fd6768, %fd6762, %fd6767;
	fma.rn.f64 	%fd6769, %fd6764, 0d3C7ABC9E3B39803F, %fd6768;
	add.f64 	%fd8107, %fd6765, %fd6769;
	bra.uni 	$L__BB0_611;
$L__BB0_610:
	fma.rn.f64 	%fd6738, %fd8103, 0d7FF0000000000000, 0d7FF0000000000000;
	{
	.reg .b32 %temp; 
	mov.b64 	{%temp, %r3339}, %fd8103;
	}
	and.b32  	%r3340, %r3339, 2147483647;
	setp.eq.s32 	%p1827, %r3340, 0;
	selp.f64 	%fd8107, 0dFFF0000000000000, %fd6738, %p1827;
$L__BB0_611:
	add.f64 	%fd6770, %fd492, %fd493;
	mul.f64 	%fd8106, %fd6770, 0d3FE0000000000000;
	bra.uni 	$L__BB0_613;
$L__BB0_612:
	setp.ge.f64 	%p1824, %fd644, %fd643;
	selp.f64 	%fd6731, %fd493, %fd492, %p1824;
	selp.f64 	%fd6732, %fd492, %fd493, %p1824;
	mul.f64 	%fd6733, %fd6732, %fd8096;
	sub.f64 	%fd6734, %fd6731, %fd6733;
	div.rn.f64 	%fd6735, %fd6734, %fd672;
	rcp.rn.f64 	%fd6736, %fd629;
	neg.f64 	%fd6737, %fd6736;
	add.f64 	%fd8106, %fd6735, %fd6737;
$L__BB0_613:
	mul.f64 	%fd6808, %fd491, %fd629;
	sub.f64 	%fd686, %fd6808, %fd8107;
	sub.f64 	%fd687, %fd491, %fd8106;
	abs.f64 	%fd6809, %fd686;
	setp.equ.f64 	%p1844, %fd6809, 0d7FF0000000000000;
	@%p1844 bra 	$L__BB0_1338;
	sub.f64 	%fd688, %fd686, %fd8059;
	fma.rn.f64 	%fd6810, %fd688, 0d3FF71547652B82FE, 0d4338000000000000;
	{
	.reg .b32 %temp; 
	mov.b64 	{%r484, %temp}, %fd6810;
	}
	mov.f64 	%fd6811, 0dC338000000000000;
	add.rn.f64 	%fd6812, %fd6810, %fd6811;
	fma.rn.f64 	%fd6813, %fd6812, 0dBFE62E42FEFA39EF, %fd688;
	fma.rn.f64 	%fd6814, %fd6812, 0dBC7ABC9E3B39803F, %fd6813;
	fma.rn.f64 	%fd6815, %fd6814, 0d3E5ADE1569CE2BDF, 0d3E928AF3FCA213EA;
	fma.rn.f64 	%fd6816, %fd6815, %fd6814, 0d3EC71DEE62401315;
	fma.rn.f64 	%fd6817, %fd6816, %fd6814, 0d3EFA01997C89EB71;
	fma.rn.f64 	%fd6818, %fd6817, %fd6814, 0d3F2A01A014761F65;
	fma.rn.f64 	%fd6819, %fd6818, %fd6814, 0d3F56C16C1852B7AF;
	fma.rn.f64 	%fd6820, %fd6819, %fd6814, 0d3F81111111122322;
	fma.rn.f64 	%fd6821, %fd6820, %fd6814, 0d3FA55555555502A1;
	fma.rn.f64 	%fd6822, %fd6821, %fd6814, 0d3FC5555555555511;
	fma.rn.f64 	%fd6823, %fd6822, %fd6814, 0d3FE000000000000B;
	fma.rn.f64 	%fd6824, %fd6823, %fd6814, 0d3FF0000000000000;
	fma.rn.f64 	%fd6825, %fd6824, %fd6814, 0d3FF0000000000000;
	{
	.reg .b32 %temp; 
	mov.b64 	{%r485, %temp}, %fd6825;
	}
	{
	.reg .b32 %temp; 
	mov.b64 	{%temp, %r486}, %fd6825;
	}
	shl.b32 	%r3362, %r484, 20;
	add.s32 	%r3363, %r3362, %r486;
	mov.b64 	%fd8108, {%r485, %r3363};
	{
	.reg .b32 %temp; 
	mov.b64 	{%temp, %r3364}, %fd688;
	}
	mov.b32 	%f56, %r3364;
	abs.f32 	%f16, %f56;
	setp.lt.f32 	%p1845, %f16, 0f4086232B;
	@%p1845 bra 	$L__BB0_617;
	setp.lt.f64 	%p1846, %fd688, 0d0000000000000000;
	add.f64 	%fd6826, %fd688, 0d7FF0000000000000;
	selp.f64 	%fd8108, 0d0000000000000000, %fd6826, %p1846;
	setp.geu.f32 	%p1847, %f16, 0f40874800;
	@%p1847 bra 	$L__BB0_617;
	shr.u32 	%r3365, %r484, 31;
	add.s32 	%r3366, %r484, %r3365;
	shr.s32 	%r3367, %r3366, 1;
	shl.b32 	%r3368, %r3367, 20;
	add.s32 	%r3369, %r486, %r3368;
	mov.b64 	%fd6827, {%r485, %r3369};
	sub.s32 	%r3370, %r484, %r3367;
	shl.b32 	%r3371, %r3370, 20;
	add.s32 	%r3372, %r3371, 1072693248;
	mov.b32 	%r3373, 0;
	mov.b64 	%fd6828, {%r3373, %r3372};
	mul.f64 	%fd8108, %fd6828, %fd6827;
$L__BB0_617:
	mul.f64 	%fd693, %fd7919, %fd8108;
	mov.b64 	%rd528, %fd693;
	setp.lt.s64 	%p1848, %rd528, 0;
	and.b64  	%rd529, %rd528, 9223372036854775807;
	add.s64 	%rd530, %rd529, -4503599627370496;
	setp.lt.u64 	%p1849, %rd530, 9214364837600034816;
	and.pred  	%p1850, %p1849, %p1848;
	add.s64 	%rd531, %rd529, -1;
	setp.lt.u64 	%p1851, %rd531, 4503599627370495;
	and.pred  	%p1852, %p1851, %p1848;
	setp.eq.s64 	%p1853, %rd529, 0;
	or.pred  	%p1854, %p1853, %p1852;
	setp.eq.s64 	%p1855, %rd529, 9218868437227405312;
	or.pred  	%p1856, %p1854, %p1855;
	setp.gt.s64 	%p1857, %rd529, 9218868437227405312;
	or.pred  	%p1858, %p1856, %p1857;
	or.pred  	%p1859, %p1858, %p1850;
	@%p1859 bra 	$L__BB0_1338;
	setp.eq.s32 	%p1860, %r339, 0;
	@%p1860 bra 	$L__BB0_620;
	mul.wide.u32 	%rd532, %r343, 8;
	add.s64 	%rd533, %rd4, %rd532;
	neg.f64 	%fd6829, %fd539;
	mul.f64 	%fd6830, %fd693, %fd6829;
	atom.global.add.f64 	%fd6831, [%rd533], %fd6830;
$L__BB0_620:
	setp.eq.s32 	%p1861, %r348, 0;
	@%p1861 bra 	$L__BB0_655;
	mov.b32 	%r3875, 0;
$L__BB0_622:
	add.s32 	%r3375, %r3875, %r344;
	mul.wide.u32 	%rd534, %r3375, 32;
	add.s64 	%rd535, %rd2, %rd534;
	add.s64 	%rd19, %rd535, 4;
	ld.global.nc.u32 	%r488, [%rd535+4];
	setp.ge.u32 	%p1862, %r488, %r1151;
	mov.f64 	%fd8115, 0d0000000000000000;
	@%p1862 bra 	$L__BB0_654;
	ld.global.nc.u32 	%r3376, [%rd19+-4];
	ld.global.nc.u32 	%r489, [%rd19+4];
	ld.global.nc.f64 	%fd694, [%rd19+12];
	ld.global.nc.f64 	%fd8109, [%rd19+20];
	shl.b32 	%r3377, %r488, 3;
	add.s32 	%r3379, %r3295, %r3377;
	ld.shared.f64 	%fd696, [%r3379];
	setp.eq.s32 	%p1863, %r3376, 1;
	@%p1863 bra 	$L__BB0_641;
	setp.ne.s32 	%p1864, %r3376, 0;
	@%p1864 bra 	$L__BB0_652;
	mov.b64 	%rd544, %fd694;
	setp.lt.s64 	%p1899, %rd544, 0;
	and.b64  	%rd545, %rd544, 9223372036854775807;
	add.s64 	%rd546, %rd545, -4503599627370496;
	setp.lt.u64 	%p1900, %rd546, 9214364837600034816;
	and.pred  	%p1901, %p1900, %p1899;
	add.s64 	%rd547, %rd545, -1;
	setp.lt.u64 	%p1902, %rd547, 4503599627370495;
	and.pred  	%p1903, %p1902, %p1899;
	setp.eq.s64 	%p1904, %rd545, 0;
	or.pred  	%p1905, %p1904, %p1903;
	setp.eq.s64 	%p1906, %rd545, 9218868437227405312;
	or.pred  	%p1907, %p1905, %p1906;
	setp.gt.s64 	%p1908, %rd545, 9218868437227405312;
	or.pred  	%p1909, %p1907, %p1908;
	or.pred  	%p1910, %p1909, %p1901;
	abs.f64 	%fd6860, %fd8109;
	setp.equ.f64 	%p1911, %fd6860, 0d7FF0000000000000;
	or.pred  	%p1912, %p1910, %p1911;
	setp.leu.f64 	%p1913, %fd8109, 0d0000000000000000;
	or.pred  	%p1914, %p1912, %p1913;
	abs.f64 	%fd6862, %fd696;
	setp.equ.f64 	%p1915, %fd6862, 0d7FF0000000000000;
	or.pred  	%p1916, %p1914, %p1915;
	@%p1916 bra 	$L__BB0_652;
	setp.ltu.f64 	%p1917, %fd696, 0d0000000000000000;
	@%p1917 bra 	$L__BB0_634;
	{
	.reg .b32 %temp; 
	mov.b64 	{%temp, %r3876}, %fd8109;
	}
	{
	.reg .b32 %temp; 
	mov.b64 	{%r3877, %temp}, %fd8109;
	}
	setp.gt.s32 	%p1918, %r3876, 1048575;
	mov.b32 	%r3878, -1023;
	@%p1918 bra 	$L__BB0_629;
	mul.f64 	%fd8109, %fd8109, 0d4350000000000000;
	{
	.reg .b32 %temp; 
	mov.b64 	{%temp, %r3876}, %fd8109;
	}
	{
	.reg .b32 %temp; 
	mov.b64 	{%r3877, %temp}, %fd8109;
	}
	mov.b32 	%r3878, -1077;
$L__BB0_629:
	add.s32 	%r3382, %r3876, -1;
	setp.gt.u32 	%p1919, %r3382, 2146435070;
	@%p1919 bra 	$L__BB0_633;
	shr.u32 	%r3385, %r3876, 20;
	add.s32 	%r3879, %r3878, %r3385;
	and.b32  	%r3386, %r3876, 1048575;
	or.b32  	%r3387, %r3386, 1072693248;
	mov.b64 	%fd8110, {%r3877, %r3387};
	setp.lt.u32 	%p1921, %r3387, 1073127583;
	@%p1921 bra 	$L__BB0_632;
	{
	.reg .b32 %temp; 
	mov.b64 	{%r3388, %temp}, %fd8110;
	}
	{
	.reg .b32 %temp; 
	mov.b64 	{%temp, %r3389}, %fd8110;
	}
	add.s32 	%r3390, %r3389, -1048576;
	mov.b64 	%fd8110, {%r3388, %r3390};
	add.s32 	%r3879, %r3879, 1;
$L__BB0_632:
	add.f64 	%fd6865, %fd8110, 0dBFF0000000000000;
	add.f64 	%fd6866, %fd8110, 0d3FF0000000000000;
	rcp.approx.ftz.f64 	%fd6867, %fd6866;
	neg.f64 	%fd6868, %fd6866;
	fma.rn.f64 	%fd6869, %fd6868, %fd6867, 0d3FF0000000000000;
	fma.rn.f64 	%fd6870, %fd6869, %fd6869, %fd6869;
	fma.rn.f64 	%fd6871, %fd6870, %fd6867, %fd6867;
	mul.f64 	%fd6872, %fd6865, %fd6871;
	fma.rn.f64 	%fd6873, %fd6865, %fd6871, %fd6872;
	mul.f64 	%fd6874, %fd6873, %fd6873;
	fma.rn.f64 	%fd6875, %fd6874, 0d3EB1380B3AE80F1E, 0d3ED0EE258B7A8B04;
	fma.rn.f64 	%fd6876, %fd6875, %fd6874, 0d3EF3B2669F02676F;
	fma.rn.f64 	%fd6877, %fd6876, %fd6874, 0d3F1745CBA9AB0956;
	fma.rn.f64 	%fd6878, %fd6877, %fd6874, 0d3F3C71C72D1B5154;
	fma.rn.f64 	%fd6879, %fd6878, %fd6874, 0d3F624924923BE72D;
	fma.rn.f64 	%fd6880, %fd6879, %fd6874, 0d3F8999999999A3C4;
	fma.rn.f64 	%fd6881, %fd6880, %fd6874, 0d3FB5555555555554;
	sub.f64 	%fd6882, %fd6865, %fd6873;
	add.f64 	%fd6883, %fd6882, %fd6882;
	neg.f64 	%fd6884, %fd6873;
	fma.rn.f64 	%fd6885, %fd6884, %fd6865, %fd6883;
	mul.f64 	%fd6886, %fd6871, %fd6885;
	mul.f64 	%fd6887, %fd6874, %fd6881;
	fma.rn.f64 	%fd6888, %fd6887, %fd6873, %fd6886;
	xor.b32  	%r3391, %r3879, -2147483648;
	mov.b32 	%r3392, 1127219200;
	mov.b64 	%fd6889, {%r3391, %r3392};
	sub.f64 	%fd6890, %fd6889, %fd1;
	fma.rn.f64 	%fd6891, %fd6890, 0d3FE62E42FEFA39EF, %fd6873;
	fma.rn.f64 	%fd6892, %fd6890, 0dBFE62E42FEFA39EF, %fd6891;
	sub.f64 	%fd6893, %fd6892, %fd6873;
	sub.f64 	%fd6894, %fd6888, %fd6893;
	fma.rn.f64 	%fd6895, %fd6890, 0d3C7ABC9E3B39803F, %fd6894;
	add.f64 	%fd8115, %fd6891, %fd6895;
	bra.uni 	$L__BB0_652;
$L__BB0_633:
	fma.rn.f64 	%fd6864, %fd8109, 0d7FF0000000000000, 0d7FF0000000000000;
	{
	.reg .b32 %temp; 
	mov.b64 	{%temp, %r3383}, %fd8109;
	}
	and.b32  	%r3384, %r3383, 2147483647;
	setp.eq.s32 	%p1920, %r3384, 0;
	selp.f64 	%fd8115, 0dFFF0000000000000, %fd6864, %p1920;
	bra.uni 	$L__BB0_652;
$L__BB0_634:
	{
	.reg .b32 %temp; 
	mov.b64 	{%temp, %r3880}, %fd694;
	}
	{
	.reg .b32 %temp; 
	mov.b64 	{%r3881, %temp}, %fd694;
	}
	setp.gt.s32 	%p1922, %r3880, 1048575;
	mov.b32 	%r3882, -1023;
	@%p1922 bra 	$L__BB0_636;
	mul.f64 	%fd694, %fd694, 0d4350000000000000;
	{
	.reg .b32 %temp; 
	mov.b64 	{%temp, %r3880}, %fd694;
	}
	{
	.reg .b32 %temp; 
	mov.b64 	{%r3881, %temp}, %fd694;
	}
	mov.b32 	%r3882, -1077;
$L__BB0_636:
	add.s32 	%r3395, %r3880, -1;
	setp.gt.u32 	%p1923, %r3395, 2146435070;
	@%p1923 bra 	$L__BB0_640;
	shr.u32 	%r3398, %r3880, 20;
	add.s32 	%r3883, %r3882, %r3398;
	and.b32  	%r3399, %r3880, 1048575;
	or.b32  	%r3400, %r3399, 1072693248;
	mov.b64 	%fd8112, {%r3881, %r3400};
	setp.lt.u32 	%p1925, %r3400, 1073127583;
	@%p1925 bra 	$L__BB0_639;
	{
	.reg .b32 %temp; 
	mov.b64 	{%r3401, %temp}, %fd8112;
	}
	{
	.reg .b32 %temp; 
	mov.b64 	{%temp, %r3402}, %fd8112;
	}
	add.s32 	%r3403, %r3402, -1048576;
	mov.b64 	%fd8112, {%r3401, %r3403};
	add.s32 	%r3883, %r3883, 1;
$L__BB0_639:
	add.f64 	%fd6897, %fd8112, 0dBFF0000000000000;
	add.f64 	%fd6898, %fd8112, 0d3FF0000000000000;
	rcp.approx.ftz.f64 	%fd6899, %fd6898;
	neg.f64 	%fd6900, %fd6898;
	fma.rn.f64 	%fd6901, %fd6900, %fd6899, 0d3FF0000000000000;
	fma.rn.f64 	%fd6902, %fd6901, %fd6901, %fd6901;
	fma.rn.f64 	%fd6903, %fd6902, %fd6899, %fd6899;
	mul.f64 	%fd6904, %fd6897, %fd6903;
	fma.rn.f64 	%fd6905, %fd6897, %fd6903, %fd6904;
	mul.f64 	%fd6906, %fd6905, %fd6905;
	fma.rn.f64 	%fd6907, %fd6906, 0d3EB1380B3AE80F1E, 0d3ED0EE258B7A8B04;
	fma.rn.f64 	%fd6908, %fd6907, %fd6906, 0d3EF3B2669F02676F;
	fma.rn.f64 	%fd6909, %fd6908, %fd6906, 0d3F1745CBA9AB0956;
	fma.rn.f64 	%fd6910, %fd6909, %fd6906, 0d3F3C71C72D1B5154;
	fma.rn.f64 	%fd6911, %fd6910, %fd6906, 0d3F624924923BE72D;
	fma.rn.f64 	%fd6912, %fd6911, %fd6906, 0d3F8999999999A3C4;
	fma.rn.f64 	%fd6913, %fd6912, %fd6906, 0d3FB5555555555554;
	sub.f64 	%fd6914, %fd6897, %fd6905;
	add.f64 	%fd6915, %fd6914, %fd6914;
	neg.f64 	%fd6916, %fd6905;
	fma.rn.f64 	%fd6917, %fd6916, %fd6897, %fd6915;
	mul.f64 	%fd6918, %fd6903, %fd6917;
	mul.f64 	%fd6919, %fd6906, %fd6913;
	fma.rn.f64 	%fd6920, %fd6919, %fd6905, %fd6918;
	xor.b32  	%r3404, %r3883, -2147483648;
	mov.b32 	%r3405, 1127219200;
	mov.b64 	%fd6921, {%r3404, %r3405};
	sub.f64 	%fd6922, %fd6921, %fd1;
	fma.rn.f64 	%fd6923, %fd6922, 0d3FE62E42FEFA39EF, %fd6905;
	fma.rn.f64 	%fd6924, %fd6922, 0dBFE62E42FEFA39EF, %fd6923;
	sub.f64 	%fd6925, %fd6924, %fd6905;
	sub.f64 	%fd6926, %fd6920, %fd6925;
	fma.rn.f64 	%fd6927, %fd6922, 0d3C7ABC9E3B39803F, %fd6926;
	add.f64 	%fd709, %fd6923, %fd6927;
	neg.f64 	%fd8115, %fd709;
	bra.uni 	$L__BB0_652;
$L__BB0_640:
	fma.rn.f64 	%fd6896, %fd694, 0d7FF0000000000000, 0d7FF0000000000000;
	{
	.reg .b32 %temp; 
	mov.b64 	{%temp, %r3396}, %fd694;
	}
	and.b32  	%r3397, %r3396, 2147483647;
	setp.eq.s32 	%p1924, %r3397, 0;
	selp.f64 	%fd710, 0dFFF0000000000000, %fd6896, %p1924;
	neg.f64 	%fd8115, %fd710;
	bra.uni 	$L__BB0_652;
$L__BB0_641:
	mov.b64 	%rd536, %fd694;
	setp.lt.s64 	%p1865, %rd536, 0;
	and.b64  	%rd537, %rd536, 9223372036854775807;
	add.s64 	%rd538, %rd537, -4503599627370496;
	setp.lt.u64 	%p1866, %rd538, 9214364837600034816;
	and.pred  	%p1867, %p1866, %p1865;
	add.s64 	%rd539, %rd537, -1;
	setp.lt.u64 	%p1868, %rd539, 4503599627370495;
	and.pred  	%p1869, %p1868, %p1865;
	setp.eq.s64 	%p1870, %rd537, 0;
	or.pred  	%p1871, %p1870, %p1869;
	setp.eq.s64 	%p1872, %rd537, 9218868437227405312;
	or.pred  	%p1873, %p1871, %p1872;
	setp.gt.s64 	%p1874, %rd537, 9218868437227405312;
	or.pred  	%p1875, %p1873, %p1874;
	or.pred  	%p1876, %p1875, %p1867;
	abs.f64 	%fd6834, %fd8109;
	setp.equ.f64 	%p1877, %fd6834, 0d7FF0000000000000;
	or.pred  	%p1878, %p1876, %p1877;
	setp.leu.f64 	%p1879, %fd8109, 0d0000000000000000;
	or.pred  	%p1880, %p1878, %p1879;
	abs.f64 	%fd6836, %fd696;
	setp.equ.f64 	%p1881, %fd6836, 0d7FF0000000000000;
	or.pred  	%p1882, %p1880, %p1881;
	@%p1882 bra 	$L__BB0_652;
	setp.ne.s32 	%p1883, %r489, 0;
	@%p1883 bra 	$L__BB0_646;
	setp.ltu.f64 	%p1886, %fd696, 0d0000000000000000;
	@%p1886 bra 	$L__BB0_645;
	add.f64 	%fd8113, %fd8109, 0dBFF0000000000000;
	mul.f64 	%fd8114, %fd8113, %fd696;
	bra.uni 	$L__BB0_651;
$L__BB0_645:
	mov.f64 	%fd6855, 0d3FF0000000000000;
	sub.f64 	%fd8113, %fd6855, %fd694;
	mul.f64 	%fd8114, %fd8113, %fd696;
	bra.uni 	$L__BB0_651;
$L__BB0_646:
	add.f64 	%fd8113, %fd8109, 0dBFF0000000000000;
	mov.f64 	%fd6838, 0d3FF0000000000000;
	sub.f64 	%fd718, %fd6838, %fd694;
	setp.leu.f64 	%p1884, %fd696, 0d3FF0000000000000;
	@%p1884 bra 	$L__BB0_648;
	mul.f64 	%fd8114, %fd8113, %fd696;
	bra.uni 	$L__BB0_651;
$L__BB0_648:
	setp.geu.f64 	%p1885, %fd696, 0dBFF0000000000000;
	@%p1885 bra 	$L__BB0_650;
	mul.f64 	%fd8114, %fd718, %fd696;
	mov.f64 	%fd8113, %fd718;
	bra.uni 	$L__BB0_651;
$L__BB0_650:
	add.f64 	%fd6839, %fd718, %fd8113;
	mul.f64 	%fd6840, %fd6839, 0d3FE0000000000000;
	sub.f64 	%fd6841, %fd8113, %fd718;
	mul.f64 	%fd6842, %fd6841, 0d3FB0000000000000;
	mul.f64 	%fd6843, %fd696, %fd696;
	mul.f64 	%fd6844, %fd696, %fd6843;
	mul.f64 	%fd6845, %fd6843, %fd6843;
	mul.f64 	%fd6846, %fd696, %fd6845;
	mul.f64 	%fd6847, %fd6844, %fd6844;
	mul.f64 	%fd6848, %fd6845, 0dC024000000000000;
	fma.rn.f64 	%fd6849, %fd6847, 0d4008000000000000, %fd6848;
	fma.rn.f64 	%fd6850, %fd6843, 0d402E000000000000, %fd6849;
	mul.f64 	%fd6851, %fd6844, 0dC044000000000000;
	fma.rn.f64 	%fd6852, %fd6846, 0d4032000000000000, %fd6851;
	fma.rn.f64 	%fd6853, %fd696, 0d403E000000000000, %fd6852;
	mul.f64 	%fd6854, %fd6842, %fd6850;
	fma.rn.f64 	%fd8114, %fd696, %fd6840, %fd6854;
	fma.rn.f64 	%fd8113, %fd6842, %fd6853, %fd6840;
$L__BB0_651:
	add.f64 	%fd6856, %fd8114, 0d3FF0000000000000;
	mov.b64 	%rd540, %fd6856;
	setp.lt.s64 	%p1887, %rd540, 0;
	and.b64  	%rd541, %rd540, 9223372036854775807;
	add.s64 	%rd542, %rd541, -4503599627370496;
	setp.lt.u64 	%p1888, %rd542, 9214364837600034816;
	and.pred  	%p1889, %p1888, %p1887;
	add.s64 	%rd543, %rd541, -1;
	setp.lt.u64 	%p1890, %rd543, 4503599627370495;
	and.pred  	%p1891, %p1890, %p1887;
	setp.eq.s64 	%p1892, %rd540, 0;
	or.pred  	%p1893, %p1892, %p1891;
	setp.eq.s64 	%p1894, %rd541, 9218868437227405312;
	or.pred  	%p1895, %p1893, %p1894;
	setp.gt.s64 	%p1896, %rd541, 9218868437227405312;
	or.pred  	%p1897, %p1895, %p1896;
	or.pred  	%p1898, %p1897, %p1889;
	selp.f64 	%fd6857, 0d0000000000000000, %fd8113, %p1898;
	selp.f64 	%fd6858, 0d0010000000000000, %fd6856, %p1898;
	div.rn.f64 	%fd8115, %fd6857, %fd6858;
$L__BB0_652:
	mul.f64 	%fd727, %fd538, %fd8115;
	mov.b64 	%rd548, %fd727;
	and.b64  	%rd549, %rd548, 9223372036854775807;
	add.s64 	%rd550, %rd549, -4503599627370496;
	setp.gt.u64 	%p1926, %rd550, 9214364837600034815;
	add.s64 	%rd551, %rd549, -1;
	setp.gt.u64 	%p1927, %rd551, 4503599627370494;
	and.pred  	%p1928, %p1927, %p1926;
	@%p1928 bra 	$L__BB0_654;
	mul.wide.u32 	%rd552, %r488, 8;
	add.s64 	%rd553, %rd4, %rd552;
	neg.f64 	%fd6928, %fd727;
	mul.f64 	%fd6929, %fd693, %fd6928;
	atom.global.add.f64 	%fd6930, [%rd553], %fd6929;
$L__BB0_654:
	add.s32 	%r3875, %r3875, 1;
	setp.ne.s32 	%p1929, %r3875, %r348;
	@%p1929 bra 	$L__BB0_622;
$L__BB0_655:
	mul.wide.u32 	%rd554, %r440, 8;
	add.s64 	%rd555, %rd4, %rd554;
	neg.f64 	%fd6931, %fd693;
	mul.f64 	%fd6932, %fd538, %fd6931;
	mul.f64 	%fd6933, %fd687, %fd6932;
	atom.global.add.f64 	%fd6934, [%rd555], %fd6933;
	bra.uni 	$L__BB0_1338;
$L__BB0_656:
	setp.ne.s32 	%p1413, %r342, 4;
	add.s32 	%r511, %r341, 3;
	setp.ge.u32 	%p1414, %r511, %r1156;
	or.pred  	%p1415, %p1413, %p1414;
	mov.f64 	%fd8191, 0dFFF0000000000000;
	mov.f64 	%fd8192, 0d0000000000000000;
	mov.f64 	%fd8193, 0d0000000000000000;
	mov.f64 	%fd8194, 0d0000000000000000;
	mov.f64 	%fd8195, 0d0000000000000000;
	@%p1415 bra 	$L__BB0_1338;
	mul.wide.u32 	%rd456, %r341, 4;
	add.s64 	%rd457, %rd1, %rd456;
	ld.global.nc.u32 	%r512, [%rd457];
	add.s32 	%r2825, %r341, 1;
	mul.wide.u32 	%rd458, %r2825, 4;
	add.s64 	%rd459, %rd1, %rd458;
	ld.global.nc.u32 	%r513, [%rd459];
	add.s32 	%r2826, %r341, 2;
	mul.wide.u32 	%rd460, %r2826, 4;
	add.s64 	%rd461, %rd1, %rd460;
	ld.global.nc.u32 	%r514, [%rd461];
	mul.wide.u32 	%rd462, %r511, 4;
	add.s64 	%rd463, %rd1, %rd462;
	ld.global.nc.u32 	%r515, [%rd463];
	shl.b32 	%r2827, %r512, 3;
	mov.u32 	%r2828, shared;
	add.s32 	%r2829, %r2828, %r2827;
	ld.shared.f64 	%fd728, [%r2829];
	shl.b32 	%r2830, %r513, 3;
	add.s32 	%r2831, %r2828, %r2830;
	ld.shared.f64 	%fd8188, [%r2831];
	shl.b32 	%r2832, %r514, 3;
	add.s32 	%r2833, %r2828, %r2832;
	ld.shared.f64 	%fd730, [%r2833];
	shl.b32 	%r2834, %r515, 3;
	add.s32 	%r2835, %r2828, %r2834;
	ld.shared.f64 	%fd731, [%r2835];
	abs.f64 	%fd5456, %fd728;
	setp.equ.f64 	%p1416, %fd5456, 0d7FF0000000000000;
	abs.f64 	%fd5457, %fd8188;
	setp.equ.f64 	%p1417, %fd5457, 0d7FF0000000000000;
	or.pred  	%p1418, %p1416, %p1417;
	setp.le.f64 	%p1419, %fd8188, 0d0000000000000000;
	or.pred  	%p1420, %p1418, %p1419;
	@%p1420 bra 	$L__BB0_867;
	mov.b64 	%rd464, %fd730;
	setp.lt.s64 	%p1421, %rd464, 0;
	and.b64  	%rd465, %rd464, 9223372036854775807;
	add.s64 	%rd466, %rd465, -4503599627370496;
	setp.lt.u64 	%p1422, %rd466, 9214364837600034816;
	and.pred  	%p1423, %p1422, %p1421;
	add.s64 	%rd467, %rd465, -1;
	setp.lt.u64 	%p1424, %rd467, 4503599627370495;
	and.pred  	%p1425, %p1424, %p1421;
	setp.eq.s64 	%p1426, %rd465, 0;
	or.pred  	%p1427, %p1426, %p1425;
	setp.eq.s64 	%p1428, %rd465, 9218868437227405312;
	or.pred  	%p1429, %p1427, %p1428;
	setp.gt.s64 	%p1430, %rd465, 9218868437227405312;
	or.pred  	%p1431, %p1429, %p1430;
	or.pred  	%p1432, %p1431, %p1423;
	abs.f64 	%fd5461, %fd731;
	setp.equ.f64 	%p1433, %fd5461, 0d7FF0000000000000;
	or.pred  	%p1434, %p1432, %p1433;
	setp.leu.f64 	%p1435, %fd731, 0d3FF0000000000000;
	or.pred  	%p1436, %p1434, %p1435;
	@%p1436 bra 	$L__BB0_867;
	div.rn.f64 	%fd732, %fd731, %fd730;
	{
	.reg .b32 %temp; 
	mov.b64 	{%temp, %r3928}, %fd732;
	}
	{
	.reg .b32 %temp; 
	mov.b64 	{%r3929, %temp}, %fd732;
	}
	setp.gt.s32 	%p1437, %r3928, 1048575;
	mov.b32 	%r3886, -1023;
	mov.f64 	%fd8116, %fd732;
	mov.u32 	%r3884, %r3928;
	mov.u32 	%r3885, %r3929;
	@%p1437 bra 	$L__BB0_661;
	mul.f64 	%fd8116, %fd732, 0d4350000000000000;
	{
	.reg .b32 %temp; 
	mov.b64 	{%temp, %r3884}, %fd8116;
	}
	{
	.reg .b32 %temp; 
	mov.b64 	{%r3885, %temp}, %fd8116;
	}
	mov.b32 	%r3886, -1077;
$L__BB0_661:
	add.s32 	%r2838, %r3884, -1;
	setp.gt.u32 	%p1438, %r2838, 2146435070;
	@%p1438 bra 	$L__BB0_665;
	shr.u32 	%r2841, %r3884, 20;
	add.s32 	%r3887, %r3886, %r2841;
	and.b32  	%r2842, %r3884, 1048575;
	or.b32  	%r2843, %r2842, 1072693248;
	mov.b64 	%fd8117, {%r3885, %r2843};
	setp.lt.u32 	%p1440, %r2843, 1073127583;
	@%p1440 bra 	$L__BB0_664;
	{
	.reg .b32 %temp; 
	mov.b64 	{%r2844, %temp}, %fd8117;
	}
	{
	.reg .b32 %temp; 
	mov.b64 	{%temp, %r2845}, %fd8117;
	}
	add.s32 	%r2846, %r2845, -1048576;
	mov.b64 	%fd8117, {%r2844, %r2846};
	add.s32 	%r3887, %r3887, 1;
$L__BB0_664:
	add.f64 	%fd5464, %fd8117, 0dBFF0000000000000;
	add.f64 	%fd5465, %fd8117, 0d3FF0000000000000;
	rcp.approx.ftz.f64 	%fd5466, %fd5465;
	neg.f64 	%fd5467, %fd5465;
	fma.rn.f64 	%fd5468, %fd5467, %fd5466, 0d3FF0000000000000;
	fma.rn.f64 	%fd5469, %fd5468, %fd5468, %fd5468;
	fma.rn.f64 	%fd5470, %fd5469, %fd5466, %fd5466;
	mul.f64 	%fd5471, %fd5464, %fd5470;
	fma.rn.f64 	%fd5472, %fd5464, %fd5470, %fd5471;
	mul.f64 	%fd5473, %fd5472, %fd5472;
	fma.rn.f64 	%fd5474, %fd5473, 0d3EB1380B3AE80F1E, 0d3ED0EE258B7A8B04;
	fma.rn.f64 	%fd5475, %fd5474, %fd5473, 0d3EF3B2669F02676F;
	fma.rn.f64 	%fd5476, %fd5475, %fd5473, 0d3F1745CBA9AB0956;
	fma.rn.f64 	%fd5477, %fd5476, %fd5473, 0d3F3C71C72D1B5154;
	fma.rn.f64 	%fd5478, %fd5477, %fd5473, 0d3F624924923BE72D;
	fma.rn.f64 	%fd5479, %fd5478, %fd5473, 0d3F8999999999A3C4;
	fma.rn.f64 	%fd5480, %fd5479, %fd5473, 0d3FB5555555555554;
	sub.f64 	%fd5481, %fd5464, %fd5472;
	add.f64 	%fd5482, %fd5481, %fd5481;
	neg.f64 	%fd5483, %fd5472;
	fma.rn.f64 	%fd5484, %fd5483, %fd5464, %fd5482;
	mul.f64 	%fd5485, %fd5470, %fd5484;
	mul.f64 	%fd5486, %fd5473, %fd5480;
	fma.rn.f64 	%fd5487, %fd5486, %fd5472, %fd5485;
	xor.b32  	%r2847, %r3887, -2147483648;
	mov.b32 	%r2848, 1127219200;
	mov.b64 	%fd5488, {%r2847, %r2848};
	sub.f64 	%fd5489, %fd5488, %fd1;
	fma.rn.f64 	%fd5490, %fd5489, 0d3FE62E42FEFA39EF, %fd5472;
	fma.rn.f64 	%fd5491, %fd5489, 0dBFE62E42FEFA39EF, %fd5490;
	sub.f64 	%fd5492, %fd5491, %fd5472;
	sub.f64 	%fd5493, %fd5487, %fd5492;
	fma.rn.f64 	%fd5494, %fd5489, 0d3C7ABC9E3B39803F, %fd5493;
	add.f64 	%fd8118, %fd5490, %fd5494;
	bra.uni 	$L__BB0_666;
$L__BB0_665:
	fma.rn.f64 	%fd5463, %fd8116, 0d7FF0000000000000, 0d7FF0000000000000;
	{
	.reg .b32 %temp; 
	mov.b64 	{%temp, %r2839}, %fd8116;
	}
	and.b32  	%r2840, %r2839, 2147483647;
	setp.eq.s32 	%p1439, %r2840, 0;
	selp.f64 	%fd8118, 0dFFF0000000000000, %fd5463, %p1439;
$L__BB0_666:
	mul.f64 	%fd5497, %fd730, 0dBFE0000000000000;
	mul.f64 	%fd5498, %fd730, %fd5497;
	fma.rn.f64 	%fd741, %fd731, %fd8118, %fd5498;
	sub.f64 	%fd742, %fd732, %fd730;
	abs.f64 	%fd5499, %fd741;
	setp.equ.f64 	%p1441, %fd5499, 0d7FF0000000000000;
	abs.f64 	%fd5500, %fd742;
	setp.equ.f64 	%p1442, %fd5500, 0d7FF0000000000000;
	or.pred  	%p1443, %p1441, %p1442;
	@%p1443 bra 	$L__BB0_867;
	rcp.rn.f64 	%fd743, %fd8188;
	sub.f64 	%fd5502, %fd492, %fd728;
	mul.f64 	%fd744, %fd5502, %fd743;
	sub.f64 	%fd5503, %fd493, %fd728;
	mul.f64 	%fd745, %fd5503, %fd743;
	sub.f64 	%fd5504, %fd491, %fd728;
	mul.f64 	%fd746, %fd5504, %fd743;
	neg.f64 	%fd747, %fd730;
	setp.gtu.f64 	%p1444, %fd745, %fd747;
	@%p1444 bra 	$L__BB0_730;
	add.f64 	%fd748, %fd731, 0dBFF0000000000000;
	fma.rn.f64 	%fd5505, %fd741, 0d3FF71547652B82FE, 0d4338000000000000;
	{
	.reg .b32 %temp; 
	mov.b64 	{%r526, %temp}, %fd5505;
	}
	mov.f64 	%fd5506, 0dC338000000000000;
	add.rn.f64 	%fd5507, %fd5505, %fd5506;
	fma.rn.f64 	%fd5508, %fd5507, 0dBFE62E42FEFA39EF, %fd741;
	fma.rn.f64 	%fd5509, %fd5507, 0dBC7ABC9E3B39803F, %fd5508;
	fma.rn.f64 	%fd5510, %fd5509, 0d3E5ADE1569CE2BDF, 0d3E928AF3FCA213EA;
	fma.rn.f64 	%fd5511, %fd5510, %fd5509, 0d3EC71DEE62401315;
	fma.rn.f64 	%fd5512, %fd5511, %fd5509, 0d3EFA01997C89EB71;
	fma.rn.f64 	%fd5513, %fd5512, %fd5509, 0d3F2A01A014761F65;
	fma.rn.f64 	%fd5514, %fd5513, %fd5509, 0d3F56C16C1852B7AF;
	fma.rn.f64 	%fd5515, %fd5514, %fd5509, 0d3F81111111122322;
	fma.rn.f64 	%fd5516, %fd5515, %fd5509, 0d3FA55555555502A1;
	fma.rn.f64 	%fd5517, %fd5516, %fd5509, 0d3FC5555555555511;
	fma.rn.f64 	%fd5518, %fd5517, %fd5509, 0d3FE000000000000B;
	fma.rn.f64 	%fd5519, %fd5518, %fd5509, 0d3FF0000000000000;
	fma.rn.f64 	%fd5520, %fd5519, %fd5509, 0d3FF0000000000000;
	{
	.reg .b32 %temp; 
	mov.b64 	{%r527, %temp}, %fd5520;
	}
	{
	.reg .b32 %temp; 
	mov.b64 	{%temp, %r528}, %fd5520;
	}
	shl.b32 	%r2849, %r526, 20;
	add.s32 	%r2850, %r2849, %r528;
	mov.b64 	%fd8119, {%r527, %r2850};
	{
	.reg .b32 %temp; 
	mov.b64 	{%temp, %r2851}, %fd741;
	}
	mov.b32 	%f49, %r2851;
	abs.f32 	%f17, %f49;
	setp.lt.f32 	%p1445, %f17, 0f4086232B;
	@%p1445 bra 	$L__BB0_671;
	setp.lt.f64 	%p1446, %fd741, 0d0000000000000000;
	add.f64 	%fd5521, %fd741, 0d7FF0000000000000;
	selp.f64 	%fd8119, 0d0000000000000000, %fd5521, %p1446;
	setp.geu.f32 	%p1447, %f17, 0f40874800;
	@%p1447 bra 	$L__BB0_671;
	shr.u32 	%r2852, %r526, 31;
	add.s32 	%r2853, %r526, %r2852;
	shr.s32 	%r2854, %r2853, 1;
	shl.b32 	%r2855, %r2854, 20;
	add.s32 	%r2856, %r528, %r2855;
	mov.b64 	%fd5522, {%r527, %r2856};
	sub.s32 	%r2857, %r526, %r2854;
	shl.b32 	%r2858, %r2857, 20;
	add.s32 	%r2859, %r2858, 1072693248;
	mov.b32 	%r2860, 0;
	mov.b64 	%fd5523, {%r2860, %r2859};
	mul.f64 	%fd8119, %fd5523, %fd5522;
$L__BB0_671:
	sub.f64 	%fd753, %fd742, %fd744;
	sub.f64 	%fd754, %fd742, %fd745;
	neg.f64 	%fd755, %fd748;
	{
	.reg .b32 %temp; 
	mov.b64 	{%temp, %r3892}, %fd753;
	}
	{
	.reg .b32 %temp; 
	mov.b64 	{%temp, %r530}, %fd755;
	}
	shr.u32 	%r2861, %r530, 20;
	and.b32  	%r2862, %r2861, 2047;
	add.s32 	%r2863, %r2862, -1012;
	mov.b64 	%rd468, %fd755;
	shl.b64 	%rd20, %rd468, %r2863;
	setp.eq.s64 	%p25, %rd20, -9223372036854775808;
	abs.f64 	%fd756, %fd753;
	setp.neu.f64 	%p1448, %fd753, 0d0000000000000000;
	@%p1448 bra 	$L__BB0_673;
	setp.eq.s64 	%p1451, %rd20, -9223372036854775808;
	abs.f64 	%fd5532, %fd748;
	setp.neu.f64 	%p1452, %fd5532, 0d3FE0000000000000;
	and.pred  	%p23, %p1452, %p1451;
	selp.b32 	%r2864, %r3892, 0, %p23;
	setp.lt.s32 	%p1453, %r530, 0;
	or.b32  	%r2865, %r2864, 2146435072;
	selp.b32 	%r2866, %r2865, %r2864, %p1453;
	mov.b32 	%r2867, 0;
	mov.b64 	%fd8121, {%r2867, %r2866};
	bra.uni 	$L__BB0_674;
$L__BB0_673:
	{ // callseq 16, 0
	.param .b64 param0;
	st.param.f64 	[param0], %fd756;
	.param .b64 param1;
	st.param.f64 	[param1], %fd755;
	.param .b64 retval0;
	call.uni (retval0), 
	__internal_accurate_pow, 
	(
	param0, 
	param1
	);
	ld.param.f64 	%fd5524, [retval0];
	} // callseq 16
	setp.lt.s32 	%p1449, %r3892, 0;
	cvt.rzi.f64.f64 	%fd5526, %fd755;
	setp.neu.f64 	%p1450, %fd5526, %fd755;
	neg.f64 	%fd5528, %fd5524;
	selp.f64 	%fd5529, %fd5528, %fd5524, %p25;
	selp.f64 	%fd5530, %fd5529, %fd5524, %p1449;
	selp.f64 	%fd5531, 0dFFF8000000000000, %fd5530, %p1450;
	selp.f64 	%fd8121, %fd5531, %fd5530, %p1449;
	mov.pred 	%p23, %p25;
$L__BB0_674:
	sub.f64 	%fd5533, %fd753, %fd748;
	{
	.reg .b32 %temp; 
	mov.b64 	{%temp, %r2868}, %fd5533;
	}
	and.b32  	%r2869, %r2868, 2146435072;
	setp.ne.s32 	%p1454, %r2869, 2146435072;
	@%p1454 bra 	$L__BB0_681;
	setp.num.f64 	%p1455, %fd753, %fd753;
	@%p1455 bra 	$L__BB0_677;
	add.rn.f64 	%fd8121, %fd753, %fd755;
	bra.uni 	$L__BB0_681;
$L__BB0_677:
	abs.f64 	%fd5534, %fd748;
	setp.neu.f64 	%p1456, %fd5534, 0d7FF0000000000000;
	@%p1456 bra 	$L__BB0_679;
	setp.gt.f64 	%p1461, %fd756, 0d3FF0000000000000;
	selp.b32 	%r2877, 2146435072, 0, %p1461;
	setp.lt.s32 	%p1462, %r530, 0;
	xor.b32  	%r2878, %r2877, 2146435072;
	selp.b32 	%r2879, %r2878, %r2877, %p1462;
	setp.eq.f64 	%p1463, %fd753, 0dBFF0000000000000;
	selp.b32 	%r2880, 1072693248, %r2879, %p1463;
	mov.b32 	%r2881, 0;
	mov.b64 	%fd8121, {%r2881, %r2880};
	bra.uni 	$L__BB0_681;
$L__BB0_679:
	setp.neu.f64 	%p1457, %fd756, 0d7FF0000000000000;
	@%p1457 bra 	$L__BB0_681;
	setp.lt.s32 	%p1458, %r3892, 0;
	setp.lt.s32 	%p1459, %r530, 0;
	selp.b32 	%r2870, 0, 2146435072, %p1459;
	and.b32  	%r2871, %r530, 2147483647;
	setp.ne.s32 	%p1460, %r2871, 1071644672;
	or.b32  	%r2872, %r2870, -2147483648;
	selp.b32 	%r2873, %r2872, %r2870, %p1460;
	selp.b32 	%r2874, %r2873, %r2870, %p23;
	selp.b32 	%r2875, %r2874, %r2870, %p1458;
	mov.b32 	%r2876, 0;
	mov.b64 	%fd8121, {%r2876, %r2875};
$L__BB0_681:
	setp.eq.f64 	%p1464, %fd753, 0d3FF0000000000000;
	setp.eq.f64 	%p1465, %fd748, 0d0000000000000000;
	selp.f64 	%fd5535, 0d3FF0000000000000, %fd8121, %p1465;
	selp.f64 	%fd764, 0d3FF0000000000000, %fd5535, %p1464;
	{
	.reg .b32 %temp; 
	mov.b64 	{%temp, %r3896}, %fd754;
	}
	abs.f64 	%fd765, %fd754;
	setp.neu.f64 	%p1466, %fd754, 0d0000000000000000;
	@%p1466 bra 	$L__BB0_683;
	setp.eq.s64 	%p1470, %rd20, -9223372036854775808;
	abs.f64 	%fd5544, %fd748;
	setp.neu.f64 	%p1471, %fd5544, 0d3FE0000000000000;
	and.pred  	%p25, %p1471, %p1470;
	selp.b32 	%r2882, %r3896, 0, %p25;
	setp.lt.s32 	%p1472, %r530, 0;
	or.b32  	%r2883, %r2882, 2146435072;
	selp.b32 	%r2884, %r2883, %r2882, %p1472;
	mov.b32 	%r2885, 0;
	mov.b64 	%fd8123, {%r2885, %r2884};
	bra.uni 	$L__BB0_684;
$L__BB0_683:
	{ // callseq 17, 0
	.param .b64 param0;
	st.param.f64 	[param0], %fd765;
	.param .b64 param1;
	st.param.f64 	[param1], %fd755;
	.param .b64 retval0;
	call.uni (retval0), 
	__internal_accurate_pow, 
	(
	param0, 
	param1
	);
	ld.param.f64 	%fd5536, [retval0];
	} // callseq 17
	setp.lt.s32 	%p1467, %r3896, 0;
	cvt.rzi.f64.f64 	%fd5538, %fd755;
	setp.neu.f64 	%p1468, %fd5538, %fd755;
	neg.f64 	%fd5540, %fd5536;
	setp.eq.s64 	%p1469, %rd20, -9223372036854775808;
	selp.f64 	%fd5541, %fd5540, %fd5536, %p1469;
	selp.f64 	%fd5542, %fd5541, %fd5536, %p1467;
	selp.f64 	%fd5543, 0dFFF8000000000000, %fd5542, %p1468;
	selp.f64 	%fd8123, %fd5543, %fd5542, %p1467;
$L__BB0_684:
	sub.f64 	%fd5545, %fd754, %fd748;
	{
	.reg .b32 %temp; 
	mov.b64 	{%temp, %r2886}, %fd5545;
	}
	and.b32  	%r2887, %r2886, 2146435072;
	setp.ne.s32 	%p1473, %r2887, 2146435072;
	@%p1473 bra 	$L__BB0_691;
	setp.num.f64 	%p1474, %fd754, %fd754;
	@%p1474 bra 	$L__BB0_687;
	add.rn.f64 	%fd8123, %fd754, %fd755;
	bra.uni 	$L__BB0_691;
$L__BB0_687:
	abs.f64 	%fd5546, %fd748;
	setp.neu.f64 	%p1475, %fd5546, 0d7FF0000000000000;
	@%p1475 bra 	$L__BB0_689;
	setp.gt.f64 	%p1480, %fd765, 0d3FF0000000000000;
	selp.b32 	%r2895, 2146435072, 0, %p1480;
	setp.lt.s32 	%p1481, %r530, 0;
	xor.b32  	%r2896, %r2895, 2146435072;
	selp.b32 	%r2897, %r2896, %r2895, %p1481;
	setp.eq.f64 	%p1482, %fd754, 0dBFF0000000000000;
	selp.b32 	%r2898, 1072693248, %r2897, %p1482;
	mov.b32 	%r2899, 0;
	mov.b64 	%fd8123, {%r2899, %r2898};
	bra.uni 	$L__BB0_691;
$L__BB0_689:
	setp.neu.f64 	%p1476, %fd765, 0d7FF0000000000000;
	@%p1476 bra 	$L__BB0_691;
	setp.lt.s32 	%p1477, %r3896, 0;
	setp.lt.s32 	%p1478, %r530, 0;
	selp.b32 	%r2888, 0, 2146435072, %p1478;
	and.b32  	%r2889, %r530, 2147483647;
	setp.ne.s32 	%p1479, %r2889, 1071644672;
	or.b32  	%r2890, %r2888, -2147483648;
	selp.b32 	%r2891, %r2890, %r2888, %p1479;
	selp.b32 	%r2892, %r2891, %r2888, %p25;
	selp.b32 	%r2893, %r2892, %r2888, %p1477;
	mov.b32 	%r2894, 0;
	mov.b64 	%fd8123, {%r2894, %r2893};
$L__BB0_691:
	setp.eq.f64 	%p1484, %fd754, 0d3FF0000000000000;
	selp.f64 	%fd5549, 0d3FF0000000000000, %fd8123, %p1465;
	selp.f64 	%fd773, 0d3FF0000000000000, %fd5549, %p1484;
	div.rn.f64 	%fd774, %fd8119, %fd748;
	sub.f64 	%fd5550, %fd773, %fd764;
	mul.f64 	%fd8161, %fd774, %fd5550;
	mov.b64 	%rd469, %fd8161;
	setp.lt.s64 	%p1485, %rd469, 0;
	and.b64  	%rd470, %rd469, 9223372036854775807;
	add.s64 	%rd471, %rd470, -4503599627370496;
	setp.lt.u64 	%p1486, %rd471, 9214364837600034816;
	and.pred  	%p1487, %p1486, %p1485;
	add.s64 	%rd472, %rd470, -1;
	setp.lt.u64 	%p1488, %rd472, 4503599627370495;
	and.pred  	%p1489, %p1488, %p1485;
	setp.eq.s64 	%p1490, %rd470, 0;
	or.pred  	%p1491, %p1490, %p1489;
	setp.eq.s64 	%p1492, %rd470, 9218868437227405312;
	or.pred  	%p1493, %p1491, %p1492;
	setp.gt.s64 	%p1494, %rd470, 9218868437227405312;
	or.pred  	%p1495, %p1493, %p1494;
	or.pred  	%p1496, %p1495, %p1487;
	@%p1496 bra 	$L__BB0_867;
	setp.gt.s32 	%p1497, %r3928, 1048575;
	mov.b32 	%r3890, -1023;
	mov.f64 	%fd8124, %fd732;
	mov.u32 	%r3888, %r3928;
	mov.u32 	%r3889, %r3929;
	@%p1497 bra 	$L__BB0_694;
	mul.f64 	%fd8124, %fd732, 0d4350000000000000;
	{
	.reg .b32 %temp; 
	mov.b64 	{%temp, %r3888}, %fd8124;
	}
	{
	.reg .b32 %temp; 
	mov.b64 	{%r3889, %temp}, %fd8124;
	}
	mov.b32 	%r3890, -1077;
$L__BB0_694:
	add.s32 	%r2902, %r3888, -1;
	setp.gt.u32 	%p1498, %r2902, 2146435070;
	@%p1498 bra 	$L__BB0_698;
	shr.u32 	%r2905, %r3888, 20;
	add.s32 	%r3891, %r3890, %r2905;
	and.b32  	%r2906, %r3888, 1048575;
	or.b32  	%r2907, %r2906, 1072693248;
	mov.b64 	%fd8125, {%r3889, %r2907};
	setp.lt.u32 	%p1500, %r2907, 1073127583;
	@%p1500 bra 	$L__BB0_697;
	{
	.reg .b32 %temp; 
	mov.b64 	{%r2908, %temp}, %fd8125;
	}
	{
	.reg .b32 %temp; 
	mov.b64 	{%temp, %r2909}, %fd8125;
	}
	add.s32 	%r2910, %r2909, -1048576;
	mov.b64 	%fd8125, {%r2908, %r2910};
	add.s32 	%r3891, %r3891, 1;
$L__BB0_697:
	add.f64 	%fd5552, %fd8125, 0dBFF0000000000000;
	add.f64 	%fd5553, %fd8125, 0d3FF0000000000000;
	rcp.approx.ftz.f64 	%fd5554, %fd5553;
	neg.f64 	%fd5555, %fd5553;
	fma.rn.f64 	%fd5556, %fd5555, %fd5554, 0d3FF0000000000000;
	fma.rn.f64 	%fd5557, %fd5556, %fd5556, %fd5556;
	fma.rn.f64 	%fd5558, %fd5557, %fd5554, %fd5554;
	mul.f64 	%fd5559, %fd5552, %fd5558;
	fma.rn.f64 	%fd5560, %fd5552, %fd5558, %fd5559;
	mul.f64 	%fd5561, %fd5560, %fd5560;
	fma.rn.f64 	%fd5562, %fd5561, 0d3EB1380B3AE80F1E, 0d3ED0EE258B7A8B04;
	fma.rn.f64 	%fd5563, %fd5562, %fd5561, 0d3EF3B2669F02676F;
	fma.rn.f64 	%fd5564, %fd5563, %fd5561, 0d3F1745CBA9AB0956;
	fma.rn.f64 	%fd5565, %fd5564, %fd5561, 0d3F3C71C72D1B5154;
	fma.rn.f64 	%fd5566, %fd5565, %fd5561, 0d3F624924923BE72D;
	fma.rn.f64 	%fd5567, %fd5566, %fd5561, 0d3F8999999999A3C4;
	fma.rn.f64 	%fd5568, %fd5567, %fd5561, 0d3FB5555555555554;
	sub.f64 	%fd5569, %fd5552, %fd5560;
	add.f64 	%fd5570, %fd5569, %fd5569;
	neg.f64 	%fd5571, %fd5560;
	fma.rn.f64 	%fd5572, %fd5571, %fd5552, %fd5570;
	mul.f64 	%fd5573, %fd5558, %fd5572;
	mul.f64 	%fd5574, %fd5561, %fd5568;
	fma.rn.f64 	%fd5575, %fd5574, %fd5560, %fd5573;
	xor.b32  	%r2911, %r3891, -2147483648;
	mov.b32 	%r2912, 1127219200;
	mov.b64 	%fd5576, {%r2911, %r2912};
	sub.f64 	%fd5577, %fd5576, %fd1;
	fma.rn.f64 	%fd5578, %fd5577, 0d3FE62E42FEFA39EF, %fd5560;
	fma.rn.f64 	%fd5579, %fd5577, 0dBFE62E42FEFA39EF, %fd5578;
	sub.f64 	%fd5580, %fd5579, %fd5560;
	sub.f64 	%fd5581, %fd5575, %fd5580;
	fma.rn.f64 	%fd5582, %fd5577, 0d3C7ABC9E3B39803F, %fd5581;
	add.f64 	%fd8126, %fd5578, %fd5582;
	bra.uni 	$L__BB0_699;
$L__BB0_698:
	fma.rn.f64 	%fd5551, %fd8124, 0d7FF0000000000000, 0d7FF0000000000000;
	{
	.reg .b32 %temp; 
	mov.b64 	{%temp, %r2903}, %fd8124;
	}
	and.b32  	%r2904, %r2903, 2147483647;
	setp.eq.s32 	%p1499, %r2904, 0;
	selp.f64 	%fd8126, 0dFFF0000000000000, %fd5551, %p1499;
$L__BB0_699:
	neg.f64 	%fd784, %fd731;
	{
	.reg .b32 %temp; 
	mov.b64 	{%temp, %r540}, %fd784;
	}
	shr.u32 	%r2913, %r540, 20;
	and.b32  	%r2914, %r2913, 2047;
	add.s32 	%r2915, %r2914, -1012;
	mov.b64 	%rd473, %fd784;
	shl.b64 	%rd21, %rd473, %r2915;
	setp.eq.s64 	%p2350, %rd21, -9223372036854775808;
	@%p1448 bra 	$L__BB0_701;
	setp.eq.s64 	%p1504, %rd21, -9223372036854775808;
	setp.neu.f64 	%p1505, %fd731, 0d3FE0000000000000;
	and.pred  	%p2349, %p1505, %p1504;
	selp.b32 	%r2916, %r3892, 0, %p2349;
	setp.lt.s32 	%p1506, %r540, 0;
	or.b32  	%r2917, %r2916, 2146435072;
	selp.b32 	%r2918, %r2917, %r2916, %p1506;
	mov.b32 	%r2919, 0;
	mov.b64 	%fd8128, {%r2919, %r2918};
	bra.uni 	$L__BB0_702;
$L__BB0_701:
	{ // callseq 18, 0
	.param .b64 param0;
	st.param.f64 	[param0], %fd756;
	.param .b64 param1;
	st.param.f64 	[param1], %fd784;
	.param .b64 retval0;
	call.uni (retval0), 
	__internal_accurate_pow, 
	(
	param0, 
	param1
	);
	ld.param.f64 	%fd5583, [retval0];
	} // callseq 18
	setp.lt.s32 	%p1502, %r3892, 0;
	cvt.rzi.f64.f64 	%fd5585, %fd784;
	setp.neu.f64 	%p1503, %fd5585, %fd784;
	neg.f64 	%fd5587, %fd5583;
	selp.f64 	%fd5588, %fd5587, %fd5583, %p2350;
	selp.f64 	%fd5589, %fd5588, %fd5583, %p1502;
	selp.f64 	%fd5590, 0dFFF8000000000000, %fd5589, %p1503;
	selp.f64 	%fd8128, %fd5590, %fd5589, %p1502;
	mov.pred 	%p2349, %p2350;
$L__BB0_702:
	sub.f64 	%fd5591, %fd753, %fd731;
	{
	.reg .b32 %temp; 
	mov.b64 	{%temp, %r2920}, %fd5591;
	}
	and.b32  	%r2921, %r2920, 2146435072;
	setp.ne.s32 	%p1507, %r2921, 2146435072;
	@%p1507 bra 	$L__BB0_707;
	setp.num.f64 	%p1508, %fd753, %fd753;
	@%p1508 bra 	$L__BB0_705;
	add.rn.f64 	%fd8128, %fd753, %fd784;
	bra.uni 	$L__BB0_707;
$L__BB0_705:
	setp.neu.f64 	%p1509, %fd756, 0d7FF0000000000000;
	@%p1509 bra 	$L__BB0_707;
	setp.lt.s32 	%p1510, %r3892, 0;
	setp.lt.s32 	%p1511, %r540, 0;
	selp.b32 	%r2922, 0, 2146435072, %p1511;
	and.b32  	%r2923, %r540, 2147483647;
	setp.ne.s32 	%p1512, %r2923, 1071644672;
	or.b32  	%r2924, %r2922, -2147483648;
	selp.b32 	%r2925, %r2924, %r2922, %p1512;
	selp.b32 	%r2926, %r2925, %r2922, %p2349;
	selp.b32 	%r2927, %r2926, %r2922, %p1510;
	mov.b32 	%r2928, 0;
	mov.b64 	%fd8128, {%r2928, %r2927};
$L__BB0_707:
	@%p1466 bra 	$L__BB0_709;
	setp.eq.s64 	%p1517, %rd21, -9223372036854775808;
	setp.neu.f64 	%p1518, %fd731, 0d3FE0000000000000;
	and.pred  	%p2350, %p1518, %p1517;
	selp.b32 	%r2929, %r3896, 0, %p2350;
	setp.lt.s32 	%p1519, %r540, 0;
	or.b32  	%r2930, %r2929, 2146435072;
	selp.b32 	%r2931, %r2930, %r2929, %p1519;
	mov.b32 	%r2932, 0;
	mov.b64 	%fd8130, {%r2932, %r2931};
	bra.uni 	$L__BB0_710;
$L__BB0_709:
	{ // callseq 19, 0
	.param .b64 param0;
	st.param.f64 	[param0], %fd765;
	.param .b64 param1;
	st.param.f64 	[param1], %fd784;
	.param .b64 retval0;
	call.uni (retval0), 
	__internal_accurate_pow, 
	(
	param0, 
	param1
	);
	ld.param.f64 	%fd5592, [retval0];
	} // callseq 19
	setp.lt.s32 	%p1514, %r3896, 0;
	cvt.rzi.f64.f64 	%fd5594, %fd784;
	setp.neu.f64 	%p1515, %fd5594, %fd784;
	neg.f64 	%fd5596, %fd5592;
	setp.eq.s64 	%p1516, %rd21, -9223372036854775808;
	selp.f64 	%fd5597, %fd5596, %fd5592, %p1516;
	selp.f64 	%fd5598, %fd5597, %fd5592, %p1514;
	selp.f64 	%fd5599, 0dFFF8000000000000, %fd5598, %p1515;
	selp.f64 	%fd8130, %fd5599, %fd5598, %p1514;
$L__BB0_710:
	sub.f64 	%fd5600, %fd754, %fd731;
	{
	.reg .b32 %temp; 
	mov.b64 	{%temp, %r2933}, %fd5600;
	}
	and.b32  	%r2934, %r2933, 2146435072;
	setp.ne.s32 	%p1520, %r2934, 2146435072;
	@%p1520 bra 	$L__BB0_715;
	setp.num.f64 	%p1521, %fd754, %fd754;
	@%p1521 bra 	$L__BB0_713;
	add.rn.f64 	%fd8130, %fd754, %fd784;
	bra.uni 	$L__BB0_715;
$L__BB0_713:
	setp.neu.f64 	%p1522, %fd765, 0d7FF0000000000000;
	@%p1522 bra 	$L__BB0_715;
	setp.lt.s32 	%p1523, %r3896, 0;
	setp.lt.s32 	%p1524, %r540, 0;
	selp.b32 	%r2935, 0, 2146435072, %p1524;
	and.b32  	%r2936, %r540, 2147483647;
	setp.ne.s32 	%p1525, %r2936, 1071644672;
	or.b32  	%r2937, %r2935, -2147483648;
	selp.b32 	%r2938, %r2937, %r2935, %p1525;
	selp.b32 	%r2939, %r2938, %r2935, %p2350;
	selp.b32 	%r2940, %r2939, %r2935, %p1523;
	mov.b32 	%r2941, 0;
	mov.b64 	%fd8130, {%r2941, %r2940};
$L__BB0_715:
	selp.f64 	%fd5601, 0d3FF0000000000000, %fd8130, %p1484;
	add.f64 	%fd5602, %fd730, %fd732;
	mul.f64 	%fd5603, %fd8161, %fd5602;
	mul.f64 	%fd5604, %fd730, %fd730;
	div.rn.f64 	%fd5605, %fd731, %fd5604;
	add.f64 	%fd5606, %fd5605, 0d3FF0000000000000;
	mul.f64 	%fd5607, %fd8119, %fd5606;
	setp.eq.f64 	%p1527, %fd753, 0d3FF0000000000000;
	selp.f64 	%fd5608, 0d3FF0000000000000, %fd8128, %p1527;
	sub.f64 	%fd5609, %fd5601, %fd5608;
	mul.f64 	%fd5610, %fd5607, %fd5609;
	sub.f64 	%fd8160, %fd5610, %fd5603;
	{
	.reg .b32 %temp; 
	mov.b64 	{%r3893, %temp}, %fd753;
	}
	setp.gt.s32 	%p1528, %r3892, 1048575;
	mov.b32 	%r3894, -1023;
	mov.f64 	%fd8131, %fd753;
	@%p1528 bra 	$L__BB0_717;
	mul.f64 	%fd8131, %fd753, 0d4350000000000000;
	{
	.reg .b32 %temp; 
	mov.b64 	{%temp, %r3892}, %fd8131;
	}
	{
	.reg .b32 %temp; 
	mov.b64 	{%r3893, %temp}, %fd8131;
	}
	mov.b32 	%r3894, -1077;
$L__BB0_717:
	add.s32 	%r2944, %r3892, -1;
	setp.gt.u32 	%p1529, %r2944, 2146435070;
	@%p1529 bra 	$L__BB0_721;
	shr.u32 	%r2947, %r3892, 20;
	add.s32 	%r3895, %r3894, %r2947;
	and.b32  	%r2948, %r3892, 1048575;
	or.b32  	%r2949, %r2948, 1072693248;
	mov.b64 	%fd8132, {%r3893, %r2949};
	setp.lt.u32 	%p1531, %r2949, 1073127583;
	@%p1531 bra 	$L__BB0_720;
	{
	.reg .b32 %temp; 
	mov.b64 	{%r2950, %temp}, %fd8132;
	}
	{
	.reg .b32 %temp; 
	mov.b64 	{%temp, %r2951}, %fd8132;
	}
	add.s32 	%r2952, %r2951, -1048576;
	mov.b64 	%fd8132, {%r2950, %r2952};
	add.s32 	%r3895, %r3895, 1;
$L__BB0_720:
	add.f64 	%fd5612, %fd8132, 0dBFF0000000000000;
	add.f64 	%fd5613, %fd8132, 0d3FF0000000000000;
	rcp.approx.ftz.f64 	%fd5614, %fd5613;
	neg.f64 	%fd5615, %fd5613;
	fma.rn.f64 	%fd5616, %fd5615, %fd5614, 0d3FF0000000000000;
	fma.rn.f64 	%fd5617, %fd5616, %fd5616, %fd5616;
	fma.rn.f64 	%fd5618, %fd5617, %fd5614, %fd5614;
	mul.f64 	%fd5619, %fd5612, %fd5618;
	fma.rn.f64 	%fd5620, %fd5612, %fd5618, %fd5619;
	mul.f64 	%fd5621, %fd5620, %fd5620;
	fma.rn.f64 	%fd5622, %fd5621, 0d3EB1380B3AE80F1E, 0d3ED0EE258B7A8B04;
	fma.rn.f64 	%fd5623, %fd5622, %fd5621, 0d3EF3B2669F02676F;
	fma.rn.f64 	%fd5624, %fd5623, %fd5621, 0d3F1745CBA9AB0956;
	fma.rn.f64 	%fd5625, %fd5624, %fd5621, 0d3F3C71C72D1B5154;
	fma.rn.f64 	%fd5626, %fd5625, %fd5621, 0d3F624924923BE72D;
	fma.rn.f64 	%fd5627, %fd5626, %fd5621, 0d3F8999999999A3C4;
	fma.rn.f64 	%fd5628, %fd5627, %fd5621, 0d3FB5555555555554;
	sub.f64 	%fd5629, %fd5612, %fd5620;
	add.f64 	%fd5630, %fd5629, %fd5629;
	neg.f64 	%fd5631, %fd5620;
	fma.rn.f64 	%fd5632, %fd5631, %fd5612, %fd5630;
	mul.f64 	%fd5633, %fd5618, %fd5632;
	mul.f64 	%fd5634, %fd5621, %fd5628;
	fma.rn.f64 	%fd5635, %fd5634, %fd5620, %fd5633;
	xor.b32  	%r2953, %r3895, -2147483648;
	mov.b32 	%r2954, 1127219200;
	mov.b64 	%fd5636, {%r2953, %r2954};
	sub.f64 	%fd5637, %fd5636, %fd1;
	fma.rn.f64 	%fd5638, %fd5637, 0d3FE62E42FEFA39EF, %fd5620;
	fma.rn.f64 	%fd5639, %fd5637, 0dBFE62E42FEFA39EF, %fd5638;
	sub.f64 	%fd5640, %fd5639, %fd5620;
	sub.f64 	%fd5641, %fd5635, %fd5640;
	fma.rn.f64 	%fd5642, %fd5637, 0d3C7ABC9E3B39803F, %fd5641;
	add.f64 	%fd8133, %fd5638, %fd5642;
	bra.uni 	$L__BB0_722;
$L__BB0_721:
	fma.rn.f64 	%fd5611, %fd8131, 0d7FF0000000000000, 0d7FF0000000000000;
	{
	.reg .b32 %temp; 
	mov.b64 	{%temp, %r2945}, %fd8131;
	}
	and.b32  	%r2946, %r2945, 2147483647;
	setp.eq.s32 	%p1530, %r2946, 0;
	selp.f64 	%fd8133, 0dFFF0000000000000, %fd5611, %p1530;
$L__BB0_722:
	neg.f64 	%fd5643, %fd8133;
	rcp.rn.f64 	%fd5644, %fd730;
	mul.f64 	%fd806, %fd5644, %fd748;
	div.rn.f64 	%fd5645, %fd806, %fd753;
	sub.f64 	%fd5646, %fd5643, %fd5645;
	mul.f64 	%fd807, %fd764, %fd5646;
	{
	.reg .b32 %temp; 
	mov.b64 	{%r3897, %temp}, %fd754;
	}
	setp.gt.s32 	%p1532, %r3896, 1048575;
	mov.b32 	%r3898, -1023;
	mov.f64 	%fd8134, %fd754;
	@%p1532 bra 	$L__BB0_724;
	mul.f64 	%fd8134, %fd754, 0d4350000000000000;
	{
	.reg .b32 %temp; 
	mov.b64 	{%temp, %r3896}, %fd8134;
	}
	{
	.reg .b32 %temp; 
	mov.b64 	{%r3897, %temp}, %fd8134;
	}
	mov.b32 	%r3898, -1077;
$L__BB0_724:
	add.s32 	%r2957, %r3896, -1;
	setp.gt.u32 	%p1533, %r2957, 2146435070;
	@%p1533 bra 	$L__BB0_728;
	shr.u32 	%r2960, %r3896, 20;
	add.s32 	%r3899, %r3898, %r2960;
	and.b32  	%r2961, %r3896, 1048575;
	or.b32  	%r2962, %r2961, 1072693248;
	mov.b64 	%fd8135, {%r3897, %r2962};
	setp.lt.u32 	%p1535, %r2962, 1073127583;
	@%p1535 bra 	$L__BB0_727;
	{
	.reg .b32 %temp; 
	mov.b64 	{%r2963, %temp}, %fd8135;
	}
	{
	.reg .b32 %temp; 
	mov.b64 	{%temp, %r2964}, %fd8135;
	}
	add.s32 	%r2965, %r2964, -1048576;
	mov.b64 	%fd8135, {%r2963, %r2965};
	add.s32 	%r3899, %r3899, 1;
$L__BB0_727:
	add.f64 	%fd5648, %fd8135, 0dBFF0000000000000;
	add.f64 	%fd5649, %fd8135, 0d3FF0000000000000;
	rcp.approx.ftz.f64 	%fd5650, %fd5649;
	neg.f64 	%fd5651, %fd5649;
	fma.rn.f64 	%fd5652, %fd5651, %fd5650, 0d3FF0000000000000;
	fma.rn.f64 	%fd5653, %fd5652, %fd5652, %fd5652;
	fma.rn.f64 	%fd5654, %fd5653, %fd5650, %fd5650;
	mul.f64 	%fd5655, %fd5648, %fd5654;
	fma.rn.f64 	%fd5656, %fd5648, %fd5654, %fd5655;
	mul.f64 	%fd5657, %fd5656, %fd5656;
	fma.rn.f64 	%fd5658, %fd5657, 0d3EB1380B3AE80F1E, 0d3ED0EE258B7A8B04;
	fma.rn.f64 	%fd5659, %fd5658, %fd5657, 0d3EF3B2669F02676F;
	fma.rn.f64 	%fd5660, %fd5659, %fd5657, 0d3F1745CBA9AB0956;
	fma.rn.f64 	%fd5661, %fd5660, %fd5657, 0d3F3C71C72D1B5154;
	fma.rn.f64 	%fd5662, %fd5661, %fd5657, 0d3F624924923BE72D;
	fma.rn.f64 	%fd5663, %fd5662, %fd5657, 0d3F8999999999A3C4;
	fma.rn.f64 	%fd5664, %fd5663, %fd5657, 0d3FB5555555555554;
	sub.f64 	%fd5665, %fd5648, %fd5656;
	add.f64 	%fd5666, %fd5665, %fd5665;
	neg.f64 	%fd5667, %fd5656;
	fma.rn.f64 	%fd5668, %fd5667, %fd5648, %fd5666;
	mul.f64 	%fd5669, %fd5654, %fd5668;
	mul.f64 	%fd5670, %fd5657, %fd5664;
	fma.rn.f64 	%fd5671, %fd5670, %fd5656, %fd5669;
	xor.b32  	%r2966, %r3899, -2147483648;
	mov.b32 	%r2967, 1127219200;
	mov.b64 	%fd5672, {%r2966, %r2967};
	sub.f64 	%fd5673, %fd5672, %fd1;
	fma.rn.f64 	%fd5674, %fd5673, 0d3FE62E42FEFA39EF, %fd5656;
	fma.rn.f64 	%fd5675, %fd5673, 0dBFE62E42FEFA39EF, %fd5674;
	sub.f64 	%fd5676, %fd5675, %fd5656;
	sub.f64 	%fd5677, %fd5671, %fd5676;
	fma.rn.f64 	%fd5678, %fd5673, 0d3C7ABC9E3B39803F, %fd5677;
	add.f64 	%fd8136, %fd5674, %fd5678;
	bra.uni 	$L__BB0_729;
$L__BB0_728:
	fma.rn.f64 	%fd5647, %fd8134, 0d7FF0000000000000, 0d7FF0000000000000;
	{
	.reg .b32 %temp; 
	mov.b64 	{%temp, %r2958}, %fd8134;
	}
	and.b32  	%r2959, %r2958, 2147483647;
	setp.eq.s32 	%p1534, %r2959, 0;
	selp.f64 	%fd8136, 0dFFF0000000000000, %fd5647, %p1534;
$L__BB0_729:
	neg.f64 	%fd5679, %fd8136;
	div.rn.f64 	%fd5680, %fd806, %fd754;
	sub.f64 	%fd5681, %fd5679, %fd5680;
	mul.f64 	%fd5682, %fd773, %fd5681;
	add.f64 	%fd5683, %fd8126, 0d3FF0000000000000;
	mul.f64 	%fd5684, %fd8161, %fd5683;
	div.rn.f64 	%fd5685, %fd8161, %fd748;
	sub.f64 	%fd5686, %fd5684, %fd5685;
	sub.f64 	%fd5687, %fd5682, %fd807;
	fma.rn.f64 	%fd8159, %fd774, %fd5687, %fd5686;
	bra.uni 	$L__BB0_801;
$L__BB0_730:
	setp.ltu.f64 	%p1536, %fd744, %fd747;
	@%p1536 bra 	$L__BB0_738;
	mul.f64 	%fd817, %fd745, 0dBFE6A09E667F3BCD;
	{
	.reg .b32 %temp; 
	mov.b64 	{%temp, %r559}, %fd817;
	}
	and.b32  	%r560, %r559, 2147483647;
	{
	.reg .b32 %temp; 
	mov.b64 	{%r561, %temp}, %fd817;
	}
	setp.gt.u32 	%p1537, %r560, 2146435071;
	@%p1537 bra 	$L__BB0_733;
	mov.b64 	%fd5691, {%r561, %r560};
	add.f64 	%fd5692, %fd5691, 0dC010000000000000;
	add.f64 	%fd5693, %fd5691, 0d4010000000000000;
	rcp.approx.ftz.f64 	%fd5694, %fd5693;
	neg.f64 	%fd5695, %fd5693;
	fma.rn.f64 	%fd5696, %fd5695, %fd5694, 0d3FF0000000000000;
	fma.rn.f64 	%fd5697, %fd5696, %fd5696, %fd5696;
	fma.rn.f64 	%fd5698, %fd5697, %fd5694, %fd5694;
	mul.f64 	%fd5699, %fd5692, %fd5698;
	mov.f64 	%fd5700, 0d3FF0000000000000;
	add.rn.f64 	%fd5701, %fd5699, %fd5700;
	fma.rn.f64 	%fd5702, %fd5701, 0dC010000000000000, %fd5691;
	neg.f64 	%fd5703, %fd5699;
	fma.rn.f64 	%fd5704, %fd5703, %fd5691, %fd5702;
	fma.rn.f64 	%fd5705, %fd5698, %fd5704, %fd5699;
	fma.rn.f64 	%fd5706, %fd5705, 0dBDF8774AD4E0BFD7, 0dBE44E1C6FD03D328;
	fma.rn.f64 	%fd5707, %fd5706, %fd5705, 0dBE4330149F7A56B6;
	fma.rn.f64 	%fd5708, %fd5707, %fd5705, 0d3E7BEDDED8376273;
	fma.rn.f64 	%fd5709, %fd5708, %fd5705, 0d3E6F9254C3ABF22B;
	fma.rn.f64 	%fd5710, %fd5709, %fd5705, 0dBEAB9068C2148CF0;
	fma.rn.f64 	%fd5711, %fd5710, %fd5705, 0d3E94C6454DB34009;
	fma.rn.f64 	%fd5712, %fd5711, %fd5705, 0d3ED7F1C378F2311D;
	fma.rn.f64 	%fd5713, %fd5712, %fd5705, 0dBEE78E051C6D5C58;
	fma.rn.f64 	%fd5714, %fd5713, %fd5705, 0dBEF995B4EAD14A90;
	fma.rn.f64 	%fd5715, %fd5714, %fd5705, 0d3F23BE27CF0A29B2;
	fma.rn.f64 	%fd5716, %fd5715, %fd5705, 0dBF2A1DEF3E81672E;
	fma.rn.f64 	%fd5717, %fd5716, %fd5705, 0dBF48D4ABE68C1713;
	fma.rn.f64 	%fd5718, %fd5717, %fd5705, 0d3F749C67210DD6B4;
	fma.rn.f64 	%fd5719, %fd5718, %fd5705, 0dBF9096238568E357;
	fma.rn.f64 	%fd5720, %fd5719, %fd5705, 0d3FA3079EDF8C2DC9;
	fma.rn.f64 	%fd5721, %fd5720, %fd5705, 0dBFB0FB06DFF601FC;
	fma.rn.f64 	%fd5722, %fd5721, %fd5705, 0d3FB7FEE004DFBCDC;
	fma.rn.f64 	%fd5723, %fd5722, %fd5705, 0dBFB9DDB23C3DB8C6;
	fma.rn.f64 	%fd5724, %fd5723, %fd5705, 0d3FB16ECEFCFA5FDA;
	fma.rn.f64 	%fd5725, %fd5724, %fd5705, 0d3F8F7F5DF66FB6D6;
	fma.rn.f64 	%fd5726, %fd5725, %fd5705, 0dBFC1DF1AD154A29D;
	fma.rn.f64 	%fd5727, %fd5726, %fd5705, 0d3FF3BA5916E9FD7F;
	fma.rn.f64 	%fd5728, %fd5691, 0d4000000000000000, 0d3FF0000000000000;
	rcp.approx.ftz.f64 	%fd5729, %fd5728;
	neg.f64 	%fd5730, %fd5728;
	fma.rn.f64 	%fd5731, %fd5730, %fd5729, 0d3FF0000000000000;
	fma.rn.f64 	%fd5732, %fd5731, %fd5731, %fd5731;
	fma.rn.f64 	%fd5733, %fd5732, %fd5729, %fd5729;
	mul.f64 	%fd5734, %fd5733, %fd5727;
	mul.f64 	%fd5735, %fd5734, 0dC000000000000000;
	fma.rn.f64 	%fd5736, %fd5691, %fd5735, %fd5727;
	neg.f64 	%fd5737, %fd5734;
	add.rn.f64 	%fd5738, %fd5736, %fd5737;
	fma.rn.f64 	%fd5739, %fd5738, %fd5733, %fd5734;
	neg.f64 	%fd5740, %fd5691;
	mul.f64 	%fd5741, %fd5691, %fd5740;
	fma.rn.f64 	%fd5742, %fd5741, 0d3FF71547652B82FE, 0d4338000000000000;
	{
	.reg .b32 %temp; 
	mov.b64 	{%r2968, %temp}, %fd5742;
	}
	mov.f64 	%fd5743, 0dC338000000000000;
	add.rn.f64 	%fd5744, %fd5742, %fd5743;
	fma.rn.f64 	%fd5745, %fd5744, 0dBFE62E42FEFA39EF, %fd5741;
	fma.rn.f64 	%fd5746, %fd5744, 0dBC7ABC9E3B39803F, %fd5745;
	fma.rn.f64 	%fd5747, %fd5746, 0d3E5ADE1569CE2BDF, 0d3E928AF3FCA213EA;
	fma.rn.f64 	%fd5748, %fd5747, %fd5746, 0d3EC71DEE62401315;
	fma.rn.f64 	%fd5749, %fd5748, %fd5746, 0d3EFA01997C89EB71;
	fma.rn.f64 	%fd5750, %fd5749, %fd5746, 0d3F2A01A014761F65;
	fma.rn.f64 	%fd5751, %fd5750, %fd5746, 0d3F56C16C1852B7AF;
	fma.rn.f64 	%fd5752, %fd5751, %fd5746, 0d3F81111111122322;
	fma.rn.f64 	%fd5753, %fd5752, %fd5746, 0d3FA55555555502A1;
	fma.rn.f64 	%fd5754, %fd5753, %fd5746, 0d3FC5555555555511;
	fma.rn.f64 	%fd5755, %fd5754, %fd5746, 0d3FE000000000000B;
	fma.rn.f64 	%fd5756, %fd5755, %fd5746, 0d3FF0000000000000;
	fma.rn.f64 	%fd5757, %fd5756, %fd5746, 0d3FF0000000000000;
	shr.u32 	%r2969, %r2968, 31;
	add.s32 	%r2970, %r2968, %r2969;
	shr.s32 	%r2971, %r2970, 1;
	{
	.reg .b32 %temp; 
	mov.b64 	{%r2972, %temp}, %fd5757;
	}
	{
	.reg .b32 %temp; 
	mov.b64 	{%temp, %r2973}, %fd5757;
	}
	shl.b32 	%r2974, %r2971, 20;
	add.s32 	%r2975, %r2973, %r2974;
	mov.b64 	%fd5758, {%r2972, %r2975};
	sub.s32 	%r2976, %r2968, %r2971;
	shl.b32 	%r2977, %r2976, 20;
	add.s32 	%r2978, %r2977, 1072693248;
	mov.b32 	%r2979, 0;
	mov.b64 	%fd5759, {%r2979, %r2978};
	mul.f64 	%fd5760, %fd5759, %fd5758;
	neg.f64 	%fd5761, %fd5741;
	fma.rn.f64 	%fd5762, %fd5740, %fd5691, %fd5761;
	fma.rn.f64 	%fd5763, %fd5760, %fd5762, %fd5760;
	mul.f64 	%fd5764, %fd5763, %fd5739;
	setp.gt.u32 	%p1541, %r560, 1077624832;
	selp.f64 	%fd5765, 0d0000000000000000, %fd5764, %p1541;
	setp.lt.s32 	%p1542, %r559, 0;
	mov.f64 	%fd5766, 0d4000000000000000;
	sub.f64 	%fd5767, %fd5766, %fd5765;
	selp.f64 	%fd8137, %fd5767, %fd5765, %p1542;
	bra.uni 	$L__BB0_734;
$L__BB0_733:
	setp.eq.s32 	%p1538, %r560, 2146435072;
	setp.eq.s32 	%p1539, %r561, 0;
	setp.lt.s32 	%p1540, %r559, 0;
	selp.f64 	%fd5688, 0d4000000000000000, 0d0000000000000000, %p1540;
	add.f64 	%fd5689, %fd817, %fd817;
	selp.f64 	%fd5690, %fd5688, %fd5689, %p1539;
	selp.f64 	%fd8137, %fd5690, %fd5689, %p1538;
$L__BB0_734:
	mul.f64 	%fd821, %fd744, 0dBFE6A09E667F3BCD;
	{
	.reg .b32 %temp; 
	mov.b64 	{%temp, %r562}, %fd821;
	}
	and.b32  	%r563, %r562, 2147483647;
	{
	.reg .b32 %temp; 
	mov.b64 	{%r564, %temp}, %fd821;
	}
	setp.gt.u32 	%p1543, %r563, 2146435071;
	@%p1543 bra 	$L__BB0_736;
	mov.b64 	%fd5771, {%r564, %r563};
	add.f64 	%fd5772, %fd5771, 0dC010000000000000;
	add.f64 	%fd5773, %fd5771, 0d4010000000000000;
	rcp.approx.ftz.f64 	%fd5774, %fd5773;
	neg.f64 	%fd5775, %fd5773;
	fma.rn.f64 	%fd5776, %fd5775, %fd5774, 0d3FF0000000000000;
	fma.rn.f64 	%fd5777, %fd5776, %fd5776, %fd5776;
	fma.rn.f64 	%fd5778, %fd5777, %fd5774, %fd5774;
	mul.f64 	%fd5779, %fd5772, %fd5778;
	mov.f64 	%fd5780, 0d3FF0000000000000;
	add.rn.f64 	%fd5781, %fd5779, %fd5780;
	fma.rn.f64 	%fd5782, %fd5781, 0dC010000000000000, %fd5771;
	neg.f64 	%fd5783, %fd5779;
	fma.rn.f64 	%fd5784, %fd5783, %fd5771, %fd5782;
	fma.rn.f64 	%fd5785, %fd5778, %fd5784, %fd5779;
	fma.rn.f64 	%fd5786, %fd5785, 0dBDF8774AD4E0BFD7, 0dBE44E1C6FD03D328;
	fma.rn.f64 	%fd5787, %fd5786, %fd5785, 0dBE4330149F7A56B6;
	fma.rn.f64 	%fd5788, %fd5787, %fd5785, 0d3E7BEDDED8376273;
	fma.rn.f64 	%fd5789, %fd5788, %fd5785, 0d3E6F9254C3ABF22B;
	fma.rn.f64 	%fd5790, %fd5789, %fd5785, 0dBEAB9068C2148CF0;
	fma.rn.f64 	%fd5791, %fd5790, %fd5785, 0d3E94C6454DB34009;
	fma.rn.f64 	%fd5792, %fd5791, %fd5785, 0d3ED7F1C378F2311D;
	fma.rn.f64 	%fd5793, %fd5792, %fd5785, 0dBEE78E051C6D5C58;
	fma.rn.f64 	%fd5794, %fd5793, %fd5785, 0dBEF995B4EAD14A90;
	fma.rn.f64 	%fd5795, %fd5794, %fd5785, 0d3F23BE27CF0A29B2;
	fma.rn.f64 	%fd5796, %fd5795, %fd5785, 0dBF2A1DEF3E81672E;
	fma.rn.f64 	%fd5797, %fd5796, %fd5785, 0dBF48D4ABE68C1713;
	fma.rn.f64 	%fd5798, %fd5797, %fd5785, 0d3F749C67210DD6B4;
	fma.rn.f64 	%fd5799, %fd5798, %fd5785, 0dBF9096238568E357;
	fma.rn.f64 	%fd5800, %fd5799, %fd5785, 0d3FA3079EDF8C2DC9;
	fma.rn.f64 	%fd5801, %fd5800, %fd5785, 0dBFB0FB06DFF601FC;
	fma.rn.f64 	%fd5802, %fd5801, %fd5785, 0d3FB7FEE004DFBCDC;
	fma.rn.f64 	%fd5803, %fd5802, %fd5785, 0dBFB9DDB23C3DB8C6;
	fma.rn.f64 	%fd5804, %fd5803, %fd5785, 0d3FB16ECEFCFA5FDA;
	fma.rn.f64 	%fd5805, %fd5804, %fd5785, 0d3F8F7F5DF66FB6D6;
	fma.rn.f64 	%fd5806, %fd5805, %fd5785, 0dBFC1DF1AD154A29D;
	fma.rn.f64 	%fd5807, %fd5806, %fd5785, 0d3FF3BA5916E9FD7F;
	fma.rn.f64 	%fd5808, %fd5771, 0d4000000000000000, 0d3FF0000000000000;
	rcp.approx.ftz.f64 	%fd5809, %fd5808;
	neg.f64 	%fd5810, %fd5808;
	fma.rn.f64 	%fd5811, %fd5810, %fd5809, 0d3FF0000000000000;
	fma.rn.f64 	%fd5812, %fd5811, %fd5811, %fd5811;
	fma.rn.f64 	%fd5813, %fd5812, %fd5809, %fd5809;
	mul.f64 	%fd5814, %fd5813, %fd5807;
	mul.f64 	%fd5815, %fd5814, 0dC000000000000000;
	fma.rn.f64 	%fd5816, %fd5771, %fd5815, %fd5807;
	neg.f64 	%fd5817, %fd5814;
	add.rn.f64 	%fd5818, %fd5816, %fd5817;
	fma.rn.f64 	%fd5819, %fd5818, %fd5813, %fd5814;
	neg.f64 	%fd5820, %fd5771;
	mul.f64 	%fd5821, %fd5771, %fd5820;
	fma.rn.f64 	%fd5822, %fd5821, 0d3FF71547652B82FE, 0d4338000000000000;
	{
	.reg .b32 %temp; 
	mov.b64 	{%r2980, %temp}, %fd5822;
	}
	mov.f64 	%fd5823, 0dC338000000000000;
	add.rn.f64 	%fd5824, %fd5822, %fd5823;
	fma.rn.f64 	%fd5825, %fd5824, 0dBFE62E42FEFA39EF, %fd5821;
	fma.rn.f64 	%fd5826, %fd5824, 0dBC7ABC9E3B39803F, %fd5825;
	fma.rn.f64 	%fd5827, %fd5826, 0d3E5ADE1569CE2BDF, 0d3E928AF3FCA213EA;
	fma.rn.f64 	%fd5828, %fd5827, %fd5826, 0d3EC71DEE62401315;
	fma.rn.f64 	%fd5829, %fd5828, %fd5826, 0d3EFA01997C89EB71;
	fma.rn.f64 	%fd5830, %fd5829, %fd5826, 0d3F2A01A014761F65;
	fma.rn.f64 	%fd5831, %fd5830, %fd5826, 0d3F56C16C1852B7AF;
	fma.rn.f64 	%fd5832, %fd5831, %fd5826, 0d3F81111111122322;
	fma.rn.f64 	%fd5833, %fd5832, %fd5826, 0d3FA55555555502A1;
	fma.rn.f64 	%fd5834, %fd5833, %fd5826, 0d3FC5555555555511;
	fma.rn.f64 	%fd5835, %fd5834, %fd5826, 0d3FE000000000000B;
	fma.rn.f64 	%fd5836, %fd5835, %fd5826, 0d3FF0000000000000;
	fma.rn.f64 	%fd5837, %fd5836, %fd5826, 0d3FF0000000000000;
	shr.u32 	%r2981, %r2980, 31;
	add.s32 	%r2982, %r2980, %r2981;
	shr.s32 	%r2983, %r2982, 1;
	{
	.reg .b32 %temp; 
	mov.b64 	{%r2984, %temp}, %fd5837;
	}
	{
	.reg .b32 %temp; 
	mov.b64 	{%temp, %r2985}, %fd5837;
	}
	shl.b32 	%r2986, %r2983, 20;
	add.s32 	%r2987, %r2985, %r2986;
	mov.b64 	%fd5838, {%r2984, %r2987};
	sub.s32 	%r2988, %r2980, %r2983;
	shl.b32 	%r2989, %r2988, 20;
	add.s32 	%r2990, %r2989, 1072693248;
	mov.b32 	%r2991, 0;
	mov.b64 	%fd5839, {%r2991, %r2990};
	mul.f64 	%fd5840, %fd5839, %fd5838;
	neg.f64 	%fd5841, %fd5821;
	fma.rn.f64 	%fd5842, %fd5820, %fd5771, %fd5841;
	fma.rn.f64 	%fd5843, %fd5840, %fd5842, %fd5840;
	mul.f64 	%fd5844, %fd5843, %fd5819;
	setp.gt.u32 	%p1547, %r563, 1077624832;
	selp.f64 	%fd5845, 0d0000000000000000, %fd5844, %p1547;
	setp.lt.s32 	%p1548, %r562, 0;
	mov.f64 	%fd5846, 0d4000000000000000;
	sub.f64 	%fd5847, %fd5846, %fd5845;
	selp.f64 	%fd8138, %fd5847, %fd5845, %p1548;
	bra.uni 	$L__BB0_737;
$L__BB0_736:
	setp.eq.s32 	%p1544, %r563, 2146435072;
	setp.eq.s32 	%p1545, %r564, 0;
	setp.lt.s32 	%p1546, %r562, 0;
	selp.f64 	%fd5768, 0d4000000000000000, 0d0000000000000000, %p1546;
	add.f64 	%fd5769, %fd821, %fd821;
	selp.f64 	%fd5770, %fd5768, %fd5769, %p1545;
	selp.f64 	%fd8138, %fd5770, %fd5769, %p1544;
$L__BB0_737:
	mul.f64 	%fd5849, %fd8138, 0d3FE0000000000000;
	mul.f64 	%fd5850, %fd8137, 0d3FE0000000000000;
	sub.f64 	%fd5851, %fd5850, %fd5849;
	mul.f64 	%fd8161, %fd5851, 0d40040D931FF62706;
	mov.f64 	%fd8159, 0d0000000000000000;
	mov.f64 	%fd8160, %fd8159;
	bra.uni 	$L__BB0_801;
$L__BB0_738:
	add.f64 	%fd826, %fd731, 0dBFF0000000000000;
	fma.rn.f64 	%fd5852, %fd741, 0d3FF71547652B82FE, 0d4338000000000000;
	{
	.reg .b32 %temp; 
	mov.b64 	{%r565, %temp}, %fd5852;
	}
	mov.f64 	%fd5853, 0dC338000000000000;
	add.rn.f64 	%fd5854, %fd5852, %fd5853;
	fma.rn.f64 	%fd5855, %fd5854, 0dBFE62E42FEFA39EF, %fd741;
	fma.rn.f64 	%fd5856, %fd5854, 0dBC7ABC9E3B39803F, %fd5855;
	fma.rn.f64 	%fd5857, %fd5856, 0d3E5ADE1569CE2BDF, 0d3E928AF3FCA213EA;
	fma.rn.f64 	%fd5858, %fd5857, %fd5856, 0d3EC71DEE62401315;
	fma.rn.f64 	%fd5859, %fd5858, %fd5856, 0d3EFA01997C89EB71;
	fma.rn.f64 	%fd5860, %fd5859, %fd5856, 0d3F2A01A014761F65;
	fma.rn.f64 	%fd5861, %fd5860, %fd5856, 0d3F56C16C1852B7AF;
	fma.rn.f64 	%fd5862, %fd5861, %fd5856, 0d3F81111111122322;
	fma.rn.f64 	%fd5863, %fd5862, %fd5856, 0d3FA55555555502A1;
	fma.rn.f64 	%fd5864, %fd5863, %fd5856, 0d3FC5555555555511;
	fma.rn.f64 	%fd5865, %fd5864, %fd5856, 0d3FE000000000000B;
	fma.rn.f64 	%fd5866, %fd5865, %fd5856, 0d3FF0000000000000;
	fma.rn.f64 	%fd5867, %fd5866, %fd5856, 0d3FF0000000000000;
	{
	.reg .b32 %temp; 
	mov.b64 	{%r566, %temp}, %fd5867;
	}
	{
	.reg .b32 %temp; 
	mov.b64 	{%temp, %r567}, %fd5867;
	}
	shl.b32 	%r2992, %r565, 20;
	add.s32 	%r2993, %r2992, %r567;
	mov.b64 	%fd8139, {%r566, %r2993};
	{
	.reg .b32 %temp; 
	mov.b64 	{%temp, %r2994}, %fd741;
	}
	mov.b32 	%f50, %r2994;
	abs.f32 	%f18, %f50;
	setp.lt.f32 	%p1549, %f18, 0f4086232B;
	@%p1549 bra 	$L__BB0_741;
	setp.lt.f64 	%p1550, %fd741, 0d0000000000000000;
	add.f64 	%fd5868, %fd741, 0d7FF0000000000000;
	selp.f64 	%fd8139, 0d0000000000000000, %fd5868, %p1550;
	setp.geu.f32 	%p1551, %f18, 0f40874800;
	@%p1551 bra 	$L__BB0_741;
	shr.u32 	%r2995, %r565, 31;
	add.s32 	%r2996, %r565, %r2995;
	shr.s32 	%r2997, %r2996, 1;
	shl.b32 	%r2998, %r2997, 20;
	add.s32 	%r2999, %r567, %r2998;
	mov.b64 	%fd5869, {%r566, %r2999};
	sub.s32 	%r3000, %r565, %r2997;
	shl.b32 	%r3001, %r3000, 20;
	add.s32 	%r3002, %r3001, 1072693248;
	mov.b32 	%r3003, 0;
	mov.b64 	%fd5870, {%r3003, %r3002};
	mul.f64 	%fd8139, %fd5870, %fd5869;
$L__BB0_741:
	sub.f64 	%fd831, %fd742, %fd744;
	add.f64 	%fd832, %fd730, %fd742;
	neg.f64 	%fd833, %fd826;
	{
	.reg .b32 %temp; 
	mov.b64 	{%temp, %r3904}, %fd831;
	}
	{
	.reg .b32 %temp; 
	mov.b64 	{%temp, %r569}, %fd833;
	}
	shr.u32 	%r3004, %r569, 20;
	and.b32  	%r3005, %r3004, 2047;
	add.s32 	%r3006, %r3005, -1012;
	mov.b64 	%rd474, %fd833;
	shl.b64 	%rd22, %rd474, %r3006;
	setp.eq.s64 	%p2352, %rd22, -9223372036854775808;
	abs.f64 	%fd834, %fd831;
	setp.neu.f64 	%p1552, %fd831, 0d0000000000000000;
	@%p1552 bra 	$L__BB0_743;
	setp.eq.s64 	%p1555, %rd22, -9223372036854775808;
	abs.f64 	%fd5879, %fd826;
	setp.neu.f64 	%p1556, %fd5879, 0d3FE0000000000000;
	and.pred  	%p33, %p1556, %p1555;
	selp.b32 	%r3007, %r3904, 0, %p33;
	setp.lt.s32 	%p1557, %r569, 0;
	or.b32  	%r3008, %r3007, 2146435072;
	selp.b32 	%r3009, %r3008, %r3007, %p1557;
	mov.b32 	%r3010, 0;
	mov.b64 	%fd8141, {%r3010, %r3009};
	bra.uni 	$L__BB0_744;
$L__BB0_743:
	{ // callseq 20, 0
	.param .b64 param0;
	st.param.f64 	[param0], %fd834;
	.param .b64 param1;
	st.param.f64 	[param1], %fd833;
	.param .b64 retval0;
	call.uni (retval0), 
	__internal_accurate_pow, 
	(
	param0, 
	param1
	);
	ld.param.f64 	%fd5871, [retval0];
	} // callseq 20
	setp.lt.s32 	%p1553, %r3904, 0;
	cvt.rzi.f64.f64 	%fd5873, %fd833;
	setp.neu.f64 	%p1554, %fd5873, %fd833;
	neg.f64 	%fd5875, %fd5871;
	selp.f64 	%fd5876, %fd5875, %fd5871, %p2352;
	selp.f64 	%fd5877, %fd5876, %fd5871, %p1553;
	selp.f64 	%fd5878, 0dFFF8000000000000, %fd5877, %p1554;
	selp.f64 	%fd8141, %fd5878, %fd5877, %p1553;
	mov.pred 	%p33, %p2352;
$L__BB0_744:
	sub.f64 	%fd5880, %fd831, %fd826;
	{
	.reg .b32 %temp; 
	mov.b64 	{%temp, %r3011}, %fd5880;
	}
	and.b32  	%r3012, %r3011, 2146435072;
	setp.ne.s32 	%p1558, %r3012, 2146435072;
	@%p1558 bra 	$L__BB0_751;
	setp.num.f64 	%p1559, %fd831, %fd831;
	@%p1559 bra 	$L__BB0_747;
	add.rn.f64 	%fd8141, %fd831, %fd833;
	bra.uni 	$L__BB0_751;
$L__BB0_747:
	abs.f64 	%fd5881, %fd826;
	setp.neu.f64 	%p1560, %fd5881, 0d7FF0000000000000;
	@%p1560 bra 	$L__BB0_749;
	setp.gt.f64 	%p1565, %fd834, 0d3FF0000000000000;
	selp.b32 	%r3020, 2146435072, 0, %p1565;
	setp.lt.s32 	%p1566, %r569, 0;
	xor.b32  	%r3021, %r3020, 2146435072;
	selp.b32 	%r3022, %r3021, %r3020, %p1566;
	setp.eq.f64 	%p1567, %fd831, 0dBFF0000000000000;
	selp.b32 	%r3023, 1072693248, %r3022, %p1567;
	mov.b32 	%r3024, 0;
	mov.b64 	%fd8141, {%r3024, %r3023};
	bra.uni 	$L__BB0_751;
$L__BB0_749:
	setp.neu.f64 	%p1561, %fd834, 0d7FF0000000000000;
	@%p1561 bra 	$L__BB0_751;
	setp.lt.s32 	%p1562, %r3904, 0;
	setp.lt.s32 	%p1563, %r569, 0;
	selp.b32 	%r3013, 0, 2146435072, %p1563;
	and.b32  	%r3014, %r569, 2147483647;
	setp.ne.s32 	%p1564, %r3014, 1071644672;
	or.b32  	%r3015, %r3013, -2147483648;
	selp.b32 	%r3016, %r3015, %r3013, %p1564;
	selp.b32 	%r3017, %r3016, %r3013, %p33;
	selp.b32 	%r3018, %r3017, %r3013, %p1562;
	mov.b32 	%r3019, 0;
	mov.b64 	%fd8141, {%r3019, %r3018};
$L__BB0_751:
	setp.eq.f64 	%p1568, %fd831, 0d3FF0000000000000;
	setp.eq.f64 	%p1569, %fd826, 0d0000000000000000;
	selp.f64 	%fd5882, 0d3FF0000000000000, %fd8141, %p1569;
	selp.f64 	%fd842, 0d3FF0000000000000, %fd5882, %p1568;
	{
	.reg .b32 %temp; 
	mov.b64 	{%temp, %r3908}, %fd832;
	}
	abs.f64 	%fd843, %fd832;
	setp.neu.f64 	%p1570, %fd832, 0d0000000000000000;
	@%p1570 bra 	$L__BB0_753;
	setp.eq.s64 	%p1574, %rd22, -9223372036854775808;
	abs.f64 	%fd5891, %fd826;
	setp.neu.f64 	%p1575, %fd5891, 0d3FE0000000000000;
	and.pred  	%p2352, %p1575, %p1574;
	selp.b32 	%r3025, %r3908, 0, %p2352;
	setp.lt.s32 	%p1576, %r569, 0;
	or.b32  	%r3026, %r3025, 2146435072;
	selp.b32 	%r3027, %r3026, %r3025, %p1576;
	mov.b32 	%r3028, 0;
	mov.b64 	%fd8143, {%r3028, %r3027};
	bra.uni 	$L__BB0_754;
$L__BB0_753:
	{ // callseq 21, 0
	.param .b64 param0;
	st.param.f64 	[param0], %fd843;
	.param .b64 param1;
	st.param.f64 	[param1], %fd833;
	.param .b64 retval0;
	call.uni (retval0), 
	__internal_accurate_pow, 
	(
	param0, 
	param1
	);
	ld.param.f64 	%fd5883, [retval0];
	} // callseq 21
	setp.lt.s32 	%p1571, %r3908, 0;
	cvt.rzi.f64.f64 	%fd5885, %fd833;
	setp.neu.f64 	%p1572, %fd5885, %fd833;
	neg.f64 	%fd5887, %fd5883;
	setp.eq.s64 	%p1573, %rd22, -9223372036854775808;
	selp.f64 	%fd5888, %fd5887, %fd5883, %p1573;
	selp.f64 	%fd5889, %fd5888, %fd5883, %p1571;
	selp.f64 	%fd5890, 0dFFF8000000000000, %fd5889, %p1572;
	selp.f64 	%fd8143, %fd5890, %fd5889, %p1571;
$L__BB0_754:
	sub.f64 	%fd5892, %fd832, %fd826;
	{
	.reg .b32 %temp; 
	mov.b64 	{%temp, %r3029}, %fd5892;
	}
	and.b32  	%r3030, %r3029, 2146435072;
	setp.ne.s32 	%p1577, %r3030, 2146435072;
	@%p1577 bra 	$L__BB0_759;
	abs.f64 	%fd5893, %fd826;
	setp.neu.f64 	%p1578, %fd5893, 0d7FF0000000000000;
	@%p1578 bra 	$L__BB0_757;
	setp.gt.f64 	%p1583, %fd843, 0d3FF0000000000000;
	selp.b32 	%r3038, 2146435072, 0, %p1583;
	setp.lt.s32 	%p1584, %r569, 0;
	xor.b32  	%r3039, %r3038, 2146435072;
	selp.b32 	%r3040, %r3039, %r3038, %p1584;
	setp.eq.f64 	%p1585, %fd832, 0dBFF0000000000000;
	selp.b32 	%r3041, 1072693248, %r3040, %p1585;
	mov.b32 	%r3042, 0;
	mov.b64 	%fd8143, {%r3042, %r3041};
	bra.uni 	$L__BB0_759;
$L__BB0_757:
	setp.neu.f64 	%p1579, %fd843, 0d7FF0000000000000;
	@%p1579 bra 	$L__BB0_759;
	setp.lt.s32 	%p1580, %r3908, 0;
	setp.lt.s32 	%p1581, %r569, 0;
	selp.b32 	%r3031, 0, 2146435072, %p1581;
	and.b32  	%r3032, %r569, 2147483647;
	setp.ne.s32 	%p1582, %r3032, 1071644672;
	or.b32  	%r3033, %r3031, -2147483648;
	selp.b32 	%r3034, %r3033, %r3031, %p1582;
	selp.b32 	%r3035, %r3034, %r3031, %p2352;
	selp.b32 	%r3036, %r3035, %r3031, %p1580;
	mov.b32 	%r3037, 0;
	mov.b64 	%fd8143, {%r3037, %r3036};
$L__BB0_759:
	setp.eq.f64 	%p1587, %fd832, 0d3FF0000000000000;
	selp.f64 	%fd5896, 0d3FF0000000000000, %fd8143, %p1569;
	selp.f64 	%fd850, 0d3FF0000000000000, %fd5896, %p1587;
	div.rn.f64 	%fd851, %fd8139, %fd826;
	sub.f64 	%fd5897, %fd850, %fd842;
	mul.f64 	%fd852, %fd851, %fd5897;
	mov.b64 	%rd475, %fd852;
	setp.lt.s64 	%p1588, %rd475, 0;
	and.b64  	%rd476, %rd475, 9223372036854775807;
	add.s64 	%rd477, %rd476, -4503599627370496;
	setp.lt.u64 	%p1589, %rd477, 9214364837600034816;
	and.pred  	%p1590, %p1589, %p1588;
	add.s64 	%rd478, %rd476, -1;
	setp.lt.u64 	%p1591, %rd478, 4503599627370495;
	and.pred  	%p1592, %p1591, %p1588;
	setp.eq.s64 	%p1593, %rd476, 0;
	or.pred  	%p1594, %p1593, %p1592;
	setp.eq.s64 	%p1595, %rd476, 9218868437227405312;
	or.pred  	%p1596, %p1594, %p1595;
	setp.gt.s64 	%p1597, %rd476, 9218868437227405312;
	or.pred  	%p1598, %p1596, %p1597;
	or.pred  	%p1599, %p1598, %p1590;
	@%p1599 bra 	$L__BB0_867;
	setp.gt.s32 	%p1600, %r3928, 1048575;
	mov.b32 	%r3902, -1023;
	mov.f64 	%fd8144, %fd732;
	mov.u32 	%r3900, %r3928;
	mov.u32 	%r3901, %r3929;
	@%p1600 bra 	$L__BB0_762;
	mul.f64 	%fd8144, %fd732, 0d4350000000000000;
	{
	.reg .b32 %temp; 
	mov.b64 	{%temp, %r3900}, %fd8144;
	}
	{
	.reg .b32 %temp; 
	mov.b64 	{%r3901, %temp}, %fd8144;
	}
	mov.b32 	%r3902, -1077;
$L__BB0_762:
	add.s32 	%r3045, %r3900, -1;
	setp.gt.u32 	%p1601, %r3045, 2146435070;
	@%p1601 bra 	$L__BB0_766;
	shr.u32 	%r3048, %r3900, 20;
	add.s32 	%r3903, %r3902, %r3048;
	and.b32  	%r3049, %r3900, 1048575;
	or.b32  	%r3050, %r3049, 1072693248;
	mov.b64 	%fd8145, {%r3901, %r3050};
	setp.lt.u32 	%p1603, %r3050, 1073127583;
	@%p1603 bra 	$L__BB0_765;
	{
	.reg .b32 %temp; 
	mov.b64 	{%r3051, %temp}, %fd8145;
	}
	{
	.reg .b32 %temp; 
	mov.b64 	{%temp, %r3052}, %fd8145;
	}
	add.s32 	%r3053, %r3052, -1048576;
	mov.b64 	%fd8145, {%r3051, %r3053};
	add.s32 	%r3903, %r3903, 1;
$L__BB0_765:
	add.f64 	%fd5899, %fd8145, 0dBFF0000000000000;
	add.f64 	%fd5900, %fd8145, 0d3FF0000000000000;
	rcp.approx.ftz.f64 	%fd5901, %fd5900;
	neg.f64 	%fd5902, %fd5900;
	fma.rn.f64 	%fd5903, %fd5902, %fd5901, 0d3FF0000000000000;
	fma.rn.f64 	%fd5904, %fd5903, %fd5903, %fd5903;
	fma.rn.f64 	%fd5905, %fd5904, %fd5901, %fd5901;
	mul.f64 	%fd5906, %fd5899, %fd5905;
	fma.rn.f64 	%fd5907, %fd5899, %fd5905, %fd5906;
	mul.f64 	%fd5908, %fd5907, %fd5907;
	fma.rn.f64 	%fd5909, %fd5908, 0d3EB1380B3AE80F1E, 0d3ED0EE258B7A8B04;
	fma.rn.f64 	%fd5910, %fd5909, %fd5908, 0d3EF3B2669F02676F;
	fma.rn.f64 	%fd5911, %fd5910, %fd5908, 0d3F1745CBA9AB0956;
	fma.rn.f64 	%fd5912, %fd5911, %fd5908, 0d3F3C71C72D1B5154;
	fma.rn.f64 	%fd5913, %fd5912, %fd5908, 0d3F624924923BE72D;
	fma.rn.f64 	%fd5914, %fd5913, %fd5908, 0d3F8999999999A3C4;
	fma.rn.f64 	%fd5915, %fd5914, %fd5908, 0d3FB5555555555554;
	sub.f64 	%fd5916, %fd5899, %fd5907;
	add.f64 	%fd5917, %fd5916, %fd5916;
	neg.f64 	%fd5918, %fd5907;
	fma.rn.f64 	%fd5919, %fd5918, %fd5899, %fd5917;
	mul.f64 	%fd5920, %fd5905, %fd5919;
	mul.f64 	%fd5921, %fd5908, %fd5915;
	fma.rn.f64 	%fd5922, %fd5921, %fd5907, %fd5920;
	xor.b32  	%r3054, %r3903, -2147483648;
	mov.b32 	%r3055, 1127219200;
	mov.b64 	%fd5923, {%r3054, %r3055};
	sub.f64 	%fd5924, %fd5923, %fd1;
	fma.rn.f64 	%fd5925, %fd5924, 0d3FE62E42FEFA39EF, %fd5907;
	fma.rn.f64 	%fd5926, %fd5924, 0dBFE62E42FEFA39EF, %fd5925;
	sub.f64 	%fd5927, %fd5926, %fd5907;
	sub.f64 	%fd5928, %fd5922, %fd5927;
	fma.rn.f64 	%fd5929, %fd5924, 0d3C7ABC9E3B39803F, %fd5928;
	add.f64 	%fd8146, %fd5925, %fd5929;
	bra.uni 	$L__BB0_767;
$L__BB0_766:
	fma.rn.f64 	%fd5898, %fd8144, 0d7FF0000000000000, 0d7FF0000000000000;
	{
	.reg .b32 %temp; 
	mov.b64 	{%temp, %r3046}, %fd8144;
	}
	and.b32  	%r3047, %r3046, 2147483647;
	setp.eq.s32 	%p1602, %r3047, 0;
	selp.f64 	%fd8146, 0dFFF0000000000000, %fd5898, %p1602;
$L__BB0_767:
	neg.f64 	%fd861, %fd731;
	{
	.reg .b32 %temp; 
	mov.b64 	{%temp, %r579}, %fd861;
	}
	shr.u32 	%r3056, %r579, 20;
	and.b32  	%r3057, %r3056, 2047;
	add.s32 	%r3058, %r3057, -1012;
	mov.b64 	%rd479, %fd861;
	shl.b64 	%rd23, %rd479, %r3058;
	setp.eq.s64 	%p2354, %rd23, -9223372036854775808;
	@%p1552 bra 	$L__BB0_769;
	setp.eq.s64 	%p1607, %rd23, -9223372036854775808;
	setp.neu.f64 	%p1608, %fd731, 0d3FE0000000000000;
	and.pred  	%p2353, %p1608, %p1607;
	selp.b32 	%r3059, %r3904, 0, %p2353;
	setp.lt.s32 	%p1609, %r579, 0;
	or.b32  	%r3060, %r3059, 2146435072;
	selp.b32 	%r3061, %r3060, %r3059, %p1609;
	mov.b32 	%r3062, 0;
	mov.b64 	%fd8148, {%r3062, %r3061};
	bra.uni 	$L__BB0_770;
$L__BB0_769:
	{ // callseq 22, 0
	.param .b64 param0;
	st.param.f64 	[param0], %fd834;
	.param .b64 param1;
	st.param.f64 	[param1], %fd861;
	.param .b64 retval0;
	call.uni (retval0), 
	__internal_accurate_pow, 
	(
	param0, 
	param1
	);
	ld.param.f64 	%fd5930, [retval0];
	} // callseq 22
	setp.lt.s32 	%p1605, %r3904, 0;
	cvt.rzi.f64.f64 	%fd5932, %fd861;
	setp.neu.f64 	%p1606, %fd5932, %fd861;
	neg.f64 	%fd5934, %fd5930;
	selp.f64 	%fd5935, %fd5934, %fd5930, %p2354;
	selp.f64 	%fd5936, %fd5935, %fd5930, %p1605;
	selp.f64 	%fd5937, 0dFFF8000000000000, %fd5936, %p1606;
	selp.f64 	%fd8148, %fd5937, %fd5936, %p1605;
	mov.pred 	%p2353, %p2354;
$L__BB0_770:
	sub.f64 	%fd5938, %fd831, %fd731;
	{
	.reg .b32 %temp; 
	mov.b64 	{%temp, %r3063}, %fd5938;
	}
	and.b32  	%r3064, %r3063, 2146435072;
	setp.ne.s32 	%p1610, %r3064, 2146435072;
	@%p1610 bra 	$L__BB0_775;
	setp.num.f64 	%p1611, %fd831, %fd831;
	@%p1611 bra 	$L__BB0_773;
	add.rn.f64 	%fd8148, %fd831, %fd861;
	bra.uni 	$L__BB0_775;
$L__BB0_773:
	setp.neu.f64 	%p1612, %fd834, 0d7FF0000000000000;
	@%p1612 bra 	$L__BB0_775;
	setp.lt.s32 	%p1613, %r3904, 0;
	setp.lt.s32 	%p1614, %r579, 0;
	selp.b32 	%r3065, 0, 2146435072, %p1614;
	and.b32  	%r3066, %r579, 2147483647;
	setp.ne.s32 	%p1615, %r3066, 1071644672;
	or.b32  	%r3067, %r3065, -2147483648;
	selp.b32 	%r3068, %r3067, %r3065, %p1615;
	selp.b32 	%r3069, %r3068, %r3065, %p2353;
	selp.b32 	%r3070, %r3069, %r3065, %p1613;
	mov.b32 	%r3071, 0;
	mov.b64 	%fd8148, {%r3071, %r3070};
$L__BB0_775:
	@%p1570 bra 	$L__BB0_777;
	setp.eq.s64 	%p1620, %rd23, -9223372036854775808;
	setp.neu.f64 	%p1621, %fd731, 0d3FE0000000000000;
	and.pred  	%p2354, %p1621, %p1620;
	selp.b32 	%r3072, %r3908, 0, %p2354;
	setp.lt.s32 	%p1622, %r579, 0;
	or.b32  	%r3073, %r3072, 2146435072;
	selp.b32 	%r3074, %r3073, %r3072, %p1622;
	mov.b32 	%r3075, 0;
	mov.b64 	%fd8150, {%r3075, %r3074};
	bra.uni 	$L__BB0_778;
$L__BB0_777:
	{ // callseq 23, 0
	.param .b64 param0;
	st.param.f64 	[param0], %fd843;
	.param .b64 param1;
	st.param.f64 	[param1], %fd861;
	.param .b64 retval0;
	call.uni (retval0), 
	__internal_accurate_pow, 
	(
	param0, 
	param1
	);
	ld.param.f64 	%fd5939, [retval0];
	} // callseq 23
	setp.lt.s32 	%p1617, %r3908, 0;
	cvt.rzi.f64.f64 	%fd5941, %fd861;
	setp.neu.f64 	%p1618, %fd5941, %fd861;
	neg.f64 	%fd5943, %fd5939;
	setp.eq.s64 	%p1619, %rd23, -9223372036854775808;
	selp.f64 	%fd5944, %fd5943, %fd5939, %p1619;
	selp.f64 	%fd5945, %fd5944, %fd5939, %p1617;
	selp.f64 	%fd5946, 0dFFF8000000000000, %fd5945, %p1618;
	selp.f64 	%fd8150, %fd5946, %fd5945, %p1617;
$L__BB0_778:
	sub.f64 	%fd5947, %fd832, %fd731;
	{
	.reg .b32 %temp; 
	mov.b64 	{%temp, %r3076}, %fd5947;
	}
	and.b32  	%r3077, %r3076, 2146435072;
	setp.ne.s32 	%p1623, %r3077, 2146435072;
	setp.neu.f64 	%p1624, %fd843, 0d7FF0000000000000;
	or.pred  	%p1625, %p1623, %p1624;
	@%p1625 bra 	$L__BB0_780;
	setp.lt.s32 	%p1626, %r3908, 0;
	setp.lt.s32 	%p1627, %r579, 0;
	selp.b32 	%r3078, 0, 2146435072, %p1627;
	and.b32  	%r3079, %r579, 2147483647;
	setp.ne.s32 	%p1628, %r3079, 1071644672;
	or.b32  	%r3080, %r3078, -2147483648;
	selp.b32 	%r3081, %r3080, %r3078, %p1628;
	selp.b32 	%r3082, %r3081, %r3078, %p2354;
	selp.b32 	%r3083, %r3082, %r3078, %p1626;
	mov.b32 	%r3084, 0;
	mov.b64 	%fd8150, {%r3084, %r3083};
$L__BB0_780:
	selp.f64 	%fd5948, 0d3FF0000000000000, %fd8150, %p1587;
	add.f64 	%fd5949, %fd730, %fd732;
	mul.f64 	%fd5950, %fd852, %fd5949;
	mul.f64 	%fd5951, %fd730, %fd730;
	div.rn.f64 	%fd5952, %fd731, %fd5951;
	add.f64 	%fd5953, %fd5952, 0d3FF0000000000000;
	mul.f64 	%fd5954, %fd8139, %fd5953;
	setp.eq.f64 	%p1630, %fd831, 0d3FF0000000000000;
	selp.f64 	%fd5955, 0d3FF0000000000000, %fd8148, %p1630;
	sub.f64 	%fd5956, %fd5948, %fd5955;
	mul.f64 	%fd5957, %fd5954, %fd5956;
	sub.f64 	%fd8160, %fd5957, %fd5950;
	{
	.reg .b32 %temp; 
	mov.b64 	{%r3905, %temp}, %fd831;
	}
	setp.gt.s32 	%p1631, %r3904, 1048575;
	mov.b32 	%r3906, -1023;
	mov.f64 	%fd8151, %fd831;
	@%p1631 bra 	$L__BB0_782;
	mul.f64 	%fd8151, %fd831, 0d4350000000000000;
	{
	.reg .b32 %temp; 
	mov.b64 	{%temp, %r3904}, %fd8151;
	}
	{
	.reg .b32 %temp; 
	mov.b64 	{%r3905, %temp}, %fd8151;
	}
	mov.b32 	%r3906, -1077;
$L__BB0_782:
	add.s32 	%r3087, %r3904, -1;
	setp.gt.u32 	%p1632, %r3087, 2146435070;
	@%p1632 bra 	$L__BB0_786;
	shr.u32 	%r3090, %r3904, 20;
	add.s32 	%r3907, %r3906, %r3090;
	and.b32  	%r3091, %r3904, 1048575;
	or.b32  	%r3092, %r3091, 1072693248;
	mov.b64 	%fd8152, {%r3905, %r3092};
	setp.lt.u32 	%p1634, %r3092, 1073127583;
	@%p1634 bra 	$L__BB0_785;
	{
	.reg .b32 %temp; 
	mov.b64 	{%r3093, %temp}, %fd8152;
	}
	{
	.reg .b32 %temp; 
	mov.b64 	{%temp, %r3094}, %fd8152;
	}
	add.s32 	%r3095, %r3094, -1048576;
	mov.b64 	%fd8152, {%r3093, %r3095};
	add.s32 	%r3907, %r3907, 1;
$L__BB0_785:
	add.f64 	%fd5959, %fd8152, 0dBFF0000000000000;
	add.f64 	%fd5960, %fd8152, 0d3FF0000000000000;
	rcp.approx.ftz.f64 	%fd5961, %fd5960;
	neg.f64 	%fd5962, %fd5960;
	fma.rn.f64 	%fd5963, %fd5962, %fd5961, 0d3FF0000000000000;
	fma.rn.f64 	%fd5964, %fd5963, %fd5963, %fd5963;
	fma.rn.f64 	%fd5965, %fd5964, %fd5961, %fd5961;
	mul.f64 	%fd5966, %fd5959, %fd5965;
	fma.rn.f64 	%fd5967, %fd5959, %fd5965, %fd5966;
	mul.f64 	%fd5968, %fd5967, %fd5967;
	fma.rn.f64 	%fd5969, %fd5968, 0d3EB1380B3AE80F1E, 0d3ED0EE258B7A8B04;
	fma.rn.f64 	%fd5970, %fd5969, %fd5968, 0d3EF3B2669F02676F;
	fma.rn.f64 	%fd5971, %fd5970, %fd5968, 0d3F1745CBA9AB0956;
	fma.rn.f64 	%fd5972, %fd5971, %fd5968, 0d3F3C71C72D1B5154;
	fma.rn.f64 	%fd5973, %fd5972, %fd5968, 0d3F624924923BE72D;
	fma.rn.f64 	%fd5974, %fd5973, %fd5968, 0d3F8999999999A3C4;
	fma.rn.f64 	%fd5975, %fd5974, %fd5968, 0d3FB5555555555554;
	sub.f64 	%fd5976, %fd5959, %fd5967;
	add.f64 	%fd5977, %fd5976, %fd5976;
	neg.f64 	%fd5978, %fd5967;
	fma.rn.f64 	%fd5979, %fd5978, %fd5959, %fd5977;
	mul.f64 	%fd5980, %fd5965, %fd5979;
	mul.f64 	%fd5981, %fd5968, %fd5975;
	fma.rn.f64 	%fd5982, %fd5981, %fd5967, %fd5980;
	xor.b32  	%r3096, %r3907, -2147483648;
	mov.b32 	%r3097, 1127219200;
	mov.b64 	%fd5983, {%r3096, %r3097};
	sub.f64 	%fd5984, %fd5983, %fd1;
	fma.rn.f64 	%fd5985, %fd5984, 0d3FE62E42FEFA39EF, %fd5967;
	fma.rn.f64 	%fd5986, %fd5984, 0dBFE62E42FEFA39EF, %fd5985;
	sub.f64 	%fd5987, %fd5986, %fd5967;
	sub.f64 	%fd5988, %fd5982, %fd5987;
	fma.rn.f64 	%fd5989, %fd5984, 0d3C7ABC9E3B39803F, %fd5988;
	add.f64 	%fd8153, %fd5985, %fd5989;
	bra.uni 	$L__BB0_787;
$L__BB0_786:
	fma.rn.f64 	%fd5958, %fd8151, 0d7FF0000000000000, 0d7FF0000000000000;
	{
	.reg .b32 %temp; 
	mov.b64 	{%temp, %r3088}, %fd8151;
	}
	and.b32  	%r3089, %r3088, 2147483647;
	setp.eq.s32 	%p1633, %r3089, 0;
	selp.f64 	%fd8153, 0dFFF0000000000000, %fd5958, %p1633;
$L__BB0_787:
	neg.f64 	%fd5990, %fd8153;
	rcp.rn.f64 	%fd5991, %fd730;
	mul.f64 	%fd882, %fd5991, %fd826;
	div.rn.f64 	%fd5992, %fd882, %fd831;
	sub.f64 	%fd5993, %fd5990, %fd5992;
	mul.f64 	%fd883, %fd842, %fd5993;
	{
	.reg .b32 %temp; 
	mov.b64 	{%r3909, %temp}, %fd832;
	}
	setp.gt.s32 	%p1635, %r3908, 1048575;
	mov.b32 	%r3910, -1023;
	mov.f64 	%fd8154, %fd832;
	@%p1635 bra 	$L__BB0_789;
	mul.f64 	%fd8154, %fd832, 0d4350000000000000;
	{
	.reg .b32 %temp; 
	mov.b64 	{%temp, %r3908}, %fd8154;
	}
	{
	.reg .b32 %temp; 
	mov.b64 	{%r3909, %temp}, %fd8154;
	}
	mov.b32 	%r3910, -1077;
$L__BB0_789:
	add.s32 	%r3100, %r3908, -1;
	setp.gt.u32 	%p1636, %r3100, 2146435070;
	@%p1636 bra 	$L__BB0_793;
	shr.u32 	%r3103, %r3908, 20;
	add.s32 	%r3911, %r3910, %r3103;
	and.b32  	%r3104, %r3908, 1048575;
	or.b32  	%r3105, %r3104, 1072693248;
	mov.b64 	%fd8155, {%r3909, %r3105};
	setp.lt.u32 	%p1638, %r3105, 1073127583;
	@%p1638 bra 	$L__BB0_792;
	{
	.reg .b32 %temp; 
	mov.b64 	{%r3106, %temp}, %fd8155;
	}
	{
	.reg .b32 %temp; 
	mov.b64 	{%temp, %r3107}, %fd8155;
	}
	add.s32 	%r3108, %r3107, -1048576;
	mov.b64 	%fd8155, {%r3106, %r3108};
	add.s32 	%r3911, %r3911, 1;
$L__BB0_792:
	add.f64 	%fd5995, %fd8155, 0dBFF0000000000000;
	add.f64 	%fd5996, %fd8155, 0d3FF0000000000000;
	rcp.approx.ftz.f64 	%fd5997, %fd5996;
	neg.f64 	%fd5998, %fd5996;
	fma.rn.f64 	%fd5999, %fd5998, %fd5997, 0d3FF0000000000000;
	fma.rn.f64 	%fd6000, %fd5999, %fd5999, %fd5999;
	fma.rn.f64 	%fd6001, %fd6000, %fd5997, %fd5997;
	mul.f64 	%fd6002, %fd5995, %fd6001;
	fma.rn.f64 	%fd6003, %fd5995, %fd6001, %fd6002;
	mul.f64 	%fd6004, %fd6003, %fd6003;
	fma.rn.f64 	%fd6005, %fd6004, 0d3EB1380B3AE80F1E, 0d3ED0EE258B7A8B04;
	fma.rn.f64 	%fd6006, %fd6005, %fd6004, 0d3EF3B2669F02676F;
	fma.rn.f64 	%fd6007, %fd6006, %fd6004, 0d3F1745CBA9AB0956;
	fma.rn.f64 	%fd6008, %fd6007, %fd6004, 0d3F3C71C72D1B5154;
	fma.rn.f64 	%fd6009, %fd6008, %fd6004, 0d3F624924923BE72D;
	fma.rn.f64 	%fd6010, %fd6009, %fd6004, 0d3F8999999999A3C4;
	fma.rn.f64 	%fd6011, %fd6010, %fd6004, 0d3FB5555555555554;
	sub.f64 	%fd6012, %fd5995, %fd6003;
	add.f64 	%fd6013, %fd6012, %fd6012;
	neg.f64 	%fd6014, %fd6003;
	fma.rn.f64 	%fd6015, %fd6014, %fd5995, %fd6013;
	mul.f64 	%fd6016, %fd6001, %fd6015;
	mul.f64 	%fd6017, %fd6004, %fd6011;
	fma.rn.f64 	%fd6018, %fd6017, %fd6003, %fd6016;
	xor.b32  	%r3109, %r3911, -2147483648;
	mov.b32 	%r3110, 1127219200;
	mov.b64 	%fd6019, {%r3109, %r3110};
	sub.f64 	%fd6020, %fd6019, %fd1;
	fma.rn.f64 	%fd6021, %fd6020, 0d3FE62E42FEFA39EF, %fd6003;
	fma.rn.f64 	%fd6022, %fd6020, 0dBFE62E42FEFA39EF, %fd6021;
	sub.f64 	%fd6023, %fd6022, %fd6003;
	sub.f64 	%fd6024, %fd6018, %fd6023;
	fma.rn.f64 	%fd6025, %fd6020, 0d3C7ABC9E3B39803F, %fd6024;
	add.f64 	%fd8156, %fd6021, %fd6025;
	bra.uni 	$L__BB0_794;
$L__BB0_793:
	fma.rn.f64 	%fd5994, %fd8154, 0d7FF0000000000000, 0d7FF0000000000000;
	{
	.reg .b32 %temp; 
	mov.b64 	{%temp, %r3101}, %fd8154;
	}
	and.b32  	%r3102, %r3101, 2147483647;
	setp.eq.s32 	%p1637, %r3102, 0;
	selp.f64 	%fd8156, 0dFFF0000000000000, %fd5994, %p1637;
$L__BB0_794:
	neg.f64 	%fd6026, %fd8156;
	div.rn.f64 	%fd6027, %fd882, %fd832;
	sub.f64 	%fd6028, %fd6026, %fd6027;
	mul.f64 	%fd6029, %fd850, %fd6028;
	add.f64 	%fd6030, %fd8146, 0d3FF0000000000000;
	mul.f64 	%fd6031, %fd852, %fd6030;
	div.rn.f64 	%fd6032, %fd852, %fd826;
	sub.f64 	%fd6033, %fd6031, %fd6032;
	sub.f64 	%fd6034, %fd6029, %fd883;
	fma.rn.f64 	%fd8159, %fd851, %fd6034, %fd6033;
	mul.f64 	%fd893, %fd745, 0dBFE6A09E667F3BCD;
	{
	.reg .b32 %temp; 
	mov.b64 	{%temp, %r598}, %fd893;
	}
	and.b32  	%r599, %r598, 2147483647;
	{
	.reg .b32 %temp; 
	mov.b64 	{%r600, %temp}, %fd893;
	}
	setp.gt.u32 	%p1639, %r599, 2146435071;
	@%p1639 bra 	$L__BB0_796;
	mov.b64 	%fd6038, {%r600, %r599};
	add.f64 	%fd6039, %fd6038, 0dC010000000000000;
	add.f64 	%fd6040, %fd6038, 0d4010000000000000;
	rcp.approx.ftz.f64 	%fd6041, %fd6040;
	neg.f64 	%fd6042, %fd6040;
	fma.rn.f64 	%fd6043, %fd6042, %fd6041, 0d3FF0000000000000;
	fma.rn.f64 	%fd6044, %fd6043, %fd6043, %fd6043;
	fma.rn.f64 	%fd6045, %fd6044, %fd6041, %fd6041;
	mul.f64 	%fd6046, %fd6039, %fd6045;
	mov.f64 	%fd6047, 0d3FF0000000000000;
	add.rn.f64 	%fd6048, %fd6046, %fd6047;
	fma.rn.f64 	%fd6049, %fd6048, 0dC010000000000000, %fd6038;
	neg.f64 	%fd6050, %fd6046;
	fma.rn.f64 	%fd6051, %fd6050, %fd6038, %fd6049;
	fma.rn.f64 	%fd6052, %fd6045, %fd6051, %fd6046;
	fma.rn.f64 	%fd6053, %fd6052, 0dBDF8774AD4E0BFD7, 0dBE44E1C6FD03D328;
	fma.rn.f64 	%fd6054, %fd6053, %fd6052, 0dBE4330149F7A56B6;
	fma.rn.f64 	%fd6055, %fd6054, %fd6052, 0d3E7BEDDED8376273;
	fma.rn.f64 	%fd6056, %fd6055, %fd6052, 0d3E6F9254C3ABF22B;
	fma.rn.f64 	%fd6057, %fd6056, %fd6052, 0dBEAB9068C2148CF0;
	fma.rn.f64 	%fd6058, %fd6057, %fd6052, 0d3E94C6454DB34009;
	fma.rn.f64 	%fd6059, %fd6058, %fd6052, 0d3ED7F1C378F2311D;
	fma.rn.f64 	%fd6060, %fd6059, %fd6052, 0dBEE78E051C6D5C58;
	fma.rn.f64 	%fd6061, %fd6060, %fd6052, 0dBEF995B4EAD14A90;
	fma.rn.f64 	%fd6062, %fd6061, %fd6052, 0d3F23BE27CF0A29B2;
	fma.rn.f64 	%fd6063, %fd6062, %fd6052, 0dBF2A1DEF3E81672E;
	fma.rn.f64 	%fd6064, %fd6063, %fd6052, 0dBF48D4ABE68C1713;
	fma.rn.f64 	%fd6065, %fd6064, %fd6052, 0d3F749C67210DD6B4;
	fma.rn.f64 	%fd6066, %fd6065, %fd6052, 0dBF9096238568E357;
	fma.rn.f64 	%fd6067, %fd6066, %fd6052, 0d3FA3079EDF8C2DC9;
	fma.rn.f64 	%fd6068, %fd6067, %fd6052, 0dBFB0FB06DFF601FC;
	fma.rn.f64 	%fd6069, %fd6068, %fd6052, 0d3FB7FEE004DFBCDC;
	fma.rn.f64 	%fd6070, %fd6069, %fd6052, 0dBFB9DDB23C3DB8C6;
	fma.rn.f64 	%fd6071, %fd6070, %fd6052, 0d3FB16ECEFCFA5FDA;
	fma.rn.f64 	%fd6072, %fd6071, %fd6052, 0d3F8F7F5DF66FB6D6;
	fma.rn.f64 	%fd6073, %fd6072, %fd6052, 0dBFC1DF1AD154A29D;
	fma.rn.f64 	%fd6074, %fd6073, %fd6052, 0d3FF3BA5916E9FD7F;
	fma.rn.f64 	%fd6075, %fd6038, 0d4000000000000000, 0d3FF0000000000000;
	rcp.approx.ftz.f64 	%fd6076, %fd6075;
	neg.f64 	%fd6077, %fd6075;
	fma.rn.f64 	%fd6078, %fd6077, %fd6076, 0d3FF0000000000000;
	fma.rn.f64 	%fd6079, %fd6078, %fd6078, %fd6078;
	fma.rn.f64 	%fd6080, %fd6079, %fd6076, %fd6076;
	mul.f64 	%fd6081, %fd6080, %fd6074;
	mul.f64 	%fd6082, %fd6081, 0dC000000000000000;
	fma.rn.f64 	%fd6083, %fd6038, %fd6082, %fd6074;
	neg.f64 	%fd6084, %fd6081;
	add.rn.f64 	%fd6085, %fd6083, %fd6084;
	fma.rn.f64 	%fd6086, %fd6085, %fd6080, %fd6081;
	neg.f64 	%fd6087, %fd6038;
	mul.f64 	%fd6088, %fd6038, %fd6087;
	fma.rn.f64 	%fd6089, %fd6088, 0d3FF71547652B82FE, 0d4338000000000000;
	{
	.reg .b32 %temp; 
	mov.b64 	{%r3111, %temp}, %fd6089;
	}
	mov.f64 	%fd6090, 0dC338000000000000;
	add.rn.f64 	%fd6091, %fd6089, %fd6090;
	fma.rn.f64 	%fd6092, %fd6091, 0dBFE62E42FEFA39EF, %fd6088;
	fma.rn.f64 	%fd6093, %fd6091, 0dBC7ABC9E3B39803F, %fd6092;
	fma.rn.f64 	%fd6094, %fd6093, 0d3E5ADE1569CE2BDF, 0d3E928AF3FCA213EA;
	fma.rn.f64 	%fd6095, %fd6094, %fd6093, 0d3EC71DEE62401315;
	fma.rn.f64 	%fd6096, %fd6095, %fd6093, 0d3EFA01997C89EB71;
	fma.rn.f64 	%fd6097, %fd6096, %fd6093, 0d3F2A01A014761F65;
	fma.rn.f64 	%fd6098, %fd6097, %fd6093, 0d3F56C16C1852B7AF;
	fma.rn.f64 	%fd6099, %fd6098, %fd6093, 0d3F81111111122322;
	fma.rn.f64 	%fd6100, %fd6099, %fd6093, 0d3FA55555555502A1;
	fma.rn.f64 	%fd6101, %fd6100, %fd6093, 0d3FC5555555555511;
	fma.rn.f64 	%fd6102, %fd6101, %fd6093, 0d3FE000000000000B;
	fma.rn.f64 	%fd6103, %fd6102, %fd6093, 0d3FF0000000000000;
	fma.rn.f64 	%fd6104, %fd6103, %fd6093, 0d3FF0000000000000;
	shr.u32 	%r3112, %r3111, 31;
	add.s32 	%r3113, %r3111, %r3112;
	shr.s32 	%r3114, %r3113, 1;
	{
	.reg .b32 %temp; 
	mov.b64 	{%r3115, %temp}, %fd6104;
	}
	{
	.reg .b32 %temp; 
	mov.b64 	{%temp, %r3116}, %fd6104;
	}
	shl.b32 	%r3117, %r3114, 20;
	add.s32 	%r3118, %r3116, %r3117;
	mov.b64 	%fd6105, {%r3115, %r3118};
	sub.s32 	%r3119, %r3111, %r3114;
	shl.b32 	%r3120, %r3119, 20;
	add.s32 	%r3121, %r3120, 1072693248;
	mov.b32 	%r3122, 0;
	mov.b64 	%fd6106, {%r3122, %r3121};
	mul.f64 	%fd6107, %fd6106, %fd6105;
	neg.f64 	%fd6108, %fd6088;
	fma.rn.f64 	%fd6109, %fd6087, %fd6038, %fd6108;
	fma.rn.f64 	%fd6110, %fd6107, %fd6109, %fd6107;
	mul.f64 	%fd6111, %fd6110, %fd6086;
	setp.gt.u32 	%p1643, %r599, 1077624832;
	selp.f64 	%fd6112, 0d0000000000000000, %fd6111, %p1643;
	setp.lt.s32 	%p1644, %r598, 0;
	mov.f64 	%fd6113, 0d4000000000000000;
	sub.f64 	%fd6114, %fd6113, %fd6112;
	selp.f64 	%fd8157, %fd6114, %fd6112, %p1644;
	bra.uni 	$L__BB0_797;
$L__BB0_796:
	setp.eq.s32 	%p1640, %r599, 2146435072;
	setp.eq.s32 	%p1641, %r600, 0;
	setp.lt.s32 	%p1642, %r598, 0;
	selp.f64 	%fd6035, 0d4000000000000000, 0d0000000000000000, %p1642;
	add.f64 	%fd6036, %fd893, %fd893;
	selp.f64 	%fd6037, %fd6035, %fd6036, %p1641;
	selp.f64 	%fd8157, %fd6037, %fd6036, %p1640;
$L__BB0_797:
	mul.f64 	%fd897, %fd730, 0d3FE6A09E667F3BCD;
	{
	.reg .b32 %temp; 
	mov.b64 	{%temp, %r601}, %fd897;
	}
	and.b32  	%r602, %r601, 2147483647;
	{
	.reg .b32 %temp; 
	mov.b64 	{%r603, %temp}, %fd897;
	}
	setp.gt.u32 	%p1645, %r602, 2146435071;
	@%p1645 bra 	$L__BB0_799;
	mov.b64 	%fd6118, {%r603, %r602};
	add.f64 	%fd6119, %fd6118, 0dC010000000000000;
	add.f64 	%fd6120, %fd6118, 0d4010000000000000;
	rcp.approx.ftz.f64 	%fd6121, %fd6120;
	neg.f64 	%fd6122, %fd6120;
	fma.rn.f64 	%fd6123, %fd6122, %fd6121, 0d3FF0000000000000;
	fma.rn.f64 	%fd6124, %fd6123, %fd6123, %fd6123;
	fma.rn.f64 	%fd6125, %fd6124, %fd6121, %fd6121;
	mul.f64 	%fd6126, %fd6119, %fd6125;
	mov.f64 	%fd6127, 0d3FF0000000000000;
	add.rn.f64 	%fd6128, %fd6126, %fd6127;
	fma.rn.f64 	%fd6129, %fd6128, 0dC010000000000000, %fd6118;
	neg.f64 	%fd6130, %fd6126;
	fma.rn.f64 	%fd6131, %fd6130, %fd6118, %fd6129;
	fma.rn.f64 	%fd6132, %fd6125, %fd6131, %fd6126;
	fma.rn.f64 	%fd6133, %fd6132, 0dBDF8774AD4E0BFD7, 0dBE44E1C6FD03D328;
	fma.rn.f64 	%fd6134, %fd6133, %fd6132, 0dBE4330149F7A56B6;
	fma.rn.f64 	%fd6135, %fd6134, %fd6132, 0d3E7BEDDED8376273;
	fma.rn.f64 	%fd6136, %fd6135, %fd6132, 0d3E6F9254C3ABF22B;
	fma.rn.f64 	%fd6137, %fd6136, %fd6132, 0dBEAB9068C2148CF0;
	fma.rn.f64 	%fd6138, %fd6137, %fd6132, 0d3E94C6454DB34009;
	fma.rn.f64 	%fd6139, %fd6138, %fd6132, 0d3ED7F1C378F2311D;
	fma.rn.f64 	%fd6140, %fd6139, %fd6132, 0dBEE78E051C6D5C58;
	fma.rn.f64 	%fd6141, %fd6140, %fd6132, 0dBEF995B4EAD14A90;
	fma.rn.f64 	%fd6142, %fd6141, %fd6132, 0d3F23BE27CF0A29B2;
	fma.rn.f64 	%fd6143, %fd6142, %fd6132, 0dBF2A1DEF3E81672E;
	fma.rn.f64 	%fd6144, %fd6143, %fd6132, 0dBF48D4ABE68C1713;
	fma.rn.f64 	%fd6145, %fd6144, %fd6132, 0d3F749C67210DD6B4;
	fma.rn.f64 	%fd6146, %fd6145, %fd6132, 0dBF9096238568E357;
	fma.rn.f64 	%fd6147, %fd6146, %fd6132, 0d3FA3079EDF8C2DC9;
	fma.rn.f64 	%fd6148, %fd6147, %fd6132, 0dBFB0FB06DFF601FC;
	fma.rn.f64 	%fd6149, %fd6148, %fd6132, 0d3FB7FEE004DFBCDC;
	fma.rn.f64 	%fd6150, %fd6149, %fd6132, 0dBFB9DDB23C3DB8C6;
	fma.rn.f64 	%fd6151, %fd6150, %fd6132, 0d3FB16ECEFCFA5FDA;
	fma.rn.f64 	%fd6152, %fd6151, %fd6132, 0d3F8F7F5DF66FB6D6;
	fma.rn.f64 	%fd6153, %fd6152, %fd6132, 0dBFC1DF1AD154A29D;
	fma.rn.f64 	%fd6154, %fd6153, %fd6132, 0d3FF3BA5916E9FD7F;
	fma.rn.f64 	%fd6155, %fd6118, 0d4000000000000000, 0d3FF0000000000000;
	rcp.approx.ftz.f64 	%fd6156, %fd6155;
	neg.f64 	%fd6157, %fd6155;
	fma.rn.f64 	%fd6158, %fd6157, %fd6156, 0d3FF0000000000000;
	fma.rn.f64 	%fd6159, %fd6158, %fd6158, %fd6158;
	fma.rn.f64 	%fd6160, %fd6159, %fd6156, %fd6156;
	mul.f64 	%fd6161, %fd6160, %fd6154;
	mul.f64 	%fd6162, %fd6161, 0dC000000000000000;
	fma.rn.f64 	%fd6163, %fd6118, %fd6162, %fd6154;
	neg.f64 	%fd6164, %fd6161;
	add.rn.f64 	%fd6165, %fd6163, %fd6164;
	fma.rn.f64 	%fd6166, %fd6165, %fd6160, %fd6161;
	neg.f64 	%fd6167, %fd6118;
	mul.f64 	%fd6168, %fd6118, %fd6167;
	fma.rn.f64 	%fd6169, %fd6168, 0d3FF71547652B82FE, 0d4338000000000000;
	{
	.reg .b32 %temp; 
	mov.b64 	{%r3123, %temp}, %fd6169;
	}
	mov.f64 	%fd6170, 0dC338000000000000;
	add.rn.f64 	%fd6171, %fd6169, %fd6170;
	fma.rn.f64 	%fd6172, %fd6171, 0dBFE62E42FEFA39EF, %fd6168;
	fma.rn.f64 	%fd6173, %fd6171, 0dBC7ABC9E3B39803F, %fd6172;
	fma.rn.f64 	%fd6174, %fd6173, 0d3E5ADE1569CE2BDF, 0d3E928AF3FCA213EA;
	fma.rn.f64 	%fd6175, %fd6174, %fd6173, 0d3EC71DEE62401315;
	fma.rn.f64 	%fd6176, %fd6175, %fd6173, 0d3EFA01997C89EB71;
	fma.rn.f64 	%fd6177, %fd6176, %fd6173, 0d3F2A01A014761F65;
	fma.rn.f64 	%fd6178, %fd6177, %fd6173, 0d3F56C16C1852B7AF;
	fma.rn.f64 	%fd6179, %fd6178, %fd6173, 0d3F81111111122322;
	fma.rn.f64 	%fd6180, %fd6179, %fd6173, 0d3FA55555555502A1;
	fma.rn.f64 	%fd6181, %fd6180, %fd6173, 0d3FC5555555555511;
	fma.rn.f64 	%fd6182, %fd6181, %fd6173, 0d3FE000000000000B;
	fma.rn.f64 	%fd6183, %fd6182, %fd6173, 0d3FF0000000000000;
	fma.rn.f64 	%fd6184, %fd6183, %fd6173, 0d3FF0000000000000;
	shr.u32 	%r3124, %r3123, 31;
	add.s32 	%r3125, %r3123, %r3124;
	shr.s32 	%r3126, %r3125, 1;
	{
	.reg .b32 %temp; 
	mov.b64 	{%r3127, %temp}, %fd6184;
	}
	{
	.reg .b32 %temp; 
	mov.b64 	{%temp, %r3128}, %fd6184;
	}
	shl.b32 	%r3129, %r3126, 20;
	add.s32 	%r3130, %r3128, %r3129;
	mov.b64 	%fd6185, {%r3127, %r3130};
	sub.s32 	%r3131, %r3123, %r3126;
	shl.b32 	%r3132, %r3131, 20;
	add.s32 	%r3133, %r3132, 1072693248;
	mov.b32 	%r3134, 0;
	mov.b64 	%fd6186, {%r3134, %r3133};
	mul.f64 	%fd6187, %fd6186, %fd6185;
	neg.f64 	%fd6188, %fd6168;
	fma.rn.f64 	%fd6189, %fd6167, %fd6118, %fd6188;
	fma.rn.f64 	%fd6190, %fd6187, %fd6189, %fd6187;
	mul.f64 	%fd6191, %fd6190, %fd6166;
	setp.gt.u32 	%p1649, %r602, 1077624832;
	selp.f64 	%fd6192, 0d0000000000000000, %fd6191, %p1649;
	setp.lt.s32 	%p1650, %r601, 0;
	mov.f64 	%fd6193, 0d4000000000000000;
	sub.f64 	%fd6194, %fd6193, %fd6192;
	selp.f64 	%fd8158, %fd6194, %fd6192, %p1650;
	bra.uni 	$L__BB0_800;
$L__BB0_799:
	setp.eq.s32 	%p1646, %r602, 2146435072;
	setp.eq.s32 	%p1647, %r603, 0;
	setp.lt.s32 	%p1648, %r601, 0;
	selp.f64 	%fd6115, 0d4000000000000000, 0d0000000000000000, %p1648;
	add.f64 	%fd6116, %fd897, %fd897;
	selp.f64 	%fd6117, %fd6115, %fd6116, %p1647;
	selp.f64 	%fd8158, %fd6117, %fd6116, %p1646;
$L__BB0_800:
	mul.f64 	%fd6195, %fd8158, 0d3FE0000000000000;
	mul.f64 	%fd6196, %fd8157, 0d3FE0000000000000;
	sub.f64 	%fd6197, %fd6196, %fd6195;
	fma.rn.f64 	%fd8161, %fd6197, 0d40040D931FF62706, %fd852;
$L__BB0_801:
	mov.b64 	%rd480, %fd8161;
	setp.lt.s64 	%p1651, %rd480, 0;
	and.b64  	%rd481, %rd480, 9223372036854775807;
	add.s64 	%rd482, %rd481, -4503599627370496;
	setp.lt.u64 	%p1652, %rd482, 9214364837600034816;
	and.pred  	%p1653, %p1652, %p1651;
	add.s64 	%rd483, %rd481, -1;
	setp.lt.u64 	%p1654, %rd483, 4503599627370495;
	and.pred  	%p1655, %p1654, %p1651;
	setp.eq.s64 	%p1656, %rd481, 0;
	or.pred  	%p1657, %p1656, %p1655;
	setp.eq.s64 	%p1658, %rd481, 9218868437227405312;
	or.pred  	%p1659, %p1657, %p1658;
	setp.gt.s64 	%p1660, %rd481, 9218868437227405312;
	or.pred  	%p1661, %p1659, %p1660;
	or.pred  	%p1662, %p1661, %p1653;
	@%p1662 bra 	$L__BB0_867;
	{
	.reg .b32 %temp; 
	mov.b64 	{%temp, %r3912}, %fd8161;
	}
	{
	.reg .b32 %temp; 
	mov.b64 	{%r3913, %temp}, %fd8161;
	}
	setp.gt.s32 	%p1663, %r3912, 1048575;
	mov.b32 	%r3914, -1023;
	mov.f64 	%fd8162, %fd8161;
	@%p1663 bra 	$L__BB0_804;
	mul.f64 	%fd8162, %fd8161, 0d4350000000000000;
	{
	.reg .b32 %temp; 
	mov.b64 	{%temp, %r3912}, %fd8162;
	}
	{
	.reg .b32 %temp; 
	mov.b64 	{%r3913, %temp}, %fd8162;
	}
	mov.b32 	%r3914, -1077;
$L__BB0_804:
	add.s32 	%r3137, %r3912, -1;
	setp.gt.u32 	%p1664, %r3137, 2146435070;
	@%p1664 bra 	$L__BB0_808;
	shr.u32 	%r3140, %r3912, 20;
	add.s32 	%r3915, %r3914, %r3140;
	and.b32  	%r3141, %r3912, 1048575;
	or.b32  	%r3142, %r3141, 1072693248;
	mov.b64 	%fd8163, {%r3913, %r3142};
	setp.lt.u32 	%p1666, %r3142, 1073127583;
	@%p1666 bra 	$L__BB0_807;
	{
	.reg .b32 %temp; 
	mov.b64 	{%r3143, %temp}, %fd8163;
	}
	{
	.reg .b32 %temp; 
	mov.b64 	{%temp, %r3144}, %fd8163;
	}
	add.s32 	%r3145, %r3144, -1048576;
	mov.b64 	%fd8163, {%r3143, %r3145};
	add.s32 	%r3915, %r3915, 1;
$L__BB0_807:
	add.f64 	%fd6201, %fd8163, 0dBFF0000000000000;
	add.f64 	%fd6202, %fd8163, 0d3FF0000000000000;
	rcp.approx.ftz.f64 	%fd6203, %fd6202;
	neg.f64 	%fd6204, %fd6202;
	fma.rn.f64 	%fd6205, %fd6204, %fd6203, 0d3FF0000000000000;
	fma.rn.f64 	%fd6206, %fd6205, %fd6205, %fd6205;
	fma.rn.f64 	%fd6207, %fd6206, %fd6203, %fd6203;
	mul.f64 	%fd6208, %fd6201, %fd6207;
	fma.rn.f64 	%fd6209, %fd6201, %fd6207, %fd6208;
	mul.f64 	%fd6210, %fd6209, %fd6209;
	fma.rn.f64 	%fd6211, %fd6210, 0d3EB1380B3AE80F1E, 0d3ED0EE258B7A8B04;
	fma.rn.f64 	%fd6212, %fd6211, %fd6210, 0d3EF3B2669F02676F;
	fma.rn.f64 	%fd6213, %fd6212, %fd6210, 0d3F1745CBA9AB0956;
	fma.rn.f64 	%fd6214, %fd6213, %fd6210, 0d3F3C71C72D1B5154;
	fma.rn.f64 	%fd6215, %fd6214, %fd6210, 0d3F624924923BE72D;
	fma.rn.f64 	%fd6216, %fd6215, %fd6210, 0d3F8999999999A3C4;
	fma.rn.f64 	%fd6217, %fd6216, %fd6210, 0d3FB5555555555554;
	sub.f64 	%fd6218, %fd6201, %fd6209;
	add.f64 	%fd6219, %fd6218, %fd6218;
	neg.f64 	%fd6220, %fd6209;
	fma.rn.f64 	%fd6221, %fd6220, %fd6201, %fd6219;
	mul.f64 	%fd6222, %fd6207, %fd6221;
	mul.f64 	%fd6223, %fd6210, %fd6217;
	fma.rn.f64 	%fd6224, %fd6223, %fd6209, %fd6222;
	xor.b32  	%r3146, %r3915, -2147483648;
	mov.b32 	%r3147, 1127219200;
	mov.b64 	%fd6225, {%r3146, %r3147};
	sub.f64 	%fd6226, %fd6225, %fd1;
	fma.rn.f64 	%fd6227, %fd6226, 0d3FE62E42FEFA39EF, %fd6209;
	fma.rn.f64 	%fd6228, %fd6226, 0dBFE62E42FEFA39EF, %fd6227;
	sub.f64 	%fd6229, %fd6228, %fd6209;
	sub.f64 	%fd6230, %fd6224, %fd6229;
	fma.rn.f64 	%fd6231, %fd6226, 0d3C7ABC9E3B39803F, %fd6230;
	add.f64 	%fd8164, %fd6227, %fd6231;
	bra.uni 	$L__BB0_809;
$L__BB0_808:
	fma.rn.f64 	%fd6200, %fd8162, 0d7FF0000000000000, 0d7FF0000000000000;
	{
	.reg .b32 %temp; 
	mov.b64 	{%temp, %r3138}, %fd8162;
	}
	and.b32  	%r3139, %r3138, 2147483647;
	setp.eq.s32 	%p1665, %r3139, 0;
	selp.f64 	%fd8164, 0dFFF0000000000000, %fd6200, %p1665;
$L__BB0_809:
	setp.leu.f64 	%p1667, %fd744, %fd747;
	@%p1667 bra 	$L__BB0_811;
	mul.f64 	%fd6265, %fd744, 0dBFE0000000000000;
	mul.f64 	%fd8168, %fd744, %fd6265;
	bra.uni 	$L__BB0_819;
$L__BB0_811:
	sub.f64 	%fd8165, %fd742, %fd744;
	{
	.reg .b32 %temp; 
	mov.b64 	{%temp, %r3916}, %fd8165;
	}
	{
	.reg .b32 %temp; 
	mov.b64 	{%r3917, %temp}, %fd8165;
	}
	setp.gt.s32 	%p1668, %r3916, 1048575;
	mov.b32 	%r3918, -1023;
	@%p1668 bra 	$L__BB0_813;
	mul.f64 	%fd8165, %fd8165, 0d4350000000000000;
	{
	.reg .b32 %temp; 
	mov.b64 	{%temp, %r3916}, %fd8165;
	}
	{
	.reg .b32 %temp; 
	mov.b64 	{%r3917, %temp}, %fd8165;
	}
	mov.b32 	%r3918, -1077;
$L__BB0_813:
	add.s32 	%r3150, %r3916, -1;
	setp.gt.u32 	%p1669, %r3150, 2146435070;
	@%p1669 bra 	$L__BB0_817;
	shr.u32 	%r3153, %r3916, 20;
	add.s32 	%r3919, %r3918, %r3153;
	and.b32  	%r3154, %r3916, 1048575;
	or.b32  	%r3155, %r3154, 1072693248;
	mov.b64 	%fd8166, {%r3917, %r3155};
	setp.lt.u32 	%p1671, %r3155, 1073127583;
	@%p1671 bra 	$L__BB0_816;
	{
	.reg .b32 %temp; 
	mov.b64 	{%r3156, %temp}, %fd8166;
	}
	{
	.reg .b32 %temp; 
	mov.b64 	{%temp, %r3157}, %fd8166;
	}
	add.s32 	%r3158, %r3157, -1048576;
	mov.b64 	%fd8166, {%r3156, %r3158};
	add.s32 	%r3919, %r3919, 1;
$L__BB0_816:
	add.f64 	%fd6233, %fd8166, 0dBFF0000000000000;
	add.f64 	%fd6234, %fd8166, 0d3FF0000000000000;
	rcp.approx.ftz.f64 	%fd6235, %fd6234;
	neg.f64 	%fd6236, %fd6234;
	fma.rn.f64 	%fd6237, %fd6236, %fd6235, 0d3FF0000000000000;
	fma.rn.f64 	%fd6238, %fd6237, %fd6237, %fd6237;
	fma.rn.f64 	%fd6239, %fd6238, %fd6235, %fd6235;
	mul.f64 	%fd6240, %fd6233, %fd6239;
	fma.rn.f64 	%fd6241, %fd6233, %fd6239, %fd6240;
	mul.f64 	%fd6242, %fd6241, %fd6241;
	fma.rn.f64 	%fd6243, %fd6242, 0d3EB1380B3AE80F1E, 0d3ED0EE258B7A8B04;
	fma.rn.f64 	%fd6244, %fd6243, %fd6242, 0d3EF3B2669F02676F;
	fma.rn.f64 	%fd6245, %fd6244, %fd6242, 0d3F1745CBA9AB0956;
	fma.rn.f64 	%fd6246, %fd6245, %fd6242, 0d3F3C71C72D1B5154;
	fma.rn.f64 	%fd6247, %fd6246, %fd6242, 0d3F624924923BE72D;
	fma.rn.f64 	%fd6248, %fd6247, %fd6242, 0d3F8999999999A3C4;
	fma.rn.f64 	%fd6249, %fd6248, %fd6242, 0d3FB5555555555554;
	sub.f64 	%fd6250, %fd6233, %fd6241;
	add.f64 	%fd6251, %fd6250, %fd6250;
	neg.f64 	%fd6252, %fd6241;
	fma.rn.f64 	%fd6253, %fd6252, %fd6233, %fd6251;
	mul.f64 	%fd6254, %fd6239, %fd6253;
	mul.f64 	%fd6255, %fd6242, %fd6249;
	fma.rn.f64 	%fd6256, %fd6255, %fd6241, %fd6254;
	xor.b32  	%r3159, %r3919, -2147483648;
	mov.b32 	%r3160, 1127219200;
	mov.b64 	%fd6257, {%r3159, %r3160};
	sub.f64 	%fd6258, %fd6257, %fd1;
	fma.rn.f64 	%fd6259, %fd6258, 0d3FE62E42FEFA39EF, %fd6241;
	fma.rn.f64 	%fd6260, %fd6258, 0dBFE62E42FEFA39EF, %fd6259;
	sub.f64 	%fd6261, %fd6260, %fd6241;
	sub.f64 	%fd6262, %fd6256, %fd6261;
	fma.rn.f64 	%fd6263, %fd6258, 0d3C7ABC9E3B39803F, %fd6262;
	add.f64 	%fd8167, %fd6259, %fd6263;
	bra.uni 	$L__BB0_818;
$L__BB0_817:
	fma.rn.f64 	%fd6232, %fd8165, 0d7FF0000000000000, 0d7FF0000000000000;
	{
	.reg .b32 %temp; 
	mov.b64 	{%temp, %r3151}, %fd8165;
	}
	and.b32  	%r3152, %r3151, 2147483647;
	setp.eq.s32 	%p1670, %r3152, 0;
	selp.f64 	%fd8167, 0dFFF0000000000000, %fd6232, %p1670;
$L__BB0_818:
	mul.f64 	%fd6264, %fd731, %fd8167;
	sub.f64 	%fd8168, %fd741, %fd6264;
$L__BB0_819:
	setp.leu.f64 	%p1672, %fd745, %fd747;
	@%p1672 bra 	$L__BB0_821;
	mul.f64 	%fd6299, %fd745, 0dBFE0000000000000;
	mul.f64 	%fd8172, %fd745, %fd6299;
	bra.uni 	$L__BB0_829;
$L__BB0_821:
	sub.f64 	%fd8169, %fd742, %fd745;
	{
	.reg .b32 %temp; 
	mov.b64 	{%temp, %r3920}, %fd8169;
	}
	{
	.reg .b32 %temp; 
	mov.b64 	{%r3921, %temp}, %fd8169;
	}
	setp.gt.s32 	%p1673, %r3920, 1048575;
	mov.b32 	%r3922, -1023;
	@%p1673 bra 	$L__BB0_823;
	mul.f64 	%fd8169, %fd8169, 0d4350000000000000;
	{
	.reg .b32 %temp; 
	mov.b64 	{%temp, %r3920}, %fd8169;
	}
	{
	.reg .b32 %temp; 
	mov.b64 	{%r3921, %temp}, %fd8169;
	}
	mov.b32 	%r3922, -1077;
$L__BB0_823:
	add.s32 	%r3163, %r3920, -1;
	setp.gt.u32 	%p1674, %r3163, 2146435070;
	@%p1674 bra 	$L__BB0_827;
	shr.u32 	%r3166, %r3920, 20;
	add.s32 	%r3923, %r3922, %r3166;
	and.b32  	%r3167, %r3920, 1048575;
	or.b32  	%r3168, %r3167, 1072693248;
	mov.b64 	%fd8170, {%r3921, %r3168};
	setp.lt.u32 	%p1676, %r3168, 1073127583;
	@%p1676 bra 	$L__BB0_826;
	{
	.reg .b32 %temp; 
	mov.b64 	{%r3169, %temp}, %fd8170;
	}
	{
	.reg .b32 %temp; 
	mov.b64 	{%temp, %r3170}, %fd8170;
	}
	add.s32 	%r3171, %r3170, -1048576;
	mov.b64 	%fd8170, {%r3169, %r3171};
	add.s32 	%r3923, %r3923, 1;
$L__BB0_826:
	add.f64 	%fd6267, %fd8170, 0dBFF0000000000000;
	add.f64 	%fd6268, %fd8170, 0d3FF0000000000000;
	rcp.approx.ftz.f64 	%fd6269, %fd6268;
	neg.f64 	%fd6270, %fd6268;
	fma.rn.f64 	%fd6271, %fd6270, %fd6269, 0d3FF0000000000000;
	fma.rn.f64 	%fd6272, %fd6271, %fd6271, %fd6271;
	fma.rn.f64 	%fd6273, %fd6272, %fd6269, %fd6269;
	mul.f64 	%fd6274, %fd6267, %fd6273;
	fma.rn.f64 	%fd6275, %fd6267, %fd6273, %fd6274;
	mul.f64 	%fd6276, %fd6275, %fd6275;
	fma.rn.f64 	%fd6277, %fd6276, 0d3EB1380B3AE80F1E, 0d3ED0EE258B7A8B04;
	fma.rn.f64 	%fd6278, %fd6277, %fd6276, 0d3EF3B2669F02676F;
	fma.rn.f64 	%fd6279, %fd6278, %fd6276, 0d3F1745CBA9AB0956;
	fma.rn.f64 	%fd6280, %fd6279, %fd6276, 0d3F3C71C72D1B5154;
	fma.rn.f64 	%fd6281, %fd6280, %fd6276, 0d3F624924923BE72D;
	fma.rn.f64 	%fd6282, %fd6281, %fd6276, 0d3F8999999999A3C4;
	fma.rn.f64 	%fd6283, %fd6282, %fd6276, 0d3FB5555555555554;
	sub.f64 	%fd6284, %fd6267, %fd6275;
	add.f64 	%fd6285, %fd6284, %fd6284;
	neg.f64 	%fd6286, %fd6275;
	fma.rn.f64 	%fd6287, %fd6286, %fd6267, %fd6285;
	mul.f64 	%fd6288, %fd6273, %fd6287;
	mul.f64 	%fd6289, %fd6276, %fd6283;
	fma.rn.f64 	%fd6290, %fd6289, %fd6275, %fd6288;
	xor.b32  	%r3172, %r3923, -2147483648;
	mov.b32 	%r3173, 1127219200;
	mov.b64 	%fd6291, {%r3172, %r3173};
	sub.f64 	%fd6292, %fd6291, %fd1;
	fma.rn.f64 	%fd6293, %fd6292, 0d3FE62E42FEFA39EF, %fd6275;
	fma.rn.f64 	%fd6294, %fd6292, 0dBFE62E42FEFA39EF, %fd6293;
	sub.f64 	%fd6295, %fd6294, %fd6275;
	sub.f64 	%fd6296, %fd6290, %fd6295;
	fma.rn.f64 	%fd6297, %fd6292, 0d3C7ABC9E3B39803F, %fd6296;
	add.f64 	%fd8171, %fd6293, %fd6297;
	bra.uni 	$L__BB0_828;
$L__BB0_827:
	fma.rn.f64 	%fd6266, %fd8169, 0d7FF0000000000000, 0d7FF0000000000000;
	{
	.reg .b32 %temp; 
	mov.b64 	{%temp, %r3164}, %fd8169;
	}
	and.b32  	%r3165, %r3164, 2147483647;
	setp.eq.s32 	%p1675, %r3165, 0;
	selp.f64 	%fd8171, 0dFFF0000000000000, %fd6266, %p1675;
$L__BB0_828:
	mul.f64 	%fd6298, %fd731, %fd8171;
	sub.f64 	%fd8172, %fd741, %fd6298;
$L__BB0_829:
	fma.rn.f64 	%fd6300, %fd8168, 0d3FF71547652B82FE, 0d4338000000000000;
	{
	.reg .b32 %temp; 
	mov.b64 	{%r634, %temp}, %fd6300;
	}
	mov.f64 	%fd6301, 0dC338000000000000;
	add.rn.f64 	%fd6302, %fd6300, %fd6301;
	fma.rn.f64 	%fd6303, %fd6302, 0dBFE62E42FEFA39EF, %fd8168;
	fma.rn.f64 	%fd6304, %fd6302, 0dBC7ABC9E3B39803F, %fd6303;
	fma.rn.f64 	%fd6305, %fd6304, 0d3E5ADE1569CE2BDF, 0d3E928AF3FCA213EA;
	fma.rn.f64 	%fd6306, %fd6305, %fd6304, 0d3EC71DEE62401315;
	fma.rn.f64 	%fd6307, %fd6306, %fd6304, 0d3EFA01997C89EB71;
	fma.rn.f64 	%fd6308, %fd6307, %fd6304, 0d3F2A01A014761F65;
	fma.rn.f64 	%fd6309, %fd6308, %fd6304, 0d3F56C16C1852B7AF;
	fma.rn.f64 	%fd6310, %fd6309, %fd6304, 0d3F81111111122322;
	fma.rn.f64 	%fd6311, %fd6310, %fd6304, 0d3FA55555555502A1;
	fma.rn.f64 	%fd6312, %fd6311, %fd6304, 0d3FC5555555555511;
	fma.rn.f64 	%fd6313, %fd6312, %fd6304, 0d3FE000000000000B;
	fma.rn.f64 	%fd6314, %fd6313, %fd6304, 0d3FF0000000000000;
	fma.rn.f64 	%fd6315, %fd6314, %fd6304, 0d3FF0000000000000;
	{
	.reg .b32 %temp; 
	mov.b64 	{%r635, %temp}, %fd6315;
	}
	{
	.reg .b32 %temp; 
	mov.b64 	{%temp, %r636}, %fd6315;
	}
	shl.b32 	%r3174, %r634, 20;
	add.s32 	%r3175, %r3174, %r636;
	mov.b64 	%fd8173, {%r635, %r3175};
	{
	.reg .b32 %temp; 
	mov.b64 	{%temp, %r3176}, %fd8168;
	}
	mov.b32 	%f51, %r3176;
	abs.f32 	%f19, %f51;
	setp.lt.f32 	%p1677, %f19, 0f4086232B;
	@%p1677 bra 	$L__BB0_832;
	setp.lt.f64 	%p1678, %fd8168, 0d0000000000000000;
	add.f64 	%fd6316, %fd8168, 0d7FF0000000000000;
	selp.f64 	%fd8173, 0d0000000000000000, %fd6316, %p1678;
	setp.geu.f32 	%p1679, %f19, 0f40874800;
	@%p1679 bra 	$L__BB0_832;
	shr.u32 	%r3177, %r634, 31;
	add.s32 	%r3178, %r634, %r3177;
	shr.s32 	%r3179, %r3178, 1;
	shl.b32 	%r3180, %r3179, 20;
	add.s32 	%r3181, %r636, %r3180;
	mov.b64 	%fd6317, {%r635, %r3181};
	sub.s32 	%r3182, %r634, %r3179;
	shl.b32 	%r3183, %r3182, 20;
	add.s32 	%r3184, %r3183, 1072693248;
	mov.b32 	%r3185, 0;
	mov.b64 	%fd6318, {%r3185, %r3184};
	mul.f64 	%fd8173, %fd6318, %fd6317;
$L__BB0_832:
	fma.rn.f64 	%fd6319, %fd8172, 0d3FF71547652B82FE, 0d4338000000000000;
	{
	.reg .b32 %temp; 
	mov.b64 	{%r637, %temp}, %fd6319;
	}
	mov.f64 	%fd6320, 0dC338000000000000;
	add.rn.f64 	%fd6321, %fd6319, %fd6320;
	fma.rn.f64 	%fd6322, %fd6321, 0dBFE62E42FEFA39EF, %fd8172;
	fma.rn.f64 	%fd6323, %fd6321, 0dBC7ABC9E3B39803F, %fd6322;
	fma.rn.f64 	%fd6324, %fd6323, 0d3E5ADE1569CE2BDF, 0d3E928AF3FCA213EA;
	fma.rn.f64 	%fd6325, %fd6324, %fd6323, 0d3EC71DEE62401315;
	fma.rn.f64 	%fd6326, %fd6325, %fd6323, 0d3EFA01997C89EB71;
	fma.rn.f64 	%fd6327, %fd6326, %fd6323, 0d3F2A01A014761F65;
	fma.rn.f64 	%fd6328, %fd6327, %fd6323, 0d3F56C16C1852B7AF;
	fma.rn.f64 	%fd6329, %fd6328, %fd6323, 0d3F81111111122322;
	fma.rn.f64 	%fd6330, %fd6329, %fd6323, 0d3FA55555555502A1;
	fma.rn.f64 	%fd6331, %fd6330, %fd6323, 0d3FC5555555555511;
	fma.rn.f64 	%fd6332, %fd6331, %fd6323, 0d3FE000000000000B;
	fma.rn.f64 	%fd6333, %fd6332, %fd6323, 0d3FF0000000000000;
	fma.rn.f64 	%fd6334, %fd6333, %fd6323, 0d3FF0000000000000;
	{
	.reg .b32 %temp; 
	mov.b64 	{%r638, %temp}, %fd6334;
	}
	{
	.reg .b32 %temp; 
	mov.b64 	{%temp, %r639}, %fd6334;
	}
	shl.b32 	%r3186, %r637, 20;
	add.s32 	%r3187, %r3186, %r639;
	mov.b64 	%fd8174, {%r638, %r3187};
	{
	.reg .b32 %temp; 
	mov.b64 	{%temp, %r3188}, %fd8172;
	}
	mov.b32 	%f52, %r3188;
	abs.f32 	%f20, %f52;
	setp.lt.f32 	%p1680, %f20, 0f4086232B;
	@%p1680 bra 	$L__BB0_835;
	setp.lt.f64 	%p1681, %fd8172, 0d0000000000000000;
	add.f64 	%fd6335, %fd8172, 0d7FF0000000000000;
	selp.f64 	%fd8174, 0d0000000000000000, %fd6335, %p1681;
	setp.geu.f32 	%p1682, %f20, 0f40874800;
	@%p1682 bra 	$L__BB0_835;
	shr.u32 	%r3189, %r637, 31;
	add.s32 	%r3190, %r637, %r3189;
	shr.s32 	%r3191, %r3190, 1;
	shl.b32 	%r3192, %r3191, 20;
	add.s32 	%r3193, %r639, %r3192;
	mov.b64 	%fd6336, {%r638, %r3193};
	sub.s32 	%r3194, %r637, %r3191;
	shl.b32 	%r3195, %r3194, 20;
	add.s32 	%r3196, %r3195, 1072693248;
	mov.b32 	%r3197, 0;
	mov.b64 	%fd6337, {%r3197, %r3196};
	mul.f64 	%fd8174, %fd6337, %fd6336;
$L__BB0_835:
	sub.f64 	%fd6338, %fd8173, %fd8174;
	mul.f64 	%fd6339, %fd743, %fd6338;
	div.rn.f64 	%fd945, %fd6339, %fd8161;
	mul.f64 	%fd6340, %fd744, %fd8173;
	mul.f64 	%fd6341, %fd745, %fd8174;
	sub.f64 	%fd6342, %fd6340, %fd6341;
	mul.f64 	%fd6343, %fd743, %fd6342;
	div.rn.f64 	%fd946, %fd6343, %fd8161;
	setp.leu.f64 	%p1683, %fd746, %fd747;
	@%p1683 bra 	$L__BB0_837;
	mul.f64 	%fd6453, %fd746, 0dBFE0000000000000;
	mul.f64 	%fd8184, %fd746, %fd6453;
	neg.f64 	%fd8185, %fd746;
	mov.f64 	%fd8186, 0d0000000000000000;
	mov.f64 	%fd8187, %fd8186;
	bra.uni 	$L__BB0_859;
$L__BB0_837:
	sub.f64 	%fd949, %fd742, %fd746;
	{
	.reg .b32 %temp; 
	mov.b64 	{%temp, %r3932}, %fd949;
	}
	{
	.reg .b32 %temp; 
	mov.b64 	{%r3933, %temp}, %fd949;
	}
	setp.gt.s32 	%p1684, %r3932, 1048575;
	mov.b32 	%r3926, -1023;
	mov.f64 	%fd8175, %fd949;
	mov.u32 	%r3924, %r3932;
	mov.u32 	%r3925, %r3933;
	@%p1684 bra 	$L__BB0_839;
	mul.f64 	%fd8175, %fd949, 0d4350000000000000;
	{
	.reg .b32 %temp; 
	mov.b64 	{%temp, %r3924}, %fd8175;
	}
	{
	.reg .b32 %temp; 
	mov.b64 	{%r3925, %temp}, %fd8175;
	}
	mov.b32 	%r3926, -1077;
$L__BB0_839:
	add.s32 	%r3200, %r3924, -1;
	setp.gt.u32 	%p1685, %r3200, 2146435070;
	@%p1685 bra 	$L__BB0_843;
	shr.u32 	%r3203, %r3924, 20;
	add.s32 	%r3927, %r3926, %r3203;
	and.b32  	%r3204, %r3924, 1048575;
	or.b32  	%r3205, %r3204, 1072693248;
	mov.b64 	%fd8176, {%r3925, %r3205};
	setp.lt.u32 	%p1687, %r3205, 1073127583;
	@%p1687 bra 	$L__BB0_842;
	{
	.reg .b32 %temp; 
	mov.b64 	{%r3206, %temp}, %fd8176;
	}
	{
	.reg .b32 %temp; 
	mov.b64 	{%temp, %r3207}, %fd8176;
	}
	add.s32 	%r3208, %r3207, -1048576;
	mov.b64 	%fd8176, {%r3206, %r3208};
	add.s32 	%r3927, %r3927, 1;
$L__BB0_842:
	add.f64 	%fd6345, %fd8176, 0dBFF0000000000000;
	add.f64 	%fd6346, %fd8176, 0d3FF0000000000000;
	rcp.approx.ftz.f64 	%fd6347, %fd6346;
	neg.f64 	%fd6348, %fd6346;
	fma.rn.f64 	%fd6349, %fd6348, %fd6347, 0d3FF0000000000000;
	fma.rn.f64 	%fd6350, %fd6349, %fd6349, %fd6349;
	fma.rn.f64 	%fd6351, %fd6350, %fd6347, %fd6347;
	mul.f64 	%fd6352, %fd6345, %fd6351;
	fma.rn.f64 	%fd6353, %fd6345, %fd6351, %fd6352;
	mul.f64 	%fd6354, %fd6353, %fd6353;
	fma.rn.f64 	%fd6355, %fd6354, 0d3EB1380B3AE80F1E, 0d3ED0EE258B7A8B04;
	fma.rn.f64 	%fd6356, %fd6355, %fd6354, 0d3EF3B2669F02676F;
	fma.rn.f64 	%fd6357, %fd6356, %fd6354, 0d3F1745CBA9AB0956;
	fma.rn.f64 	%fd6358, %fd6357, %fd6354, 0d3F3C71C72D1B5154;
	fma.rn.f64 	%fd6359, %fd6358, %fd6354, 0d3F624924923BE72D;
	fma.rn.f64 	%fd6360, %fd6359, %fd6354, 0d3F8999999999A3C4;
	fma.rn.f64 	%fd6361, %fd6360, %fd6354, 0d3FB5555555555554;
	sub.f64 	%fd6362, %fd6345, %fd6353;
	add.f64 	%fd6363, %fd6362, %fd6362;
	neg.f64 	%fd6364, %fd6353;
	fma.rn.f64 	%fd6365, %fd6364, %fd6345, %fd6363;
	mul.f64 	%fd6366, %fd6351, %fd6365;
	mul.f64 	%fd6367, %fd6354, %fd6361;
	fma.rn.f64 	%fd6368, %fd6367, %fd6353, %fd6366;
	xor.b32  	%r3209, %r3927, -2147483648;
	mov.b32 	%r3210, 1127219200;
	mov.b64 	%fd6369, {%r3209, %r3210};
	sub.f64 	%fd6370, %fd6369, %fd1;
	fma.rn.f64 	%fd6371, %fd6370, 0d3FE62E42FEFA39EF, %fd6353;
	fma.rn.f64 	%fd6372, %fd6370, 0dBFE62E42FEFA39EF, %fd6371;
	sub.f64 	%fd6373, %fd6372, %fd6353;
	sub.f64 	%fd6374, %fd6368, %fd6373;
	fma.rn.f64 	%fd6375, %fd6370, 0d3C7ABC9E3B39803F, %fd6374;
	add.f64 	%fd8177, %fd6371, %fd6375;
	bra.uni 	$L__BB0_844;
$L__BB0_843:
	fma.rn.f64 	%fd6344, %fd8175, 0d7FF0000000000000, 0d7FF0000000000000;
	{
	.reg .b32 %temp; 
	mov.b64 	{%temp, %r3201}, %fd8175;
	}
	and.b32  	%r3202, %r3201, 2147483647;
	setp.eq.s32 	%p1686, %r3202, 0;
	selp.f64 	%fd8177, 0dFFF0000000000000, %fd6344, %p1686;
$L__BB0_844:
	setp.gt.s32 	%p1688, %r3928, 1048575;
	mul.f64 	%fd6376, %fd731, %fd8177;
	sub.f64 	%fd8184, %fd741, %fd6376;
	mov.b32 	%r3930, -1023;
	mov.f64 	%fd8178, %fd732;
	@%p1688 bra 	$L__BB0_846;
	mul.f64 	%fd8178, %fd732, 0d4350000000000000;
	{
	.reg .b32 %temp; 
	mov.b64 	{%temp, %r3928}, %fd8178;
	}
	{
	.reg .b32 %temp; 
	mov.b64 	{%r3929, %temp}, %fd8178;
	}
	mov.b32 	%r3930, -1077;
$L__BB0_846:
	add.s32 	%r3213, %r3928, -1;
	setp.gt.u32 	%p1689, %r3213, 2146435070;
	@%p1689 bra 	$L__BB0_850;
	shr.u32 	%r3216, %r3928, 20;
	add.s32 	%r3931, %r3930, %r3216;
	and.b32  	%r3217, %r3928, 1048575;
	or.b32  	%r3218, %r3217, 1072693248;
	mov.b64 	%fd8179, {%r3929, %r3218};
	setp.lt.u32 	%p1691, %r3218, 1073127583;
	@%p1691 bra 	$L__BB0_849;
	{
	.reg .b32 %temp; 
	mov.b64 	{%r3219, %temp}, %fd8179;
	}
	{
	.reg .b32 %temp; 
	mov.b64 	{%temp, %r3220}, %fd8179;
	}
	add.s32 	%r3221, %r3220, -1048576;
	mov.b64 	%fd8179, {%r3219, %r3221};
	add.s32 	%r3931, %r3931, 1;
$L__BB0_849:
	add.f64 	%fd6378, %fd8179, 0dBFF0000000000000;
	add.f64 	%fd6379, %fd8179, 0d3FF0000000000000;
	rcp.approx.ftz.f64 	%fd6380, %fd6379;
	neg.f64 	%fd6381, %fd6379;
	fma.rn.f64 	%fd6382, %fd6381, %fd6380, 0d3FF0000000000000;
	fma.rn.f64 	%fd6383, %fd6382, %fd6382, %fd6382;
	fma.rn.f64 	%fd6384, %fd6383, %fd6380, %fd6380;
	mul.f64 	%fd6385, %fd6378, %fd6384;
	fma.rn.f64 	%fd6386, %fd6378, %fd6384, %fd6385;
	mul.f64 	%fd6387, %fd6386, %fd6386;
	fma.rn.f64 	%fd6388, %fd6387, 0d3EB1380B3AE80F1E, 0d3ED0EE258B7A8B04;
	fma.rn.f64 	%fd6389, %fd6388, %fd6387, 0d3EF3B2669F02676F;
	fma.rn.f64 	%fd6390, %fd6389, %fd6387, 0d3F1745CBA9AB0956;
	fma.rn.f64 	%fd6391, %fd6390, %fd6387, 0d3F3C71C72D1B5154;
	fma.rn.f64 	%fd6392, %fd6391, %fd6387, 0d3F624924923BE72D;
	fma.rn.f64 	%fd6393, %fd6392, %fd6387, 0d3F8999999999A3C4;
	fma.rn.f64 	%fd6394, %fd6393, %fd6387, 0d3FB5555555555554;
	sub.f64 	%fd6395, %fd6378, %fd6386;
	add.f64 	%fd6396, %fd6395, %fd6395;
	neg.f64 	%fd6397, %fd6386;
	fma.rn.f64 	%fd6398, %fd6397, %fd6378, %fd6396;
	mul.f64 	%fd6399, %fd6384, %fd6398;
	mul.f64 	%fd6400, %fd6387, %fd6394;
	fma.rn.f64 	%fd6401, %fd6400, %fd6386, %fd6399;
	xor.b32  	%r3222, %r3931, -2147483648;
	mov.b32 	%r3223, 1127219200;
	mov.b64 	%fd6402, {%r3222, %r3223};
	sub.f64 	%fd6403, %fd6402, %fd1;
	fma.rn.f64 	%fd6404, %fd6403, 0d3FE62E42FEFA39EF, %fd6386;
	fma.rn.f64 	%fd6405, %fd6403, 0dBFE62E42FEFA39EF, %fd6404;
	sub.f64 	%fd6406, %fd6405, %fd6386;
	sub.f64 	%fd6407, %fd6401, %fd6406;
	fma.rn.f64 	%fd6408, %fd6403, 0d3C7ABC9E3B39803F, %fd6407;
	add.f64 	%fd8180, %fd6404, %fd6408;
	bra.uni 	$L__BB0_851;
$L__BB0_850:
	fma.rn.f64 	%fd6377, %fd8178, 0d7FF0000000000000, 0d7FF0000000000000;
	{
	.reg .b32 %temp; 
	mov.b64 	{%temp, %r3214}, %fd8178;
	}
	and.b32  	%r3215, %r3214, 2147483647;
	setp.eq.s32 	%p1690, %r3215, 0;
	selp.f64 	%fd8180, 0dFFF0000000000000, %fd6377, %p1690;
$L__BB0_851:
	setp.gt.s32 	%p1692, %r3932, 1048575;
	mov.b32 	%r3934, -1023;
	mov.f64 	%fd8181, %fd949;
	@%p1692 bra 	$L__BB0_853;
	mul.f64 	%fd8181, %fd949, 0d4350000000000000;
	{
	.reg .b32 %temp; 
	mov.b64 	{%temp, %r3932}, %fd8181;
	}
	{
	.reg .b32 %temp; 
	mov.b64 	{%r3933, %temp}, %fd8181;
	}
	mov.b32 	%r3934, -1077;
$L__BB0_853:
	add.s32 	%r3226, %r3932, -1;
	setp.gt.u32 	%p1693, %r3226, 2146435070;
	@%p1693 bra 	$L__BB0_857;
	shr.u32 	%r3229, %r3932, 20;
	add.s32 	%r3935, %r3934, %r3229;
	and.b32  	%r3230, %r3932, 1048575;
	or.b32  	%r3231, %r3230, 1072693248;
	mov.b64 	%fd8182, {%r3933, %r3231};
	setp.lt.u32 	%p1695, %r3231, 1073127583;
	@%p1695 bra 	$L__BB0_856;
	{
	.reg .b32 %temp; 
	mov.b64 	{%r3232, %temp}, %fd8182;
	}
	{
	.reg .b32 %temp; 
	mov.b64 	{%temp, %r3233}, %fd8182;
	}
	add.s32 	%r3234, %r3233, -1048576;
	mov.b64 	%fd8182, {%r3232, %r3234};
	add.s32 	%r3935, %r3935, 1;
$L__BB0_856:
	add.f64 	%fd6410, %fd8182, 0dBFF0000000000000;
	add.f64 	%fd6411, %fd8182, 0d3FF0000000000000;
	rcp.approx.ftz.f64 	%fd6412, %fd6411;
	neg.f64 	%fd6413, %fd6411;
	fma.rn.f64 	%fd6414, %fd6413, %fd6412, 0d3FF0000000000000;
	fma.rn.f64 	%fd6415, %fd6414, %fd6414, %fd6414;
	fma.rn.f64 	%fd6416, %fd6415, %fd6412, %fd6412;
	mul.f64 	%fd6417, %fd6410, %fd6416;
	fma.rn.f64 	%fd6418, %fd6410, %fd6416, %fd6417;
	mul.f64 	%fd6419, %fd6418, %fd6418;
	fma.rn.f64 	%fd6420, %fd6419, 0d3EB1380B3AE80F1E, 0d3ED0EE258B7A8B04;
	fma.rn.f64 	%fd6421, %fd6420, %fd6419, 0d3EF3B2669F02676F;
	fma.rn.f64 	%fd6422, %fd6421, %fd6419, 0d3F1745CBA9AB0956;
	fma.rn.f64 	%fd6423, %fd6422, %fd6419, 0d3F3C71C72D1B5154;
	fma.rn.f64 	%fd6424, %fd6423, %fd6419, 0d3F624924923BE72D;
	fma.rn.f64 	%fd6425, %fd6424, %fd6419, 0d3F8999999999A3C4;
	fma.rn.f64 	%fd6426, %fd6425, %fd6419, 0d3FB5555555555554;
	sub.f64 	%fd6427, %fd6410, %fd6418;
	add.f64 	%fd6428, %fd6427, %fd6427;
	neg.f64 	%fd6429, %fd6418;
	fma.rn.f64 	%fd6430, %fd6429, %fd6410, %fd6428;
	mul.f64 	%fd6431, %fd6416, %fd6430;
	mul.f64 	%fd6432, %fd6419, %fd6426;
	fma.rn.f64 	%fd6433, %fd6432, %fd6418, %fd6431;
	xor.b32  	%r3235, %r3935, -2147483648;
	mov.b32 	%r3236, 1127219200;
	mov.b64 	%fd6434, {%r3235, %r3236};
	sub.f64 	%fd6435, %fd6434, %fd1;
	fma.rn.f64 	%fd6436, %fd6435, 0d3FE62E42FEFA39EF, %fd6418;
	fma.rn.f64 	%fd6437, %fd6435, 0dBFE62E42FEFA39EF, %fd6436;
	sub.f64 	%fd6438, %fd6437, %fd6418;
	sub.f64 	%fd6439, %fd6433, %fd6438;
	fma.rn.f64 	%fd6440, %fd6435, 0d3C7ABC9E3B39803F, %fd6439;
	add.f64 	%fd8183, %fd6436, %fd6440;
	bra.uni 	$L__BB0_858;
$L__BB0_857:
	fma.rn.f64 	%fd6409, %fd8181, 0d7FF0000000000000, 0d7FF0000000000000;
	{
	.reg .b32 %temp; 
	mov.b64 	{%temp, %r3227}, %fd8181;
	}
	and.b32  	%r3228, %r3227, 2147483647;
	setp.eq.s32 	%p1694, %r3228, 0;
	selp.f64 	%fd8183, 0dFFF0000000000000, %fd6409, %p1694;
$L__BB0_858:
	add.f64 	%fd6441, %fd8180, 0d3FF0000000000000;
	sub.f64 	%fd6442, %fd6441, %fd8183;
	rcp.rn.f64 	%fd6443, %fd730;
	mul.f64 	%fd6444, %fd731, %fd6443;
	div.rn.f64 	%fd6445, %fd6444, %fd949;
	sub.f64 	%fd8187, %fd6442, %fd6445;
	mul.f64 	%fd6446, %fd730, %fd730;
	div.rn.f64 	%fd6447, %fd731, %fd6446;
	add.f64 	%fd6448, %fd6447, 0d3FF0000000000000;
	mul.f64 	%fd6449, %fd731, %fd6448;
	div.rn.f64 	%fd6450, %fd6449, %fd949;
	add.f64 	%fd6451, %fd730, %fd732;
	sub.f64 	%fd8186, %fd6450, %fd6451;
	div.rn.f64 	%fd8185, %fd731, %fd949;
$L__BB0_859:
	{
	.reg .b32 %temp; 
	mov.b64 	{%temp, %r3936}, %fd8188;
	}
	{
	.reg .b32 %temp; 
	mov.b64 	{%r3937, %temp}, %fd8188;
	}
	setp.gt.s32 	%p1696, %r3936, 1048575;
	mov.b32 	%r3938, -1023;
	@%p1696 bra 	$L__BB0_861;
	mul.f64 	%fd8188, %fd8188, 0d4350000000000000;
	{
	.reg .b32 %temp; 
	mov.b64 	{%temp, %r3936}, %fd8188;
	}
	{
	.reg .b32 %temp; 
	mov.b64 	{%r3937, %temp}, %fd8188;
	}
	mov.b32 	%r3938, -1077;
$L__BB0_861:
	add.s32 	%r3239, %r3936, -1;
	setp.gt.u32 	%p1697, %r3239, 2146435070;
	@%p1697 bra 	$L__BB0_865;
	shr.u32 	%r3242, %r3936, 20;
	add.s32 	%r3939, %r3938, %r3242;
	and.b32  	%r3243, %r3936, 1048575;
	or.b32  	%r3244, %r3243, 1072693248;
	mov.b64 	%fd8189, {%r3937, %r3244};
	setp.lt.u32 	%p1699, %r3244, 1073127583;
	@%p1699 bra 	$L__BB0_864;
	{
	.reg .b32 %temp; 
	mov.b64 	{%r3245, %temp}, %fd8189;
	}
	{
	.reg .b32 %temp; 
	mov.b64 	{%temp, %r3246}, %fd8189;
	}
	add.s32 	%r3247, %r3246, -1048576;
	mov.b64 	%fd8189, {%r3245, %r3247};
	add.s32 	%r3939, %r3939, 1;
$L__BB0_864:
	add.f64 	%fd6455, %fd8189, 0dBFF0000000000000;
	add.f64 	%fd6456, %fd8189, 0d3FF0000000000000;
	rcp.approx.ftz.f64 	%fd6457, %fd6456;
	neg.f64 	%fd6458, %fd6456;
	fma.rn.f64 	%fd6459, %fd6458, %fd6457, 0d3FF0000000000000;
	fma.rn.f64 	%fd6460, %fd6459, %fd6459, %fd6459;
	fma.rn.f64 	%fd6461, %fd6460, %fd6457, %fd6457;
	mul.f64 	%fd6462, %fd6455, %fd6461;
	fma.rn.f64 	%fd6463, %fd6455, %fd6461, %fd6462;
	mul.f64 	%fd6464, %fd6463, %fd6463;
	fma.rn.f64 	%fd6465, %fd6464, 0d3EB1380B3AE80F1E, 0d3ED0EE258B7A8B04;
	fma.rn.f64 	%fd6466, %fd6465, %fd6464, 0d3EF3B2669F02676F;
	fma.rn.f64 	%fd6467, %fd6466, %fd6464, 0d3F1745CBA9AB0956;
	fma.rn.f64 	%fd6468, %fd6467, %fd6464, 0d3F3C71C72D1B5154;
	fma.rn.f64 	%fd6469, %fd6468, %fd6464, 0d3F624924923BE72D;
	fma.rn.f64 	%fd6470, %fd6469, %fd6464, 0d3F8999999999A3C4;
	fma.rn.f64 	%fd6471, %fd6470, %fd6464, 0d3FB5555555555554;
	sub.f64 	%fd6472, %fd6455, %fd6463;
	add.f64 	%fd6473, %fd6472, %fd6472;
	neg.f64 	%fd6474, %fd6463;
	fma.rn.f64 	%fd6475, %fd6474, %fd6455, %fd6473;
	mul.f64 	%fd6476, %fd6461, %fd6475;
	mul.f64 	%fd6477, %fd6464, %fd6471;
	fma.rn.f64 	%fd6478, %fd6477, %fd6463, %fd6476;
	xor.b32  	%r3248, %r3939, -2147483648;
	mov.b32 	%r3249, 1127219200;
	mov.b64 	%fd6479, {%r3248, %r3249};
	sub.f64 	%fd6480, %fd6479, %fd1;
	fma.rn.f64 	%fd6481, %fd6480, 0d3FE62E42FEFA39EF, %fd6463;
	fma.rn.f64 	%fd6482, %fd6480, 0dBFE62E42FEFA39EF, %fd6481;
	sub.f64 	%fd6483, %fd6482, %fd6463;
	sub.f64 	%fd6484, %fd6478, %fd6483;
	fma.rn.f64 	%fd6485, %fd6480, 0d3C7ABC9E3B39803F, %fd6484;
	add.f64 	%fd8190, %fd6481, %fd6485;
	bra.uni 	$L__BB0_866;
$L__BB0_865:
	fma.rn.f64 	%fd6454, %fd8188, 0d7FF0000000000000, 0d7FF0000000000000;
	{
	.reg .b32 %temp; 
	mov.b64 	{%temp, %r3240}, %fd8188;
	}
	and.b32  	%r3241, %r3240, 2147483647;
	setp.eq.s32 	%p1698, %r3241, 0;
	selp.f64 	%fd8190, 0dFFF0000000000000, %fd6454, %p1698;
$L__BB0_866:
	sub.f64 	%fd6486, %fd8184, %fd8190;
	sub.f64 	%fd8191, %fd6486, %fd8164;
	neg.f64 	%fd6487, %fd743;
	mul.f64 	%fd6488, %fd8185, %fd6487;
	sub.f64 	%fd8192, %fd6488, %fd945;
	neg.f64 	%fd6489, %fd746;
	mul.f64 	%fd6490, %fd743, %fd6489;
	mul.f64 	%fd6491, %fd6490, %fd8185;
	sub.f64 	%fd6492, %fd6491, %fd743;
	sub.f64 	%fd8193, %fd6492, %fd946;
	div.rn.f64 	%fd6493, %fd8160, %fd8161;
	sub.f64 	%fd8194, %fd8186, %fd6493;
	div.rn.f64 	%fd6494, %fd8159, %fd8161;
	sub.f64 	%fd8195, %fd8187, %fd6494;
$L__BB0_867:
	abs.f64 	%fd6495, %fd8191;
	setp.equ.f64 	%p1700, %fd6495, 0d7FF0000000000000;
	@%p1700 bra 	$L__BB0_1338;
	sub.f64 	%fd1000, %fd8191, %fd8059;
	fma.rn.f64 	%fd6496, %fd1000, 0d3FF71547652B82FE, 0d4338000000000000;
	{
	.reg .b32 %temp; 
	mov.b64 	{%r676, %temp}, %fd6496;
	}
	mov.f64 	%fd6497, 0dC338000000000000;
	add.rn.f64 	%fd6498, %fd6496, %fd6497;
	fma.rn.f64 	%fd6499, %fd6498, 0dBFE62E42FEFA39EF, %fd1000;
	fma.rn.f64 	%fd6500, %fd6498, 0dBC7ABC9E3B39803F, %fd6499;
	fma.rn.f64 	%fd6501, %fd6500, 0d3E5ADE1569CE2BDF, 0d3E928AF3FCA213EA;
	fma.rn.f64 	%fd6502, %fd6501, %fd6500, 0d3EC71DEE62401315;
	fma.rn.f64 	%fd6503, %fd6502, %fd6500, 0d3EFA01997C89EB71;
	fma.rn.f64 	%fd6504, %fd6503, %fd6500, 0d3F2A01A014761F65;
	fma.rn.f64 	%fd6505, %fd6504, %fd6500, 0d3F56C16C1852B7AF;
	fma.rn.f64 	%fd6506, %fd6505, %fd6500, 0d3F81111111122322;
	fma.rn.f64 	%fd6507, %fd6506, %fd6500, 0d3FA55555555502A1;
	fma.rn.f64 	%fd6508, %fd6507, %fd6500, 0d3FC5555555555511;
	fma.rn.f64 	%fd6509, %fd6508, %fd6500, 0d3FE000000000000B;
	fma.rn.f64 	%fd6510, %fd6509, %fd6500, 0d3FF0000000000000;
	fma.rn.f64 	%fd6511, %fd6510, %fd6500, 0d3FF0000000000000;
	{
	.reg .b32 %temp; 
	mov.b64 	{%r677, %temp}, %fd6511;
	}
	{
	.reg .b32 %temp; 
	mov.b64 	{%temp, %r678}, %fd6511;
	}
	shl.b32 	%r3250, %r676, 20;
	add.s32 	%r3251, %r3250, %r678;
	mov.b64 	%fd8196, {%r677, %r3251};
	{
	.reg .b32 %temp; 
	mov.b64 	{%temp, %r3252}, %fd1000;
	}
	mov.b32 	%f53, %r3252;
	abs.f32 	%f21, %f53;
	setp.lt.f32 	%p1701, %f21, 0f4086232B;
	@%p1701 bra 	$L__BB0_871;
	setp.lt.f64 	%p1702, %fd1000, 0d0000000000000000;
	add.f64 	%fd6512, %fd1000, 0d7FF0000000000000;
	selp.f64 	%fd8196, 0d0000000000000000, %fd6512, %p1702;
	setp.geu.f32 	%p1703, %f21, 0f40874800;
	@%p1703 bra 	$L__BB0_871;
	shr.u32 	%r3253, %r676, 31;
	add.s32 	%r3254, %r676, %r3253;
	shr.s32 	%r3255, %r3254, 1;
	shl.b32 	%r3256, %r3255, 20;
	add.s32 	%r3257, %r678, %r3256;
	mov.b64 	%fd6513, {%r677, %r3257};
	sub.s32 	%r3258, %r676, %r3255;
	shl.b32 	%r3259, %r3258, 20;
	add.s32 	%r3260, %r3259, 1072693248;
	mov.b32 	%r3261, 0;
	mov.b64 	%fd6514, {%r3261, %r3260};
	mul.f64 	%fd8196, %fd6514, %fd6513;
$L__BB0_871:
	mul.f64 	%fd1005, %fd7919, %fd8196;
	mov.b64 	%rd484, %fd1005;
	setp.lt.s64 	%p1704, %rd484, 0;
	and.b64  	%rd485, %rd484, 9223372036854775807;
	add.s64 	%rd486, %rd485, -4503599627370496;
	setp.lt.u64 	%p1705, %rd486, 9214364837600034816;
	and.pred  	%p1706, %p1705, %p1704;
	add.s64 	%rd487, %rd485, -1;
	setp.lt.u64 	%p1707, %rd487, 4503599627370495;
	and.pred  	%p1708, %p1707, %p1704;
	setp.eq.s64 	%p1709, %rd485, 0;
	or.pred  	%p1710, %p1709, %p1708;
	setp.eq.s64 	%p1711, %rd485, 9218868437227405312;
	or.pred  	%p1712, %p1710, %p1711;
	setp.gt.s64 	%p1713, %rd485, 9218868437227405312;
	or.pred  	%p1714, %p1712, %p1713;
	or.pred  	%p1715, %p1714, %p1706;
	@%p1715 bra 	$L__BB0_1338;
	setp.eq.s32 	%p1716, %r339, 0;
	@%p1716 bra 	$L__BB0_874;
	mul.wide.u32 	%rd488, %r343, 8;
	add.s64 	%rd489, %rd4, %rd488;
	neg.f64 	%fd6515, %fd539;
	mul.f64 	%fd6516, %fd1005, %fd6515;
	atom.global.add.f64 	%fd6517, [%rd489], %fd6516;
$L__BB0_874:
	setp.eq.s32 	%p1717, %r348, 0;
	@%p1717 bra 	$L__BB0_909;
	mov.b32 	%r3940, 0;
$L__BB0_876:
	add.s32 	%r3263, %r3940, %r344;
	mul.wide.u32 	%rd490, %r3263, 32;
	add.s64 	%rd491, %rd2, %rd490;
	add.s64 	%rd24, %rd491, 4;
	ld.global.nc.u32 	%r680, [%rd491+4];
	setp.ge.u32 	%p1718, %r680, %r1151;
	mov.f64 	%fd8203, 0d0000000000000000;
	@%p1718 bra 	$L__BB0_908;
	ld.global.nc.u32 	%r3264, [%rd24+-4];
	ld.global.nc.u32 	%r681, [%rd24+4];
	ld.global.nc.f64 	%fd1006, [%rd24+12];
	ld.global.nc.f64 	%fd8197, [%rd24+20];
	shl.b32 	%r3265, %r680, 3;
	add.s32 	%r3267, %r2828, %r3265;
	ld.shared.f64 	%fd1008, [%r3267];
	setp.eq.s32 	%p1719, %r3264, 1;
	@%p1719 bra 	$L__BB0_895;
	setp.ne.s32 	%p1720, %r3264, 0;
	@%p1720 bra 	$L__BB0_906;
	mov.b64 	%rd500, %fd1006;
	setp.lt.s64 	%p1755, %rd500, 0;
	and.b64  	%rd501, %rd500, 9223372036854775807;
	add.s64 	%rd502, %rd501, -4503599627370496;
	setp.lt.u64 	%p1756, %rd502, 9214364837600034816;
	and.pred  	%p1757, %p1756, %p1755;
	add.s64 	%rd503, %rd501, -1;
	setp.lt.u64 	%p1758, %rd503, 4503599627370495;
	and.pred  	%p1759, %p1758, %p1755;
	setp.eq.s64 	%p1760, %rd501, 0;
	or.pred  	%p1761, %p1760, %p1759;
	setp.eq.s64 	%p1762, %rd501, 9218868437227405312;
	or.pred  	%p1763, %p1761, %p1762;
	setp.gt.s64 	%p1764, %rd501, 9218868437227405312;
	or.pred  	%p1765, %p1763, %p1764;
	or.pred  	%p1766, %p1765, %p1757;
	abs.f64 	%fd6546, %fd8197;
	setp.equ.f64 	%p1767, %fd6546, 0d7FF0000000000000;
	or.pred  	%p1768, %p1766, %p1767;
	setp.leu.f64 	%p1769, %fd8197, 0d0000000000000000;
	or.pred  	%p1770, %p1768, %p1769;
	abs.f64 	%fd6548, %fd1008;
	setp.equ.f64 	%p1771, %fd6548, 0d7FF0000000000000;
	or.pred  	%p1772, %p1770, %p1771;
	@%p1772 bra 	$L__BB0_906;
	setp.ltu.f64 	%p1773, %fd1008, 0d0000000000000000;
	@%p1773 bra 	$L__BB0_888;
	{
	.reg .b32 %temp; 
	mov.b64 	{%temp, %r3941}, %fd8197;
	}
	{
	.reg .b32 %temp; 
	mov.b64 	{%r3942, %temp}, %fd8197;
	}
	setp.gt.s32 	%p1774, %r3941, 1048575;
	mov.b32 	%r3943, -1023;
	@%p1774 bra 	$L__BB0_883;
	mul.f64 	%fd8197, %fd8197, 0d4350000000000000;
	{
	.reg .b32 %temp; 
	mov.b64 	{%temp, %r3941}, %fd8197;
	}
	{
	.reg .b32 %temp; 
	mov.b64 	{%r3942, %temp}, %fd8197;
	}
	mov.b32 	%r3943, -1077;
$L__BB0_883:
	add.s32 	%r3270, %r3941, -1;
	setp.gt.u32 	%p1775, %r3270, 2146435070;
	@%p1775 bra 	$L__BB0_887;
	shr.u32 	%r3273, %r3941, 20;
	add.s32 	%r3944, %r3943, %r3273;
	and.b32  	%r3274, %r3941, 1048575;
	or.b32  	%r3275, %r3274, 1072693248;
	mov.b64 	%fd8198, {%r3942, %r3275};
	setp.lt.u32 	%p1777, %r3275, 1073127583;
	@%p1777 bra 	$L__BB0_886;
	{
	.reg .b32 %temp; 
	mov.b64 	{%r3276, %temp}, %fd8198;
	}
	{
	.reg .b32 %temp; 
	mov.b64 	{%temp, %r3277}, %fd8198;
	}
	add.s32 	%r3278, %r3277, -1048576;
	mov.b64 	%fd8198, {%r3276, %r3278};
	add.s32 	%r3944, %r3944, 1;
$L__BB0_886:
	add.f64 	%fd6551, %fd8198, 0dBFF0000000000000;
	add.f64 	%fd6552, %fd8198, 0d3FF0000000000000;
	rcp.approx.ftz.f64 	%fd6553, %fd6552;
	neg.f64 	%fd6554, %fd6552;
	fma.rn.f64 	%fd6555, %fd6554, %fd6553, 0d3FF0000000000000;
	fma.rn.f64 	%fd6556, %fd6555, %fd6555, %fd6555;
	fma.rn.f64 	%fd6557, %fd6556, %fd6553, %fd6553;
	mul.f64 	%fd6558, %fd6551, %fd6557;
	fma.rn.f64 	%fd6559, %fd6551, %fd6557, %fd6558;
	mul.f64 	%fd6560, %fd6559, %fd6559;
	fma.rn.f64 	%fd6561, %fd6560, 0d3EB1380B3AE80F1E, 0d3ED0EE258B7A8B04;
	fma.rn.f64 	%fd6562, %fd6561, %fd6560, 0d3EF3B2669F02676F;
	fma.rn.f64 	%fd6563, %fd6562, %fd6560, 0d3F1745CBA9AB0956;
	fma.rn.f64 	%fd6564, %fd6563, %fd6560, 0d3F3C71C72D1B5154;
	fma.rn.f64 	%fd6565, %fd6564, %fd6560, 0d3F624924923BE72D;
	fma.rn.f64 	%fd6566, %fd6565, %fd6560, 0d3F8999999999A3C4;
	fma.rn.f64 	%fd6567, %fd6566, %fd6560, 0d3FB5555555555554;
	sub.f64 	%fd6568, %fd6551, %fd6559;
	add.f64 	%fd6569, %fd6568, %fd6568;
	neg.f64 	%fd6570, %fd6559;
	fma.rn.f64 	%fd6571, %fd6570, %fd6551, %fd6569;
	mul.f64 	%fd6572, %fd6557, %fd6571;
	mul.f64 	%fd6573, %fd6560, %fd6567;
	fma.rn.f64 	%fd6574, %fd6573, %fd6559, %fd6572;
	xor.b32  	%r3279, %r3944, -2147483648;
	mov.b32 	%r3280, 1127219200;
	mov.b64 	%fd6575, {%r3279, %r3280};
	sub.f64 	%fd6576, %fd6575, %fd1;
	fma.rn.f64 	%fd6577, %fd6576, 0d3FE62E42FEFA39EF, %fd6559;
	fma.rn.f64 	%fd6578, %fd6576, 0dBFE62E42FEFA39EF, %fd6577;
	sub.f64 	%fd6579, %fd6578, %fd6559;
	sub.f64 	%fd6580, %fd6574, %fd6579;
	fma.rn.f64 	%fd6581, %fd6576, 0d3C7ABC9E3B39803F, %fd6580;
	add.f64 	%fd8203, %fd6577, %fd6581;
	bra.uni 	$L__BB0_906;
$L__BB0_887:
	fma.rn.f64 	%fd6550, %fd8197, 0d7FF0000000000000, 0d7FF0000000000000;
	{
	.reg .b32 %temp; 
	mov.b64 	{%temp, %r3271}, %fd8197;
	}
	and.b32  	%r3272, %r3271, 2147483647;
	setp.eq.s32 	%p1776, %r3272, 0;
	selp.f64 	%fd8203, 0dFFF0000000000000, %fd6550, %p1776;
	bra.uni 	$L__BB0_906;
$L__BB0_888:
	{
	.reg .b32 %temp; 
	mov.b64 	{%temp, %r3945}, %fd1006;
	}
	{
	.reg .b32 %temp; 
	mov.b64 	{%r3946, %temp}, %fd1006;
	}
	setp.gt.s32 	%p1778, %r3945, 1048575;
	mov.b32 	%r3947, -1023;
	@%p1778 bra 	$L__BB0_890;
	mul.f64 	%fd1006, %fd1006, 0d4350000000000000;
	{
	.reg .b32 %temp; 
	mov.b64 	{%temp, %r3945}, %fd1006;
	}
	{
	.reg .b32 %temp; 
	mov.b64 	{%r3946, %temp}, %fd1006;
	}
	mov.b32 	%r3947, -1077;
$L__BB0_890:
	add.s32 	%r3283, %r3945, -1;
	setp.gt.u32 	%p1779, %r3283, 2146435070;
	@%p1779 bra 	$L__BB0_894;
	shr.u32 	%r3286, %r3945, 20;
	add.s32 	%r3948, %r3947, %r3286;
	and.b32  	%r3287, %r3945, 1048575;
	or.b32  	%r3288, %r3287, 1072693248;
	mov.b64 	%fd8200, {%r3946, %r3288};
	setp.lt.u32 	%p1781, %r3288, 1073127583;
	@%p1781 bra 	$L__BB0_893;
	{
	.reg .b32 %temp; 
	mov.b64 	{%r3289, %temp}, %fd8200;
	}
	{
	.reg .b32 %temp; 
	mov.b64 	{%temp, %r3290}, %fd8200;
	}
	add.s32 	%r3291, %r3290, -1048576;
	mov.b64 	%fd8200, {%r3289, %r3291};
	add.s32 	%r3948, %r3948, 1;
$L__BB0_893:
	add.f64 	%fd6583, %fd8200, 0dBFF0000000000000;
	add.f64 	%fd6584, %fd8200, 0d3FF0000000000000;
	rcp.approx.ftz.f64 	%fd6585, %fd6584;
	neg.f64 	%fd6586, %fd6584;
	fma.rn.f64 	%fd6587, %fd6586, %fd6585, 0d3FF0000000000000;
	fma.rn.f64 	%fd6588, %fd6587, %fd6587, %fd6587;
	fma.rn.f64 	%fd6589, %fd6588, %fd6585, %fd6585;
	mul.f64 	%fd6590, %fd6583, %fd6589;
	fma.rn.f64 	%fd6591, %fd6583, %fd6589, %fd6590;
	mul.f64 	%fd6592, %fd6591, %fd6591;
	fma.rn.f64 	%fd6593, %fd6592, 0d3EB1380B3AE80F1E, 0d3ED0EE258B7A8B04;
	fma.rn.f64 	%fd6594, %fd6593, %fd6592, 0d3EF3B2669F02676F;
	fma.rn.f64 	%fd6595, %fd6594, %fd6592, 0d3F1745CBA9AB0956;
	fma.rn.f64 	%fd6596, %fd6595, %fd6592, 0d3F3C71C72D1B5154;
	fma.rn.f64 	%fd6597, %fd6596, %fd6592, 0d3F624924923BE72D;
	fma.rn.f64 	%fd6598, %fd6597, %fd6592, 0d3F8999999999A3C4;
	fma.rn.f64 	%fd6599, %fd6598, %fd6592, 0d3FB5555555555554;
	sub.f64 	%fd6600, %fd6583, %fd6591;
	add.f64 	%fd6601, %fd6600, %fd6600;
	neg.f64 	%fd6602, %fd6591;
	fma.rn.f64 	%fd6603, %fd6602, %fd6583, %fd6601;
	mul.f64 	%fd6604, %fd6589, %fd6603;
	mul.f64 	%fd6605, %fd6592, %fd6599;
	fma.rn.f64 	%fd6606, %fd6605, %fd6591, %fd6604;
	xor.b32  	%r3292, %r3948, -2147483648;
	mov.b32 	%r3293, 1127219200;
	mov.b64 	%fd6607, {%r3292, %r3293};
	sub.f64 	%fd6608, %fd6607, %fd1;
	fma.rn.f64 	%fd6609, %fd6608, 0d3FE62E42FEFA39EF, %fd6591;
	fma.rn.f64 	%fd6610, %fd6608, 0dBFE62E42FEFA39EF, %fd6609;
	sub.f64 	%fd6611, %fd6610, %fd6591;
	sub.f64 	%fd6612, %fd6606, %fd6611;
	fma.rn.f64 	%fd6613, %fd6608, 0d3C7ABC9E3B39803F, %fd6612;
	add.f64 	%fd1021, %fd6609, %fd6613;
	neg.f64 	%fd8203, %fd1021;
	bra.uni 	$L__BB0_906;
$L__BB0_894:
	fma.rn.f64 	%fd6582, %fd1006, 0d7FF0000000000000, 0d7FF0000000000000;
	{
	.reg .b32 %temp; 
	mov.b64 	{%temp, %r3284}, %fd1006;
	}
	and.b32  	%r3285, %r3284, 2147483647;
	setp.eq.s32 	%p1780, %r3285, 0;
	selp.f64 	%fd1022, 0dFFF0000000000000, %fd6582, %p1780;
	neg.f64 	%fd8203, %fd1022;
	bra.uni 	$L__BB0_906;
$L__BB0_895:
	mov.b64 	%rd492, %fd1006;
	setp.lt.s64 	%p1721, %rd492, 0;
	and.b64  	%rd493, %rd492, 9223372036854775807;
	add.s64 	%rd494, %rd493, -4503599627370496;
	setp.lt.u64 	%p1722, %rd494, 9214364837600034816;
	and.pred  	%p1723, %p1722, %p1721;
	add.s64 	%rd495, %rd493, -1;
	setp.lt.u64 	%p1724, %rd495, 4503599627370495;
	and.pred  	%p1725, %p1724, %p1721;
	setp.eq.s64 	%p1726, %rd493, 0;
	or.pred  	%p1727, %p1726, %p1725;
	setp.eq.s64 	%p1728, %rd493, 9218868437227405312;
	or.pred  	%p1729, %p1727, %p1728;
	setp.gt.s64 	%p1730, %rd493, 9218868437227405312;
	or.pred  	%p1731, %p1729, %p1730;
	or.pred  	%p1732, %p1731, %p1723;
	abs.f64 	%fd6520, %fd8197;
	setp.equ.f64 	%p1733, %fd6520, 0d7FF0000000000000;
	or.pred  	%p1734, %p1732, %p1733;
	setp.leu.f64 	%p1735, %fd8197, 0d0000000000000000;
	or.pred  	%p1736, %p1734, %p1735;
	abs.f64 	%fd6522, %fd1008;
	setp.equ.f64 	%p1737, %fd6522, 0d7FF0000000000000;
	or.pred  	%p1738, %p1736, %p1737;
	@%p1738 bra 	$L__BB0_906;
	setp.ne.s32 	%p1739, %r681, 0;
	@%p1739 bra 	$L__BB0_900;
	setp.ltu.f64 	%p1742, %fd1008, 0d0000000000000000;
	@%p1742 bra 	$L__BB0_899;
	add.f64 	%fd8201, %fd8197, 0dBFF0000000000000;
	mul.f64 	%fd8202, %fd8201, %fd1008;
	bra.uni 	$L__BB0_905;
$L__BB0_899:
	mov.f64 	%fd6541, 0d3FF0000000000000;
	sub.f64 	%fd8201, %fd6541, %fd1006;
	mul.f64 	%fd8202, %fd8201, %fd1008;
	bra.uni 	$L__BB0_905;
$L__BB0_900:
	add.f64 	%fd8201, %fd8197, 0dBFF0000000000000;
	mov.f64 	%fd6524, 0d3FF0000000000000;
	sub.f64 	%fd1030, %fd6524, %fd1006;
	setp.leu.f64 	%p1740, %fd1008, 0d3FF0000000000000;
	@%p1740 bra 	$L__BB0_902;
	mul.f64 	%fd8202, %fd8201, %fd1008;
	bra.uni 	$L__BB0_905;
$L__BB0_902:
	setp.geu.f64 	%p1741, %fd1008, 0dBFF0000000000000;
	@%p1741 bra 	$L__BB0_904;
	mul.f64 	%fd8202, %fd1030, %fd1008;
	mov.f64 	%fd8201, %fd1030;
	bra.uni 	$L__BB0_905;
$L__BB0_904:
	add.f64 	%fd6525, %fd1030, %fd8201;
	mul.f64 	%fd6526, %fd6525, 0d3FE0000000000000;
	sub.f64 	%fd6527, %fd8201, %fd1030;
	mul.f64 	%fd6528, %fd6527, 0d3FB0000000000000;
	mul.f64 	%fd6529, %fd1008, %fd1008;
	mul.f64 	%fd6530, %fd1008, %fd6529;
	mul.f64 	%fd6531, %fd6529, %fd6529;
	mul.f64 	%fd6532, %fd1008, %fd6531;
	mul.f64 	%fd6533, %fd6530, %fd6530;
	mul.f64 	%fd6534, %fd6531, 0dC024000000000000;
	fma.rn.f64 	%fd6535, %fd6533, 0d4008000000000000, %fd6534;
	fma.rn.f64 	%fd6536, %fd6529, 0d402E000000000000, %fd6535;
	mul.f64 	%fd6537, %fd6530, 0dC044000000000000;
	fma.rn.f64 	%fd6538, %fd6532, 0d4032000000000000, %fd6537;
	fma.rn.f64 	%fd6539, %fd1008, 0d403E000000000000, %fd6538;
	mul.f64 	%fd6540, %fd6528, %fd6536;
	fma.rn.f64 	%fd8202, %fd1008, %fd6526, %fd6540;
	fma.rn.f64 	%fd8201, %fd6528, %fd6539, %fd6526;
$L__BB0_905:
	add.f64 	%fd6542, %fd8202, 0d3FF0000000000000;
	mov.b64 	%rd496, %fd6542;
	setp.lt.s64 	%p1743, %rd496, 0;
	and.b64  	%rd497, %rd496, 9223372036854775807;
	add.s64 	%rd498, %rd497, -4503599627370496;
	setp.lt.u64 	%p1744, %rd498, 9214364837600034816;
	and.pred  	%p1745, %p1744, %p1743;
	add.s64 	%rd499, %rd497, -1;
	setp.lt.u64 	%p1746, %rd499, 4503599627370495;
	and.pred  	%p1747, %p1746, %p1743;
	setp.eq.s64 	%p1748, %rd496, 0;
	or.pred  	%p1749, %p1748, %p1747;
	setp.eq.s64 	%p1750, %rd497, 9218868437227405312;
	or.pred  	%p1751, %p1749, %p1750;
	setp.gt.s64 	%p1752, %rd497, 9218868437227405312;
	or.pred  	%p1753, %p1751, %p1752;
	or.pred  	%p1754, %p1753, %p1745;
	selp.f64 	%fd6543, 0d0000000000000000, %fd8201, %p1754;
	selp.f64 	%fd6544, 0d0010000000000000, %fd6542, %p1754;
	div.rn.f64 	%fd8203, %fd6543, %fd6544;
$L__BB0_906:
	mul.f64 	%fd1039, %fd538, %fd8203;
	mov.b64 	%rd504, %fd1039;
	and.b64  	%rd505, %rd504, 9223372036854775807;
	add.s64 	%rd506, %rd505, -4503599627370496;
	setp.gt.u64 	%p1782, %rd506, 9214364837600034815;
	add.s64 	%rd507, %rd505, -1;
	setp.gt.u64 	%p1783, %rd507, 4503599627370494;
	and.pred  	%p1784, %p1783, %p1782;
	@%p1784 bra 	$L__BB0_908;
	mul.wide.u32 	%rd508, %r680, 8;
	add.s64 	%rd509, %rd4, %rd508;
	neg.f64 	%fd6614, %fd1039;
	mul.f64 	%fd6615, %fd1005, %fd6614;
	atom.global.add.f64 	%fd6616, [%rd509], %fd6615;
$L__BB0_908:
	add.s32 	%r3940, %r3940, 1;
	setp.ne.s32 	%p1785, %r3940, %r348;
	@%p1785 bra 	$L__BB0_876;
$L__BB0_909:
	mul.wide.u32 	%rd510, %r512, 8;
	add.s64 	%rd511, %rd4, %rd510;
	neg.f64 	%fd6617, %fd1005;
	mul.f64 	%fd6618, %fd538, %fd6617;
	mul.f64 	%fd6619, %fd8192, %fd6618;
	atom.global.add.f64 	%fd6620, [%rd511], %fd6619;
	mul.wide.u32 	%rd512, %r513, 8;
	add.s64 	%rd513, %rd4, %rd512;
	mul.f64 	%fd6621, %fd8193, %fd6618;
	atom.global.add.f64 	%fd6622, [%rd513], %fd6621;
	mul.wide.u32 	%rd514, %r514, 8;
	add.s64 	%rd515, %rd4, %rd514;
	mul.f64 	%fd6623, %fd8194, %fd6618;
	atom.global.add.f64 	%fd6624, [%rd515], %fd6623;
	mul.wide.u32 	%rd516, %r515, 8;
	add.s64 	%rd517, %rd4, %rd516;
	mul.f64 	%fd6625, %fd8195, %fd6618;
	atom.global.add.f64 	%fd6626, [%rd517], %fd6625;
	bra.uni 	$L__BB0_1338;
$L__BB0_910:
	setp.ne.s32 	%p1000, %r342, 6;
	add.s32 	%r703, %r341, 5;
	setp.ge.u32 	%p1001, %r703, %r1156;
	or.pred  	%p1002, %p1000, %p1001;
	mov.f64 	%fd8301, 0dFFF0000000000000;
	mov.f64 	%fd8302, 0d0000000000000000;
	mov.f64 	%fd8303, 0d0000000000000000;
	mov.f64 	%fd8304, 0d0000000000000000;
	mov.f64 	%fd8305, 0d0000000000000000;
	mov.f64 	%fd8306, 0d0000000000000000;
	mov.f64 	%fd8307, 0d0000000000000000;
	@%p1002 bra 	$L__BB0_1338;
	mul.wide.u32 	%rd382, %r341, 4;
	add.s64 	%rd383, %rd1, %rd382;
	ld.global.nc.u32 	%r704, [%rd383];
	add.s32 	%r2296, %r341, 1;
	mul.wide.u32 	%rd384, %r2296, 4;
	add.s64 	%rd385, %rd1, %rd384;
	ld.global.nc.u32 	%r705, [%rd385];
	add.s32 	%r2297, %r341, 2;
	mul.wide.u32 	%rd386, %r2297, 4;
	add.s64 	%rd387, %rd1, %rd386;
	ld.global.nc.u32 	%r706, [%rd387];
	add.s32 	%r2298, %r341, 3;
	mul.wide.u32 	%rd388, %r2298, 4;
	add.s64 	%rd389, %rd1, %rd388;
	ld.global.nc.u32 	%r707, [%rd389];
	add.s32 	%r2299, %r341, 4;
	mul.wide.u32 	%rd390, %r2299, 4;
	add.s64 	%rd391, %rd1, %rd390;
	ld.global.nc.u32 	%r708, [%rd391];
	mul.wide.u32 	%rd392, %r703, 4;
	add.s64 	%rd393, %rd1, %rd392;
	ld.global.nc.u32 	%r709, [%rd393];
	shl.b32 	%r2300, %r704, 3;
	mov.u32 	%r2301, shared;
	add.s32 	%r2302, %r2301, %r2300;
	ld.shared.f64 	%fd1040, [%r2302];
	shl.b32 	%r2303, %r705, 3;
	add.s32 	%r2304, %r2301, %r2303;
	ld.shared.f64 	%fd8298, [%r2304];
	shl.b32 	%r2305, %r706, 3;
	add.s32 	%r2306, %r2301, %r2305;
	ld.shared.f64 	%fd1042, [%r2306];
	shl.b32 	%r2307, %r707, 3;
	add.s32 	%r2308, %r2301, %r2307;
	ld.shared.f64 	%fd1043, [%r2308];
	shl.b32 	%r2309, %r708, 3;
	add.s32 	%r2310, %r2301, %r2309;
	ld.shared.f64 	%fd1044, [%r2310];
	shl.b32 	%r2311, %r709, 3;
	add.s32 	%r2312, %r2301, %r2311;
	ld.shared.f64 	%fd1045, [%r2312];
	abs.f64 	%fd4214, %fd1040;
	setp.equ.f64 	%p1003, %fd4214, 0d7FF0000000000000;
	abs.f64 	%fd4215, %fd8298;
	setp.equ.f64 	%p1004, %fd4215, 0d7FF0000000000000;
	or.pred  	%p1005, %p1003, %p1004;
	setp.le.f64 	%p1006, %fd8298, 0d0000000000000000;
	or.pred  	%p1007, %p1005, %p1006;
	@%p1007 bra 	$L__BB0_1171;
	mov.b64 	%rd394, %fd1042;
	setp.lt.s64 	%p1008, %rd394, 0;
	and.b64  	%rd395, %rd394, 9223372036854775807;
	add.s64 	%rd396, %rd395, -4503599627370496;
	setp.lt.u64 	%p1009, %rd396, 9214364837600034816;
	and.pred  	%p1010, %p1009, %p1008;
	add.s64 	%rd397, %rd395, -1;
	setp.lt.u64 	%p1011, %rd397, 4503599627370495;
	and.pred  	%p1012, %p1011, %p1008;
	setp.eq.s64 	%p1013, %rd395, 0;
	or.pred  	%p1014, %p1013, %p1012;
	setp.eq.s64 	%p1015, %rd395, 9218868437227405312;
	or.pred  	%p1016, %p1014, %p1015;
	setp.gt.s64 	%p1017, %rd395, 9218868437227405312;
	or.pred  	%p1018, %p1016, %p1017;
	or.pred  	%p1019, %p1018, %p1010;
	abs.f64 	%fd4219, %fd1043;
	setp.equ.f64 	%p1020, %fd4219, 0d7FF0000000000000;
	or.pred  	%p1021, %p1019, %p1020;
	setp.leu.f64 	%p1022, %fd1043, 0d3FF0000000000000;
	or.pred  	%p1023, %p1021, %p1022;
	@%p1023 bra 	$L__BB0_1171;
	div.rn.f64 	%fd1046, %fd1043, %fd1042;
	{
	.reg .b32 %temp; 
	mov.b64 	{%temp, %r4005}, %fd1046;
	}
	{
	.reg .b32 %temp; 
	mov.b64 	{%r4006, %temp}, %fd1046;
	}
	setp.gt.s32 	%p1024, %r4005, 1048575;
	mov.b32 	%r3951, -1023;
	mov.f64 	%fd8204, %fd1046;
	mov.u32 	%r3949, %r4005;
	mov.u32 	%r3950, %r4006;
	@%p1024 bra 	$L__BB0_915;
	mul.f64 	%fd8204, %fd1046, 0d4350000000000000;
	{
	.reg .b32 %temp; 
	mov.b64 	{%temp, %r3949}, %fd8204;
	}
	{
	.reg .b32 %temp; 
	mov.b64 	{%r3950, %temp}, %fd8204;
	}
	mov.b32 	%r3951, -1077;
$L__BB0_915:
	add.s32 	%r2315, %r3949, -1;
	setp.gt.u32 	%p1025, %r2315, 2146435070;
	@%p1025 bra 	$L__BB0_919;
	shr.u32 	%r2318, %r3949, 20;
	add.s32 	%r3952, %r3951, %r2318;
	and.b32  	%r2319, %r3949, 1048575;
	or.b32  	%r2320, %r2319, 1072693248;
	mov.b64 	%fd8205, {%r3950, %r2320};
	setp.lt.u32 	%p1027, %r2320, 1073127583;
	@%p1027 bra 	$L__BB0_918;
	{
	.reg .b32 %temp; 
	mov.b64 	{%r2321, %temp}, %fd8205;
	}
	{
	.reg .b32 %temp; 
	mov.b64 	{%temp, %r2322}, %fd8205;
	}
	add.s32 	%r2323, %r2322, -1048576;
	mov.b64 	%fd8205, {%r2321, %r2323};
	add.s32 	%r3952, %r3952, 1;
$L__BB0_918:
	add.f64 	%fd4222, %fd8205, 0dBFF0000000000000;
	add.f64 	%fd4223, %fd8205, 0d3FF0000000000000;
	rcp.approx.ftz.f64 	%fd4224, %fd4223;
	neg.f64 	%fd4225, %fd4223;
	fma.rn.f64 	%fd4226, %fd4225, %fd4224, 0d3FF0000000000000;
	fma.rn.f64 	%fd4227, %fd4226, %fd4226, %fd4226;
	fma.rn.f64 	%fd4228, %fd4227, %fd4224, %fd4224;
	mul.f64 	%fd4229, %fd4222, %fd4228;
	fma.rn.f64 	%fd4230, %fd4222, %fd4228, %fd4229;
	mul.f64 	%fd4231, %fd4230, %fd4230;
	fma.rn.f64 	%fd4232, %fd4231, 0d3EB1380B3AE80F1E, 0d3ED0EE258B7A8B04;
	fma.rn.f64 	%fd4233, %fd4232, %fd4231, 0d3EF3B2669F02676F;
	fma.rn.f64 	%fd4234, %fd4233, %fd4231, 0d3F1745CBA9AB0956;
	fma.rn.f64 	%fd4235, %fd4234, %fd4231, 0d3F3C71C72D1B5154;
	fma.rn.f64 	%fd4236, %fd4235, %fd4231, 0d3F624924923BE72D;
	fma.rn.f64 	%fd4237, %fd4236, %fd4231, 0d3F8999999999A3C4;
	fma.rn.f64 	%fd4238, %fd4237, %fd4231, 0d3FB5555555555554;
	sub.f64 	%fd4239, %fd4222, %fd4230;
	add.f64 	%fd4240, %fd4239, %fd4239;
	neg.f64 	%fd4241, %fd4230;
	fma.rn.f64 	%fd4242, %fd4241, %fd4222, %fd4240;
	mul.f64 	%fd4243, %fd4228, %fd4242;
	mul.f64 	%fd4244, %fd4231, %fd4238;
	fma.rn.f64 	%fd4245, %fd4244, %fd4230, %fd4243;
	xor.b32  	%r2324, %r3952, -2147483648;
	mov.b32 	%r2325, 1127219200;
	mov.b64 	%fd4246, {%r2324, %r2325};
	sub.f64 	%fd4247, %fd4246, %fd1;
	fma.rn.f64 	%fd4248, %fd4247, 0d3FE62E42FEFA39EF, %fd4230;
	fma.rn.f64 	%fd4249, %fd4247, 0dBFE62E42FEFA39EF, %fd4248;
	sub.f64 	%fd4250, %fd4249, %fd4230;
	sub.f64 	%fd4251, %fd4245, %fd4250;
	fma.rn.f64 	%fd4252, %fd4247, 0d3C7ABC9E3B39803F, %fd4251;
	add.f64 	%fd8206, %fd4248, %fd4252;
	bra.uni 	$L__BB0_920;
$L__BB0_919:
	fma.rn.f64 	%fd4221, %fd8204, 0d7FF0000000000000, 0d7FF0000000000000;
	{
	.reg .b32 %temp; 
	mov.b64 	{%temp, %r2316}, %fd8204;
	}
	and.b32  	%r2317, %r2316, 2147483647;
	setp.eq.s32 	%p1026, %r2317, 0;
	selp.f64 	%fd8206, 0dFFF0000000000000, %fd4221, %p1026;
$L__BB0_920:
	mul.f64 	%fd4255, %fd1042, 0dBFE0000000000000;
	mul.f64 	%fd4256, %fd1042, %fd4255;
	fma.rn.f64 	%fd1055, %fd1043, %fd8206, %fd4256;
	sub.f64 	%fd1056, %fd1046, %fd1042;
	abs.f64 	%fd4257, %fd1055;
	setp.equ.f64 	%p1028, %fd4257, 0d7FF0000000000000;
	abs.f64 	%fd4258, %fd1056;
	setp.equ.f64 	%p1029, %fd4258, 0d7FF0000000000000;
	or.pred  	%p1030, %p1028, %p1029;
	@%p1030 bra 	$L__BB0_1171;
	mov.b64 	%rd398, %fd1044;
	setp.lt.s64 	%p1031, %rd398, 0;
	and.b64  	%rd399, %rd398, 9223372036854775807;
	add.s64 	%rd400, %rd399, -4503599627370496;
	setp.lt.u64 	%p1032, %rd400, 9214364837600034816;
	and.pred  	%p1033, %p1032, %p1031;
	add.s64 	%rd401, %rd399, -1;
	setp.lt.u64 	%p1034, %rd401, 4503599627370495;
	and.pred  	%p1035, %p1034, %p1031;
	setp.eq.s64 	%p1036, %rd399, 0;
	or.pred  	%p1037, %p1036, %p1035;
	setp.eq.s64 	%p1038, %rd399, 9218868437227405312;
	or.pred  	%p1039, %p1037, %p1038;
	setp.gt.s64 	%p1040, %rd399, 9218868437227405312;
	or.pred  	%p1041, %p1039, %p1040;
	or.pred  	%p1042, %p1041, %p1033;
	abs.f64 	%fd4262, %fd1045;
	setp.equ.f64 	%p1043, %fd4262, 0d7FF0000000000000;
	or.pred  	%p1044, %p1042, %p1043;
	setp.leu.f64 	%p1045, %fd1045, 0d3FF0000000000000;
	or.pred  	%p1046, %p1044, %p1045;
	@%p1046 bra 	$L__BB0_1171;
	div.rn.f64 	%fd1057, %fd1045, %fd1044;
	{
	.reg .b32 %temp; 
	mov.b64 	{%temp, %r4017}, %fd1057;
	}
	{
	.reg .b32 %temp; 
	mov.b64 	{%r4018, %temp}, %fd1057;
	}
	setp.gt.s32 	%p1047, %r4017, 1048575;
	mov.b32 	%r3955, -1023;
	mov.f64 	%fd8207, %fd1057;
	mov.u32 	%r3953, %r4017;
	mov.u32 	%r3954, %r4018;
	@%p1047 bra 	$L__BB0_924;
	mul.f64 	%fd8207, %fd1057, 0d4350000000000000;
	{
	.reg .b32 %temp; 
	mov.b64 	{%temp, %r3953}, %fd8207;
	}
	{
	.reg .b32 %temp; 
	mov.b64 	{%r3954, %temp}, %fd8207;
	}
	mov.b32 	%r3955, -1077;
$L__BB0_924:
	add.s32 	%r2328, %r3953, -1;
	setp.gt.u32 	%p1048, %r2328, 2146435070;
	@%p1048 bra 	$L__BB0_928;
	shr.u32 	%r2331, %r3953, 20;
	add.s32 	%r3956, %r3955, %r2331;
	and.b32  	%r2332, %r3953, 1048575;
	or.b32  	%r2333, %r2332, 1072693248;
	mov.b64 	%fd8208, {%r3954, %r2333};
	setp.lt.u32 	%p1050, %r2333, 1073127583;
	@%p1050 bra 	$L__BB0_927;
	{
	.reg .b32 %temp; 
	mov.b64 	{%r2334, %temp}, %fd8208;
	}
	{
	.reg .b32 %temp; 
	mov.b64 	{%temp, %r2335}, %fd8208;
	}
	add.s32 	%r2336, %r2335, -1048576;
	mov.b64 	%fd8208, {%r2334, %r2336};
	add.s32 	%r3956, %r3956, 1;
$L__BB0_927:
	add.f64 	%fd4265, %fd8208, 0dBFF0000000000000;
	add.f64 	%fd4266, %fd8208, 0d3FF0000000000000;
	rcp.approx.ftz.f64 	%fd4267, %fd4266;
	neg.f64 	%fd4268, %fd4266;
	fma.rn.f64 	%fd4269, %fd4268, %fd4267, 0d3FF0000000000000;
	fma.rn.f64 	%fd4270, %fd4269, %fd4269, %fd4269;
	fma.rn.f64 	%fd4271, %fd4270, %fd4267, %fd4267;
	mul.f64 	%fd4272, %fd4265, %fd4271;
	fma.rn.f64 	%fd4273, %fd4265, %fd4271, %fd4272;
	mul.f64 	%fd4274, %fd4273, %fd4273;
	fma.rn.f64 	%fd4275, %fd4274, 0d3EB1380B3AE80F1E, 0d3ED0EE258B7A8B04;
	fma.rn.f64 	%fd4276, %fd4275, %fd4274, 0d3EF3B2669F02676F;
	fma.rn.f64 	%fd4277, %fd4276, %fd4274, 0d3F1745CBA9AB0956;
	fma.rn.f64 	%fd4278, %fd4277, %fd4274, 0d3F3C71C72D1B5154;
	fma.rn.f64 	%fd4279, %fd4278, %fd4274, 0d3F624924923BE72D;
	fma.rn.f64 	%fd4280, %fd4279, %fd4274, 0d3F8999999999A3C4;
	fma.rn.f64 	%fd4281, %fd4280, %fd4274, 0d3FB5555555555554;
	sub.f64 	%fd4282, %fd4265, %fd4273;
	add.f64 	%fd4283, %fd4282, %fd4282;
	neg.f64 	%fd4284, %fd4273;
	fma.rn.f64 	%fd4285, %fd4284, %fd4265, %fd4283;
	mul.f64 	%fd4286, %fd4271, %fd4285;
	mul.f64 	%fd4287, %fd4274, %fd4281;
	fma.rn.f64 	%fd4288, %fd4287, %fd4273, %fd4286;
	xor.b32  	%r2337, %r3956, -2147483648;
	mov.b32 	%r2338, 1127219200;
	mov.b64 	%fd4289, {%r2337, %r2338};
	sub.f64 	%fd4290, %fd4289, %fd1;
	fma.rn.f64 	%fd4291, %fd4290, 0d3FE62E42FEFA39EF, %fd4273;
	fma.rn.f64 	%fd4292, %fd4290, 0dBFE62E42FEFA39EF, %fd4291;
	sub.f64 	%fd4293, %fd4292, %fd4273;
	sub.f64 	%fd4294, %fd4288, %fd4293;
	fma.rn.f64 	%fd4295, %fd4290, 0d3C7ABC9E3B39803F, %fd4294;
	add.f64 	%fd8209, %fd4291, %fd4295;
	bra.uni 	$L__BB0_929;
$L__BB0_928:
	fma.rn.f64 	%fd4264, %fd8207, 0d7FF0000000000000, 0d7FF0000000000000;
	{
	.reg .b32 %temp; 
	mov.b64 	{%temp, %r2329}, %fd8207;
	}
	and.b32  	%r2330, %r2329, 2147483647;
	setp.eq.s32 	%p1049, %r2330, 0;
	selp.f64 	%fd8209, 0dFFF0000000000000, %fd4264, %p1049;
$L__BB0_929:
	mul.f64 	%fd4298, %fd1044, 0dBFE0000000000000;
	mul.f64 	%fd4299, %fd1044, %fd4298;
	fma.rn.f64 	%fd1066, %fd1045, %fd8209, %fd4299;
	sub.f64 	%fd1067, %fd1057, %fd1044;
	abs.f64 	%fd4300, %fd1066;
	setp.equ.f64 	%p1051, %fd4300, 0d7FF0000000000000;
	abs.f64 	%fd4301, %fd1067;
	setp.equ.f64 	%p1052, %fd4301, 0d7FF0000000000000;
	or.pred  	%p1053, %p1051, %p1052;
	@%p1053 bra 	$L__BB0_1171;
	rcp.rn.f64 	%fd1068, %fd8298;
	sub.f64 	%fd4304, %fd492, %fd1040;
	mul.f64 	%fd1069, %fd4304, %fd1068;
	sub.f64 	%fd4305, %fd493, %fd1040;
	mul.f64 	%fd1070, %fd4305, %fd1068;
	sub.f64 	%fd4306, %fd491, %fd1040;
	mul.f64 	%fd1071, %fd4306, %fd1068;
	neg.f64 	%fd1072, %fd1042;
	setp.geu.f64 	%p1054, %fd1069, %fd1072;
	mov.f64 	%fd8233, 0d0000000000000000;
	mov.f64 	%fd8229, %fd8233;
	mov.f64 	%fd8230, %fd8233;
	@%p1054 bra 	$L__BB0_993;
	add.f64 	%fd1073, %fd1043, 0dBFF0000000000000;
	fma.rn.f64 	%fd4307, %fd1055, 0d3FF71547652B82FE, 0d4338000000000000;
	{
	.reg .b32 %temp; 
	mov.b64 	{%r730, %temp}, %fd4307;
	}
	mov.f64 	%fd4308, 0dC338000000000000;
	add.rn.f64 	%fd4309, %fd4307, %fd4308;
	fma.rn.f64 	%fd4310, %fd4309, 0dBFE62E42FEFA39EF, %fd1055;
	fma.rn.f64 	%fd4311, %fd4309, 0dBC7ABC9E3B39803F, %fd4310;
	fma.rn.f64 	%fd4312, %fd4311, 0d3E5ADE1569CE2BDF, 0d3E928AF3FCA213EA;
	fma.rn.f64 	%fd4313, %fd4312, %fd4311, 0d3EC71DEE62401315;
	fma.rn.f64 	%fd4314, %fd4313, %fd4311, 0d3EFA01997C89EB71;
	fma.rn.f64 	%fd4315, %fd4314, %fd4311, 0d3F2A01A014761F65;
	fma.rn.f64 	%fd4316, %fd4315, %fd4311, 0d3F56C16C1852B7AF;
	fma.rn.f64 	%fd4317, %fd4316, %fd4311, 0d3F81111111122322;
	fma.rn.f64 	%fd4318, %fd4317, %fd4311, 0d3FA55555555502A1;
	fma.rn.f64 	%fd4319, %fd4318, %fd4311, 0d3FC5555555555511;
	fma.rn.f64 	%fd4320, %fd4319, %fd4311, 0d3FE000000000000B;
	fma.rn.f64 	%fd4321, %fd4320, %fd4311, 0d3FF0000000000000;
	fma.rn.f64 	%fd4322, %fd4321, %fd4311, 0d3FF0000000000000;
	{
	.reg .b32 %temp; 
	mov.b64 	{%r731, %temp}, %fd4322;
	}
	{
	.reg .b32 %temp; 
	mov.b64 	{%temp, %r732}, %fd4322;
	}
	shl.b32 	%r2339, %r730, 20;
	add.s32 	%r2340, %r2339, %r732;
	mov.b64 	%fd8210, {%r731, %r2340};
	{
	.reg .b32 %temp; 
	mov.b64 	{%temp, %r2341}, %fd1055;
	}
	mov.b32 	%f44, %r2341;
	abs.f32 	%f22, %f44;
	setp.lt.f32 	%p1055, %f22, 0f4086232B;
	@%p1055 bra 	$L__BB0_934;
	setp.lt.f64 	%p1056, %fd1055, 0d0000000000000000;
	add.f64 	%fd4323, %fd1055, 0d7FF0000000000000;
	selp.f64 	%fd8210, 0d0000000000000000, %fd4323, %p1056;
	setp.geu.f32 	%p1057, %f22, 0f40874800;
	@%p1057 bra 	$L__BB0_934;
	shr.u32 	%r2342, %r730, 31;
	add.s32 	%r2343, %r730, %r2342;
	shr.s32 	%r2344, %r2343, 1;
	shl.b32 	%r2345, %r2344, 20;
	add.s32 	%r2346, %r732, %r2345;
	mov.b64 	%fd4324, {%r731, %r2346};
	sub.s32 	%r2347, %r730, %r2344;
	shl.b32 	%r2348, %r2347, 20;
	add.s32 	%r2349, %r2348, 1072693248;
	mov.b32 	%r2350, 0;
	mov.b64 	%fd4325, {%r2350, %r2349};
	mul.f64 	%fd8210, %fd4325, %fd4324;
$L__BB0_934:
	sub.f64 	%fd1078, %fd1056, %fd1069;
	setp.lt.f64 	%p1058, %fd1070, %fd1072;
	selp.f64 	%fd4326, %fd1070, %fd1072, %p1058;
	sub.f64 	%fd1079, %fd1056, %fd4326;
	neg.f64 	%fd1080, %fd1073;
	{
	.reg .b32 %temp; 
	mov.b64 	{%temp, %r3961}, %fd1078;
	}
	{
	.reg .b32 %temp; 
	mov.b64 	{%temp, %r734}, %fd1080;
	}
	shr.u32 	%r2351, %r734, 20;
	and.b32  	%r2352, %r2351, 2047;
	add.s32 	%r2353, %r2352, -1012;
	mov.b64 	%rd402, %fd1080;
	shl.b64 	%rd25, %rd402, %r2353;
	setp.eq.s64 	%p45, %rd25, -9223372036854775808;
	abs.f64 	%fd1081, %fd1078;
	setp.neu.f64 	%p1059, %fd1078, 0d0000000000000000;
	@%p1059 bra 	$L__BB0_936;
	setp.eq.s64 	%p1062, %rd25, -9223372036854775808;
	abs.f64 	%fd4335, %fd1073;
	setp.neu.f64 	%p1063, %fd4335, 0d3FE0000000000000;
	and.pred  	%p43, %p1063, %p1062;
	selp.b32 	%r2354, %r3961, 0, %p43;
	setp.lt.s32 	%p1064, %r734, 0;
	or.b32  	%r2355, %r2354, 2146435072;
	selp.b32 	%r2356, %r2355, %r2354, %p1064;
	mov.b32 	%r2357, 0;
	mov.b64 	%fd8212, {%r2357, %r2356};
	bra.uni 	$L__BB0_937;
$L__BB0_936:
	{ // callseq 8, 0
	.param .b64 param0;
	st.param.f64 	[param0], %fd1081;
	.param .b64 param1;
	st.param.f64 	[param1], %fd1080;
	.param .b64 retval0;
	call.uni (retval0), 
	__internal_accurate_pow, 
	(
	param0, 
	param1
	);
	ld.param.f64 	%fd4327, [retval0];
	} // callseq 8
	setp.lt.s32 	%p1060, %r3961, 0;
	cvt.rzi.f64.f64 	%fd4329, %fd1080;
	setp.neu.f64 	%p1061, %fd4329, %fd1080;
	neg.f64 	%fd4331, %fd4327;
	selp.f64 	%fd4332, %fd4331, %fd4327, %p45;
	selp.f64 	%fd4333, %fd4332, %fd4327, %p1060;
	selp.f64 	%fd4334, 0dFFF8000000000000, %fd4333, %p1061;
	selp.f64 	%fd8212, %fd4334, %fd4333, %p1060;
	mov.pred 	%p43, %p45;
$L__BB0_937:
	sub.f64 	%fd4336, %fd1078, %fd1073;
	{
	.reg .b32 %temp; 
	mov.b64 	{%temp, %r2358}, %fd4336;
	}
	and.b32  	%r2359, %r2358, 2146435072;
	setp.ne.s32 	%p1065, %r2359, 2146435072;
	@%p1065 bra 	$L__BB0_944;
	setp.num.f64 	%p1066, %fd1078, %fd1078;
	@%p1066 bra 	$L__BB0_940;
	add.rn.f64 	%fd8212, %fd1078, %fd1080;
	bra.uni 	$L__BB0_944;
$L__BB0_940:
	abs.f64 	%fd4337, %fd1073;
	setp.neu.f64 	%p1067, %fd4337, 0d7FF0000000000000;
	@%p1067 bra 	$L__BB0_942;
	setp.gt.f64 	%p1072, %fd1081, 0d3FF0000000000000;
	selp.b32 	%r2367, 2146435072, 0, %p1072;
	setp.lt.s32 	%p1073, %r734, 0;
	xor.b32  	%r2368, %r2367, 2146435072;
	selp.b32 	%r2369, %r2368, %r2367, %p1073;
	setp.eq.f64 	%p1074, %fd1078, 0dBFF0000000000000;
	selp.b32 	%r2370, 1072693248, %r2369, %p1074;
	mov.b32 	%r2371, 0;
	mov.b64 	%fd8212, {%r2371, %r2370};
	bra.uni 	$L__BB0_944;
$L__BB0_942:
	setp.neu.f64 	%p1068, %fd1081, 0d7FF0000000000000;
	@%p1068 bra 	$L__BB0_944;
	setp.lt.s32 	%p1069, %r3961, 0;
	setp.lt.s32 	%p1070, %r734, 0;
	selp.b32 	%r2360, 0, 2146435072, %p1070;
	and.b32  	%r2361, %r734, 2147483647;
	setp.ne.s32 	%p1071, %r2361, 1071644672;
	or.b32  	%r2362, %r2360, -2147483648;
	selp.b32 	%r2363, %r2362, %r2360, %p1071;
	selp.b32 	%r2364, %r2363, %r2360, %p43;
	selp.b32 	%r2365, %r2364, %r2360, %p1069;
	mov.b32 	%r2366, 0;
	mov.b64 	%fd8212, {%r2366, %r2365};
$L__BB0_944:
	setp.eq.f64 	%p1075, %fd1078, 0d3FF0000000000000;
	setp.eq.f64 	%p1076, %fd1073, 0d0000000000000000;
	selp.f64 	%fd4338, 0d3FF0000000000000, %fd8212, %p1076;
	selp.f64 	%fd1089, 0d3FF0000000000000, %fd4338, %p1075;
	{
	.reg .b32 %temp; 
	mov.b64 	{%temp, %r3965}, %fd1079;
	}
	abs.f64 	%fd1090, %fd1079;
	setp.neu.f64 	%p1077, %fd1079, 0d0000000000000000;
	@%p1077 bra 	$L__BB0_946;
	setp.eq.s64 	%p1081, %rd25, -9223372036854775808;
	abs.f64 	%fd4347, %fd1073;
	setp.neu.f64 	%p1082, %fd4347, 0d3FE0000000000000;
	and.pred  	%p45, %p1082, %p1081;
	selp.b32 	%r2372, %r3965, 0, %p45;
	setp.lt.s32 	%p1083, %r734, 0;
	or.b32  	%r2373, %r2372, 2146435072;
	selp.b32 	%r2374, %r2373, %r2372, %p1083;
	mov.b32 	%r2375, 0;
	mov.b64 	%fd8214, {%r2375, %r2374};
	bra.uni 	$L__BB0_947;
$L__BB0_946:
	{ // callseq 9, 0
	.param .b64 param0;
	st.param.f64 	[param0], %fd1090;
	.param .b64 param1;
	st.param.f64 	[param1], %fd1080;
	.param .b64 retval0;
	call.uni (retval0), 
	__internal_accurate_pow, 
	(
	param0, 
	param1
	);
	ld.param.f64 	%fd4339, [retval0];
	} // callseq 9
	setp.lt.s32 	%p1078, %r3965, 0;
	cvt.rzi.f64.f64 	%fd4341, %fd1080;
	setp.neu.f64 	%p1079, %fd4341, %fd1080;
	neg.f64 	%fd4343, %fd4339;
	setp.eq.s64 	%p1080, %rd25, -9223372036854775808;
	selp.f64 	%fd4344, %fd4343, %fd4339, %p1080;
	selp.f64 	%fd4345, %fd4344, %fd4339, %p1078;
	selp.f64 	%fd4346, 0dFFF8000000000000, %fd4345, %p1079;
	selp.f64 	%fd8214, %fd4346, %fd4345, %p1078;
$L__BB0_947:
	sub.f64 	%fd4348, %fd1079, %fd1073;
	{
	.reg .b32 %temp; 
	mov.b64 	{%temp, %r2376}, %fd4348;
	}
	and.b32  	%r2377, %r2376, 2146435072;
	setp.ne.s32 	%p1084, %r2377, 2146435072;
	@%p1084 bra 	$L__BB0_954;
	setp.num.f64 	%p1085, %fd1079, %fd1079;
	@%p1085 bra 	$L__BB0_950;
	add.rn.f64 	%fd8214, %fd1079, %fd1080;
	bra.uni 	$L__BB0_954;
$L__BB0_950:
	abs.f64 	%fd4349, %fd1073;
	setp.neu.f64 	%p1086, %fd4349, 0d7FF0000000000000;
	@%p1086 bra 	$L__BB0_952;
	setp.gt.f64 	%p1091, %fd1090, 0d3FF0000000000000;
	selp.b32 	%r2385, 2146435072, 0, %p1091;
	setp.lt.s32 	%p1092, %r734, 0;
	xor.b32  	%r2386, %r2385, 2146435072;
	selp.b32 	%r2387, %r2386, %r2385, %p1092;
	setp.eq.f64 	%p1093, %fd1079, 0dBFF0000000000000;
	selp.b32 	%r2388, 1072693248, %r2387, %p1093;
	mov.b32 	%r2389, 0;
	mov.b64 	%fd8214, {%r2389, %r2388};
	bra.uni 	$L__BB0_954;
$L__BB0_952:
	setp.neu.f64 	%p1087, %fd1090, 0d7FF0000000000000;
	@%p1087 bra 	$L__BB0_954;
	setp.lt.s32 	%p1088, %r3965, 0;
	setp.lt.s32 	%p1089, %r734, 0;
	selp.b32 	%r2378, 0, 2146435072, %p1089;
	and.b32  	%r2379, %r734, 2147483647;
	setp.ne.s32 	%p1090, %r2379, 1071644672;
	or.b32  	%r2380, %r2378, -2147483648;
	selp.b32 	%r2381, %r2380, %r2378, %p1090;
	selp.b32 	%r2382, %r2381, %r2378, %p45;
	selp.b32 	%r2383, %r2382, %r2378, %p1088;
	mov.b32 	%r2384, 0;
	mov.b64 	%fd8214, {%r2384, %r2383};
$L__BB0_954:
	setp.eq.f64 	%p1095, %fd1079, 0d3FF0000000000000;
	selp.f64 	%fd4352, 0d3FF0000000000000, %fd8214, %p1076;
	selp.f64 	%fd1098, 0d3FF0000000000000, %fd4352, %p1095;
	div.rn.f64 	%fd1099, %fd8210, %fd1073;
	sub.f64 	%fd4353, %fd1098, %fd1089;
	mul.f64 	%fd8233, %fd1099, %fd4353;
	mov.b64 	%rd403, %fd8233;
	setp.lt.s64 	%p1096, %rd403, 0;
	and.b64  	%rd404, %rd403, 9223372036854775807;
	add.s64 	%rd405, %rd404, -4503599627370496;
	setp.lt.u64 	%p1097, %rd405, 9214364837600034816;
	and.pred  	%p1098, %p1097, %p1096;
	add.s64 	%rd406, %rd404, -1;
	setp.lt.u64 	%p1099, %rd406, 4503599627370495;
	and.pred  	%p1100, %p1099, %p1096;
	setp.eq.s64 	%p1101, %rd404, 0;
	or.pred  	%p1102, %p1101, %p1100;
	setp.eq.s64 	%p1103, %rd404, 9218868437227405312;
	or.pred  	%p1104, %p1102, %p1103;
	setp.gt.s64 	%p1105, %rd404, 9218868437227405312;
	or.pred  	%p1106, %p1104, %p1105;
	or.pred  	%p1107, %p1106, %p1098;
	@%p1107 bra 	$L__BB0_1171;
	setp.gt.s32 	%p1108, %r4005, 1048575;
	mov.b32 	%r3959, -1023;
	mov.f64 	%fd8215, %fd1046;
	mov.u32 	%r3957, %r4005;
	mov.u32 	%r3958, %r4006;
	@%p1108 bra 	$L__BB0_957;
	mul.f64 	%fd8215, %fd1046, 0d4350000000000000;
	{
	.reg .b32 %temp; 
	mov.b64 	{%temp, %r3957}, %fd8215;
	}
	{
	.reg .b32 %temp; 
	mov.b64 	{%r3958, %temp}, %fd8215;
	}
	mov.b32 	%r3959, -1077;
$L__BB0_957:
	add.s32 	%r2392, %r3957, -1;
	setp.gt.u32 	%p1109, %r2392, 2146435070;
	@%p1109 bra 	$L__BB0_961;
	shr.u32 	%r2395, %r3957, 20;
	add.s32 	%r3960, %r3959, %r2395;
	and.b32  	%r2396, %r3957, 1048575;
	or.b32  	%r2397, %r2396, 1072693248;
	mov.b64 	%fd8216, {%r3958, %r2397};
	setp.lt.u32 	%p1111, %r2397, 1073127583;
	@%p1111 bra 	$L__BB0_960;
	{
	.reg .b32 %temp; 
	mov.b64 	{%r2398, %temp}, %fd8216;
	}
	{
	.reg .b32 %temp; 
	mov.b64 	{%temp, %r2399}, %fd8216;
	}
	add.s32 	%r2400, %r2399, -1048576;
	mov.b64 	%fd8216, {%r2398, %r2400};
	add.s32 	%r3960, %r3960, 1;
$L__BB0_960:
	add.f64 	%fd4355, %fd8216, 0dBFF0000000000000;
	add.f64 	%fd4356, %fd8216, 0d3FF0000000000000;
	rcp.approx.ftz.f64 	%fd4357, %fd4356;
	neg.f64 	%fd4358, %fd4356;
	fma.rn.f64 	%fd4359, %fd4358, %fd4357, 0d3FF0000000000000;
	fma.rn.f64 	%fd4360, %fd4359, %fd4359, %fd4359;
	fma.rn.f64 	%fd4361, %fd4360, %fd4357, %fd4357;
	mul.f64 	%fd4362, %fd4355, %fd4361;
	fma.rn.f64 	%fd4363, %fd4355, %fd4361, %fd4362;
	mul.f64 	%fd4364, %fd4363, %fd4363;
	fma.rn.f64 	%fd4365, %fd4364, 0d3EB1380B3AE80F1E, 0d3ED0EE258B7A8B04;
	fma.rn.f64 	%fd4366, %fd4365, %fd4364, 0d3EF3B2669F02676F;
	fma.rn.f64 	%fd4367, %fd4366, %fd4364, 0d3F1745CBA9AB0956;
	fma.rn.f64 	%fd4368, %fd4367, %fd4364, 0d3F3C71C72D1B5154;
	fma.rn.f64 	%fd4369, %fd4368, %fd4364, 0d3F624924923BE72D;
	fma.rn.f64 	%fd4370, %fd4369, %fd4364, 0d3F8999999999A3C4;
	fma.rn.f64 	%fd4371, %fd4370, %fd4364, 0d3FB5555555555554;
	sub.f64 	%fd4372, %fd4355, %fd4363;
	add.f64 	%fd4373, %fd4372, %fd4372;
	neg.f64 	%fd4374, %fd4363;
	fma.rn.f64 	%fd4375, %fd4374, %fd4355, %fd4373;
	mul.f64 	%fd4376, %fd4361, %fd4375;
	mul.f64 	%fd4377, %fd4364, %fd4371;
	fma.rn.f64 	%fd4378, %fd4377, %fd4363, %fd4376;
	xor.b32  	%r2401, %r3960, -2147483648;
	mov.b32 	%r2402, 1127219200;
	mov.b64 	%fd4379, {%r2401, %r2402};
	sub.f64 	%fd4380, %fd4379, %fd1;
	fma.rn.f64 	%fd4381, %fd4380, 0d3FE62E42FEFA39EF, %fd4363;
	fma.rn.f64 	%fd4382, %fd4380, 0dBFE62E42FEFA39EF, %fd4381;
	sub.f64 	%fd4383, %fd4382, %fd4363;
	sub.f64 	%fd4384, %fd4378, %fd4383;
	fma.rn.f64 	%fd4385, %fd4380, 0d3C7ABC9E3B39803F, %fd4384;
	add.f64 	%fd8217, %fd4381, %fd4385;
	bra.uni 	$L__BB0_962;
$L__BB0_961:
	fma.rn.f64 	%fd4354, %fd8215, 0d7FF0000000000000, 0d7FF0000000000000;
	{
	.reg .b32 %temp; 
	mov.b64 	{%temp, %r2393}, %fd8215;
	}
	and.b32  	%r2394, %r2393, 2147483647;
	setp.eq.s32 	%p1110, %r2394, 0;
	selp.f64 	%fd8217, 0dFFF0000000000000, %fd4354, %p1110;
$L__BB0_962:
	neg.f64 	%fd1109, %fd1043;
	{
	.reg .b32 %temp; 
	mov.b64 	{%temp, %r744}, %fd1109;
	}
	shr.u32 	%r2403, %r744, 20;
	and.b32  	%r2404, %r2403, 2047;
	add.s32 	%r2405, %r2404, -1012;
	mov.b64 	%rd407, %fd1109;
	shl.b64 	%rd26, %rd407, %r2405;
	setp.eq.s64 	%p2358, %rd26, -9223372036854775808;
	@%p1059 bra 	$L__BB0_964;
	setp.eq.s64 	%p1115, %rd26, -9223372036854775808;
	setp.neu.f64 	%p1116, %fd1043, 0d3FE0000000000000;
	and.pred  	%p2357, %p1116, %p1115;
	selp.b32 	%r2406, %r3961, 0, %p2357;
	setp.lt.s32 	%p1117, %r744, 0;
	or.b32  	%r2407, %r2406, 2146435072;
	selp.b32 	%r2408, %r2407, %r2406, %p1117;
	mov.b32 	%r2409, 0;
	mov.b64 	%fd8219, {%r2409, %r2408};
	bra.uni 	$L__BB0_965;
$L__BB0_964:
	{ // callseq 10, 0
	.param .b64 param0;
	st.param.f64 	[param0], %fd1081;
	.param .b64 param1;
	st.param.f64 	[param1], %fd1109;
	.param .b64 retval0;
	call.uni (retval0), 
	__internal_accurate_pow, 
	(
	param0, 
	param1
	);
	ld.param.f64 	%fd4386, [retval0];
	} // callseq 10
	setp.lt.s32 	%p1113, %r3961, 0;
	cvt.rzi.f64.f64 	%fd4388, %fd1109;
	setp.neu.f64 	%p1114, %fd4388, %fd1109;
	neg.f64 	%fd4390, %fd4386;
	selp.f64 	%fd4391, %fd4390, %fd4386, %p2358;
	selp.f64 	%fd4392, %fd4391, %fd4386, %p1113;
	selp.f64 	%fd4393, 0dFFF8000000000000, %fd4392, %p1114;
	selp.f64 	%fd8219, %fd4393, %fd4392, %p1113;
	mov.pred 	%p2357, %p2358;
$L__BB0_965:
	sub.f64 	%fd4394, %fd1078, %fd1043;
	{
	.reg .b32 %temp; 
	mov.b64 	{%temp, %r2410}, %fd4394;
	}
	and.b32  	%r2411, %r2410, 2146435072;
	setp.ne.s32 	%p1118, %r2411, 2146435072;
	@%p1118 bra 	$L__BB0_970;
	setp.num.f64 	%p1119, %fd1078, %fd1078;
	@%p1119 bra 	$L__BB0_968;
	add.rn.f64 	%fd8219, %fd1078, %fd1109;
	bra.uni 	$L__BB0_970;
$L__BB0_968:
	setp.neu.f64 	%p1120, %fd1081, 0d7FF0000000000000;
	@%p1120 bra 	$L__BB0_970;
	setp.lt.s32 	%p1121, %r3961, 0;
	setp.lt.s32 	%p1122, %r744, 0;
	selp.b32 	%r2412, 0, 2146435072, %p1122;
	and.b32  	%r2413, %r744, 2147483647;
	setp.ne.s32 	%p1123, %r2413, 1071644672;
	or.b32  	%r2414, %r2412, -2147483648;
	selp.b32 	%r2415, %r2414, %r2412, %p1123;
	selp.b32 	%r2416, %r2415, %r2412, %p2357;
	selp.b32 	%r2417, %r2416, %r2412, %p1121;
	mov.b32 	%r2418, 0;
	mov.b64 	%fd8219, {%r2418, %r2417};
$L__BB0_970:
	@%p1077 bra 	$L__BB0_972;
	setp.eq.s64 	%p1128, %rd26, -9223372036854775808;
	setp.neu.f64 	%p1129, %fd1043, 0d3FE0000000000000;
	and.pred  	%p2358, %p1129, %p1128;
	selp.b32 	%r2419, %r3965, 0, %p2358;
	setp.lt.s32 	%p1130, %r744, 0;
	or.b32  	%r2420, %r2419, 2146435072;
	selp.b32 	%r2421, %r2420, %r2419, %p1130;
	mov.b32 	%r2422, 0;
	mov.b64 	%fd8221, {%r2422, %r2421};
	bra.uni 	$L__BB0_973;
$L__BB0_972:
	{ // callseq 11, 0
	.param .b64 param0;
	st.param.f64 	[param0], %fd1090;
	.param .b64 param1;
	st.param.f64 	[param1], %fd1109;
	.param .b64 retval0;
	call.uni (retval0), 
	__internal_accurate_pow, 
	(
	param0, 
	param1
	);
	ld.param.f64 	%fd4395, [retval0];
	} // callseq 11
	setp.lt.s32 	%p1125, %r3965, 0;
	cvt.rzi.f64.f64 	%fd4397, %fd1109;
	setp.neu.f64 	%p1126, %fd4397, %fd1109;
	neg.f64 	%fd4399, %fd4395;
	setp.eq.s64 	%p1127, %rd26, -9223372036854775808;
	selp.f64 	%fd4400, %fd4399, %fd4395, %p1127;
	selp.f64 	%fd4401, %fd4400, %fd4395, %p1125;
	selp.f64 	%fd4402, 0dFFF8000000000000, %fd4401, %p1126;
	selp.f64 	%fd8221, %fd4402, %fd4401, %p1125;
$L__BB0_973:
	sub.f64 	%fd4403, %fd1079, %fd1043;
	{
	.reg .b32 %temp; 
	mov.b64 	{%temp, %r2423}, %fd4403;
	}
	and.b32  	%r2424, %r2423, 2146435072;
	setp.ne.s32 	%p1131, %r2424, 2146435072;
	@%p1131 bra 	$L__BB0_978;
	setp.num.f64 	%p1132, %fd1079, %fd1079;
	@%p1132 bra 	$L__BB0_976;
	add.rn.f64 	%fd8221, %fd1079, %fd1109;
	bra.uni 	$L__BB0_978;
$L__BB0_976:
	setp.neu.f64 	%p1133, %fd1090, 0d7FF0000000000000;
	@%p1133 bra 	$L__BB0_978;
	setp.lt.s32 	%p1134, %r3965, 0;
	setp.lt.s32 	%p1135, %r744, 0;
	selp.b32 	%r2425, 0, 2146435072, %p1135;
	and.b32  	%r2426, %r744, 2147483647;
	setp.ne.s32 	%p1136, %r2426, 1071644672;
	or.b32  	%r2427, %r2425, -2147483648;
	selp.b32 	%r2428, %r2427, %r2425, %p1136;
	selp.b32 	%r2429, %r2428, %r2425, %p2358;
	selp.b32 	%r2430, %r2429, %r2425, %p1134;
	mov.b32 	%r2431, 0;
	mov.b64 	%fd8221, {%r2431, %r2430};
$L__BB0_978:
	selp.f64 	%fd4404, 0d3FF0000000000000, %fd8221, %p1095;
	add.f64 	%fd4405, %fd1042, %fd1046;
	mul.f64 	%fd4406, %fd8233, %fd4405;
	mul.f64 	%fd4407, %fd1042, %fd1042;
	div.rn.f64 	%fd4408, %fd1043, %fd4407;
	add.f64 	%fd4409, %fd4408, 0d3FF0000000000000;
	mul.f64 	%fd4410, %fd8210, %fd4409;
	setp.eq.f64 	%p1138, %fd1078, 0d3FF0000000000000;
	selp.f64 	%fd4411, 0d3FF0000000000000, %fd8219, %p1138;
	sub.f64 	%fd4412, %fd4404, %fd4411;
	mul.f64 	%fd4413, %fd4410, %fd4412;
	sub.f64 	%fd1122, %fd4413, %fd4406;
	{
	.reg .b32 %temp; 
	mov.b64 	{%r3962, %temp}, %fd1078;
	}
	setp.gt.s32 	%p1139, %r3961, 1048575;
	mov.b32 	%r3963, -1023;
	mov.f64 	%fd8222, %fd1078;
	@%p1139 bra 	$L__BB0_980;
	mul.f64 	%fd8222, %fd1078, 0d4350000000000000;
	{
	.reg .b32 %temp; 
	mov.b64 	{%temp, %r3961}, %fd8222;
	}
	{
	.reg .b32 %temp; 
	mov.b64 	{%r3962, %temp}, %fd8222;
	}
	mov.b32 	%r3963, -1077;
$L__BB0_980:
	add.s32 	%r2434, %r3961, -1;
	setp.gt.u32 	%p1140, %r2434, 2146435070;
	@%p1140 bra 	$L__BB0_984;
	shr.u32 	%r2437, %r3961, 20;
	add.s32 	%r3964, %r3963, %r2437;
	and.b32  	%r2438, %r3961, 1048575;
	or.b32  	%r2439, %r2438, 1072693248;
	mov.b64 	%fd8223, {%r3962, %r2439};
	setp.lt.u32 	%p1142, %r2439, 1073127583;
	@%p1142 bra 	$L__BB0_983;
	{
	.reg .b32 %temp; 
	mov.b64 	{%r2440, %temp}, %fd8223;
	}
	{
	.reg .b32 %temp; 
	mov.b64 	{%temp, %r2441}, %fd8223;
	}
	add.s32 	%r2442, %r2441, -1048576;
	mov.b64 	%fd8223, {%r2440, %r2442};
	add.s32 	%r3964, %r3964, 1;
$L__BB0_983:
	add.f64 	%fd4415, %fd8223, 0dBFF0000000000000;
	add.f64 	%fd4416, %fd8223, 0d3FF0000000000000;
	rcp.approx.ftz.f64 	%fd4417, %fd4416;
	neg.f64 	%fd4418, %fd4416;
	fma.rn.f64 	%fd4419, %fd4418, %fd4417, 0d3FF0000000000000;
	fma.rn.f64 	%fd4420, %fd4419, %fd4419, %fd4419;
	fma.rn.f64 	%fd4421, %fd4420, %fd4417, %fd4417;
	mul.f64 	%fd4422, %fd4415, %fd4421;
	fma.rn.f64 	%fd4423, %fd4415, %fd4421, %fd4422;
	mul.f64 	%fd4424, %fd4423, %fd4423;
	fma.rn.f64 	%fd4425, %fd4424, 0d3EB1380B3AE80F1E, 0d3ED0EE258B7A8B04;
	fma.rn.f64 	%fd4426, %fd4425, %fd4424, 0d3EF3B2669F02676F;
	fma.rn.f64 	%fd4427, %fd4426, %fd4424, 0d3F1745CBA9AB0956;
	fma.rn.f64 	%fd4428, %fd4427, %fd4424, 0d3F3C71C72D1B5154;
	fma.rn.f64 	%fd4429, %fd4428, %fd4424, 0d3F624924923BE72D;
	fma.rn.f64 	%fd4430, %fd4429, %fd4424, 0d3F8999999999A3C4;
	fma.rn.f64 	%fd4431, %fd4430, %fd4424, 0d3FB5555555555554;
	sub.f64 	%fd4432, %fd4415, %fd4423;
	add.f64 	%fd4433, %fd4432, %fd4432;
	neg.f64 	%fd4434, %fd4423;
	fma.rn.f64 	%fd4435, %fd4434, %fd4415, %fd4433;
	mul.f64 	%fd4436, %fd4421, %fd4435;
	mul.f64 	%fd4437, %fd4424, %fd4431;
	fma.rn.f64 	%fd4438, %fd4437, %fd4423, %fd4436;
	xor.b32  	%r2443, %r3964, -2147483648;
	mov.b32 	%r2444, 1127219200;
	mov.b64 	%fd4439, {%r2443, %r2444};
	sub.f64 	%fd4440, %fd4439, %fd1;
	fma.rn.f64 	%fd4441, %fd4440, 0d3FE62E42FEFA39EF, %fd4423;
	fma.rn.f64 	%fd4442, %fd4440, 0dBFE62E42FEFA39EF, %fd4441;
	sub.f64 	%fd4443, %fd4442, %fd4423;
	sub.f64 	%fd4444, %fd4438, %fd4443;
	fma.rn.f64 	%fd4445, %fd4440, 0d3C7ABC9E3B39803F, %fd4444;
	add.f64 	%fd8224, %fd4441, %fd4445;
	bra.uni 	$L__BB0_985;
$L__BB0_984:
	fma.rn.f64 	%fd4414, %fd8222, 0d7FF0000000000000, 0d7FF0000000000000;
	{
	.reg .b32 %temp; 
	mov.b64 	{%temp, %r2435}, %fd8222;
	}
	and.b32  	%r2436, %r2435, 2147483647;
	setp.eq.s32 	%p1141, %r2436, 0;
	selp.f64 	%fd8224, 0dFFF0000000000000, %fd4414, %p1141;
$L__BB0_985:
	neg.f64 	%fd4446, %fd8224;
	rcp.rn.f64 	%fd4447, %fd1042;
	mul.f64 	%fd1131, %fd4447, %fd1073;
	div.rn.f64 	%fd4448, %fd1131, %fd1078;
	sub.f64 	%fd4449, %fd4446, %fd4448;
	mul.f64 	%fd1132, %fd1089, %fd4449;
	{
	.reg .b32 %temp; 
	mov.b64 	{%r3966, %temp}, %fd1079;
	}
	setp.gt.s32 	%p1143, %r3965, 1048575;
	mov.b32 	%r3967, -1023;
	mov.f64 	%fd8225, %fd1079;
	@%p1143 bra 	$L__BB0_987;
	mul.f64 	%fd8225, %fd1079, 0d4350000000000000;
	{
	.reg .b32 %temp; 
	mov.b64 	{%temp, %r3965}, %fd8225;
	}
	{
	.reg .b32 %temp; 
	mov.b64 	{%r3966, %temp}, %fd8225;
	}
	mov.b32 	%r3967, -1077;
$L__BB0_987:
	add.s32 	%r2447, %r3965, -1;
	setp.gt.u32 	%p1144, %r2447, 2146435070;
	@%p1144 bra 	$L__BB0_991;
	shr.u32 	%r2450, %r3965, 20;
	add.s32 	%r3968, %r3967, %r2450;
	and.b32  	%r2451, %r3965, 1048575;
	or.b32  	%r2452, %r2451, 1072693248;
	mov.b64 	%fd8226, {%r3966, %r2452};
	setp.lt.u32 	%p1146, %r2452, 1073127583;
	@%p1146 bra 	$L__BB0_990;
	{
	.reg .b32 %temp; 
	mov.b64 	{%r2453, %temp}, %fd8226;
	}
	{
	.reg .b32 %temp; 
	mov.b64 	{%temp, %r2454}, %fd8226;
	}
	add.s32 	%r2455, %r2454, -1048576;
	mov.b64 	%fd8226, {%r2453, %r2455};
	add.s32 	%r3968, %r3968, 1;
$L__BB0_990:
	add.f64 	%fd4451, %fd8226, 0dBFF0000000000000;
	add.f64 	%fd4452, %fd8226, 0d3FF0000000000000;
	rcp.approx.ftz.f64 	%fd4453, %fd4452;
	neg.f64 	%fd4454, %fd4452;
	fma.rn.f64 	%fd4455, %fd4454, %fd4453, 0d3FF0000000000000;
	fma.rn.f64 	%fd4456, %fd4455, %fd4455, %fd4455;
	fma.rn.f64 	%fd4457, %fd4456, %fd4453, %fd4453;
	mul.f64 	%fd4458, %fd4451, %fd4457;
	fma.rn.f64 	%fd4459, %fd4451, %fd4457, %fd4458;
	mul.f64 	%fd4460, %fd4459, %fd4459;
	fma.rn.f64 	%fd4461, %fd4460, 0d3EB1380B3AE80F1E, 0d3ED0EE258B7A8B04;
	fma.rn.f64 	%fd4462, %fd4461, %fd4460, 0d3EF3B2669F02676F;
	fma.rn.f64 	%fd4463, %fd4462, %fd4460, 0d3F1745CBA9AB0956;
	fma.rn.f64 	%fd4464, %fd4463, %fd4460, 0d3F3C71C72D1B5154;
	fma.rn.f64 	%fd4465, %fd4464, %fd4460, 0d3F624924923BE72D;
	fma.rn.f64 	%fd4466, %fd4465, %fd4460, 0d3F8999999999A3C4;
	fma.rn.f64 	%fd4467, %fd4466, %fd4460, 0d3FB5555555555554;
	sub.f64 	%fd4468, %fd4451, %fd4459;
	add.f64 	%fd4469, %fd4468, %fd4468;
	neg.f64 	%fd4470, %fd4459;
	fma.rn.f64 	%fd4471, %fd4470, %fd4451, %fd4469;
	mul.f64 	%fd4472, %fd4457, %fd4471;
	mul.f64 	%fd4473, %fd4460, %fd4467;
	fma.rn.f64 	%fd4474, %fd4473, %fd4459, %fd4472;
	xor.b32  	%r2456, %r3968, -2147483648;
	mov.b32 	%r2457, 1127219200;
	mov.b64 	%fd4475, {%r2456, %r2457};
	sub.f64 	%fd4476, %fd4475, %fd1;
	fma.rn.f64 	%fd4477, %fd4476, 0d3FE62E42FEFA39EF, %fd4459;
	fma.rn.f64 	%fd4478, %fd4476, 0dBFE62E42FEFA39EF, %fd4477;
	sub.f64 	%fd4479, %fd4478, %fd4459;
	sub.f64 	%fd4480, %fd4474, %fd4479;
	fma.rn.f64 	%fd4481, %fd4476, 0d3C7ABC9E3B39803F, %fd4480;
	add.f64 	%fd8227, %fd4477, %fd4481;
	bra.uni 	$L__BB0_992;
$L__BB0_991:
	fma.rn.f64 	%fd4450, %fd8225, 0d7FF0000000000000, 0d7FF0000000000000;
	{
	.reg .b32 %temp; 
	mov.b64 	{%temp, %r2448}, %fd8225;
	}
	and.b32  	%r2449, %r2448, 2147483647;
	setp.eq.s32 	%p1145, %r2449, 0;
	selp.f64 	%fd8227, 0dFFF0000000000000, %fd4450, %p1145;
$L__BB0_992:
	neg.f64 	%fd4482, %fd8227;
	div.rn.f64 	%fd4483, %fd1131, %fd1079;
	sub.f64 	%fd4484, %fd4482, %fd4483;
	mul.f64 	%fd4485, %fd1098, %fd4484;
	add.f64 	%fd4486, %fd8217, 0d3FF0000000000000;
	mul.f64 	%fd4487, %fd8233, %fd4486;
	div.rn.f64 	%fd4488, %fd8233, %fd1073;
	sub.f64 	%fd4489, %fd4487, %fd4488;
	sub.f64 	%fd4490, %fd4485, %fd1132;
	fma.rn.f64 	%fd4491, %fd1099, %fd4490, %fd4489;
	add.f64 	%fd8229, %fd1122, 0d0000000000000000;
	add.f64 	%fd8230, %fd4491, 0d0000000000000000;
$L__BB0_993:
	setp.gt.f64 	%p1147, %fd1069, %fd1072;
	selp.f64 	%fd1146, %fd1069, %fd1072, %p1147;
	setp.lt.f64 	%p1148, %fd1070, %fd1044;
	selp.f64 	%fd1147, %fd1070, %fd1044, %p1148;
	setp.leu.f64 	%p1149, %fd1147, %fd1146;
	@%p1149 bra 	$L__BB0_1001;
	mul.f64 	%fd1148, %fd1147, 0dBFE6A09E667F3BCD;
	{
	.reg .b32 %temp; 
	mov.b64 	{%temp, %r763}, %fd1148;
	}
	and.b32  	%r764, %r763, 2147483647;
	{
	.reg .b32 %temp; 
	mov.b64 	{%r765, %temp}, %fd1148;
	}
	setp.gt.u32 	%p1150, %r764, 2146435071;
	@%p1150 bra 	$L__BB0_996;
	mov.b64 	%fd4495, {%r765, %r764};
	add.f64 	%fd4496, %fd4495, 0dC010000000000000;
	add.f64 	%fd4497, %fd4495, 0d4010000000000000;
	rcp.approx.ftz.f64 	%fd4498, %fd4497;
	neg.f64 	%fd4499, %fd4497;
	fma.rn.f64 	%fd4500, %fd4499, %fd4498, 0d3FF0000000000000;
	fma.rn.f64 	%fd4501, %fd4500, %fd4500, %fd4500;
	fma.rn.f64 	%fd4502, %fd4501, %fd4498, %fd4498;
	mul.f64 	%fd4503, %fd4496, %fd4502;
	mov.f64 	%fd4504, 0d3FF0000000000000;
	add.rn.f64 	%fd4505, %fd4503, %fd4504;
	fma.rn.f64 	%fd4506, %fd4505, 0dC010000000000000, %fd4495;
	neg.f64 	%fd4507, %fd4503;
	fma.rn.f64 	%fd4508, %fd4507, %fd4495, %fd4506;
	fma.rn.f64 	%fd4509, %fd4502, %fd4508, %fd4503;
	fma.rn.f64 	%fd4510, %fd4509, 0dBDF8774AD4E0BFD7, 0dBE44E1C6FD03D328;
	fma.rn.f64 	%fd4511, %fd4510, %fd4509, 0dBE4330149F7A56B6;
	fma.rn.f64 	%fd4512, %fd4511, %fd4509, 0d3E7BEDDED8376273;
	fma.rn.f64 	%fd4513, %fd4512, %fd4509, 0d3E6F9254C3ABF22B;
	fma.rn.f64 	%fd4514, %fd4513, %fd4509, 0dBEAB9068C2148CF0;
	fma.rn.f64 	%fd4515, %fd4514, %fd4509, 0d3E94C6454DB34009;
	fma.rn.f64 	%fd4516, %fd4515, %fd4509, 0d3ED7F1C378F2311D;
	fma.rn.f64 	%fd4517, %fd4516, %fd4509, 0dBEE78E051C6D5C58;
	fma.rn.f64 	%fd4518, %fd4517, %fd4509, 0dBEF995B4EAD14A90;
	fma.rn.f64 	%fd4519, %fd4518, %fd4509, 0d3F23BE27CF0A29B2;
	fma.rn.f64 	%fd4520, %fd4519, %fd4509, 0dBF2A1DEF3E81672E;
	fma.rn.f64 	%fd4521, %fd4520, %fd4509, 0dBF48D4ABE68C1713;
	fma.rn.f64 	%fd4522, %fd4521, %fd4509, 0d3F749C67210DD6B4;
	fma.rn.f64 	%fd4523, %fd4522, %fd4509, 0dBF9096238568E357;
	fma.rn.f64 	%fd4524, %fd4523, %fd4509, 0d3FA3079EDF8C2DC9;
	fma.rn.f64 	%fd4525, %fd4524, %fd4509, 0dBFB0FB06DFF601FC;
	fma.rn.f64 	%fd4526, %fd4525, %fd4509, 0d3FB7FEE004DFBCDC;
	fma.rn.f64 	%fd4527, %fd4526, %fd4509, 0dBFB9DDB23C3DB8C6;
	fma.rn.f64 	%fd4528, %fd4527, %fd4509, 0d3FB16ECEFCFA5FDA;
	fma.rn.f64 	%fd4529, %fd4528, %fd4509, 0d3F8F7F5DF66FB6D6;
	fma.rn.f64 	%fd4530, %fd4529, %fd4509, 0dBFC1DF1AD154A29D;
	fma.rn.f64 	%fd4531, %fd4530, %fd4509, 0d3FF3BA5916E9FD7F;
	fma.rn.f64 	%fd4532, %fd4495, 0d4000000000000000, 0d3FF0000000000000;
	rcp.approx.ftz.f64 	%fd4533, %fd4532;
	neg.f64 	%fd4534, %fd4532;
	fma.rn.f64 	%fd4535, %fd4534, %fd4533, 0d3FF0000000000000;
	fma.rn.f64 	%fd4536, %fd4535, %fd4535, %fd4535;
	fma.rn.f64 	%fd4537, %fd4536, %fd4533, %fd4533;
	mul.f64 	%fd4538, %fd4537, %fd4531;
	mul.f64 	%fd4539, %fd4538, 0dC000000000000000;
	fma.rn.f64 	%fd4540, %fd4495, %fd4539, %fd4531;
	neg.f64 	%fd4541, %fd4538;
	add.rn.f64 	%fd4542, %fd4540, %fd4541;
	fma.rn.f64 	%fd4543, %fd4542, %fd4537, %fd4538;
	neg.f64 	%fd4544, %fd4495;
	mul.f64 	%fd4545, %fd4495, %fd4544;
	fma.rn.f64 	%fd4546, %fd4545, 0d3FF71547652B82FE, 0d4338000000000000;
	{
	.reg .b32 %temp; 
	mov.b64 	{%r2458, %temp}, %fd4546;
	}
	mov.f64 	%fd4547, 0dC338000000000000;
	add.rn.f64 	%fd4548, %fd4546, %fd4547;
	fma.rn.f64 	%fd4549, %fd4548, 0dBFE62E42FEFA39EF, %fd4545;
	fma.rn.f64 	%fd4550, %fd4548, 0dBC7ABC9E3B39803F, %fd4549;
	fma.rn.f64 	%fd4551, %fd4550, 0d3E5ADE1569CE2BDF, 0d3E928AF3FCA213EA;
	fma.rn.f64 	%fd4552, %fd4551, %fd4550, 0d3EC71DEE62401315;
	fma.rn.f64 	%fd4553, %fd4552, %fd4550, 0d3EFA01997C89EB71;
	fma.rn.f64 	%fd4554, %fd4553, %fd4550, 0d3F2A01A014761F65;
	fma.rn.f64 	%fd4555, %fd4554, %fd4550, 0d3F56C16C1852B7AF;
	fma.rn.f64 	%fd4556, %fd4555, %fd4550, 0d3F81111111122322;
	fma.rn.f64 	%fd4557, %fd4556, %fd4550, 0d3FA55555555502A1;
	fma.rn.f64 	%fd4558, %fd4557, %fd4550, 0d3FC5555555555511;
	fma.rn.f64 	%fd4559, %fd4558, %fd4550, 0d3FE000000000000B;
	fma.rn.f64 	%fd4560, %fd4559, %fd4550, 0d3FF0000000000000;
	fma.rn.f64 	%fd4561, %fd4560, %fd4550, 0d3FF0000000000000;
	shr.u32 	%r2459, %r2458, 31;
	add.s32 	%r2460, %r2458, %r2459;
	shr.s32 	%r2461, %r2460, 1;
	{
	.reg .b32 %temp; 
	mov.b64 	{%r2462, %temp}, %fd4561;
	}
	{
	.reg .b32 %temp; 
	mov.b64 	{%temp, %r2463}, %fd4561;
	}
	shl.b32 	%r2464, %r2461, 20;
	add.s32 	%r2465, %r2463, %r2464;
	mov.b64 	%fd4562, {%r2462, %r2465};
	sub.s32 	%r2466, %r2458, %r2461;
	shl.b32 	%r2467, %r2466, 20;
	add.s32 	%r2468, %r2467, 1072693248;
	mov.b32 	%r2469, 0;
	mov.b64 	%fd4563, {%r2469, %r2468};
	mul.f64 	%fd4564, %fd4563, %fd4562;
	neg.f64 	%fd4565, %fd4545;
	fma.rn.f64 	%fd4566, %fd4544, %fd4495, %fd4565;
	fma.rn.f64 	%fd4567, %fd4564, %fd4566, %fd4564;
	mul.f64 	%fd4568, %fd4567, %fd4543;
	setp.gt.u32 	%p1154, %r764, 1077624832;
	selp.f64 	%fd4569, 0d0000000000000000, %fd4568, %p1154;
	setp.lt.s32 	%p1155, %r763, 0;
	mov.f64 	%fd4570, 0d4000000000000000;
	sub.f64 	%fd4571, %fd4570, %fd4569;
	selp.f64 	%fd8231, %fd4571, %fd4569, %p1155;
	bra.uni 	$L__BB0_997;
$L__BB0_996:
	setp.eq.s32 	%p1151, %r764, 2146435072;
	setp.eq.s32 	%p1152, %r765, 0;
	setp.lt.s32 	%p1153, %r763, 0;
	selp.f64 	%fd4492, 0d4000000000000000, 0d0000000000000000, %p1153;
	add.f64 	%fd4493, %fd1148, %fd1148;
	selp.f64 	%fd4494, %fd4492, %fd4493, %p1152;
	selp.f64 	%fd8231, %fd4494, %fd4493, %p1151;
$L__BB0_997:
	mul.f64 	%fd1152, %fd1146, 0dBFE6A09E667F3BCD;
	{
	.reg .b32 %temp; 
	mov.b64 	{%temp, %r766}, %fd1152;
	}
	and.b32  	%r767, %r766, 2147483647;
	{
	.reg .b32 %temp; 
	mov.b64 	{%r768, %temp}, %fd1152;
	}
	setp.gt.u32 	%p1156, %r767, 2146435071;
	@%p1156 bra 	$L__BB0_999;
	mov.b64 	%fd4575, {%r768, %r767};
	add.f64 	%fd4576, %fd4575, 0dC010000000000000;
	add.f64 	%fd4577, %fd4575, 0d4010000000000000;
	rcp.approx.ftz.f64 	%fd4578, %fd4577;
	neg.f64 	%fd4579, %fd4577;
	fma.rn.f64 	%fd4580, %fd4579, %fd4578, 0d3FF0000000000000;
	fma.rn.f64 	%fd4581, %fd4580, %fd4580, %fd4580;
	fma.rn.f64 	%fd4582, %fd4581, %fd4578, %fd4578;
	mul.f64 	%fd4583, %fd4576, %fd4582;
	mov.f64 	%fd4584, 0d3FF0000000000000;
	add.rn.f64 	%fd4585, %fd4583, %fd4584;
	fma.rn.f64 	%fd4586, %fd4585, 0dC010000000000000, %fd4575;
	neg.f64 	%fd4587, %fd4583;
	fma.rn.f64 	%fd4588, %fd4587, %fd4575, %fd4586;
	fma.rn.f64 	%fd4589, %fd4582, %fd4588, %fd4583;
	fma.rn.f64 	%fd4590, %fd4589, 0dBDF8774AD4E0BFD7, 0dBE44E1C6FD03D328;
	fma.rn.f64 	%fd4591, %fd4590, %fd4589, 0dBE4330149F7A56B6;
	fma.rn.f64 	%fd4592, %fd4591, %fd4589, 0d3E7BEDDED8376273;
	fma.rn.f64 	%fd4593, %fd4592, %fd4589, 0d3E6F9254C3ABF22B;
	fma.rn.f64 	%fd4594, %fd4593, %fd4589, 0dBEAB9068C2148CF0;
	fma.rn.f64 	%fd4595, %fd4594, %fd4589, 0d3E94C6454DB34009;
	fma.rn.f64 	%fd4596, %fd4595, %fd4589, 0d3ED7F1C378F2311D;
	fma.rn.f64 	%fd4597, %fd4596, %fd4589, 0dBEE78E051C6D5C58;
	fma.rn.f64 	%fd4598, %fd4597, %fd4589, 0dBEF995B4EAD14A90;
	fma.rn.f64 	%fd4599, %fd4598, %fd4589, 0d3F23BE27CF0A29B2;
	fma.rn.f64 	%fd4600, %fd4599, %fd4589, 0dBF2A1DEF3E81672E;
	fma.rn.f64 	%fd4601, %fd4600, %fd4589, 0dBF48D4ABE68C1713;
	fma.rn.f64 	%fd4602, %fd4601, %fd4589, 0d3F749C67210DD6B4;
	fma.rn.f64 	%fd4603, %fd4602, %fd4589, 0dBF9096238568E357;
	fma.rn.f64 	%fd4604, %fd4603, %fd4589, 0d3FA3079EDF8C2DC9;
	fma.rn.f64 	%fd4605, %fd4604, %fd4589, 0dBFB0FB06DFF601FC;
	fma.rn.f64 	%fd4606, %fd4605, %fd4589, 0d3FB7FEE004DFBCDC;
	fma.rn.f64 	%fd4607, %fd4606, %fd4589, 0dBFB9DDB23C3DB8C6;
	fma.rn.f64 	%fd4608, %fd4607, %fd4589, 0d3FB16ECEFCFA5FDA;
	fma.rn.f64 	%fd4609, %fd4608, %fd4589, 0d3F8F7F5DF66FB6D6;
	fma.rn.f64 	%fd4610, %fd4609, %fd4589, 0dBFC1DF1AD154A29D;
	fma.rn.f64 	%fd4611, %fd4610, %fd4589, 0d3FF3BA5916E9FD7F;
	fma.rn.f64 	%fd4612, %fd4575, 0d4000000000000000, 0d3FF0000000000000;
	rcp.approx.ftz.f64 	%fd4613, %fd4612;
	neg.f64 	%fd4614, %fd4612;
	fma.rn.f64 	%fd4615, %fd4614, %fd4613, 0d3FF0000000000000;
	fma.rn.f64 	%fd4616, %fd4615, %fd4615, %fd4615;
	fma.rn.f64 	%fd4617, %fd4616, %fd4613, %fd4613;
	mul.f64 	%fd4618, %fd4617, %fd4611;
	mul.f64 	%fd4619, %fd4618, 0dC000000000000000;
	fma.rn.f64 	%fd4620, %fd4575, %fd4619, %fd4611;
	neg.f64 	%fd4621, %fd4618;
	add.rn.f64 	%fd4622, %fd4620, %fd4621;
	fma.rn.f64 	%fd4623, %fd4622, %fd4617, %fd4618;
	neg.f64 	%fd4624, %fd4575;
	mul.f64 	%fd4625, %fd4575, %fd4624;
	fma.rn.f64 	%fd4626, %fd4625, 0d3FF71547652B82FE, 0d4338000000000000;
	{
	.reg .b32 %temp; 
	mov.b64 	{%r2470, %temp}, %fd4626;
	}
	mov.f64 	%fd4627, 0dC338000000000000;
	add.rn.f64 	%fd4628, %fd4626, %fd4627;
	fma.rn.f64 	%fd4629, %fd4628, 0dBFE62E42FEFA39EF, %fd4625;
	fma.rn.f64 	%fd4630, %fd4628, 0dBC7ABC9E3B39803F, %fd4629;
	fma.rn.f64 	%fd4631, %fd4630, 0d3E5ADE1569CE2BDF, 0d3E928AF3FCA213EA;
	fma.rn.f64 	%fd4632, %fd4631, %fd4630, 0d3EC71DEE62401315;
	fma.rn.f64 	%fd4633, %fd4632, %fd4630, 0d3EFA01997C89EB71;
	fma.rn.f64 	%fd4634, %fd4633, %fd4630, 0d3F2A01A014761F65;
	fma.rn.f64 	%fd4635, %fd4634, %fd4630, 0d3F56C16C1852B7AF;
	fma.rn.f64 	%fd4636, %fd4635, %fd4630, 0d3F81111111122322;
	fma.rn.f64 	%fd4637, %fd4636, %fd4630, 0d3FA55555555502A1;
	fma.rn.f64 	%fd4638, %fd4637, %fd4630, 0d3FC5555555555511;
	fma.rn.f64 	%fd4639, %fd4638, %fd4630, 0d3FE000000000000B;
	fma.rn.f64 	%fd4640, %fd4639, %fd4630, 0d3FF0000000000000;
	fma.rn.f64 	%fd4641, %fd4640, %fd4630, 0d3FF0000000000000;
	shr.u32 	%r2471, %r2470, 31;
	add.s32 	%r2472, %r2470, %r2471;
	shr.s32 	%r2473, %r2472, 1;
	{
	.reg .b32 %temp; 
	mov.b64 	{%r2474, %temp}, %fd4641;
	}
	{
	.reg .b32 %temp; 
	mov.b64 	{%temp, %r2475}, %fd4641;
	}
	shl.b32 	%r2476, %r2473, 20;
	add.s32 	%r2477, %r2475, %r2476;
	mov.b64 	%fd4642, {%r2474, %r2477};
	sub.s32 	%r2478, %r2470, %r2473;
	shl.b32 	%r2479, %r2478, 20;
	add.s32 	%r2480, %r2479, 1072693248;
	mov.b32 	%r2481, 0;
	mov.b64 	%fd4643, {%r2481, %r2480};
	mul.f64 	%fd4644, %fd4643, %fd4642;
	neg.f64 	%fd4645, %fd4625;
	fma.rn.f64 	%fd4646, %fd4624, %fd4575, %fd4645;
	fma.rn.f64 	%fd4647, %fd4644, %fd4646, %fd4644;
	mul.f64 	%fd4648, %fd4647, %fd4623;
	setp.gt.u32 	%p1160, %r767, 1077624832;
	selp.f64 	%fd4649, 0d0000000000000000, %fd4648, %p1160;
	setp.lt.s32 	%p1161, %r766, 0;
	mov.f64 	%fd4650, 0d4000000000000000;
	sub.f64 	%fd4651, %fd4650, %fd4649;
	selp.f64 	%fd8232, %fd4651, %fd4649, %p1161;
	bra.uni 	$L__BB0_1000;
$L__BB0_999:
	setp.eq.s32 	%p1157, %r767, 2146435072;
	setp.eq.s32 	%p1158, %r768, 0;
	setp.lt.s32 	%p1159, %r766, 0;
	selp.f64 	%fd4572, 0d4000000000000000, 0d0000000000000000, %p1159;
	add.f64 	%fd4573, %fd1152, %fd1152;
	selp.f64 	%fd4574, %fd4572, %fd4573, %p1158;
	selp.f64 	%fd8232, %fd4574, %fd4573, %p1157;
$L__BB0_1000:
	mul.f64 	%fd4652, %fd8232, 0d3FE0000000000000;
	mul.f64 	%fd4653, %fd8231, 0d3FE0000000000000;
	sub.f64 	%fd4654, %fd4653, %fd4652;
	fma.rn.f64 	%fd8233, %fd4654, 0d40040D931FF62706, %fd8233;
$L__BB0_1001:
	setp.leu.f64 	%p1162, %fd1070, %fd1044;
	mov.f64 	%fd8253, 0d0000000000000000;
	mov.f64 	%fd8254, %fd8253;
	@%p1162 bra 	$L__BB0_1064;
	add.f64 	%fd1158, %fd1045, 0dBFF0000000000000;
	fma.rn.f64 	%fd4656, %fd1066, 0d3FF71547652B82FE, 0d4338000000000000;
	{
	.reg .b32 %temp; 
	mov.b64 	{%r769, %temp}, %fd4656;
	}
	mov.f64 	%fd4657, 0dC338000000000000;
	add.rn.f64 	%fd4658, %fd4656, %fd4657;
	fma.rn.f64 	%fd4659, %fd4658, 0dBFE62E42FEFA39EF, %fd1066;
	fma.rn.f64 	%fd4660, %fd4658, 0dBC7ABC9E3B39803F, %fd4659;
	fma.rn.f64 	%fd4661, %fd4660, 0d3E5ADE1569CE2BDF, 0d3E928AF3FCA213EA;
	fma.rn.f64 	%fd4662, %fd4661, %fd4660, 0d3EC71DEE62401315;
	fma.rn.f64 	%fd4663, %fd4662, %fd4660, 0d3EFA01997C89EB71;
	fma.rn.f64 	%fd4664, %fd4663, %fd4660, 0d3F2A01A014761F65;
	fma.rn.f64 	%fd4665, %fd4664, %fd4660, 0d3F56C16C1852B7AF;
	fma.rn.f64 	%fd4666, %fd4665, %fd4660, 0d3F81111111122322;
	fma.rn.f64 	%fd4667, %fd4666, %fd4660, 0d3FA55555555502A1;
	fma.rn.f64 	%fd4668, %fd4667, %fd4660, 0d3FC5555555555511;
	fma.rn.f64 	%fd4669, %fd4668, %fd4660, 0d3FE000000000000B;
	fma.rn.f64 	%fd4670, %fd4669, %fd4660, 0d3FF0000000000000;
	fma.rn.f64 	%fd4671, %fd4670, %fd4660, 0d3FF0000000000000;
	{
	.reg .b32 %temp; 
	mov.b64 	{%r770, %temp}, %fd4671;
	}
	{
	.reg .b32 %temp; 
	mov.b64 	{%temp, %r771}, %fd4671;
	}
	shl.b32 	%r2482, %r769, 20;
	add.s32 	%r2483, %r2482, %r771;
	mov.b64 	%fd8234, {%r770, %r2483};
	{
	.reg .b32 %temp; 
	mov.b64 	{%temp, %r2484}, %fd1066;
	}
	mov.b32 	%f45, %r2484;
	abs.f32 	%f23, %f45;
	setp.lt.f32 	%p1163, %f23, 0f4086232B;
	@%p1163 bra 	$L__BB0_1005;
	setp.lt.f64 	%p1164, %fd1066, 0d0000000000000000;
	add.f64 	%fd4672, %fd1066, 0d7FF0000000000000;
	selp.f64 	%fd8234, 0d0000000000000000, %fd4672, %p1164;
	setp.geu.f32 	%p1165, %f23, 0f40874800;
	@%p1165 bra 	$L__BB0_1005;
	shr.u32 	%r2485, %r769, 31;
	add.s32 	%r2486, %r769, %r2485;
	shr.s32 	%r2487, %r2486, 1;
	shl.b32 	%r2488, %r2487, 20;
	add.s32 	%r2489, %r771, %r2488;
	mov.b64 	%fd4673, {%r770, %r2489};
	sub.s32 	%r2490, %r769, %r2487;
	shl.b32 	%r2491, %r2490, 20;
	add.s32 	%r2492, %r2491, 1072693248;
	mov.b32 	%r2493, 0;
	mov.b64 	%fd4674, {%r2493, %r2492};
	mul.f64 	%fd8234, %fd4674, %fd4673;
$L__BB0_1005:
	setp.gt.f64 	%p1166, %fd1069, %fd1044;
	selp.f64 	%fd4675, %fd1069, %fd1044, %p1166;
	add.f64 	%fd1163, %fd4675, %fd1067;
	add.f64 	%fd1164, %fd1070, %fd1067;
	neg.f64 	%fd1165, %fd1158;
	{
	.reg .b32 %temp; 
	mov.b64 	{%temp, %r3973}, %fd1163;
	}
	{
	.reg .b32 %temp; 
	mov.b64 	{%temp, %r773}, %fd1165;
	}
	shr.u32 	%r2494, %r773, 20;
	and.b32  	%r2495, %r2494, 2047;
	add.s32 	%r2496, %r2495, -1012;
	mov.b64 	%rd408, %fd1165;
	shl.b64 	%rd27, %rd408, %r2496;
	setp.eq.s64 	%p55, %rd27, -9223372036854775808;
	abs.f64 	%fd1166, %fd1163;
	setp.neu.f64 	%p1167, %fd1163, 0d0000000000000000;
	@%p1167 bra 	$L__BB0_1007;
	setp.eq.s64 	%p1170, %rd27, -9223372036854775808;
	abs.f64 	%fd4684, %fd1158;
	setp.neu.f64 	%p1171, %fd4684, 0d3FE0000000000000;
	and.pred  	%p53, %p1171, %p1170;
	selp.b32 	%r2497, %r3973, 0, %p53;
	setp.lt.s32 	%p1172, %r773, 0;
	or.b32  	%r2498, %r2497, 2146435072;
	selp.b32 	%r2499, %r2498, %r2497, %p1172;
	mov.b32 	%r2500, 0;
	mov.b64 	%fd8236, {%r2500, %r2499};
	bra.uni 	$L__BB0_1008;
$L__BB0_1007:
	{ // callseq 12, 0
	.param .b64 param0;
	st.param.f64 	[param0], %fd1166;
	.param .b64 param1;
	st.param.f64 	[param1], %fd1165;
	.param .b64 retval0;
	call.uni (retval0), 
	__internal_accurate_pow, 
	(
	param0, 
	param1
	);
	ld.param.f64 	%fd4676, [retval0];
	} // callseq 12
	setp.lt.s32 	%p1168, %r3973, 0;
	cvt.rzi.f64.f64 	%fd4678, %fd1165;
	setp.neu.f64 	%p1169, %fd4678, %fd1165;
	neg.f64 	%fd4680, %fd4676;
	selp.f64 	%fd4681, %fd4680, %fd4676, %p55;
	selp.f64 	%fd4682, %fd4681, %fd4676, %p1168;
	selp.f64 	%fd4683, 0dFFF8000000000000, %fd4682, %p1169;
	selp.f64 	%fd8236, %fd4683, %fd4682, %p1168;
	mov.pred 	%p53, %p55;
$L__BB0_1008:
	sub.f64 	%fd4685, %fd1163, %fd1158;
	{
	.reg .b32 %temp; 
	mov.b64 	{%temp, %r2501}, %fd4685;
	}
	and.b32  	%r2502, %r2501, 2146435072;
	setp.ne.s32 	%p1173, %r2502, 2146435072;
	@%p1173 bra 	$L__BB0_1015;
	setp.num.f64 	%p1174, %fd1163, %fd1163;
	@%p1174 bra 	$L__BB0_1011;
	add.rn.f64 	%fd8236, %fd1163, %fd1165;
	bra.uni 	$L__BB0_1015;
$L__BB0_1011:
	abs.f64 	%fd4686, %fd1158;
	setp.neu.f64 	%p1175, %fd4686, 0d7FF0000000000000;
	@%p1175 bra 	$L__BB0_1013;
	setp.gt.f64 	%p1180, %fd1166, 0d3FF0000000000000;
	selp.b32 	%r2510, 2146435072, 0, %p1180;
	setp.lt.s32 	%p1181, %r773, 0;
	xor.b32  	%r2511, %r2510, 2146435072;
	selp.b32 	%r2512, %r2511, %r2510, %p1181;
	setp.eq.f64 	%p1182, %fd1163, 0dBFF0000000000000;
	selp.b32 	%r2513, 1072693248, %r2512, %p1182;
	mov.b32 	%r2514, 0;
	mov.b64 	%fd8236, {%r2514, %r2513};
	bra.uni 	$L__BB0_1015;
$L__BB0_1013:
	setp.neu.f64 	%p1176, %fd1166, 0d7FF0000000000000;
	@%p1176 bra 	$L__BB0_1015;
	setp.lt.s32 	%p1177, %r3973, 0;
	setp.lt.s32 	%p1178, %r773, 0;
	selp.b32 	%r2503, 0, 2146435072, %p1178;
	and.b32  	%r2504, %r773, 2147483647;
	setp.ne.s32 	%p1179, %r2504, 1071644672;
	or.b32  	%r2505, %r2503, -2147483648;
	selp.b32 	%r2506, %r2505, %r2503, %p1179;
	selp.b32 	%r2507, %r2506, %r2503, %p53;
	selp.b32 	%r2508, %r2507, %r2503, %p1177;
	mov.b32 	%r2509, 0;
	mov.b64 	%fd8236, {%r2509, %r2508};
$L__BB0_1015:
	setp.eq.f64 	%p1183, %fd1163, 0d3FF0000000000000;
	setp.eq.f64 	%p1184, %fd1158, 0d0000000000000000;
	selp.f64 	%fd4687, 0d3FF0000000000000, %fd8236, %p1184;
	selp.f64 	%fd1174, 0d3FF0000000000000, %fd4687, %p1183;
	{
	.reg .b32 %temp; 
	mov.b64 	{%temp, %r3977}, %fd1164;
	}
	abs.f64 	%fd1175, %fd1164;
	setp.neu.f64 	%p1185, %fd1164, 0d0000000000000000;
	@%p1185 bra 	$L__BB0_1017;
	setp.eq.s64 	%p1189, %rd27, -9223372036854775808;
	abs.f64 	%fd4696, %fd1158;
	setp.neu.f64 	%p1190, %fd4696, 0d3FE0000000000000;
	and.pred  	%p55, %p1190, %p1189;
	selp.b32 	%r2515, %r3977, 0, %p55;
	setp.lt.s32 	%p1191, %r773, 0;
	or.b32  	%r2516, %r2515, 2146435072;
	selp.b32 	%r2517, %r2516, %r2515, %p1191;
	mov.b32 	%r2518, 0;
	mov.b64 	%fd8238, {%r2518, %r2517};
	bra.uni 	$L__BB0_1018;
$L__BB0_1017:
	{ // callseq 13, 0
	.param .b64 param0;
	st.param.f64 	[param0], %fd1175;
	.param .b64 param1;
	st.param.f64 	[param1], %fd1165;
	.param .b64 retval0;
	call.uni (retval0), 
	__internal_accurate_pow, 
	(
	param0, 
	param1
	);
	ld.param.f64 	%fd4688, [retval0];
	} // callseq 13
	setp.lt.s32 	%p1186, %r3977, 0;
	cvt.rzi.f64.f64 	%fd4690, %fd1165;
	setp.neu.f64 	%p1187, %fd4690, %fd1165;
	neg.f64 	%fd4692, %fd4688;
	setp.eq.s64 	%p1188, %rd27, -9223372036854775808;
	selp.f64 	%fd4693, %fd4692, %fd4688, %p1188;
	selp.f64 	%fd4694, %fd4693, %fd4688, %p1186;
	selp.f64 	%fd4695, 0dFFF8000000000000, %fd4694, %p1187;
	selp.f64 	%fd8238, %fd4695, %fd4694, %p1186;
$L__BB0_1018:
	sub.f64 	%fd4697, %fd1164, %fd1158;
	{
	.reg .b32 %temp; 
	mov.b64 	{%temp, %r2519}, %fd4697;
	}
	and.b32  	%r2520, %r2519, 2146435072;
	setp.ne.s32 	%p1192, %r2520, 2146435072;
	@%p1192 bra 	$L__BB0_1025;
	setp.num.f64 	%p1193, %fd1164, %fd1164;
	@%p1193 bra 	$L__BB0_1021;
	add.rn.f64 	%fd8238, %fd1164, %fd1165;
	bra.uni 	$L__BB0_1025;
$L__BB0_1021:
	abs.f64 	%fd4698, %fd1158;
	setp.neu.f64 	%p1194, %fd4698, 0d7FF0000000000000;
	@%p1194 bra 	$L__BB0_1023;
	setp.gt.f64 	%p1199, %fd1175, 0d3FF0000000000000;
	selp.b32 	%r2528, 2146435072, 0, %p1199;
	setp.lt.s32 	%p1200, %r773, 0;
	xor.b32  	%r2529, %r2528, 2146435072;
	selp.b32 	%r2530, %r2529, %r2528, %p1200;
	setp.eq.f64 	%p1201, %fd1164, 0dBFF0000000000000;
	selp.b32 	%r2531, 1072693248, %r2530, %p1201;
	mov.b32 	%r2532, 0;
	mov.b64 	%fd8238, {%r2532, %r2531};
	bra.uni 	$L__BB0_1025;
$L__BB0_1023:
	setp.neu.f64 	%p1195, %fd1175, 0d7FF0000000000000;
	@%p1195 bra 	$L__BB0_1025;
	setp.lt.s32 	%p1196, %r3977, 0;
	setp.lt.s32 	%p1197, %r773, 0;
	selp.b32 	%r2521, 0, 2146435072, %p1197;
	and.b32  	%r2522, %r773, 2147483647;
	setp.ne.s32 	%p1198, %r2522, 1071644672;
	or.b32  	%r2523, %r2521, -2147483648;
	selp.b32 	%r2524, %r2523, %r2521, %p1198;
	selp.b32 	%r2525, %r2524, %r2521, %p55;
	selp.b32 	%r2526, %r2525, %r2521, %p1196;
	mov.b32 	%r2527, 0;
	mov.b64 	%fd8238, {%r2527, %r2526};
$L__BB0_1025:
	setp.eq.f64 	%p1203, %fd1164, 0d3FF0000000000000;
	selp.f64 	%fd4701, 0d3FF0000000000000, %fd8238, %p1184;
	selp.f64 	%fd1183, 0d3FF0000000000000, %fd4701, %p1203;
	div.rn.f64 	%fd1184, %fd8234, %fd1158;
	sub.f64 	%fd4702, %fd1174, %fd1183;
	mul.f64 	%fd1185, %fd1184, %fd4702;
	mov.b64 	%rd409, %fd1185;
	setp.lt.s64 	%p1204, %rd409, 0;
	and.b64  	%rd410, %rd409, 9223372036854775807;
	add.s64 	%rd411, %rd410, -4503599627370496;
	setp.lt.u64 	%p1205, %rd411, 9214364837600034816;
	and.pred  	%p1206, %p1205, %p1204;
	add.s64 	%rd412, %rd410, -1;
	setp.lt.u64 	%p1207, %rd412, 4503599627370495;
	and.pred  	%p1208, %p1207, %p1204;
	setp.eq.s64 	%p1209, %rd410, 0;
	or.pred  	%p1210, %p1209, %p1208;
	setp.eq.s64 	%p1211, %rd410, 9218868437227405312;
	or.pred  	%p1212, %p1210, %p1211;
	setp.gt.s64 	%p1213, %rd410, 9218868437227405312;
	or.pred  	%p1214, %p1212, %p1213;
	or.pred  	%p1215, %p1214, %p1206;
	@%p1215 bra 	$L__BB0_1171;
	setp.gt.s32 	%p1216, %r4017, 1048575;
	mov.b32 	%r3971, -1023;
	mov.f64 	%fd8239, %fd1057;
	mov.u32 	%r3969, %r4017;
	mov.u32 	%r3970, %r4018;
	@%p1216 bra 	$L__BB0_1028;
	mul.f64 	%fd8239, %fd1057, 0d4350000000000000;
	{
	.reg .b32 %temp; 
	mov.b64 	{%temp, %r3969}, %fd8239;
	}
	{
	.reg .b32 %temp; 
	mov.b64 	{%r3970, %temp}, %fd8239;
	}
	mov.b32 	%r3971, -1077;
$L__BB0_1028:
	add.s32 	%r2535, %r3969, -1;
	setp.gt.u32 	%p1217, %r2535, 2146435070;
	@%p1217 bra 	$L__BB0_1032;
	shr.u32 	%r2538, %r3969, 20;
	add.s32 	%r3972, %r3971, %r2538;
	and.b32  	%r2539, %r3969, 1048575;
	or.b32  	%r2540, %r2539, 1072693248;
	mov.b64 	%fd8240, {%r3970, %r2540};
	setp.lt.u32 	%p1219, %r2540, 1073127583;
	@%p1219 bra 	$L__BB0_1031;
	{
	.reg .b32 %temp; 
	mov.b64 	{%r2541, %temp}, %fd8240;
	}
	{
	.reg .b32 %temp; 
	mov.b64 	{%temp, %r2542}, %fd8240;
	}
	add.s32 	%r2543, %r2542, -1048576;
	mov.b64 	%fd8240, {%r2541, %r2543};
	add.s32 	%r3972, %r3972, 1;
$L__BB0_1031:
	add.f64 	%fd4704, %fd8240, 0dBFF0000000000000;
	add.f64 	%fd4705, %fd8240, 0d3FF0000000000000;
	rcp.approx.ftz.f64 	%fd4706, %fd4705;
	neg.f64 	%fd4707, %fd4705;
	fma.rn.f64 	%fd4708, %fd4707, %fd4706, 0d3FF0000000000000;
	fma.rn.f64 	%fd4709, %fd4708, %fd4708, %fd4708;
	fma.rn.f64 	%fd4710, %fd4709, %fd4706, %fd4706;
	mul.f64 	%fd4711, %fd4704, %fd4710;
	fma.rn.f64 	%fd4712, %fd4704, %fd4710, %fd4711;
	mul.f64 	%fd4713, %fd4712, %fd4712;
	fma.rn.f64 	%fd4714, %fd4713, 0d3EB1380B3AE80F1E, 0d3ED0EE258B7A8B04;
	fma.rn.f64 	%fd4715, %fd4714, %fd4713, 0d3EF3B2669F02676F;
	fma.rn.f64 	%fd4716, %fd4715, %fd4713, 0d3F1745CBA9AB0956;
	fma.rn.f64 	%fd4717, %fd4716, %fd4713, 0d3F3C71C72D1B5154;
	fma.rn.f64 	%fd4718, %fd4717, %fd4713, 0d3F624924923BE72D;
	fma.rn.f64 	%fd4719, %fd4718, %fd4713, 0d3F8999999999A3C4;
	fma.rn.f64 	%fd4720, %fd4719, %fd4713, 0d3FB5555555555554;
	sub.f64 	%fd4721, %fd4704, %fd4712;
	add.f64 	%fd4722, %fd4721, %fd4721;
	neg.f64 	%fd4723, %fd4712;
	fma.rn.f64 	%fd4724, %fd4723, %fd4704, %fd4722;
	mul.f64 	%fd4725, %fd4710, %fd4724;
	mul.f64 	%fd4726, %fd4713, %fd4720;
	fma.rn.f64 	%fd4727, %fd4726, %fd4712, %fd4725;
	xor.b32  	%r2544, %r3972, -2147483648;
	mov.b32 	%r2545, 1127219200;
	mov.b64 	%fd4728, {%r2544, %r2545};
	sub.f64 	%fd4729, %fd4728, %fd1;
	fma.rn.f64 	%fd4730, %fd4729, 0d3FE62E42FEFA39EF, %fd4712;
	fma.rn.f64 	%fd4731, %fd4729, 0dBFE62E42FEFA39EF, %fd4730;
	sub.f64 	%fd4732, %fd4731, %fd4712;
	sub.f64 	%fd4733, %fd4727, %fd4732;
	fma.rn.f64 	%fd4734, %fd4729, 0d3C7ABC9E3B39803F, %fd4733;
	add.f64 	%fd8241, %fd4730, %fd4734;
	bra.uni 	$L__BB0_1033;
$L__BB0_1032:
	fma.rn.f64 	%fd4703, %fd8239, 0d7FF0000000000000, 0d7FF0000000000000;
	{
	.reg .b32 %temp; 
	mov.b64 	{%temp, %r2536}, %fd8239;
	}
	and.b32  	%r2537, %r2536, 2147483647;
	setp.eq.s32 	%p1218, %r2537, 0;
	selp.f64 	%fd8241, 0dFFF0000000000000, %fd4703, %p1218;
$L__BB0_1033:
	neg.f64 	%fd1194, %fd1045;
	{
	.reg .b32 %temp; 
	mov.b64 	{%temp, %r783}, %fd1194;
	}
	shr.u32 	%r2546, %r783, 20;
	and.b32  	%r2547, %r2546, 2047;
	add.s32 	%r2548, %r2547, -1012;
	mov.b64 	%rd413, %fd1194;
	shl.b64 	%rd28, %rd413, %r2548;
	setp.eq.s64 	%p2362, %rd28, -9223372036854775808;
	@%p1167 bra 	$L__BB0_1035;
	setp.eq.s64 	%p1223, %rd28, -9223372036854775808;
	setp.neu.f64 	%p1224, %fd1045, 0d3FE0000000000000;
	and.pred  	%p2361, %p1224, %p1223;
	selp.b32 	%r2549, %r3973, 0, %p2361;
	setp.lt.s32 	%p1225, %r783, 0;
	or.b32  	%r2550, %r2549, 2146435072;
	selp.b32 	%r2551, %r2550, %r2549, %p1225;
	mov.b32 	%r2552, 0;
	mov.b64 	%fd8243, {%r2552, %r2551};
	bra.uni 	$L__BB0_1036;
$L__BB0_1035:
	{ // callseq 14, 0
	.param .b64 param0;
	st.param.f64 	[param0], %fd1166;
	.param .b64 param1;
	st.param.f64 	[param1], %fd1194;
	.param .b64 retval0;
	call.uni (retval0), 
	__internal_accurate_pow, 
	(
	param0, 
	param1
	);
	ld.param.f64 	%fd4735, [retval0];
	} // callseq 14
	setp.lt.s32 	%p1221, %r3973, 0;
	cvt.rzi.f64.f64 	%fd4737, %fd1194;
	setp.neu.f64 	%p1222, %fd4737, %fd1194;
	neg.f64 	%fd4739, %fd4735;
	selp.f64 	%fd4740, %fd4739, %fd4735, %p2362;
	selp.f64 	%fd4741, %fd4740, %fd4735, %p1221;
	selp.f64 	%fd4742, 0dFFF8000000000000, %fd4741, %p1222;
	selp.f64 	%fd8243, %fd4742, %fd4741, %p1221;
	mov.pred 	%p2361, %p2362;
$L__BB0_1036:
	sub.f64 	%fd4743, %fd1163, %fd1045;
	{
	.reg .b32 %temp; 
	mov.b64 	{%temp, %r2553}, %fd4743;
	}
	and.b32  	%r2554, %r2553, 2146435072;
	setp.ne.s32 	%p1226, %r2554, 2146435072;
	@%p1226 bra 	$L__BB0_1041;
	setp.num.f64 	%p1227, %fd1163, %fd1163;
	@%p1227 bra 	$L__BB0_1039;
	add.rn.f64 	%fd8243, %fd1163, %fd1194;
	bra.uni 	$L__BB0_1041;
$L__BB0_1039:
	setp.neu.f64 	%p1228, %fd1166, 0d7FF0000000000000;
	@%p1228 bra 	$L__BB0_1041;
	setp.lt.s32 	%p1229, %r3973, 0;
	setp.lt.s32 	%p1230, %r783, 0;
	selp.b32 	%r2555, 0, 2146435072, %p1230;
	and.b32  	%r2556, %r783, 2147483647;
	setp.ne.s32 	%p1231, %r2556, 1071644672;
	or.b32  	%r2557, %r2555, -2147483648;
	selp.b32 	%r2558, %r2557, %r2555, %p1231;
	selp.b32 	%r2559, %r2558, %r2555, %p2361;
	selp.b32 	%r2560, %r2559, %r2555, %p1229;
	mov.b32 	%r2561, 0;
	mov.b64 	%fd8243, {%r2561, %r2560};
$L__BB0_1041:
	@%p1185 bra 	$L__BB0_1043;
	setp.eq.s64 	%p1236, %rd28, -9223372036854775808;
	setp.neu.f64 	%p1237, %fd1045, 0d3FE0000000000000;
	and.pred  	%p2362, %p1237, %p1236;
	selp.b32 	%r2562, %r3977, 0, %p2362;
	setp.lt.s32 	%p1238, %r783, 0;
	or.b32  	%r2563, %r2562, 2146435072;
	selp.b32 	%r2564, %r2563, %r2562, %p1238;
	mov.b32 	%r2565, 0;
	mov.b64 	%fd8245, {%r2565, %r2564};
	bra.uni 	$L__BB0_1044;
$L__BB0_1043:
	{ // callseq 15, 0
	.param .b64 param0;
	st.param.f64 	[param0], %fd1175;
	.param .b64 param1;
	st.param.f64 	[param1], %fd1194;
	.param .b64 retval0;
	call.uni (retval0), 
	__internal_accurate_pow, 
	(
	param0, 
	param1
	);
	ld.param.f64 	%fd4744, [retval0];
	} // callseq 15
	setp.lt.s32 	%p1233, %r3977, 0;
	cvt.rzi.f64.f64 	%fd4746, %fd1194;
	setp.neu.f64 	%p1234, %fd4746, %fd1194;
	neg.f64 	%fd4748, %fd4744;
	setp.eq.s64 	%p1235, %rd28, -9223372036854775808;
	selp.f64 	%fd4749, %fd4748, %fd4744, %p1235;
	selp.f64 	%fd4750, %fd4749, %fd4744, %p1233;
	selp.f64 	%fd4751, 0dFFF8000000000000, %fd4750, %p1234;
	selp.f64 	%fd8245, %fd4751, %fd4750, %p1233;
$L__BB0_1044:
	sub.f64 	%fd4752, %fd1164, %fd1045;
	{
	.reg .b32 %temp; 
	mov.b64 	{%temp, %r2566}, %fd4752;
	}
	and.b32  	%r2567, %r2566, 2146435072;
	setp.ne.s32 	%p1239, %r2567, 2146435072;
	@%p1239 bra 	$L__BB0_1049;
	setp.num.f64 	%p1240, %fd1164, %fd1164;
	@%p1240 bra 	$L__BB0_1047;
	add.rn.f64 	%fd8245, %fd1164, %fd1194;
	bra.uni 	$L__BB0_1049;
$L__BB0_1047:
	setp.neu.f64 	%p1241, %fd1175, 0d7FF0000000000000;
	@%p1241 bra 	$L__BB0_1049;
	setp.lt.s32 	%p1242, %r3977, 0;
	setp.lt.s32 	%p1243, %r783, 0;
	selp.b32 	%r2568, 0, 2146435072, %p1243;
	and.b32  	%r2569, %r783, 2147483647;
	setp.ne.s32 	%p1244, %r2569, 1071644672;
	or.b32  	%r2570, %r2568, -2147483648;
	selp.b32 	%r2571, %r2570, %r2568, %p1244;
	selp.b32 	%r2572, %r2571, %r2568, %p2362;
	selp.b32 	%r2573, %r2572, %r2568, %p1242;
	mov.b32 	%r2574, 0;
	mov.b64 	%fd8245, {%r2574, %r2573};
$L__BB0_1049:
	selp.f64 	%fd4753, 0d3FF0000000000000, %fd8245, %p1203;
	add.f64 	%fd4754, %fd1044, %fd1057;
	mul.f64 	%fd4755, %fd1185, %fd4754;
	mul.f64 	%fd4756, %fd1044, %fd1044;
	div.rn.f64 	%fd4757, %fd1045, %fd4756;
	add.f64 	%fd4758, %fd4757, 0d3FF0000000000000;
	mul.f64 	%fd4759, %fd8234, %fd4758;
	setp.eq.f64 	%p1246, %fd1163, 0d3FF0000000000000;
	selp.f64 	%fd4760, 0d3FF0000000000000, %fd8243, %p1246;
	sub.f64 	%fd4761, %fd4760, %fd4753;
	mul.f64 	%fd4762, %fd4759, %fd4761;
	sub.f64 	%fd1207, %fd4762, %fd4755;
	{
	.reg .b32 %temp; 
	mov.b64 	{%r3974, %temp}, %fd1163;
	}
	setp.gt.s32 	%p1247, %r3973, 1048575;
	mov.b32 	%r3975, -1023;
	mov.f64 	%fd8246, %fd1163;
	@%p1247 bra 	$L__BB0_1051;
	mul.f64 	%fd8246, %fd1163, 0d4350000000000000;
	{
	.reg .b32 %temp; 
	mov.b64 	{%temp, %r3973}, %fd8246;
	}
	{
	.reg .b32 %temp; 
	mov.b64 	{%r3974, %temp}, %fd8246;
	}
	mov.b32 	%r3975, -1077;
$L__BB0_1051:
	add.s32 	%r2577, %r3973, -1;
	setp.gt.u32 	%p1248, %r2577, 2146435070;
	@%p1248 bra 	$L__BB0_1055;
	shr.u32 	%r2580, %r3973, 20;
	add.s32 	%r3976, %r3975, %r2580;
	and.b32  	%r2581, %r3973, 1048575;
	or.b32  	%r2582, %r2581, 1072693248;
	mov.b64 	%fd8247, {%r3974, %r2582};
	setp.lt.u32 	%p1250, %r2582, 1073127583;
	@%p1250 bra 	$L__BB0_1054;
	{
	.reg .b32 %temp; 
	mov.b64 	{%r2583, %temp}, %fd8247;
	}
	{
	.reg .b32 %temp; 
	mov.b64 	{%temp, %r2584}, %fd8247;
	}
	add.s32 	%r2585, %r2584, -1048576;
	mov.b64 	%fd8247, {%r2583, %r2585};
	add.s32 	%r3976, %r3976, 1;
$L__BB0_1054:
	add.f64 	%fd4764, %fd8247, 0dBFF0000000000000;
	add.f64 	%fd4765, %fd8247, 0d3FF0000000000000;
	rcp.approx.ftz.f64 	%fd4766, %fd4765;
	neg.f64 	%fd4767, %fd4765;
	fma.rn.f64 	%fd4768, %fd4767, %fd4766, 0d3FF0000000000000;
	fma.rn.f64 	%fd4769, %fd4768, %fd4768, %fd4768;
	fma.rn.f64 	%fd4770, %fd4769, %fd4766, %fd4766;
	mul.f64 	%fd4771, %fd4764, %fd4770;
	fma.rn.f64 	%fd4772, %fd4764, %fd4770, %fd4771;
	mul.f64 	%fd4773, %fd4772, %fd4772;
	fma.rn.f64 	%fd4774, %fd4773, 0d3EB1380B3AE80F1E, 0d3ED0EE258B7A8B04;
	fma.rn.f64 	%fd4775, %fd4774, %fd4773, 0d3EF3B2669F02676F;
	fma.rn.f64 	%fd4776, %fd4775, %fd4773, 0d3F1745CBA9AB0956;
	fma.rn.f64 	%fd4777, %fd4776, %fd4773, 0d3F3C71C72D1B5154;
	fma.rn.f64 	%fd4778, %fd4777, %fd4773, 0d3F624924923BE72D;
	fma.rn.f64 	%fd4779, %fd4778, %fd4773, 0d3F8999999999A3C4;
	fma.rn.f64 	%fd4780, %fd4779, %fd4773, 0d3FB5555555555554;
	sub.f64 	%fd4781, %fd4764, %fd4772;
	add.f64 	%fd4782, %fd4781, %fd4781;
	neg.f64 	%fd4783, %fd4772;
	fma.rn.f64 	%fd4784, %fd4783, %fd4764, %fd4782;
	mul.f64 	%fd4785, %fd4770, %fd4784;
	mul.f64 	%fd4786, %fd4773, %fd4780;
	fma.rn.f64 	%fd4787, %fd4786, %fd4772, %fd4785;
	xor.b32  	%r2586, %r3976, -2147483648;
	mov.b32 	%r2587, 1127219200;
	mov.b64 	%fd4788, {%r2586, %r2587};
	sub.f64 	%fd4789, %fd4788, %fd1;
	fma.rn.f64 	%fd4790, %fd4789, 0d3FE62E42FEFA39EF, %fd4772;
	fma.rn.f64 	%fd4791, %fd4789, 0dBFE62E42FEFA39EF, %fd4790;
	sub.f64 	%fd4792, %fd4791, %fd4772;
	sub.f64 	%fd4793, %fd4787, %fd4792;
	fma.rn.f64 	%fd4794, %fd4789, 0d3C7ABC9E3B39803F, %fd4793;
	add.f64 	%fd8248, %fd4790, %fd4794;
	bra.uni 	$L__BB0_1056;
$L__BB0_1055:
	fma.rn.f64 	%fd4763, %fd8246, 0d7FF0000000000000, 0d7FF0000000000000;
	{
	.reg .b32 %temp; 
	mov.b64 	{%temp, %r2578}, %fd8246;
	}
	and.b32  	%r2579, %r2578, 2147483647;
	setp.eq.s32 	%p1249, %r2579, 0;
	selp.f64 	%fd8248, 0dFFF0000000000000, %fd4763, %p1249;
$L__BB0_1056:
	neg.f64 	%fd4795, %fd8248;
	rcp.rn.f64 	%fd4796, %fd1044;
	mul.f64 	%fd1216, %fd4796, %fd1158;
	div.rn.f64 	%fd4797, %fd1216, %fd1163;
	sub.f64 	%fd4798, %fd4795, %fd4797;
	mul.f64 	%fd1217, %fd1174, %fd4798;
	{
	.reg .b32 %temp; 
	mov.b64 	{%r3978, %temp}, %fd1164;
	}
	setp.gt.s32 	%p1251, %r3977, 1048575;
	mov.b32 	%r3979, -1023;
	mov.f64 	%fd8249, %fd1164;
	@%p1251 bra 	$L__BB0_1058;
	mul.f64 	%fd8249, %fd1164, 0d4350000000000000;
	{
	.reg .b32 %temp; 
	mov.b64 	{%temp, %r3977}, %fd8249;
	}
	{
	.reg .b32 %temp; 
	mov.b64 	{%r3978, %temp}, %fd8249;
	}
	mov.b32 	%r3979, -1077;
$L__BB0_1058:
	add.s32 	%r2590, %r3977, -1;
	setp.gt.u32 	%p1252, %r2590, 2146435070;
	@%p1252 bra 	$L__BB0_1062;
	shr.u32 	%r2593, %r3977, 20;
	add.s32 	%r3980, %r3979, %r2593;
	and.b32  	%r2594, %r3977, 1048575;
	or.b32  	%r2595, %r2594, 1072693248;
	mov.b64 	%fd8250, {%r3978, %r2595};
	setp.lt.u32 	%p1254, %r2595, 1073127583;
	@%p1254 bra 	$L__BB0_1061;
	{
	.reg .b32 %temp; 
	mov.b64 	{%r2596, %temp}, %fd8250;
	}
	{
	.reg .b32 %temp; 
	mov.b64 	{%temp, %r2597}, %fd8250;
	}
	add.s32 	%r2598, %r2597, -1048576;
	mov.b64 	%fd8250, {%r2596, %r2598};
	add.s32 	%r3980, %r3980, 1;
$L__BB0_1061:
	add.f64 	%fd4800, %fd8250, 0dBFF0000000000000;
	add.f64 	%fd4801, %fd8250, 0d3FF0000000000000;
	rcp.approx.ftz.f64 	%fd4802, %fd4801;
	neg.f64 	%fd4803, %fd4801;
	fma.rn.f64 	%fd4804, %fd4803, %fd4802, 0d3FF0000000000000;
	fma.rn.f64 	%fd4805, %fd4804, %fd4804, %fd4804;
	fma.rn.f64 	%fd4806, %fd4805, %fd4802, %fd4802;
	mul.f64 	%fd4807, %fd4800, %fd4806;
	fma.rn.f64 	%fd4808, %fd4800, %fd4806, %fd4807;
	mul.f64 	%fd4809, %fd4808, %fd4808;
	fma.rn.f64 	%fd4810, %fd4809, 0d3EB1380B3AE80F1E, 0d3ED0EE258B7A8B04;
	fma.rn.f64 	%fd4811, %fd4810, %fd4809, 0d3EF3B2669F02676F;
	fma.rn.f64 	%fd4812, %fd4811, %fd4809, 0d3F1745CBA9AB0956;
	fma.rn.f64 	%fd4813, %fd4812, %fd4809, 0d3F3C71C72D1B5154;
	fma.rn.f64 	%fd4814, %fd4813, %fd4809, 0d3F624924923BE72D;
	fma.rn.f64 	%fd4815, %fd4814, %fd4809, 0d3F8999999999A3C4;
	fma.rn.f64 	%fd4816, %fd4815, %fd4809, 0d3FB5555555555554;
	sub.f64 	%fd4817, %fd4800, %fd4808;
	add.f64 	%fd4818, %fd4817, %fd4817;
	neg.f64 	%fd4819, %fd4808;
	fma.rn.f64 	%fd4820, %fd4819, %fd4800, %fd4818;
	mul.f64 	%fd4821, %fd4806, %fd4820;
	mul.f64 	%fd4822, %fd4809, %fd4816;
	fma.rn.f64 	%fd4823, %fd4822, %fd4808, %fd4821;
	xor.b32  	%r2599, %r3980, -2147483648;
	mov.b32 	%r2600, 1127219200;
	mov.b64 	%fd4824, {%r2599, %r2600};
	sub.f64 	%fd4825, %fd4824, %fd1;
	fma.rn.f64 	%fd4826, %fd4825, 0d3FE62E42FEFA39EF, %fd4808;
	fma.rn.f64 	%fd4827, %fd4825, 0dBFE62E42FEFA39EF, %fd4826;
	sub.f64 	%fd4828, %fd4827, %fd4808;
	sub.f64 	%fd4829, %fd4823, %fd4828;
	fma.rn.f64 	%fd4830, %fd4825, 0d3C7ABC9E3B39803F, %fd4829;
	add.f64 	%fd8251, %fd4826, %fd4830;
	bra.uni 	$L__BB0_1063;
$L__BB0_1062:
	fma.rn.f64 	%fd4799, %fd8249, 0d7FF0000000000000, 0d7FF0000000000000;
	{
	.reg .b32 %temp; 
	mov.b64 	{%temp, %r2591}, %fd8249;
	}
	and.b32  	%r2592, %r2591, 2147483647;
	setp.eq.s32 	%p1253, %r2592, 0;
	selp.f64 	%fd8251, 0dFFF0000000000000, %fd4799, %p1253;
$L__BB0_1063:
	neg.f64 	%fd4831, %fd8251;
	div.rn.f64 	%fd4832, %fd1216, %fd1164;
	sub.f64 	%fd4833, %fd4831, %fd4832;
	mul.f64 	%fd4834, %fd1183, %fd4833;
	add.f64 	%fd4835, %fd8241, 0d3FF0000000000000;
	mul.f64 	%fd4836, %fd1185, %fd4835;
	div.rn.f64 	%fd4837, %fd1185, %fd1158;
	sub.f64 	%fd4838, %fd4836, %fd4837;
	sub.f64 	%fd4839, %fd1217, %fd4834;
	fma.rn.f64 	%fd4840, %fd1184, %fd4839, %fd4838;
	add.f64 	%fd8253, %fd1207, 0d0000000000000000;
	add.f64 	%fd8254, %fd4840, 0d0000000000000000;
	add.f64 	%fd8233, %fd8233, %fd1185;
$L__BB0_1064:
	mov.b64 	%rd414, %fd8233;
	setp.lt.s64 	%p1255, %rd414, 0;
	and.b64  	%rd415, %rd414, 9223372036854775807;
	add.s64 	%rd416, %rd415, -4503599627370496;
	setp.lt.u64 	%p1256, %rd416, 9214364837600034816;
	and.pred  	%p1257, %p1256, %p1255;
	add.s64 	%rd417, %rd415, -1;
	setp.lt.u64 	%p1258, %rd417, 4503599627370495;
	and.pred  	%p1259, %p1258, %p1255;
	setp.eq.s64 	%p1260, %rd415, 0;
	or.pred  	%p1261, %p1260, %p1259;
	setp.eq.s64 	%p1262, %rd415, 9218868437227405312;
	or.pred  	%p1263, %p1261, %p1262;
	setp.gt.s64 	%p1264, %rd415, 9218868437227405312;
	or.pred  	%p1265, %p1263, %p1264;
	or.pred  	%p1266, %p1265, %p1257;
	@%p1266 bra 	$L__BB0_1171;
	{
	.reg .b32 %temp; 
	mov.b64 	{%temp, %r3981}, %fd8233;
	}
	{
	.reg .b32 %temp; 
	mov.b64 	{%r3982, %temp}, %fd8233;
	}
	setp.gt.s32 	%p1267, %r3981, 1048575;
	mov.b32 	%r3983, -1023;
	mov.f64 	%fd8255, %fd8233;
	@%p1267 bra 	$L__BB0_1067;
	mul.f64 	%fd8255, %fd8233, 0d4350000000000000;
	{
	.reg .b32 %temp; 
	mov.b64 	{%temp, %r3981}, %fd8255;
	}
	{
	.reg .b32 %temp; 
	mov.b64 	{%r3982, %temp}, %fd8255;
	}
	mov.b32 	%r3983, -1077;
$L__BB0_1067:
	add.s32 	%r2603, %r3981, -1;
	setp.gt.u32 	%p1268, %r2603, 2146435070;
	@%p1268 bra 	$L__BB0_1071;
	shr.u32 	%r2606, %r3981, 20;
	add.s32 	%r3984, %r3983, %r2606;
	and.b32  	%r2607, %r3981, 1048575;
	or.b32  	%r2608, %r2607, 1072693248;
	mov.b64 	%fd8256, {%r3982, %r2608};
	setp.lt.u32 	%p1270, %r2608, 1073127583;
	@%p1270 bra 	$L__BB0_1070;
	{
	.reg .b32 %temp; 
	mov.b64 	{%r2609, %temp}, %fd8256;
	}
	{
	.reg .b32 %temp; 
	mov.b64 	{%temp, %r2610}, %fd8256;
	}
	add.s32 	%r2611, %r2610, -1048576;
	mov.b64 	%fd8256, {%r2609, %r2611};
	add.s32 	%r3984, %r3984, 1;
$L__BB0_1070:
	add.f64 	%fd4844, %fd8256, 0dBFF0000000000000;
	add.f64 	%fd4845, %fd8256, 0d3FF0000000000000;
	rcp.approx.ftz.f64 	%fd4846, %fd4845;
	neg.f64 	%fd4847, %fd4845;
	fma.rn.f64 	%fd4848, %fd4847, %fd4846, 0d3FF0000000000000;
	fma.rn.f64 	%fd4849, %fd4848, %fd4848, %fd4848;
	fma.rn.f64 	%fd4850, %fd4849, %fd4846, %fd4846;
	mul.f64 	%fd4851, %fd4844, %fd4850;
	fma.rn.f64 	%fd4852, %fd4844, %fd4850, %fd4851;
	mul.f64 	%fd4853, %fd4852, %fd4852;
	fma.rn.f64 	%fd4854, %fd4853, 0d3EB1380B3AE80F1E, 0d3ED0EE258B7A8B04;
	fma.rn.f64 	%fd4855, %fd4854, %fd4853, 0d3EF3B2669F02676F;
	fma.rn.f64 	%fd4856, %fd4855, %fd4853, 0d3F1745CBA9AB0956;
	fma.rn.f64 	%fd4857, %fd4856, %fd4853, 0d3F3C71C72D1B5154;
	fma.rn.f64 	%fd4858, %fd4857, %fd4853, 0d3F624924923BE72D;
	fma.rn.f64 	%fd4859, %fd4858, %fd4853, 0d3F8999999999A3C4;
	fma.rn.f64 	%fd4860, %fd4859, %fd4853, 0d3FB5555555555554;
	sub.f64 	%fd4861, %fd4844, %fd4852;
	add.f64 	%fd4862, %fd4861, %fd4861;
	neg.f64 	%fd4863, %fd4852;
	fma.rn.f64 	%fd4864, %fd4863, %fd4844, %fd4862;
	mul.f64 	%fd4865, %fd4850, %fd4864;
	mul.f64 	%fd4866, %fd4853, %fd4860;
	fma.rn.f64 	%fd4867, %fd4866, %fd4852, %fd4865;
	xor.b32  	%r2612, %r3984, -2147483648;
	mov.b32 	%r2613, 1127219200;
	mov.b64 	%fd4868, {%r2612, %r2613};
	sub.f64 	%fd4869, %fd4868, %fd1;
	fma.rn.f64 	%fd4870, %fd4869, 0d3FE62E42FEFA39EF, %fd4852;
	fma.rn.f64 	%fd4871, %fd4869, 0dBFE62E42FEFA39EF, %fd4870;
	sub.f64 	%fd4872, %fd4871, %fd4852;
	sub.f64 	%fd4873, %fd4867, %fd4872;
	fma.rn.f64 	%fd4874, %fd4869, 0d3C7ABC9E3B39803F, %fd4873;
	add.f64 	%fd8257, %fd4870, %fd4874;
	bra.uni 	$L__BB0_1072;
$L__BB0_1071:
	fma.rn.f64 	%fd4843, %fd8255, 0d7FF0000000000000, 0d7FF0000000000000;
	{
	.reg .b32 %temp; 
	mov.b64 	{%temp, %r2604}, %fd8255;
	}
	and.b32  	%r2605, %r2604, 2147483647;
	setp.eq.s32 	%p1269, %r2605, 0;
	selp.f64 	%fd8257, 0dFFF0000000000000, %fd4843, %p1269;
$L__BB0_1072:
	setp.geu.f64 	%p1271, %fd1069, %fd1072;
	@%p1271 bra 	$L__BB0_1081;
	sub.f64 	%fd8258, %fd1056, %fd1069;
	{
	.reg .b32 %temp; 
	mov.b64 	{%temp, %r3985}, %fd8258;
	}
	{
	.reg .b32 %temp; 
	mov.b64 	{%r3986, %temp}, %fd8258;
	}
	setp.gt.s32 	%p1277, %r3985, 1048575;
	mov.b32 	%r3987, -1023;
	@%p1277 bra 	$L__BB0_1075;
	mul.f64 	%fd8258, %fd8258, 0d4350000000000000;
	{
	.reg .b32 %temp; 
	mov.b64 	{%temp, %r3985}, %fd8258;
	}
	{
	.reg .b32 %temp; 
	mov.b64 	{%r3986, %temp}, %fd8258;
	}
	mov.b32 	%r3987, -1077;
$L__BB0_1075:
	add.s32 	%r2629, %r3985, -1;
	setp.gt.u32 	%p1278, %r2629, 2146435070;
	@%p1278 bra 	$L__BB0_1079;
	shr.u32 	%r2632, %r3985, 20;
	add.s32 	%r3988, %r3987, %r2632;
	and.b32  	%r2633, %r3985, 1048575;
	or.b32  	%r2634, %r2633, 1072693248;
	mov.b64 	%fd8259, {%r3986, %r2634};
	setp.lt.u32 	%p1280, %r2634, 1073127583;
	@%p1280 bra 	$L__BB0_1078;
	{
	.reg .b32 %temp; 
	mov.b64 	{%r2635, %temp}, %fd8259;
	}
	{
	.reg .b32 %temp; 
	mov.b64 	{%temp, %r2636}, %fd8259;
	}
	add.s32 	%r2637, %r2636, -1048576;
	mov.b64 	%fd8259, {%r2635, %r2637};
	add.s32 	%r3988, %r3988, 1;
$L__BB0_1078:
	add.f64 	%fd4910, %fd8259, 0dBFF0000000000000;
	add.f64 	%fd4911, %fd8259, 0d3FF0000000000000;
	rcp.approx.ftz.f64 	%fd4912, %fd4911;
	neg.f64 	%fd4913, %fd4911;
	fma.rn.f64 	%fd4914, %fd4913, %fd4912, 0d3FF0000000000000;
	fma.rn.f64 	%fd4915, %fd4914, %fd4914, %fd4914;
	fma.rn.f64 	%fd4916, %fd4915, %fd4912, %fd4912;
	mul.f64 	%fd4917, %fd4910, %fd4916;
	fma.rn.f64 	%fd4918, %fd4910, %fd4916, %fd4917;
	mul.f64 	%fd4919, %fd4918, %fd4918;
	fma.rn.f64 	%fd4920, %fd4919, 0d3EB1380B3AE80F1E, 0d3ED0EE258B7A8B04;
	fma.rn.f64 	%fd4921, %fd4920, %fd4919, 0d3EF3B2669F02676F;
	fma.rn.f64 	%fd4922, %fd4921, %fd4919, 0d3F1745CBA9AB0956;
	fma.rn.f64 	%fd4923, %fd4922, %fd4919, 0d3F3C71C72D1B5154;
	fma.rn.f64 	%fd4924, %fd4923, %fd4919, 0d3F624924923BE72D;
	fma.rn.f64 	%fd4925, %fd4924, %fd4919, 0d3F8999999999A3C4;
	fma.rn.f64 	%fd4926, %fd4925, %fd4919, 0d3FB5555555555554;
	sub.f64 	%fd4927, %fd4910, %fd4918;
	add.f64 	%fd4928, %fd4927, %fd4927;
	neg.f64 	%fd4929, %fd4918;
	fma.rn.f64 	%fd4930, %fd4929, %fd4910, %fd4928;
	mul.f64 	%fd4931, %fd4916, %fd4930;
	mul.f64 	%fd4932, %fd4919, %fd4926;
	fma.rn.f64 	%fd4933, %fd4932, %fd4918, %fd4931;
	xor.b32  	%r2638, %r3988, -2147483648;
	mov.b32 	%r2639, 1127219200;
	mov.b64 	%fd4934, {%r2638, %r2639};
	sub.f64 	%fd4935, %fd4934, %fd1;
	fma.rn.f64 	%fd4936, %fd4935, 0d3FE62E42FEFA39EF, %fd4918;
	fma.rn.f64 	%fd4937, %fd4935, 0dBFE62E42FEFA39EF, %fd4936;
	sub.f64 	%fd4938, %fd4937, %fd4918;
	sub.f64 	%fd4939, %fd4933, %fd4938;
	fma.rn.f64 	%fd4940, %fd4935, 0d3C7ABC9E3B39803F, %fd4939;
	add.f64 	%fd8260, %fd4936, %fd4940;
	bra.uni 	$L__BB0_1080;
$L__BB0_1079:
	fma.rn.f64 	%fd4909, %fd8258, 0d7FF0000000000000, 0d7FF0000000000000;
	{
	.reg .b32 %temp; 
	mov.b64 	{%temp, %r2630}, %fd8258;
	}
	and.b32  	%r2631, %r2630, 2147483647;
	setp.eq.s32 	%p1279, %r2631, 0;
	selp.f64 	%fd8260, 0dFFF0000000000000, %fd4909, %p1279;
$L__BB0_1080:
	mul.f64 	%fd4941, %fd1043, %fd8260;
	sub.f64 	%fd8264, %fd1055, %fd4941;
	bra.uni 	$L__BB0_1091;
$L__BB0_1081:
	setp.leu.f64 	%p1272, %fd1069, %fd1044;
	@%p1272 bra 	$L__BB0_1090;
	add.f64 	%fd8261, %fd1069, %fd1067;
	{
	.reg .b32 %temp; 
	mov.b64 	{%temp, %r3989}, %fd8261;
	}
	{
	.reg .b32 %temp; 
	mov.b64 	{%r3990, %temp}, %fd8261;
	}
	setp.gt.s32 	%p1273, %r3989, 1048575;
	mov.b32 	%r3991, -1023;
	@%p1273 bra 	$L__BB0_1084;
	mul.f64 	%fd8261, %fd8261, 0d4350000000000000;
	{
	.reg .b32 %temp; 
	mov.b64 	{%temp, %r3989}, %fd8261;
	}
	{
	.reg .b32 %temp; 
	mov.b64 	{%r3990, %temp}, %fd8261;
	}
	mov.b32 	%r3991, -1077;
$L__BB0_1084:
	add.s32 	%r2616, %r3989, -1;
	setp.gt.u32 	%p1274, %r2616, 2146435070;
	@%p1274 bra 	$L__BB0_1088;
	shr.u32 	%r2619, %r3989, 20;
	add.s32 	%r3992, %r3991, %r2619;
	and.b32  	%r2620, %r3989, 1048575;
	or.b32  	%r2621, %r2620, 1072693248;
	mov.b64 	%fd8262, {%r3990, %r2621};
	setp.lt.u32 	%p1276, %r2621, 1073127583;
	@%p1276 bra 	$L__BB0_1087;
	{
	.reg .b32 %temp; 
	mov.b64 	{%r2622, %temp}, %fd8262;
	}
	{
	.reg .b32 %temp; 
	mov.b64 	{%temp, %r2623}, %fd8262;
	}
	add.s32 	%r2624, %r2623, -1048576;
	mov.b64 	%fd8262, {%r2622, %r2624};
	add.s32 	%r3992, %r3992, 1;
$L__BB0_1087:
	add.f64 	%fd4877, %fd8262, 0dBFF0000000000000;
	add.f64 	%fd4878, %fd8262, 0d3FF0000000000000;
	rcp.approx.ftz.f64 	%fd4879, %fd4878;
	neg.f64 	%fd4880, %fd4878;
	fma.rn.f64 	%fd4881, %fd4880, %fd4879, 0d3FF0000000000000;
	fma.rn.f64 	%fd4882, %fd4881, %fd4881, %fd4881;
	fma.rn.f64 	%fd4883, %fd4882, %fd4879, %fd4879;
	mul.f64 	%fd4884, %fd4877, %fd4883;
	fma.rn.f64 	%fd4885, %fd4877, %fd4883, %fd4884;
	mul.f64 	%fd4886, %fd4885, %fd4885;
	fma.rn.f64 	%fd4887, %fd4886, 0d3EB1380B3AE80F1E, 0d3ED0EE258B7A8B04;
	fma.rn.f64 	%fd4888, %fd4887, %fd4886, 0d3EF3B2669F02676F;
	fma.rn.f64 	%fd4889, %fd4888, %fd4886, 0d3F1745CBA9AB0956;
	fma.rn.f64 	%fd4890, %fd4889, %fd4886, 0d3F3C71C72D1B5154;
	fma.rn.f64 	%fd4891, %fd4890, %fd4886, 0d3F624924923BE72D;
	fma.rn.f64 	%fd4892, %fd4891, %fd4886, 0d3F8999999999A3C4;
	fma.rn.f64 	%fd4893, %fd4892, %fd4886, 0d3FB5555555555554;
	sub.f64 	%fd4894, %fd4877, %fd4885;
	add.f64 	%fd4895, %fd4894, %fd4894;
	neg.f64 	%fd4896, %fd4885;
	fma.rn.f64 	%fd4897, %fd4896, %fd4877, %fd4895;
	mul.f64 	%fd4898, %fd4883, %fd4897;
	mul.f64 	%fd4899, %fd4886, %fd4893;
	fma.rn.f64 	%fd4900, %fd4899, %fd4885, %fd4898;
	xor.b32  	%r2625, %r3992, -2147483648;
	mov.b32 	%r2626, 1127219200;
	mov.b64 	%fd4901, {%r2625, %r2626};
	sub.f64 	%fd4902, %fd4901, %fd1;
	fma.rn.f64 	%fd4903, %fd4902, 0d3FE62E42FEFA39EF, %fd4885;
	fma.rn.f64 	%fd4904, %fd4902, 0dBFE62E42FEFA39EF, %fd4903;
	sub.f64 	%fd4905, %fd4904, %fd4885;
	sub.f64 	%fd4906, %fd4900, %fd4905;
	fma.rn.f64 	%fd4907, %fd4902, 0d3C7ABC9E3B39803F, %fd4906;
	add.f64 	%fd8263, %fd4903, %fd4907;
	bra.uni 	$L__BB0_1089;
$L__BB0_1088:
	fma.rn.f64 	%fd4876, %fd8261, 0d7FF0000000000000, 0d7FF0000000000000;
	{
	.reg .b32 %temp; 
	mov.b64 	{%temp, %r2617}, %fd8261;
	}
	and.b32  	%r2618, %r2617, 2147483647;
	setp.eq.s32 	%p1275, %r2618, 0;
	selp.f64 	%fd8263, 0dFFF0000000000000, %fd4876, %p1275;
$L__BB0_1089:
	mul.f64 	%fd4908, %fd1045, %fd8263;
	sub.f64 	%fd8264, %fd1066, %fd4908;
	bra.uni 	$L__BB0_1091;
$L__BB0_1090:
	mul.f64 	%fd4875, %fd1069, 0dBFE0000000000000;
	mul.f64 	%fd8264, %fd1069, %fd4875;
$L__BB0_1091:
	setp.geu.f64 	%p1281, %fd1070, %fd1072;
	@%p1281 bra 	$L__BB0_1100;
	sub.f64 	%fd8265, %fd1056, %fd1070;
	{
	.reg .b32 %temp; 
	mov.b64 	{%temp, %r3993}, %fd8265;
	}
	{
	.reg .b32 %temp; 
	mov.b64 	{%r3994, %temp}, %fd8265;
	}
	setp.gt.s32 	%p1287, %r3993, 1048575;
	mov.b32 	%r3995, -1023;
	@%p1287 bra 	$L__BB0_1094;
	mul.f64 	%fd8265, %fd8265, 0d4350000000000000;
	{
	.reg .b32 %temp; 
	mov.b64 	{%temp, %r3993}, %fd8265;
	}
	{
	.reg .b32 %temp; 
	mov.b64 	{%r3994, %temp}, %fd8265;
	}
	mov.b32 	%r3995, -1077;
$L__BB0_1094:
	add.s32 	%r2655, %r3993, -1;
	setp.gt.u32 	%p1288, %r2655, 2146435070;
	@%p1288 bra 	$L__BB0_1098;
	shr.u32 	%r2658, %r3993, 20;
	add.s32 	%r3996, %r3995, %r2658;
	and.b32  	%r2659, %r3993, 1048575;
	or.b32  	%r2660, %r2659, 1072693248;
	mov.b64 	%fd8266, {%r3994, %r2660};
	setp.lt.u32 	%p1290, %r2660, 1073127583;
	@%p1290 bra 	$L__BB0_1097;
	{
	.reg .b32 %temp; 
	mov.b64 	{%r2661, %temp}, %fd8266;
	}
	{
	.reg .b32 %temp; 
	mov.b64 	{%temp, %r2662}, %fd8266;
	}
	add.s32 	%r2663, %r2662, -1048576;
	mov.b64 	%fd8266, {%r2661, %r2663};
	add.s32 	%r3996, %r3996, 1;
$L__BB0_1097:
	add.f64 	%fd4977, %fd8266, 0dBFF0000000000000;
	add.f64 	%fd4978, %fd8266, 0d3FF0000000000000;
	rcp.approx.ftz.f64 	%fd4979, %fd4978;
	neg.f64 	%fd4980, %fd4978;
	fma.rn.f64 	%fd4981, %fd4980, %fd4979, 0d3FF0000000000000;
	fma.rn.f64 	%fd4982, %fd4981, %fd4981, %fd4981;
	fma.rn.f64 	%fd4983, %fd4982, %fd4979, %fd4979;
	mul.f64 	%fd4984, %fd4977, %fd4983;
	fma.rn.f64 	%fd4985, %fd4977, %fd4983, %fd4984;
	mul.f64 	%fd4986, %fd4985, %fd4985;
	fma.rn.f64 	%fd4987, %fd4986, 0d3EB1380B3AE80F1E, 0d3ED0EE258B7A8B04;
	fma.rn.f64 	%fd4988, %fd4987, %fd4986, 0d3EF3B2669F02676F;
	fma.rn.f64 	%fd4989, %fd4988, %fd4986, 0d3F1745CBA9AB0956;
	fma.rn.f64 	%fd4990, %fd4989, %fd4986, 0d3F3C71C72D1B5154;
	fma.rn.f64 	%fd4991, %fd4990, %fd4986, 0d3F624924923BE72D;
	fma.rn.f64 	%fd4992, %fd4991, %fd4986, 0d3F8999999999A3C4;
	fma.rn.f64 	%fd4993, %fd4992, %fd4986, 0d3FB5555555555554;
	sub.f64 	%fd4994, %fd4977, %fd4985;
	add.f64 	%fd4995, %fd4994, %fd4994;
	neg.f64 	%fd4996, %fd4985;
	fma.rn.f64 	%fd4997, %fd4996, %fd4977, %fd4995;
	mul.f64 	%fd4998, %fd4983, %fd4997;
	mul.f64 	%fd4999, %fd4986, %fd4993;
	fma.rn.f64 	%fd5000, %fd4999, %fd4985, %fd4998;
	xor.b32  	%r2664, %r3996, -2147483648;
	mov.b32 	%r2665, 1127219200;
	mov.b64 	%fd5001, {%r2664, %r2665};
	sub.f64 	%fd5002, %fd5001, %fd1;
	fma.rn.f64 	%fd5003, %fd5002, 0d3FE62E42FEFA39EF, %fd4985;
	fma.rn.f64 	%fd5004, %fd5002, 0dBFE62E42FEFA39EF, %fd5003;
	sub.f64 	%fd5005, %fd5004, %fd4985;
	sub.f64 	%fd5006, %fd5000, %fd5005;
	fma.rn.f64 	%fd5007, %fd5002, 0d3C7ABC9E3B39803F, %fd5006;
	add.f64 	%fd8267, %fd5003, %fd5007;
	bra.uni 	$L__BB0_1099;
$L__BB0_1098:
	fma.rn.f64 	%fd4976, %fd8265, 0d7FF0000000000000, 0d7FF0000000000000;
	{
	.reg .b32 %temp; 
	mov.b64 	{%temp, %r2656}, %fd8265;
	}
	and.b32  	%r2657, %r2656, 2147483647;
	setp.eq.s32 	%p1289, %r2657, 0;
	selp.f64 	%fd8267, 0dFFF0000000000000, %fd4976, %p1289;
$L__BB0_1099:
	mul.f64 	%fd5008, %fd1043, %fd8267;
	sub.f64 	%fd8271, %fd1055, %fd5008;
	bra.uni 	$L__BB0_1110;
$L__BB0_1100:
	setp.leu.f64 	%p1282, %fd1070, %fd1044;
	@%p1282 bra 	$L__BB0_1109;
	add.f64 	%fd8268, %fd1070, %fd1067;
	{
	.reg .b32 %temp; 
	mov.b64 	{%temp, %r3997}, %fd8268;
	}
	{
	.reg .b32 %temp; 
	mov.b64 	{%r3998, %temp}, %fd8268;
	}
	setp.gt.s32 	%p1283, %r3997, 1048575;
	mov.b32 	%r3999, -1023;
	@%p1283 bra 	$L__BB0_1103;
	mul.f64 	%fd8268, %fd8268, 0d4350000000000000;
	{
	.reg .b32 %temp; 
	mov.b64 	{%temp, %r3997}, %fd8268;
	}
	{
	.reg .b32 %temp; 
	mov.b64 	{%r3998, %temp}, %fd8268;
	}
	mov.b32 	%r3999, -1077;
$L__BB0_1103:
	add.s32 	%r2642, %r3997, -1;
	setp.gt.u32 	%p1284, %r2642, 2146435070;
	@%p1284 bra 	$L__BB0_1107;
	shr.u32 	%r2645, %r3997, 20;
	add.s32 	%r4000, %r3999, %r2645;
	and.b32  	%r2646, %r3997, 1048575;
	or.b32  	%r2647, %r2646, 1072693248;
	mov.b64 	%fd8269, {%r3998, %r2647};
	setp.lt.u32 	%p1286, %r2647, 1073127583;
	@%p1286 bra 	$L__BB0_1106;
	{
	.reg .b32 %temp; 
	mov.b64 	{%r2648, %temp}, %fd8269;
	}
	{
	.reg .b32 %temp; 
	mov.b64 	{%temp, %r2649}, %fd8269;
	}
	add.s32 	%r2650, %r2649, -1048576;
	mov.b64 	%fd8269, {%r2648, %r2650};
	add.s32 	%r4000, %r4000, 1;
$L__BB0_1106:
	add.f64 	%fd4944, %fd8269, 0dBFF0000000000000;
	add.f64 	%fd4945, %fd8269, 0d3FF0000000000000;
	rcp.approx.ftz.f64 	%fd4946, %fd4945;
	neg.f64 	%fd4947, %fd4945;
	fma.rn.f64 	%fd4948, %fd4947, %fd4946, 0d3FF0000000000000;
	fma.rn.f64 	%fd4949, %fd4948, %fd4948, %fd4948;
	fma.rn.f64 	%fd4950, %fd4949, %fd4946, %fd4946;
	mul.f64 	%fd4951, %fd4944, %fd4950;
	fma.rn.f64 	%fd4952, %fd4944, %fd4950, %fd4951;
	mul.f64 	%fd4953, %fd4952, %fd4952;
	fma.rn.f64 	%fd4954, %fd4953, 0d3EB1380B3AE80F1E, 0d3ED0EE258B7A8B04;
	fma.rn.f64 	%fd4955, %fd4954, %fd4953, 0d3EF3B2669F02676F;
	fma.rn.f64 	%fd4956, %fd4955, %fd4953, 0d3F1745CBA9AB0956;
	fma.rn.f64 	%fd4957, %fd4956, %fd4953, 0d3F3C71C72D1B5154;
	fma.rn.f64 	%fd4958, %fd4957, %fd4953, 0d3F624924923BE72D;
	fma.rn.f64 	%fd4959, %fd4958, %fd4953, 0d3F8999999999A3C4;
	fma.rn.f64 	%fd4960, %fd4959, %fd4953, 0d3FB5555555555554;
	sub.f64 	%fd4961, %fd4944, %fd4952;
	add.f64 	%fd4962, %fd4961, %fd4961;
	neg.f64 	%fd4963, %fd4952;
	fma.rn.f64 	%fd4964, %fd4963, %fd4944, %fd4962;
	mul.f64 	%fd4965, %fd4950, %fd4964;
	mul.f64 	%fd4966, %fd4953, %fd4960;
	fma.rn.f64 	%fd4967, %fd4966, %fd4952, %fd4965;
	xor.b32  	%r2651, %r4000, -2147483648;
	mov.b32 	%r2652, 1127219200;
	mov.b64 	%fd4968, {%r2651, %r2652};
	sub.f64 	%fd4969, %fd4968, %fd1;
	fma.rn.f64 	%fd4970, %fd4969, 0d3FE62E42FEFA39EF, %fd4952;
	fma.rn.f64 	%fd4971, %fd4969, 0dBFE62E42FEFA39EF, %fd4970;
	sub.f64 	%fd4972, %fd4971, %fd4952;
	sub.f64 	%fd4973, %fd4967, %fd4972;
	fma.rn.f64 	%fd4974, %fd4969, 0d3C7ABC9E3B39803F, %fd4973;
	add.f64 	%fd8270, %fd4970, %fd4974;
	bra.uni 	$L__BB0_1108;
$L__BB0_1107:
	fma.rn.f64 	%fd4943, %fd8268, 0d7FF0000000000000, 0d7FF0000000000000;
	{
	.reg .b32 %temp; 
	mov.b64 	{%temp, %r2643}, %fd8268;
	}
	and.b32  	%r2644, %r2643, 2147483647;
	setp.eq.s32 	%p1285, %r2644, 0;
	selp.f64 	%fd8270, 0dFFF0000000000000, %fd4943, %p1285;
$L__BB0_1108:
	mul.f64 	%fd4975, %fd1045, %fd8270;
	sub.f64 	%fd8271, %fd1066, %fd4975;
	bra.uni 	$L__BB0_1110;
$L__BB0_1109:
	mul.f64 	%fd4942, %fd1070, 0dBFE0000000000000;
	mul.f64 	%fd8271, %fd1070, %fd4942;
$L__BB0_1110:
	fma.rn.f64 	%fd5009, %fd8264, 0d3FF71547652B82FE, 0d4338000000000000;
	{
	.reg .b32 %temp; 
	mov.b64 	{%r852, %temp}, %fd5009;
	}
	mov.f64 	%fd5010, 0dC338000000000000;
	add.rn.f64 	%fd5011, %fd5009, %fd5010;
	fma.rn.f64 	%fd5012, %fd5011, 0dBFE62E42FEFA39EF, %fd8264;
	fma.rn.f64 	%fd5013, %fd5011, 0dBC7ABC9E3B39803F, %fd5012;
	fma.rn.f64 	%fd5014, %fd5013, 0d3E5ADE1569CE2BDF, 0d3E928AF3FCA213EA;
	fma.rn.f64 	%fd5015, %fd5014, %fd5013, 0d3EC71DEE62401315;
	fma.rn.f64 	%fd5016, %fd5015, %fd5013, 0d3EFA01997C89EB71;
	fma.rn.f64 	%fd5017, %fd5016, %fd5013, 0d3F2A01A014761F65;
	fma.rn.f64 	%fd5018, %fd5017, %fd5013, 0d3F56C16C1852B7AF;
	fma.rn.f64 	%fd5019, %fd5018, %fd5013, 0d3F81111111122322;
	fma.rn.f64 	%fd5020, %fd5019, %fd5013, 0d3FA55555555502A1;
	fma.rn.f64 	%fd5021, %fd5020, %fd5013, 0d3FC5555555555511;
	fma.rn.f64 	%fd5022, %fd5021, %fd5013, 0d3FE000000000000B;
	fma.rn.f64 	%fd5023, %fd5022, %fd5013, 0d3FF0000000000000;
	fma.rn.f64 	%fd5024, %fd5023, %fd5013, 0d3FF0000000000000;
	{
	.reg .b32 %temp; 
	mov.b64 	{%r853, %temp}, %fd5024;
	}
	{
	.reg .b32 %temp; 
	mov.b64 	{%temp, %r854}, %fd5024;
	}
	shl.b32 	%r2666, %r852, 20;
	add.s32 	%r2667, %r2666, %r854;
	mov.b64 	%fd8272, {%r853, %r2667};
	{
	.reg .b32 %temp; 
	mov.b64 	{%temp, %r2668}, %fd8264;
	}
	mov.b32 	%f46, %r2668;
	abs.f32 	%f24, %f46;
	setp.lt.f32 	%p1291, %f24, 0f4086232B;
	@%p1291 bra 	$L__BB0_1113;
	setp.lt.f64 	%p1292, %fd8264, 0d0000000000000000;
	add.f64 	%fd5025, %fd8264, 0d7FF0000000000000;
	selp.f64 	%fd8272, 0d0000000000000000, %fd5025, %p1292;
	setp.geu.f32 	%p1293, %f24, 0f40874800;
	@%p1293 bra 	$L__BB0_1113;
	shr.u32 	%r2669, %r852, 31;
	add.s32 	%r2670, %r852, %r2669;
	shr.s32 	%r2671, %r2670, 1;
	shl.b32 	%r2672, %r2671, 20;
	add.s32 	%r2673, %r854, %r2672;
	mov.b64 	%fd5026, {%r853, %r2673};
	sub.s32 	%r2674, %r852, %r2671;
	shl.b32 	%r2675, %r2674, 20;
	add.s32 	%r2676, %r2675, 1072693248;
	mov.b32 	%r2677, 0;
	mov.b64 	%fd5027, {%r2677, %r2676};
	mul.f64 	%fd8272, %fd5027, %fd5026;
$L__BB0_1113:
	fma.rn.f64 	%fd5028, %fd8271, 0d3FF71547652B82FE, 0d4338000000000000;
	{
	.reg .b32 %temp; 
	mov.b64 	{%r855, %temp}, %fd5028;
	}
	mov.f64 	%fd5029, 0dC338000000000000;
	add.rn.f64 	%fd5030, %fd5028, %fd5029;
	fma.rn.f64 	%fd5031, %fd5030, 0dBFE62E42FEFA39EF, %fd8271;
	fma.rn.f64 	%fd5032, %fd5030, 0dBC7ABC9E3B39803F, %fd5031;
	fma.rn.f64 	%fd5033, %fd5032, 0d3E5ADE1569CE2BDF, 0d3E928AF3FCA213EA;
	fma.rn.f64 	%fd5034, %fd5033, %fd5032, 0d3EC71DEE62401315;
	fma.rn.f64 	%fd5035, %fd5034, %fd5032, 0d3EFA01997C89EB71;
	fma.rn.f64 	%fd5036, %fd5035, %fd5032, 0d3F2A01A014761F65;
	fma.rn.f64 	%fd5037, %fd5036, %fd5032, 0d3F56C16C1852B7AF;
	fma.rn.f64 	%fd5038, %fd5037, %fd5032, 0d3F81111111122322;
	fma.rn.f64 	%fd5039, %fd5038, %fd5032, 0d3FA55555555502A1;
	fma.rn.f64 	%fd5040, %fd5039, %fd5032, 0d3FC5555555555511;
	fma.rn.f64 	%fd5041, %fd5040, %fd5032, 0d3FE000000000000B;
	fma.rn.f64 	%fd5042, %fd5041, %fd5032, 0d3FF0000000000000;
	fma.rn.f64 	%fd5043, %fd5042, %fd5032, 0d3FF0000000000000;
	{
	.reg .b32 %temp; 
	mov.b64 	{%r856, %temp}, %fd5043;
	}
	{
	.reg .b32 %temp; 
	mov.b64 	{%temp, %r857}, %fd5043;
	}
	shl.b32 	%r2678, %r855, 20;
	add.s32 	%r2679, %r2678, %r857;
	mov.b64 	%fd8273, {%r856, %r2679};
	{
	.reg .b32 %temp; 
	mov.b64 	{%temp, %r2680}, %fd8271;
	}
	mov.b32 	%f47, %r2680;
	abs.f32 	%f25, %f47;
	setp.lt.f32 	%p1294, %f25, 0f4086232B;
	@%p1294 bra 	$L__BB0_1116;
	setp.lt.f64 	%p1295, %fd8271, 0d0000000000000000;
	add.f64 	%fd5044, %fd8271, 0d7FF0000000000000;
	selp.f64 	%fd8273, 0d0000000000000000, %fd5044, %p1295;
	setp.geu.f32 	%p1296, %f25, 0f40874800;
	@%p1296 bra 	$L__BB0_1116;
	shr.u32 	%r2681, %r855, 31;
	add.s32 	%r2682, %r855, %r2681;
	shr.s32 	%r2683, %r2682, 1;
	shl.b32 	%r2684, %r2683, 20;
	add.s32 	%r2685, %r857, %r2684;
	mov.b64 	%fd5045, {%r856, %r2685};
	sub.s32 	%r2686, %r855, %r2683;
	shl.b32 	%r2687, %r2686, 20;
	add.s32 	%r2688, %r2687, 1072693248;
	mov.b32 	%r2689, 0;
	mov.b64 	%fd5046, {%r2689, %r2688};
	mul.f64 	%fd8273, %fd5046, %fd5045;
$L__BB0_1116:
	sub.f64 	%fd5047, %fd8272, %fd8273;
	mul.f64 	%fd5048, %fd1068, %fd5047;
	div.rn.f64 	%fd1292, %fd5048, %fd8233;
	mul.f64 	%fd5049, %fd1069, %fd8272;
	mul.f64 	%fd5050, %fd1070, %fd8273;
	sub.f64 	%fd5051, %fd5049, %fd5050;
	mul.f64 	%fd5052, %fd1068, %fd5051;
	div.rn.f64 	%fd1293, %fd5052, %fd8233;
	setp.geu.f64 	%p1297, %fd1071, %fd1072;
	@%p1297 bra 	$L__BB0_1139;
	sub.f64 	%fd1294, %fd1056, %fd1071;
	{
	.reg .b32 %temp; 
	mov.b64 	{%temp, %r4009}, %fd1294;
	}
	{
	.reg .b32 %temp; 
	mov.b64 	{%r4010, %temp}, %fd1294;
	}
	setp.gt.s32 	%p1311, %r4009, 1048575;
	mov.b32 	%r4003, -1023;
	mov.f64 	%fd8274, %fd1294;
	mov.u32 	%r4001, %r4009;
	mov.u32 	%r4002, %r4010;
	@%p1311 bra 	$L__BB0_1119;
	mul.f64 	%fd8274, %fd1294, 0d4350000000000000;
	{
	.reg .b32 %temp; 
	mov.b64 	{%temp, %r4001}, %fd8274;
	}
	{
	.reg .b32 %temp; 
	mov.b64 	{%r4002, %temp}, %fd8274;
	}
	mov.b32 	%r4003, -1077;
$L__BB0_1119:
	add.s32 	%r2731, %r4001, -1;
	setp.gt.u32 	%p1312, %r2731, 2146435070;
	@%p1312 bra 	$L__BB0_1123;
	shr.u32 	%r2734, %r4001, 20;
	add.s32 	%r4004, %r4003, %r2734;
	and.b32  	%r2735, %r4001, 1048575;
	or.b32  	%r2736, %r2735, 1072693248;
	mov.b64 	%fd8275, {%r4002, %r2736};
	setp.lt.u32 	%p1314, %r2736, 1073127583;
	@%p1314 bra 	$L__BB0_1122;
	{
	.reg .b32 %temp; 
	mov.b64 	{%r2737, %temp}, %fd8275;
	}
	{
	.reg .b32 %temp; 
	mov.b64 	{%temp, %r2738}, %fd8275;
	}
	add.s32 	%r2739, %r2738, -1048576;
	mov.b64 	%fd8275, {%r2737, %r2739};
	add.s32 	%r4004, %r4004, 1;
$L__BB0_1122:
	add.f64 	%fd5166, %fd8275, 0dBFF0000000000000;
	add.f64 	%fd5167, %fd8275, 0d3FF0000000000000;
	rcp.approx.ftz.f64 	%fd5168, %fd5167;
	neg.f64 	%fd5169, %fd5167;
	fma.rn.f64 	%fd5170, %fd5169, %fd5168, 0d3FF0000000000000;
	fma.rn.f64 	%fd5171, %fd5170, %fd5170, %fd5170;
	fma.rn.f64 	%fd5172, %fd5171, %fd5168, %fd5168;
	mul.f64 	%fd5173, %fd5166, %fd5172;
	fma.rn.f64 	%fd5174, %fd5166, %fd5172, %fd5173;
	mul.f64 	%fd5175, %fd5174, %fd5174;
	fma.rn.f64 	%fd5176, %fd5175, 0d3EB1380B3AE80F1E, 0d3ED0EE258B7A8B04;
	fma.rn.f64 	%fd5177, %fd5176, %fd5175, 0d3EF3B2669F02676F;
	fma.rn.f64 	%fd5178, %fd5177, %fd5175, 0d3F1745CBA9AB0956;
	fma.rn.f64 	%fd5179, %fd5178, %fd5175, 0d3F3C71C72D1B5154;
	fma.rn.f64 	%fd5180, %fd5179, %fd5175, 0d3F624924923BE72D;
	fma.rn.f64 	%fd5181, %fd5180, %fd5175, 0d3F8999999999A3C4;
	fma.rn.f64 	%fd5182, %fd5181, %fd5175, 0d3FB5555555555554;
	sub.f64 	%fd5183, %fd5166, %fd5174;
	add.f64 	%fd5184, %fd5183, %fd5183;
	neg.f64 	%fd5185, %fd5174;
	fma.rn.f64 	%fd5186, %fd5185, %fd5166, %fd5184;
	mul.f64 	%fd5187, %fd5172, %fd5186;
	mul.f64 	%fd5188, %fd5175, %fd5182;
	fma.rn.f64 	%fd5189, %fd5188, %fd5174, %fd5187;
	xor.b32  	%r2740, %r4004, -2147483648;
	mov.b32 	%r2741, 1127219200;
	mov.b64 	%fd5190, {%r2740, %r2741};
	sub.f64 	%fd5191, %fd5190, %fd1;
	fma.rn.f64 	%fd5192, %fd5191, 0d3FE62E42FEFA39EF, %fd5174;
	fma.rn.f64 	%fd5193, %fd5191, 0dBFE62E42FEFA39EF, %fd5192;
	sub.f64 	%fd5194, %fd5193, %fd5174;
	sub.f64 	%fd5195, %fd5189, %fd5194;
	fma.rn.f64 	%fd5196, %fd5191, 0d3C7ABC9E3B39803F, %fd5195;
	add.f64 	%fd8276, %fd5192, %fd5196;
	bra.uni 	$L__BB0_1124;
$L__BB0_1123:
	fma.rn.f64 	%fd5165, %fd8274, 0d7FF0000000000000, 0d7FF0000000000000;
	{
	.reg .b32 %temp; 
	mov.b64 	{%temp, %r2732}, %fd8274;
	}
	and.b32  	%r2733, %r2732, 2147483647;
	setp.eq.s32 	%p1313, %r2733, 0;
	selp.f64 	%fd8276, 0dFFF0000000000000, %fd5165, %p1313;
$L__BB0_1124:
	setp.gt.s32 	%p1315, %r4005, 1048575;
	mul.f64 	%fd5197, %fd1043, %fd8276;
	sub.f64 	%fd8292, %fd1055, %fd5197;
	mov.b32 	%r4007, -1023;
	mov.f64 	%fd8277, %fd1046;
	@%p1315 bra 	$L__BB0_1126;
	mul.f64 	%fd8277, %fd1046, 0d4350000000000000;
	{
	.reg .b32 %temp; 
	mov.b64 	{%temp, %r4005}, %fd8277;
	}
	{
	.reg .b32 %temp; 
	mov.b64 	{%r4006, %temp}, %fd8277;
	}
	mov.b32 	%r4007, -1077;
$L__BB0_1126:
	add.s32 	%r2744, %r4005, -1;
	setp.gt.u32 	%p1316, %r2744, 2146435070;
	@%p1316 bra 	$L__BB0_1130;
	shr.u32 	%r2747, %r4005, 20;
	add.s32 	%r4008, %r4007, %r2747;
	and.b32  	%r2748, %r4005, 1048575;
	or.b32  	%r2749, %r2748, 1072693248;
	mov.b64 	%fd8278, {%r4006, %r2749};
	setp.lt.u32 	%p1318, %r2749, 1073127583;
	@%p1318 bra 	$L__BB0_1129;
	{
	.reg .b32 %temp; 
	mov.b64 	{%r2750, %temp}, %fd8278;
	}
	{
	.reg .b32 %temp; 
	mov.b64 	{%temp, %r2751}, %fd8278;
	}
	add.s32 	%r2752, %r2751, -1048576;
	mov.b64 	%fd8278, {%r2750, %r2752};
	add.s32 	%r4008, %r4008, 1;
$L__BB0_1129:
	add.f64 	%fd5199, %fd8278, 0dBFF0000000000000;
	add.f64 	%fd5200, %fd8278, 0d3FF0000000000000;
	rcp.approx.ftz.f64 	%fd5201, %fd5200;
	neg.f64 	%fd5202, %fd5200;
	fma.rn.f64 	%fd5203, %fd5202, %fd5201, 0d3FF0000000000000;
	fma.rn.f64 	%fd5204, %fd5203, %fd5203, %fd5203;
	fma.rn.f64 	%fd5205, %fd5204, %fd5201, %fd5201;
	mul.f64 	%fd5206, %fd5199, %fd5205;
	fma.rn.f64 	%fd5207, %fd5199, %fd5205, %fd5206;
	mul.f64 	%fd5208, %fd5207, %fd5207;
	fma.rn.f64 	%fd5209, %fd5208, 0d3EB1380B3AE80F1E, 0d3ED0EE258B7A8B04;
	fma.rn.f64 	%fd5210, %fd5209, %fd5208, 0d3EF3B2669F02676F;
	fma.rn.f64 	%fd5211, %fd5210, %fd5208, 0d3F1745CBA9AB0956;
	fma.rn.f64 	%fd5212, %fd5211, %fd5208, 0d3F3C71C72D1B5154;
	fma.rn.f64 	%fd5213, %fd5212, %fd5208, 0d3F624924923BE72D;
	fma.rn.f64 	%fd5214, %fd5213, %fd5208, 0d3F8999999999A3C4;
	fma.rn.f64 	%fd5215, %fd5214, %fd5208, 0d3FB5555555555554;
	sub.f64 	%fd5216, %fd5199, %fd5207;
	add.f64 	%fd5217, %fd5216, %fd5216;
	neg.f64 	%fd5218, %fd5207;
	fma.rn.f64 	%fd5219, %fd5218, %fd5199, %fd5217;
	mul.f64 	%fd5220, %fd5205, %fd5219;
	mul.f64 	%fd5221, %fd5208, %fd5215;
	fma.rn.f64 	%fd5222, %fd5221, %fd5207, %fd5220;
	xor.b32  	%r2753, %r4008, -2147483648;
	mov.b32 	%r2754, 1127219200;
	mov.b64 	%fd5223, {%r2753, %r2754};
	sub.f64 	%fd5224, %fd5223, %fd1;
	fma.rn.f64 	%fd5225, %fd5224, 0d3FE62E42FEFA39EF, %fd5207;
	fma.rn.f64 	%fd5226, %fd5224, 0dBFE62E42FEFA39EF, %fd5225;
	sub.f64 	%fd5227, %fd5226, %fd5207;
	sub.f64 	%fd5228, %fd5222, %fd5227;
	fma.rn.f64 	%fd5229, %fd5224, 0d3C7ABC9E3B39803F, %fd5228;
	add.f64 	%fd8279, %fd5225, %fd5229;
	bra.uni 	$L__BB0_1131;
$L__BB0_1130:
	fma.rn.f64 	%fd5198, %fd8277, 0d7FF0000000000000, 0d7FF0000000000000;
	{
	.reg .b32 %temp; 
	mov.b64 	{%temp, %r2745}, %fd8277;
	}
	and.b32  	%r2746, %r2745, 2147483647;
	setp.eq.s32 	%p1317, %r2746, 0;
	selp.f64 	%fd8279, 0dFFF0000000000000, %fd5198, %p1317;
$L__BB0_1131:
	setp.gt.s32 	%p1319, %r4009, 1048575;
	mov.b32 	%r4011, -1023;
	mov.f64 	%fd8280, %fd1294;
	@%p1319 bra 	$L__BB0_1133;
	mul.f64 	%fd8280, %fd1294, 0d4350000000000000;
	{
	.reg .b32 %temp; 
	mov.b64 	{%temp, %r4009}, %fd8280;
	}
	{
	.reg .b32 %temp; 
	mov.b64 	{%r4010, %temp}, %fd8280;
	}
	mov.b32 	%r4011, -1077;
$L__BB0_1133:
	add.s32 	%r2757, %r4009, -1;
	setp.gt.u32 	%p1320, %r2757, 2146435070;
	@%p1320 bra 	$L__BB0_1137;
	shr.u32 	%r2760, %r4009, 20;
	add.s32 	%r4012, %r4011, %r2760;
	and.b32  	%r2761, %r4009, 1048575;
	or.b32  	%r2762, %r2761, 1072693248;
	mov.b64 	%fd8281, {%r4010, %r2762};
	setp.lt.u32 	%p1322, %r2762, 1073127583;
	@%p1322 bra 	$L__BB0_1136;
	{
	.reg .b32 %temp; 
	mov.b64 	{%r2763, %temp}, %fd8281;
	}
	{
	.reg .b32 %temp; 
	mov.b64 	{%temp, %r2764}, %fd8281;
	}
	add.s32 	%r2765, %r2764, -1048576;
	mov.b64 	%fd8281, {%r2763, %r2765};
	add.s32 	%r4012, %r4012, 1;
$L__BB0_1136:
	add.f64 	%fd5231, %fd8281, 0dBFF0000000000000;
	add.f64 	%fd5232, %fd8281, 0d3FF0000000000000;
	rcp.approx.ftz.f64 	%fd5233, %fd5232;
	neg.f64 	%fd5234, %fd5232;
	fma.rn.f64 	%fd5235, %fd5234, %fd5233, 0d3FF0000000000000;
	fma.rn.f64 	%fd5236, %fd5235, %fd5235, %fd5235;
	fma.rn.f64 	%fd5237, %fd5236, %fd5233, %fd5233;
	mul.f64 	%fd5238, %fd5231, %fd5237;
	fma.rn.f64 	%fd5239, %fd5231, %fd5237, %fd5238;
	mul.f64 	%fd5240, %fd5239, %fd5239;
	fma.rn.f64 	%fd5241, %fd5240, 0d3EB1380B3AE80F1E, 0d3ED0EE258B7A8B04;
	fma.rn.f64 	%fd5242, %fd5241, %fd5240, 0d3EF3B2669F02676F;
	fma.rn.f64 	%fd5243, %fd5242, %fd5240, 0d3F1745CBA9AB0956;
	fma.rn.f64 	%fd5244, %fd5243, %fd5240, 0d3F3C71C72D1B5154;
	fma.rn.f64 	%fd5245, %fd5244, %fd5240, 0d3F624924923BE72D;
	fma.rn.f64 	%fd5246, %fd5245, %fd5240, 0d3F8999999999A3C4;
	fma.rn.f64 	%fd5247, %fd5246, %fd5240, 0d3FB5555555555554;
	sub.f64 	%fd5248, %fd5231, %fd5239;
	add.f64 	%fd5249, %fd5248, %fd5248;
	neg.f64 	%fd5250, %fd5239;
	fma.rn.f64 	%fd5251, %fd5250, %fd5231, %fd5249;
	mul.f64 	%fd5252, %fd5237, %fd5251;
	mul.f64 	%fd5253, %fd5240, %fd5247;
	fma.rn.f64 	%fd5254, %fd5253, %fd5239, %fd5252;
	xor.b32  	%r2766, %r4012, -2147483648;
	mov.b32 	%r2767, 1127219200;
	mov.b64 	%fd5255, {%r2766, %r2767};
	sub.f64 	%fd5256, %fd5255, %fd1;
	fma.rn.f64 	%fd5257, %fd5256, 0d3FE62E42FEFA39EF, %fd5239;
	fma.rn.f64 	%fd5258, %fd5256, 0dBFE62E42FEFA39EF, %fd5257;
	sub.f64 	%fd5259, %fd5258, %fd5239;
	sub.f64 	%fd5260, %fd5254, %fd5259;
	fma.rn.f64 	%fd5261, %fd5256, 0d3C7ABC9E3B39803F, %fd5260;
	add.f64 	%fd8282, %fd5257, %fd5261;
	bra.uni 	$L__BB0_1138;
$L__BB0_1137:
	fma.rn.f64 	%fd5230, %fd8280, 0d7FF0000000000000, 0d7FF0000000000000;
	{
	.reg .b32 %temp; 
	mov.b64 	{%temp, %r2758}, %fd8280;
	}
	and.b32  	%r2759, %r2758, 2147483647;
	setp.eq.s32 	%p1321, %r2759, 0;
	selp.f64 	%fd8282, 0dFFF0000000000000, %fd5230, %p1321;
$L__BB0_1138:
	add.f64 	%fd5263, %fd8279, 0d3FF0000000000000;
	sub.f64 	%fd5264, %fd5263, %fd8282;
	rcp.rn.f64 	%fd5265, %fd1042;
	mul.f64 	%fd5266, %fd1043, %fd5265;
	div.rn.f64 	%fd5267, %fd5266, %fd1294;
	sub.f64 	%fd8295, %fd5264, %fd5267;
	mul.f64 	%fd5268, %fd1042, %fd1042;
	div.rn.f64 	%fd5269, %fd1043, %fd5268;
	add.f64 	%fd5270, %fd5269, 0d3FF0000000000000;
	mul.f64 	%fd5271, %fd1043, %fd5270;
	div.rn.f64 	%fd5272, %fd5271, %fd1294;
	add.f64 	%fd5273, %fd1042, %fd1046;
	sub.f64 	%fd8294, %fd5272, %fd5273;
	div.rn.f64 	%fd8293, %fd1043, %fd1294;
	mov.f64 	%fd8296, 0d0000000000000000;
	mov.f64 	%fd8297, %fd8296;
	bra.uni 	$L__BB0_1163;
$L__BB0_1139:
	setp.leu.f64 	%p1298, %fd1071, %fd1044;
	mov.f64 	%fd8294, 0d0000000000000000;
	mov.f64 	%fd8295, 0d0000000000000000;
	@%p1298 bra 	$L__BB0_1162;
	add.f64 	%fd1323, %fd1071, %fd1067;
	{
	.reg .b32 %temp; 
	mov.b64 	{%temp, %r4021}, %fd1323;
	}
	{
	.reg .b32 %temp; 
	mov.b64 	{%r4022, %temp}, %fd1323;
	}
	setp.gt.s32 	%p1299, %r4021, 1048575;
	mov.b32 	%r4015, -1023;
	mov.f64 	%fd8283, %fd1323;
	mov.u32 	%r4013, %r4021;
	mov.u32 	%r4014, %r4022;
	@%p1299 bra 	$L__BB0_1142;
	mul.f64 	%fd8283, %fd1323, 0d4350000000000000;
	{
	.reg .b32 %temp; 
	mov.b64 	{%temp, %r4013}, %fd8283;
	}
	{
	.reg .b32 %temp; 
	mov.b64 	{%r4014, %temp}, %fd8283;
	}
	mov.b32 	%r4015, -1077;
$L__BB0_1142:
	add.s32 	%r2692, %r4013, -1;
	setp.gt.u32 	%p1300, %r2692, 2146435070;
	@%p1300 bra 	$L__BB0_1146;
	shr.u32 	%r2695, %r4013, 20;
	add.s32 	%r4016, %r4015, %r2695;
	and.b32  	%r2696, %r4013, 1048575;
	or.b32  	%r2697, %r2696, 1072693248;
	mov.b64 	%fd8284, {%r4014, %r2697};
	setp.lt.u32 	%p1302, %r2697, 1073127583;
	@%p1302 bra 	$L__BB0_1145;
	{
	.reg .b32 %temp; 
	mov.b64 	{%r2698, %temp}, %fd8284;
	}
	{
	.reg .b32 %temp; 
	mov.b64 	{%temp, %r2699}, %fd8284;
	}
	add.s32 	%r2700, %r2699, -1048576;
	mov.b64 	%fd8284, {%r2698, %r2700};
	add.s32 	%r4016, %r4016, 1;
$L__BB0_1145:
	add.f64 	%fd5056, %fd8284, 0dBFF0000000000000;
	add.f64 	%fd5057, %fd8284, 0d3FF0000000000000;
	rcp.approx.ftz.f64 	%fd5058, %fd5057;
	neg.f64 	%fd5059, %fd5057;
	fma.rn.f64 	%fd5060, %fd5059, %fd5058, 0d3FF0000000000000;
	fma.rn.f64 	%fd5061, %fd5060, %fd5060, %fd5060;
	fma.rn.f64 	%fd5062, %fd5061, %fd5058, %fd5058;
	mul.f64 	%fd5063, %fd5056, %fd5062;
	fma.rn.f64 	%fd5064, %fd5056, %fd5062, %fd5063;
	mul.f64 	%fd5065, %fd5064, %fd5064;
	fma.rn.f64 	%fd5066, %fd5065, 0d3EB1380B3AE80F1E, 0d3ED0EE258B7A8B04;
	fma.rn.f64 	%fd5067, %fd5066, %fd5065, 0d3EF3B2669F02676F;
	fma.rn.f64 	%fd5068, %fd5067, %fd5065, 0d3F1745CBA9AB0956;
	fma.rn.f64 	%fd5069, %fd5068, %fd5065, 0d3F3C71C72D1B5154;
	fma.rn.f64 	%fd5070, %fd5069, %fd5065, 0d3F624924923BE72D;
	fma.rn.f64 	%fd5071, %fd5070, %fd5065, 0d3F8999999999A3C4;
	fma.rn.f64 	%fd5072, %fd5071, %fd5065, 0d3FB5555555555554;
	sub.f64 	%fd5073, %fd5056, %fd5064;
	add.f64 	%fd5074, %fd5073, %fd5073;
	neg.f64 	%fd5075, %fd5064;
	fma.rn.f64 	%fd5076, %fd5075, %fd5056, %fd5074;
	mul.f64 	%fd5077, %fd5062, %fd5076;
	mul.f64 	%fd5078, %fd5065, %fd5072;
	fma.rn.f64 	%fd5079, %fd5078, %fd5064, %fd5077;
	xor.b32  	%r2701, %r4016, -2147483648;
	mov.b32 	%r2702, 1127219200;
	mov.b64 	%fd5080, {%r2701, %r2702};
	sub.f64 	%fd5081, %fd5080, %fd1;
	fma.rn.f64 	%fd5082, %fd5081, 0d3FE62E42FEFA39EF, %fd5064;
	fma.rn.f64 	%fd5083, %fd5081, 0dBFE62E42FEFA39EF, %fd5082;
	sub.f64 	%fd5084, %fd5083, %fd5064;
	sub.f64 	%fd5085, %fd5079, %fd5084;
	fma.rn.f64 	%fd5086, %fd5081, 0d3C7ABC9E3B39803F, %fd5085;
	add.f64 	%fd8285, %fd5082, %fd5086;
	bra.uni 	$L__BB0_1147;
$L__BB0_1146:
	fma.rn.f64 	%fd5055, %fd8283, 0d7FF0000000000000, 0d7FF0000000000000;
	{
	.reg .b32 %temp; 
	mov.b64 	{%temp, %r2693}, %fd8283;
	}
	and.b32  	%r2694, %r2693, 2147483647;
	setp.eq.s32 	%p1301, %r2694, 0;
	selp.f64 	%fd8285, 0dFFF0000000000000, %fd5055, %p1301;
$L__BB0_1147:
	setp.gt.s32 	%p1303, %r4017, 1048575;
	mul.f64 	%fd5087, %fd1045, %fd8285;
	sub.f64 	%fd8292, %fd1066, %fd5087;
	mov.b32 	%r4019, -1023;
	mov.f64 	%fd8286, %fd1057;
	@%p1303 bra 	$L__BB0_1149;
	mul.f64 	%fd8286, %fd1057, 0d4350000000000000;
	{
	.reg .b32 %temp; 
	mov.b64 	{%temp, %r4017}, %fd8286;
	}
	{
	.reg .b32 %temp; 
	mov.b64 	{%r4018, %temp}, %fd8286;
	}
	mov.b32 	%r4019, -1077;
$L__BB0_1149:
	add.s32 	%r2705, %r4017, -1;
	setp.gt.u32 	%p1304, %r2705, 2146435070;
	@%p1304 bra 	$L__BB0_1153;
	shr.u32 	%r2708, %r4017, 20;
	add.s32 	%r4020, %r4019, %r2708;
	and.b32  	%r2709, %r4017, 1048575;
	or.b32  	%r2710, %r2709, 1072693248;
	mov.b64 	%fd8287, {%r4018, %r2710};
	setp.lt.u32 	%p1306, %r2710, 1073127583;
	@%p1306 bra 	$L__BB0_1152;
	{
	.reg .b32 %temp; 
	mov.b64 	{%r2711, %temp}, %fd8287;
	}
	{
	.reg .b32 %temp; 
	mov.b64 	{%temp, %r2712}, %fd8287;
	}
	add.s32 	%r2713, %r2712, -1048576;
	mov.b64 	%fd8287, {%r2711, %r2713};
	add.s32 	%r4020, %r4020, 1;
$L__BB0_1152:
	add.f64 	%fd5089, %fd8287, 0dBFF0000000000000;
	add.f64 	%fd5090, %fd8287, 0d3FF0000000000000;
	rcp.approx.ftz.f64 	%fd5091, %fd5090;
	neg.f64 	%fd5092, %fd5090;
	fma.rn.f64 	%fd5093, %fd5092, %fd5091, 0d3FF0000000000000;
	fma.rn.f64 	%fd5094, %fd5093, %fd5093, %fd5093;
	fma.rn.f64 	%fd5095, %fd5094, %fd5091, %fd5091;
	mul.f64 	%fd5096, %fd5089, %fd5095;
	fma.rn.f64 	%fd5097, %fd5089, %fd5095, %fd5096;
	mul.f64 	%fd5098, %fd5097, %fd5097;
	fma.rn.f64 	%fd5099, %fd5098, 0d3EB1380B3AE80F1E, 0d3ED0EE258B7A8B04;
	fma.rn.f64 	%fd5100, %fd5099, %fd5098, 0d3EF3B2669F02676F;
	fma.rn.f64 	%fd5101, %fd5100, %fd5098, 0d3F1745CBA9AB0956;
	fma.rn.f64 	%fd5102, %fd5101, %fd5098, 0d3F3C71C72D1B5154;
	fma.rn.f64 	%fd5103, %fd5102, %fd5098, 0d3F624924923BE72D;
	fma.rn.f64 	%fd5104, %fd5103, %fd5098, 0d3F8999999999A3C4;
	fma.rn.f64 	%fd5105, %fd5104, %fd5098, 0d3FB5555555555554;
	sub.f64 	%fd5106, %fd5089, %fd5097;
	add.f64 	%fd5107, %fd5106, %fd5106;
	neg.f64 	%fd5108, %fd5097;
	fma.rn.f64 	%fd5109, %fd5108, %fd5089, %fd5107;
	mul.f64 	%fd5110, %fd5095, %fd5109;
	mul.f64 	%fd5111, %fd5098, %fd5105;
	fma.rn.f64 	%fd5112, %fd5111, %fd5097, %fd5110;
	xor.b32  	%r2714, %r4020, -2147483648;
	mov.b32 	%r2715, 1127219200;
	mov.b64 	%fd5113, {%r2714, %r2715};
	sub.f64 	%fd5114, %fd5113, %fd1;
	fma.rn.f64 	%fd5115, %fd5114, 0d3FE62E42FEFA39EF, %fd5097;
	fma.rn.f64 	%fd5116, %fd5114, 0dBFE62E42FEFA39EF, %fd5115;
	sub.f64 	%fd5117, %fd5116, %fd5097;
	sub.f64 	%fd5118, %fd5112, %fd5117;
	fma.rn.f64 	%fd5119, %fd5114, 0d3C7ABC9E3B39803F, %fd5118;
	add.f64 	%fd8288, %fd5115, %fd5119;
	bra.uni 	$L__BB0_1154;
$L__BB0_1153:
	fma.rn.f64 	%fd5088, %fd8286, 0d7FF0000000000000, 0d7FF0000000000000;
	{
	.reg .b32 %temp; 
	mov.b64 	{%temp, %r2706}, %fd8286;
	}
	and.b32  	%r2707, %r2706, 2147483647;
	setp.eq.s32 	%p1305, %r2707, 0;
	selp.f64 	%fd8288, 0dFFF0000000000000, %fd5088, %p1305;
$L__BB0_1154:
	setp.gt.s32 	%p1307, %r4021, 1048575;
	mov.b32 	%r4023, -1023;
	mov.f64 	%fd8289, %fd1323;
	@%p1307 bra 	$L__BB0_1156;
	mul.f64 	%fd8289, %fd1323, 0d4350000000000000;
	{
	.reg .b32 %temp; 
	mov.b64 	{%temp, %r4021}, %fd8289;
	}
	{
	.reg .b32 %temp; 
	mov.b64 	{%r4022, %temp}, %fd8289;
	}
	mov.b32 	%r4023, -1077;
$L__BB0_1156:
	add.s32 	%r2718, %r4021, -1;
	setp.gt.u32 	%p1308, %r2718, 2146435070;
	@%p1308 bra 	$L__BB0_1160;
	shr.u32 	%r2721, %r4021, 20;
	add.s32 	%r4024, %r4023, %r2721;
	and.b32  	%r2722, %r4021, 1048575;
	or.b32  	%r2723, %r2722, 1072693248;
	mov.b64 	%fd8290, {%r4022, %r2723};
	setp.lt.u32 	%p1310, %r2723, 1073127583;
	@%p1310 bra 	$L__BB0_1159;
	{
	.reg .b32 %temp; 
	mov.b64 	{%r2724, %temp}, %fd8290;
	}
	{
	.reg .b32 %temp; 
	mov.b64 	{%temp, %r2725}, %fd8290;
	}
	add.s32 	%r2726, %r2725, -1048576;
	mov.b64 	%fd8290, {%r2724, %r2726};
	add.s32 	%r4024, %r4024, 1;
$L__BB0_1159:
	add.f64 	%fd5121, %fd8290, 0dBFF0000000000000;
	add.f64 	%fd5122, %fd8290, 0d3FF0000000000000;
	rcp.approx.ftz.f64 	%fd5123, %fd5122;
	neg.f64 	%fd5124, %fd5122;
	fma.rn.f64 	%fd5125, %fd5124, %fd5123, 0d3FF0000000000000;
	fma.rn.f64 	%fd5126, %fd5125, %fd5125, %fd5125;
	fma.rn.f64 	%fd5127, %fd5126, %fd5123, %fd5123;
	mul.f64 	%fd5128, %fd5121, %fd5127;
	fma.rn.f64 	%fd5129, %fd5121, %fd5127, %fd5128;
	mul.f64 	%fd5130, %fd5129, %fd5129;
	fma.rn.f64 	%fd5131, %fd5130, 0d3EB1380B3AE80F1E, 0d3ED0EE258B7A8B04;
	fma.rn.f64 	%fd5132, %fd5131, %fd5130, 0d3EF3B2669F02676F;
	fma.rn.f64 	%fd5133, %fd5132, %fd5130, 0d3F1745CBA9AB0956;
	fma.rn.f64 	%fd5134, %fd5133, %fd5130, 0d3F3C71C72D1B5154;
	fma.rn.f64 	%fd5135, %fd5134, %fd5130, 0d3F624924923BE72D;
	fma.rn.f64 	%fd5136, %fd5135, %fd5130, 0d3F8999999999A3C4;
	fma.rn.f64 	%fd5137, %fd5136, %fd5130, 0d3FB5555555555554;
	sub.f64 	%fd5138, %fd5121, %fd5129;
	add.f64 	%fd5139, %fd5138, %fd5138;
	neg.f64 	%fd5140, %fd5129;
	fma.rn.f64 	%fd5141, %fd5140, %fd5121, %fd5139;
	mul.f64 	%fd5142, %fd5127, %fd5141;
	mul.f64 	%fd5143, %fd5130, %fd5137;
	fma.rn.f64 	%fd5144, %fd5143, %fd5129, %fd5142;
	xor.b32  	%r2727, %r4024, -2147483648;
	mov.b32 	%r2728, 1127219200;
	mov.b64 	%fd5145, {%r2727, %r2728};
	sub.f64 	%fd5146, %fd5145, %fd1;
	fma.rn.f64 	%fd5147, %fd5146, 0d3FE62E42FEFA39EF, %fd5129;
	fma.rn.f64 	%fd5148, %fd5146, 0dBFE62E42FEFA39EF, %fd5147;
	sub.f64 	%fd5149, %fd5148, %fd5129;
	sub.f64 	%fd5150, %fd5144, %fd5149;
	fma.rn.f64 	%fd5151, %fd5146, 0d3C7ABC9E3B39803F, %fd5150;
	add.f64 	%fd8291, %fd5147, %fd5151;
	bra.uni 	$L__BB0_1161;
$L__BB0_1160:
	fma.rn.f64 	%fd5120, %fd8289, 0d7FF0000000000000, 0d7FF0000000000000;
	{
	.reg .b32 %temp; 
	mov.b64 	{%temp, %r2719}, %fd8289;
	}
	and.b32  	%r2720, %r2719, 2147483647;
	setp.eq.s32 	%p1309, %r2720, 0;
	selp.f64 	%fd8291, 0dFFF0000000000000, %fd5120, %p1309;
$L__BB0_1161:
	add.f64 	%fd5153, %fd8288, 0d3FF0000000000000;
	sub.f64 	%fd5154, %fd5153, %fd8291;
	rcp.rn.f64 	%fd5155, %fd1044;
	mul.f64 	%fd5156, %fd1045, %fd5155;
	div.rn.f64 	%fd5157, %fd5156, %fd1323;
	sub.f64 	%fd8297, %fd5154, %fd5157;
	mul.f64 	%fd5158, %fd1044, %fd1044;
	div.rn.f64 	%fd5159, %fd1045, %fd5158;
	add.f64 	%fd5160, %fd5159, 0d3FF0000000000000;
	mul.f64 	%fd5161, %fd1045, %fd5160;
	div.rn.f64 	%fd5162, %fd5161, %fd1323;
	add.f64 	%fd5163, %fd1044, %fd1057;
	sub.f64 	%fd8296, %fd5162, %fd5163;
	neg.f64 	%fd5164, %fd1045;
	div.rn.f64 	%fd8293, %fd5164, %fd1323;
	bra.uni 	$L__BB0_1163;
$L__BB0_1162:
	mul.f64 	%fd5054, %fd1071, 0dBFE0000000000000;
	mul.f64 	%fd8292, %fd1071, %fd5054;
	neg.f64 	%fd8293, %fd1071;
	mov.f64 	%fd8296, 0d0000000000000000;
	mov.f64 	%fd8297, %fd8296;
$L__BB0_1163:
	{
	.reg .b32 %temp; 
	mov.b64 	{%temp, %r4025}, %fd8298;
	}
	{
	.reg .b32 %temp; 
	mov.b64 	{%r4026, %temp}, %fd8298;
	}
	setp.gt.s32 	%p1323, %r4025, 1048575;
	mov.b32 	%r4027, -1023;
	@%p1323 bra 	$L__BB0_1165;
	mul.f64 	%fd8298, %fd8298, 0d4350000000000000;
	{
	.reg .b32 %temp; 
	mov.b64 	{%temp, %r4025}, %fd8298;
	}
	{
	.reg .b32 %temp; 
	mov.b64 	{%r4026, %temp}, %fd8298;
	}
	mov.b32 	%r4027, -1077;
$L__BB0_1165:
	add.s32 	%r2770, %r4025, -1;
	setp.gt.u32 	%p1324, %r2770, 2146435070;
	@%p1324 bra 	$L__BB0_1169;
	shr.u32 	%r2773, %r4025, 20;
	add.s32 	%r4028, %r4027, %r2773;
	and.b32  	%r2774, %r4025, 1048575;
	or.b32  	%r2775, %r2774, 1072693248;
	mov.b64 	%fd8299, {%r4026, %r2775};
	setp.lt.u32 	%p1326, %r2775, 1073127583;
	@%p1326 bra 	$L__BB0_1168;
	{
	.reg .b32 %temp; 
	mov.b64 	{%r2776, %temp}, %fd8299;
	}
	{
	.reg .b32 %temp; 
	mov.b64 	{%temp, %r2777}, %fd8299;
	}
	add.s32 	%r2778, %r2777, -1048576;
	mov.b64 	%fd8299, {%r2776, %r2778};
	add.s32 	%r4028, %r4028, 1;
$L__BB0_1168:
	add.f64 	%fd5275, %fd8299, 0dBFF0000000000000;
	add.f64 	%fd5276, %fd8299, 0d3FF0000000000000;
	rcp.approx.ftz.f64 	%fd5277, %fd5276;
	neg.f64 	%fd5278, %fd5276;
	fma.rn.f64 	%fd5279, %fd5278, %fd5277, 0d3FF0000000000000;
	fma.rn.f64 	%fd5280, %fd5279, %fd5279, %fd5279;
	fma.rn.f64 	%fd5281, %fd5280, %fd5277, %fd5277;
	mul.f64 	%fd5282, %fd5275, %fd5281;
	fma.rn.f64 	%fd5283, %fd5275, %fd5281, %fd5282;
	mul.f64 	%fd5284, %fd5283, %fd5283;
	fma.rn.f64 	%fd5285, %fd5284, 0d3EB1380B3AE80F1E, 0d3ED0EE258B7A8B04;
	fma.rn.f64 	%fd5286, %fd5285, %fd5284, 0d3EF3B2669F02676F;
	fma.rn.f64 	%fd5287, %fd5286, %fd5284, 0d3F1745CBA9AB0956;
	fma.rn.f64 	%fd5288, %fd5287, %fd5284, 0d3F3C71C72D1B5154;
	fma.rn.f64 	%fd5289, %fd5288, %fd5284, 0d3F624924923BE72D;
	fma.rn.f64 	%fd5290, %fd5289, %fd5284, 0d3F8999999999A3C4;
	fma.rn.f64 	%fd5291, %fd5290, %fd5284, 0d3FB5555555555554;
	sub.f64 	%fd5292, %fd5275, %fd5283;
	add.f64 	%fd5293, %fd5292, %fd5292;
	neg.f64 	%fd5294, %fd5283;
	fma.rn.f64 	%fd5295, %fd5294, %fd5275, %fd5293;
	mul.f64 	%fd5296, %fd5281, %fd5295;
	mul.f64 	%fd5297, %fd5284, %fd5291;
	fma.rn.f64 	%fd5298, %fd5297, %fd5283, %fd5296;
	xor.b32  	%r2779, %r4028, -2147483648;
	mov.b32 	%r2780, 1127219200;
	mov.b64 	%fd5299, {%r2779, %r2780};
	sub.f64 	%fd5300, %fd5299, %fd1;
	fma.rn.f64 	%fd5301, %fd5300, 0d3FE62E42FEFA39EF, %fd5283;
	fma.rn.f64 	%fd5302, %fd5300, 0dBFE62E42FEFA39EF, %fd5301;
	sub.f64 	%fd5303, %fd5302, %fd5283;
	sub.f64 	%fd5304, %fd5298, %fd5303;
	fma.rn.f64 	%fd5305, %fd5300, 0d3C7ABC9E3B39803F, %fd5304;
	add.f64 	%fd8300, %fd5301, %fd5305;
	bra.uni 	$L__BB0_1170;
$L__BB0_1169:
	fma.rn.f64 	%fd5274, %fd8298, 0d7FF0000000000000, 0d7FF0000000000000;
	{
	.reg .b32 %temp; 
	mov.b64 	{%temp, %r2771}, %fd8298;
	}
	and.b32  	%r2772, %r2771, 2147483647;
	setp.eq.s32 	%p1325, %r2772, 0;
	selp.f64 	%fd8300, 0dFFF0000000000000, %fd5274, %p1325;
$L__BB0_1170:
	sub.f64 	%fd5306, %fd8292, %fd8300;
	sub.f64 	%fd8301, %fd5306, %fd8257;
	neg.f64 	%fd5307, %fd1068;
	mul.f64 	%fd5308, %fd8293, %fd5307;
	sub.f64 	%fd8302, %fd5308, %fd1292;
	neg.f64 	%fd5309, %fd1071;
	mul.f64 	%fd5310, %fd1068, %fd5309;
	mul.f64 	%fd5311, %fd5310, %fd8293;
	sub.f64 	%fd5312, %fd5311, %fd1068;
	sub.f64 	%fd8303, %fd5312, %fd1293;
	div.rn.f64 	%fd5313, %fd8229, %fd8233;
	sub.f64 	%fd8304, %fd8294, %fd5313;
	div.rn.f64 	%fd5314, %fd8230, %fd8233;
	sub.f64 	%fd8305, %fd8295, %fd5314;
	div.rn.f64 	%fd5315, %fd8253, %fd8233;
	sub.f64 	%fd8306, %fd8296, %fd5315;
	div.rn.f64 	%fd5316, %fd8254, %fd8233;
	sub.f64 	%fd8307, %fd8297, %fd5316;
$L__BB0_1171:
	abs.f64 	%fd5317, %fd8301;
	setp.equ.f64 	%p1327, %fd5317, 0d7FF0000000000000;
	@%p1327 bra 	$L__BB0_1338;
	sub.f64 	%fd1382, %fd8301, %fd8059;
	fma.rn.f64 	%fd5318, %fd1382, 0d3FF71547652B82FE, 0d4338000000000000;
	{
	.reg .b32 %temp; 
	mov.b64 	{%r920, %temp}, %fd5318;
	}
	mov.f64 	%fd5319, 0dC338000000000000;
	add.rn.f64 	%fd5320, %fd5318, %fd5319;
	fma.rn.f64 	%fd5321, %fd5320, 0dBFE62E42FEFA39EF, %fd1382;
	fma.rn.f64 	%fd5322, %fd5320, 0dBC7ABC9E3B39803F, %fd5321;
	fma.rn.f64 	%fd5323, %fd5322, 0d3E5ADE1569CE2BDF, 0d3E928AF3FCA213EA;
	fma.rn.f64 	%fd5324, %fd5323, %fd5322, 0d3EC71DEE62401315;
	fma.rn.f64 	%fd5325, %fd5324, %fd5322, 0d3EFA01997C89EB71;
	fma.rn.f64 	%fd5326, %fd5325, %fd5322, 0d3F2A01A014761F65;
	fma.rn.f64 	%fd5327, %fd5326, %fd5322, 0d3F56C16C1852B7AF;
	fma.rn.f64 	%fd5328, %fd5327, %fd5322, 0d3F81111111122322;
	fma.rn.f64 	%fd5329, %fd5328, %fd5322, 0d3FA55555555502A1;
	fma.rn.f64 	%fd5330, %fd5329, %fd5322, 0d3FC5555555555511;
	fma.rn.f64 	%fd5331, %fd5330, %fd5322, 0d3FE000000000000B;
	fma.rn.f64 	%fd5332, %fd5331, %fd5322, 0d3FF0000000000000;
	fma.rn.f64 	%fd5333, %fd5332, %fd5322, 0d3FF0000000000000;
	{
	.reg .b32 %temp; 
	mov.b64 	{%r921, %temp}, %fd5333;
	}
	{
	.reg .b32 %temp; 
	mov.b64 	{%temp, %r922}, %fd5333;
	}
	shl.b32 	%r2781, %r920, 20;
	add.s32 	%r2782, %r2781, %r922;
	mov.b64 	%fd8308, {%r921, %r2782};
	{
	.reg .b32 %temp; 
	mov.b64 	{%temp, %r2783}, %fd1382;
	}
	mov.b32 	%f48, %r2783;
	abs.f32 	%f26, %f48;
	setp.lt.f32 	%p1328, %f26, 0f4086232B;
	@%p1328 bra 	$L__BB0_1175;
	setp.lt.f64 	%p1329, %fd1382, 0d0000000000000000;
	add.f64 	%fd5334, %fd1382, 0d7FF0000000000000;
	selp.f64 	%fd8308, 0d0000000000000000, %fd5334, %p1329;
	setp.geu.f32 	%p1330, %f26, 0f40874800;
	@%p1330 bra 	$L__BB0_1175;
	shr.u32 	%r2784, %r920, 31;
	add.s32 	%r2785, %r920, %r2784;
	shr.s32 	%r2786, %r2785, 1;
	shl.b32 	%r2787, %r2786, 20;
	add.s32 	%r2788, %r922, %r2787;
	mov.b64 	%fd5335, {%r921, %r2788};
	sub.s32 	%r2789, %r920, %r2786;
	shl.b32 	%r2790, %r2789, 20;
	add.s32 	%r2791, %r2790, 1072693248;
	mov.b32 	%r2792, 0;
	mov.b64 	%fd5336, {%r2792, %r2791};
	mul.f64 	%fd8308, %fd5336, %fd5335;
$L__BB0_1175:
	mul.f64 	%fd1387, %fd7919, %fd8308;
	mov.b64 	%rd418, %fd1387;
	setp.lt.s64 	%p1331, %rd418, 0;
	and.b64  	%rd419, %rd418, 9223372036854775807;
	add.s64 	%rd420, %rd419, -4503599627370496;
	setp.lt.u64 	%p1332, %rd420, 9214364837600034816;
	and.pred  	%p1333, %p1332, %p1331;
	add.s64 	%rd421, %rd419, -1;
	setp.lt.u64 	%p1334, %rd421, 4503599627370495;
	and.pred  	%p1335, %p1334, %p1331;
	setp.eq.s64 	%p1336, %rd419, 0;
	or.pred  	%p1337, %p1336, %p1335;
	setp.eq.s64 	%p1338, %rd419, 9218868437227405312;
	or.pred  	%p1339, %p1337, %p1338;
	setp.gt.s64 	%p1340, %rd419, 9218868437227405312;
	or.pred  	%p1341, %p1339, %p1340;
	or.pred  	%p1342, %p1341, %p1333;
	@%p1342 bra 	$L__BB0_1338;
	setp.eq.s32 	%p1343, %r339, 0;
	@%p1343 bra 	$L__BB0_1178;
	mul.wide.u32 	%rd422, %r343, 8;
	add.s64 	%rd423, %rd4, %rd422;
	neg.f64 	%fd5337, %fd539;
	mul.f64 	%fd5338, %fd1387, %fd5337;
	atom.global.add.f64 	%fd5339, [%rd423], %fd5338;
$L__BB0_1178:
	setp.eq.s32 	%p1344, %r348, 0;
	@%p1344 bra 	$L__BB0_1213;
	mov.b32 	%r4029, 0;
$L__BB0_1180:
	add.s32 	%r2794, %r4029, %r344;
	mul.wide.u32 	%rd424, %r2794, 32;
	add.s64 	%rd425, %rd2, %rd424;
	add.s64 	%rd29, %rd425, 4;
	ld.global.nc.u32 	%r924, [%rd425+4];
	setp.ge.u32 	%p1345, %r924, %r1151;
	mov.f64 	%fd8315, 0d0000000000000000;
	@%p1345 bra 	$L__BB0_1212;
	ld.global.nc.u32 	%r2795, [%rd29+-4];
	ld.global.nc.u32 	%r925, [%rd29+4];
	ld.global.nc.f64 	%fd1388, [%rd29+12];
	ld.global.nc.f64 	%fd8309, [%rd29+20];
	shl.b32 	%r2796, %r924, 3;
	mov.u32 	%r2797, shared;
	add.s32 	%r2798, %r2797, %r2796;
	ld.shared.f64 	%fd1390, [%r2798];
	setp.eq.s32 	%p1346, %r2795, 1;
	@%p1346 bra 	$L__BB0_1199;
	setp.ne.s32 	%p1347, %r2795, 0;
	@%p1347 bra 	$L__BB0_1210;
	mov.b64 	%rd434, %fd1388;
	setp.lt.s64 	%p1382, %rd434, 0;
	and.b64  	%rd435, %rd434, 9223372036854775807;
	add.s64 	%rd436, %rd435, -4503599627370496;
	setp.lt.u64 	%p1383, %rd436, 9214364837600034816;
	and.pred  	%p1384, %p1383, %p1382;
	add.s64 	%rd437, %rd435, -1;
	setp.lt.u64 	%p1385, %rd437, 4503599627370495;
	and.pred  	%p1386, %p1385, %p1382;
	setp.eq.s64 	%p1387, %rd435, 0;
	or.pred  	%p1388, %p1387, %p1386;
	setp.eq.s64 	%p1389, %rd435, 9218868437227405312;
	or.pred  	%p1390, %p1388, %p1389;
	setp.gt.s64 	%p1391, %rd435, 9218868437227405312;
	or.pred  	%p1392, %p1390, %p1391;
	or.pred  	%p1393, %p1392, %p1384;
	abs.f64 	%fd5368, %fd8309;
	setp.equ.f64 	%p1394, %fd5368, 0d7FF0000000000000;
	or.pred  	%p1395, %p1393, %p1394;
	setp.leu.f64 	%p1396, %fd8309, 0d0000000000000000;
	or.pred  	%p1397, %p1395, %p1396;
	abs.f64 	%fd5370, %fd1390;
	setp.equ.f64 	%p1398, %fd5370, 0d7FF0000000000000;
	or.pred  	%p1399, %p1397, %p1398;
	@%p1399 bra 	$L__BB0_1210;
	setp.ltu.f64 	%p1400, %fd1390, 0d0000000000000000;
	@%p1400 bra 	$L__BB0_1192;
	{
	.reg .b32 %temp; 
	mov.b64 	{%temp, %r4030}, %fd8309;
	}
	{
	.reg .b32 %temp; 
	mov.b64 	{%r4031, %temp}, %fd8309;
	}
	setp.gt.s32 	%p1401, %r4030, 1048575;
	mov.b32 	%r4032, -1023;
	@%p1401 bra 	$L__BB0_1187;
	mul.f64 	%fd8309, %fd8309, 0d4350000000000000;
	{
	.reg .b32 %temp; 
	mov.b64 	{%temp, %r4030}, %fd8309;
	}
	{
	.reg .b32 %temp; 
	mov.b64 	{%r4031, %temp}, %fd8309;
	}
	mov.b32 	%r4032, -1077;
$L__BB0_1187:
	add.s32 	%r2801, %r4030, -1;
	setp.gt.u32 	%p1402, %r2801, 2146435070;
	@%p1402 bra 	$L__BB0_1191;
	shr.u32 	%r2804, %r4030, 20;
	add.s32 	%r4033, %r4032, %r2804;
	and.b32  	%r2805, %r4030, 1048575;
	or.b32  	%r2806, %r2805, 1072693248;
	mov.b64 	%fd8310, {%r4031, %r2806};
	setp.lt.u32 	%p1404, %r2806, 1073127583;
	@%p1404 bra 	$L__BB0_1190;
	{
	.reg .b32 %temp; 
	mov.b64 	{%r2807, %temp}, %fd8310;
	}
	{
	.reg .b32 %temp; 
	mov.b64 	{%temp, %r2808}, %fd8310;
	}
	add.s32 	%r2809, %r2808, -1048576;
	mov.b64 	%fd8310, {%r2807, %r2809};
	add.s32 	%r4033, %r4033, 1;
$L__BB0_1190:
	add.f64 	%fd5373, %fd8310, 0dBFF0000000000000;
	add.f64 	%fd5374, %fd8310, 0d3FF0000000000000;
	rcp.approx.ftz.f64 	%fd5375, %fd5374;
	neg.f64 	%fd5376, %fd5374;
	fma.rn.f64 	%fd5377, %fd5376, %fd5375, 0d3FF0000000000000;
	fma.rn.f64 	%fd5378, %fd5377, %fd5377, %fd5377;
	fma.rn.f64 	%fd5379, %fd5378, %fd5375, %fd5375;
	mul.f64 	%fd5380, %fd5373, %fd5379;
	fma.rn.f64 	%fd5381, %fd5373, %fd5379, %fd5380;
	mul.f64 	%fd5382, %fd5381, %fd5381;
	fma.rn.f64 	%fd5383, %fd5382, 0d3EB1380B3AE80F1E, 0d3ED0EE258B7A8B04;
	fma.rn.f64 	%fd5384, %fd5383, %fd5382, 0d3EF3B2669F02676F;
	fma.rn.f64 	%fd5385, %fd5384, %fd5382, 0d3F1745CBA9AB0956;
	fma.rn.f64 	%fd5386, %fd5385, %fd5382, 0d3F3C71C72D1B5154;
	fma.rn.f64 	%fd5387, %fd5386, %fd5382, 0d3F624924923BE72D;
	fma.rn.f64 	%fd5388, %fd5387, %fd5382, 0d3F8999999999A3C4;
	fma.rn.f64 	%fd5389, %fd5388, %fd5382, 0d3FB5555555555554;
	sub.f64 	%fd5390, %fd5373, %fd5381;
	add.f64 	%fd5391, %fd5390, %fd5390;
	neg.f64 	%fd5392, %fd5381;
	fma.rn.f64 	%fd5393, %fd5392, %fd5373, %fd5391;
	mul.f64 	%fd5394, %fd5379, %fd5393;
	mul.f64 	%fd5395, %fd5382, %fd5389;
	fma.rn.f64 	%fd5396, %fd5395, %fd5381, %fd5394;
	xor.b32  	%r2810, %r4033, -2147483648;
	mov.b32 	%r2811, 1127219200;
	mov.b64 	%fd5397, {%r2810, %r2811};
	sub.f64 	%fd5398, %fd5397, %fd1;
	fma.rn.f64 	%fd5399, %fd5398, 0d3FE62E42FEFA39EF, %fd5381;
	fma.rn.f64 	%fd5400, %fd5398, 0dBFE62E42FEFA39EF, %fd5399;
	sub.f64 	%fd5401, %fd5400, %fd5381;
	sub.f64 	%fd5402, %fd5396, %fd5401;
	fma.rn.f64 	%fd5403, %fd5398, 0d3C7ABC9E3B39803F, %fd5402;
	add.f64 	%fd8315, %fd5399, %fd5403;
	bra.uni 	$L__BB0_1210;
$L__BB0_1191:
	fma.rn.f64 	%fd5372, %fd8309, 0d7FF0000000000000, 0d7FF0000000000000;
	{
	.reg .b32 %temp; 
	mov.b64 	{%temp, %r2802}, %fd8309;
	}
	and.b32  	%r2803, %r2802, 2147483647;
	setp.eq.s32 	%p1403, %r2803, 0;
	selp.f64 	%fd8315, 0dFFF0000000000000, %fd5372, %p1403;
	bra.uni 	$L__BB0_1210;
$L__BB0_1192:
	{
	.reg .b32 %temp; 
	mov.b64 	{%temp, %r4034}, %fd1388;
	}
	{
	.reg .b32 %temp; 
	mov.b64 	{%r4035, %temp}, %fd1388;
	}
	setp.gt.s32 	%p1405, %r4034, 1048575;
	mov.b32 	%r4036, -1023;
	@%p1405 bra 	$L__BB0_1194;
	mul.f64 	%fd1388, %fd1388, 0d4350000000000000;
	{
	.reg .b32 %temp; 
	mov.b64 	{%temp, %r4034}, %fd1388;
	}
	{
	.reg .b32 %temp; 
	mov.b64 	{%r4035, %temp}, %fd1388;
	}
	mov.b32 	%r4036, -1077;
$L__BB0_1194:
	add.s32 	%r2814, %r4034, -1;
	setp.gt.u32 	%p1406, %r2814, 2146435070;
	@%p1406 bra 	$L__BB0_1198;
	shr.u32 	%r2817, %r4034, 20;
	add.s32 	%r4037, %r4036, %r2817;
	and.b32  	%r2818, %r4034, 1048575;
	or.b32  	%r2819, %r2818, 1072693248;
	mov.b64 	%fd8312, {%r4035, %r2819};
	setp.lt.u32 	%p1408, %r2819, 1073127583;
	@%p1408 bra 	$L__BB0_1197;
	{
	.reg .b32 %temp; 
	mov.b64 	{%r2820, %temp}, %fd8312;
	}
	{
	.reg .b32 %temp; 
	mov.b64 	{%temp, %r2821}, %fd8312;
	}
	add.s32 	%r2822, %r2821, -1048576;
	mov.b64 	%fd8312, {%r2820, %r2822};
	add.s32 	%r4037, %r4037, 1;
$L__BB0_1197:
	add.f64 	%fd5405, %fd8312, 0dBFF0000000000000;
	add.f64 	%fd5406, %fd8312, 0d3FF0000000000000;
	rcp.approx.ftz.f64 	%fd5407, %fd5406;
	neg.f64 	%fd5408, %fd5406;
	fma.rn.f64 	%fd5409, %fd5408, %fd5407, 0d3FF0000000000000;
	fma.rn.f64 	%fd5410, %fd5409, %fd5409, %fd5409;
	fma.rn.f64 	%fd5411, %fd5410, %fd5407, %fd5407;
	mul.f64 	%fd5412, %fd5405, %fd5411;
	fma.rn.f64 	%fd5413, %fd5405, %fd5411, %fd5412;
	mul.f64 	%fd5414, %fd5413, %fd5413;
	fma.rn.f64 	%fd5415, %fd5414, 0d3EB1380B3AE80F1E, 0d3ED0EE258B7A8B04;
	fma.rn.f64 	%fd5416, %fd5415, %fd5414, 0d3EF3B2669F02676F;
	fma.rn.f64 	%fd5417, %fd5416, %fd5414, 0d3F1745CBA9AB0956;
	fma.rn.f64 	%fd5418, %fd5417, %fd5414, 0d3F3C71C72D1B5154;
	fma.rn.f64 	%fd5419, %fd5418, %fd5414, 0d3F624924923BE72D;
	fma.rn.f64 	%fd5420, %fd5419, %fd5414, 0d3F8999999999A3C4;
	fma.rn.f64 	%fd5421, %fd5420, %fd5414, 0d3FB5555555555554;
	sub.f64 	%fd5422, %fd5405, %fd5413;
	add.f64 	%fd5423, %fd5422, %fd5422;
	neg.f64 	%fd5424, %fd5413;
	fma.rn.f64 	%fd5425, %fd5424, %fd5405, %fd5423;
	mul.f64 	%fd5426, %fd5411, %fd5425;
	mul.f64 	%fd5427, %fd5414, %fd5421;
	fma.rn.f64 	%fd5428, %fd5427, %fd5413, %fd5426;
	xor.b32  	%r2823, %r4037, -2147483648;
	mov.b32 	%r2824, 1127219200;
	mov.b64 	%fd5429, {%r2823, %r2824};
	sub.f64 	%fd5430, %fd5429, %fd1;
	fma.rn.f64 	%fd5431, %fd5430, 0d3FE62E42FEFA39EF, %fd5413;
	fma.rn.f64 	%fd5432, %fd5430, 0dBFE62E42FEFA39EF, %fd5431;
	sub.f64 	%fd5433, %fd5432, %fd5413;
	sub.f64 	%fd5434, %fd5428, %fd5433;
	fma.rn.f64 	%fd5435, %fd5430, 0d3C7ABC9E3B39803F, %fd5434;
	add.f64 	%fd1403, %fd5431, %fd5435;
	neg.f64 	%fd8315, %fd1403;
	bra.uni 	$L__BB0_1210;
$L__BB0_1198:
	fma.rn.f64 	%fd5404, %fd1388, 0d7FF0000000000000, 0d7FF0000000000000;
	{
	.reg .b32 %temp; 
	mov.b64 	{%temp, %r2815}, %fd1388;
	}
	and.b32  	%r2816, %r2815, 2147483647;
	setp.eq.s32 	%p1407, %r2816, 0;
	selp.f64 	%fd1404, 0dFFF0000000000000, %fd5404, %p1407;
	neg.f64 	%fd8315, %fd1404;
	bra.uni 	$L__BB0_1210;
$L__BB0_1199:
	mov.b64 	%rd426, %fd1388;
	setp.lt.s64 	%p1348, %rd426, 0;
	and.b64  	%rd427, %rd426, 9223372036854775807;
	add.s64 	%rd428, %rd427, -4503599627370496;
	setp.lt.u64 	%p1349, %rd428, 9214364837600034816;
	and.pred  	%p1350, %p1349, %p1348;
	add.s64 	%rd429, %rd427, -1;
	setp.lt.u64 	%p1351, %rd429, 4503599627370495;
	and.pred  	%p1352, %p1351, %p1348;
	setp.eq.s64 	%p1353, %rd427, 0;
	or.pred  	%p1354, %p1353, %p1352;
	setp.eq.s64 	%p1355, %rd427, 9218868437227405312;
	or.pred  	%p1356, %p1354, %p1355;
	setp.gt.s64 	%p1357, %rd427, 9218868437227405312;
	or.pred  	%p1358, %p1356, %p1357;
	or.pred  	%p1359, %p1358, %p1350;
	abs.f64 	%fd5342, %fd8309;
	setp.equ.f64 	%p1360, %fd5342, 0d7FF0000000000000;
	or.pred  	%p1361, %p1359, %p1360;
	setp.leu.f64 	%p1362, %fd8309, 0d0000000000000000;
	or.pred  	%p1363, %p1361, %p1362;
	abs.f64 	%fd5344, %fd1390;
	setp.equ.f64 	%p1364, %fd5344, 0d7FF0000000000000;
	or.pred  	%p1365, %p1363, %p1364;
	@%p1365 bra 	$L__BB0_1210;
	setp.ne.s32 	%p1366, %r925, 0;
	@%p1366 bra 	$L__BB0_1204;
	setp.ltu.f64 	%p1369, %fd1390, 0d0000000000000000;
	@%p1369 bra 	$L__BB0_1203;
	add.f64 	%fd8313, %fd8309, 0dBFF0000000000000;
	mul.f64 	%fd8314, %fd8313, %fd1390;
	bra.uni 	$L__BB0_1209;
$L__BB0_1203:
	mov.f64 	%fd5363, 0d3FF0000000000000;
	sub.f64 	%fd8313, %fd5363, %fd1388;
	mul.f64 	%fd8314, %fd8313, %fd1390;
	bra.uni 	$L__BB0_1209;
$L__BB0_1204:
	add.f64 	%fd8313, %fd8309, 0dBFF0000000000000;
	mov.f64 	%fd5346, 0d3FF0000000000000;
	sub.f64 	%fd1412, %fd5346, %fd1388;
	setp.leu.f64 	%p1367, %fd1390, 0d3FF0000000000000;
	@%p1367 bra 	$L__BB0_1206;
	mul.f64 	%fd8314, %fd8313, %fd1390;
	bra.uni 	$L__BB0_1209;
$L__BB0_1206:
	setp.geu.f64 	%p1368, %fd1390, 0dBFF0000000000000;
	@%p1368 bra 	$L__BB0_1208;
	mul.f64 	%fd8314, %fd1412, %fd1390;
	mov.f64 	%fd8313, %fd1412;
	bra.uni 	$L__BB0_1209;
$L__BB0_1208:
	add.f64 	%fd5347, %fd1412, %fd8313;
	mul.f64 	%fd5348, %fd5347, 0d3FE0000000000000;
	sub.f64 	%fd5349, %fd8313, %fd1412;
	mul.f64 	%fd5350, %fd5349, 0d3FB0000000000000;
	mul.f64 	%fd5351, %fd1390, %fd1390;
	mul.f64 	%fd5352, %fd1390, %fd5351;
	mul.f64 	%fd5353, %fd5351, %fd5351;
	mul.f64 	%fd5354, %fd1390, %fd5353;
	mul.f64 	%fd5355, %fd5352, %fd5352;
	mul.f64 	%fd5356, %fd5353, 0dC024000000000000;
	fma.rn.f64 	%fd5357, %fd5355, 0d4008000000000000, %fd5356;
	fma.rn.f64 	%fd5358, %fd5351, 0d402E000000000000, %fd5357;
	mul.f64 	%fd5359, %fd5352, 0dC044000000000000;
	fma.rn.f64 	%fd5360, %fd5354, 0d4032000000000000, %fd5359;
	fma.rn.f64 	%fd5361, %fd1390, 0d403E000000000000, %fd5360;
	mul.f64 	%fd5362, %fd5350, %fd5358;
	fma.rn.f64 	%fd8314, %fd1390, %fd5348, %fd5362;
	fma.rn.f64 	%fd8313, %fd5350, %fd5361, %fd5348;
$L__BB0_1209:
	add.f64 	%fd5364, %fd8314, 0d3FF0000000000000;
	mov.b64 	%rd430, %fd5364;
	setp.lt.s64 	%p1370, %rd430, 0;
	and.b64  	%rd431, %rd430, 9223372036854775807;
	add.s64 	%rd432, %rd431, -4503599627370496;
	setp.lt.u64 	%p1371, %rd432, 9214364837600034816;
	and.pred  	%p1372, %p1371, %p1370;
	add.s64 	%rd433, %rd431, -1;
	setp.lt.u64 	%p1373, %rd433, 4503599627370495;
	and.pred  	%p1374, %p1373, %p1370;
	setp.eq.s64 	%p1375, %rd430, 0;
	or.pred  	%p1376, %p1375, %p1374;
	setp.eq.s64 	%p1377, %rd431, 9218868437227405312;
	or.pred  	%p1378, %p1376, %p1377;
	setp.gt.s64 	%p1379, %rd431, 9218868437227405312;
	or.pred  	%p1380, %p1378, %p1379;
	or.pred  	%p1381, %p1380, %p1372;
	selp.f64 	%fd5365, 0d0000000000000000, %fd8313, %p1381;
	selp.f64 	%fd5366, 0d0010000000000000, %fd5364, %p1381;
	div.rn.f64 	%fd8315, %fd5365, %fd5366;
$L__BB0_1210:
	mul.f64 	%fd1421, %fd538, %fd8315;
	mov.b64 	%rd438, %fd1421;
	and.b64  	%rd439, %rd438, 9223372036854775807;
	add.s64 	%rd440, %rd439, -4503599627370496;
	setp.gt.u64 	%p1409, %rd440, 9214364837600034815;
	add.s64 	%rd441, %rd439, -1;
	setp.gt.u64 	%p1410, %rd441, 4503599627370494;
	and.pred  	%p1411, %p1410, %p1409;
	@%p1411 bra 	$L__BB0_1212;
	mul.wide.u32 	%rd442, %r924, 8;
	add.s64 	%rd443, %rd4, %rd442;
	neg.f64 	%fd5436, %fd1421;
	mul.f64 	%fd5437, %fd1387, %fd5436;
	atom.global.add.f64 	%fd5438, [%rd443], %fd5437;
$L__BB0_1212:
	add.s32 	%r4029, %r4029, 1;
	setp.ne.s32 	%p1412, %r4029, %r348;
	@%p1412 bra 	$L__BB0_1180;
$L__BB0_1213:
	mul.wide.u32 	%rd444, %r704, 8;
	add.s64 	%rd445, %rd4, %rd444;
	neg.f64 	%fd5439, %fd1387;
	mul.f64 	%fd5440, %fd538, %fd5439;
	mul.f64 	%fd5441, %fd8302, %fd5440;
	atom.global.add.f64 	%fd5442, [%rd445], %fd5441;
	mul.wide.u32 	%rd446, %r705, 8;
	add.s64 	%rd447, %rd4, %rd446;
	mul.f64 	%fd5443, %fd8303, %fd5440;
	atom.global.add.f64 	%fd5444, [%rd447], %fd5443;
	mul.wide.u32 	%rd448, %r706, 8;
	add.s64 	%rd449, %rd4, %rd448;
	mul.f64 	%fd5445, %fd8304, %fd5440;
	atom.global.add.f64 	%fd5446, [%rd449], %fd5445;
	mul.wide.u32 	%rd450, %r707, 8;
	add.s64 	%rd451, %rd4, %rd450;
	mul.f64 	%fd5447, %fd8305, %fd5440;
	atom.global.add.f64 	%fd5448, [%rd451], %fd5447;
	mul.wide.u32 	%rd452, %r708, 8;
	add.s64 	%rd453, %rd4, %rd452;
	mul.f64 	%fd5449, %fd8306, %fd5440;
	atom.global.add.f64 	%fd5450, [%rd453], %fd5449;
	mul.wide.u32 	%rd454, %r709, 8;
	add.s64 	%rd455, %rd4, %rd454;
	mul.f64 	%fd5451, %fd8307, %fd5440;
	atom.global.add.f64 	%fd5452, [%rd455], %fd5451;
	bra.uni 	$L__BB0_1338;
$L__BB0_1214:
	fma.rn.f64 	%fd3893, %fd8326, 0d7FF0000000000000, 0d7FF0000000000000;
	{
	.reg .b32 %temp; 
	mov.b64 	{%temp, %r2142}, %fd8326;
	}
	and.b32  	%r2143, %r2142, 2147483647;
	setp.eq.s32 	%p871, %r2143, 0;
	selp.f64 	%fd8328, 0dFFF0000000000000, %fd3893, %p871;
$L__BB0_1215:
	setp.lt.u32 	%p873, %r342, 8;
	add.f64 	%fd3927, %fd491, %fd491;
	add.f64 	%fd3928, %fd492, %fd493;
	sub.f64 	%fd3929, %fd3927, %fd3928;
	div.rn.f64 	%fd3930, %fd3929, %fd1422;
	setp.lt.f64 	%p874, %fd3930, 0dBFF0000000000000;
	selp.f64 	%fd3931, 0dBFF0000000000000, %fd3930, %p874;
	setp.gt.f64 	%p875, %fd3931, 0d3FF0000000000000;
	selp.f64 	%fd8367, 0d3FF0000000000000, %fd3931, %p875;
	add.f64 	%fd1447, %fd8367, %fd8367;
	mov.f64 	%fd8334, 0d3FF0000000000000;
	mov.b32 	%r4048, 0;
	mov.f64 	%fd8333, %fd8367;
	mov.f64 	%fd8344, %fd8334;
	@%p873 bra 	$L__BB0_1218;
	and.b32  	%r4048, %r342, -8;
	mov.f64 	%fd8334, 0d3FF0000000000000;
	mov.b32 	%r4046, 0;
	mov.f64 	%fd8333, %fd8367;
$L__BB0_1217:
	.pragma "nounroll";
	setp.eq.s32 	%p876, %r4046, 0;
	mul.f64 	%fd3933, %fd1447, %fd8333;
	sub.f64 	%fd3934, %fd3933, %fd8334;
	selp.f64 	%fd3935, %fd8334, %fd8333, %p876;
	selp.f64 	%fd3936, %fd8333, %fd3934, %p876;
	add.s32 	%r2154, %r4046, %r341;
	mul.wide.u32 	%rd294, %r2154, 4;
	add.s64 	%rd295, %rd1, %rd294;
	ld.global.nc.u32 	%r2155, [%rd295];
	shl.b32 	%r2156, %r2155, 3;
	mov.u32 	%r2157, shared;
	add.s32 	%r2158, %r2157, %r2156;
	ld.shared.f64 	%fd3937, [%r2158];
	fma.rn.f64 	%fd3938, %fd3936, %fd3937, %fd8344;
	mul.f64 	%fd3939, %fd1447, %fd3936;
	sub.f64 	%fd3940, %fd3939, %fd3935;
	add.s32 	%r2159, %r2154, 1;
	mul.wide.u32 	%rd296, %r2159, 4;
	add.s64 	%rd297, %rd1, %rd296;
	ld.global.nc.u32 	%r2160, [%rd297];
	shl.b32 	%r2161, %r2160, 3;
	add.s32 	%r2162, %r2157, %r2161;
	ld.shared.f64 	%fd3941, [%r2162];
	fma.rn.f64 	%fd3942, %fd3940, %fd3941, %fd3938;
	mul.f64 	%fd3943, %fd1447, %fd3940;
	sub.f64 	%fd3944, %fd3943, %fd3936;
	add.s32 	%r2163, %r2154, 2;
	mul.wide.u32 	%rd298, %r2163, 4;
	add.s64 	%rd299, %rd1, %rd298;
	ld.global.nc.u32 	%r2164, [%rd299];
	shl.b32 	%r2165, %r2164, 3;
	add.s32 	%r2166, %r2157, %r2165;
	ld.shared.f64 	%fd3945, [%r2166];
	fma.rn.f64 	%fd3946, %fd3944, %fd3945, %fd3942;
	mul.f64 	%fd3947, %fd1447, %fd3944;
	sub.f64 	%fd3948, %fd3947, %fd3940;
	add.s32 	%r2167, %r2154, 3;
	mul.wide.u32 	%rd300, %r2167, 4;
	add.s64 	%rd301, %rd1, %rd300;
	ld.global.nc.u32 	%r2168, [%rd301];
	shl.b32 	%r2169, %r2168, 3;
	add.s32 	%r2170, %r2157, %r2169;
	ld.shared.f64 	%fd3949, [%r2170];
	fma.rn.f64 	%fd3950, %fd3948, %fd3949, %fd3946;
	mul.f64 	%fd3951, %fd1447, %fd3948;
	sub.f64 	%fd3952, %fd3951, %fd3944;
	add.s32 	%r2171, %r2154, 4;
	mul.wide.u32 	%rd302, %r2171, 4;
	add.s64 	%rd303, %rd1, %rd302;
	ld.global.nc.u32 	%r2172, [%rd303];
	shl.b32 	%r2173, %r2172, 3;
	add.s32 	%r2174, %r2157, %r2173;
	ld.shared.f64 	%fd3953, [%r2174];
	fma.rn.f64 	%fd3954, %fd3952, %fd3953, %fd3950;
	mul.f64 	%fd3955, %fd1447, %fd3952;
	sub.f64 	%fd3956, %fd3955, %fd3948;
	add.s32 	%r2175, %r2154, 5;
	mul.wide.u32 	%rd304, %r2175, 4;
	add.s64 	%rd305, %rd1, %rd304;
	ld.global.nc.u32 	%r2176, [%rd305];
	shl.b32 	%r2177, %r2176, 3;
	add.s32 	%r2178, %r2157, %r2177;
	ld.shared.f64 	%fd3957, [%r2178];
	fma.rn.f64 	%fd3958, %fd3956, %fd3957, %fd3954;
	mul.f64 	%fd3959, %fd1447, %fd3956;
	sub.f64 	%fd8334, %fd3959, %fd3952;
	add.s32 	%r2179, %r2154, 6;
	mul.wide.u32 	%rd306, %r2179, 4;
	add.s64 	%rd307, %rd1, %rd306;
	ld.global.nc.u32 	%r2180, [%rd307];
	shl.b32 	%r2181, %r2180, 3;
	add.s32 	%r2182, %r2157, %r2181;
	ld.shared.f64 	%fd3960, [%r2182];
	fma.rn.f64 	%fd3961, %fd8334, %fd3960, %fd3958;
	mul.f64 	%fd3962, %fd1447, %fd8334;
	sub.f64 	%fd8333, %fd3962, %fd3956;
	add.s32 	%r2183, %r2154, 7;
	mul.wide.u32 	%rd308, %r2183, 4;
	add.s64 	%rd309, %rd1, %rd308;
	ld.global.nc.u32 	%r2184, [%rd309];
	shl.b32 	%r2185, %r2184, 3;
	add.s32 	%r2186, %r2157, %r2185;
	ld.shared.f64 	%fd3963, [%r2186];
	fma.rn.f64 	%fd8344, %fd8333, %fd3963, %fd3961;
	add.s32 	%r4046, %r4046, 8;
	setp.ne.s32 	%p877, %r4046, %r4048;
	@%p877 bra 	$L__BB0_1217;
$L__BB0_1218:
	setp.eq.s32 	%p878, %r948, 0;
	@%p878 bra 	$L__BB0_1226;
	and.b32  	%r973, %r342, 3;
	setp.lt.u32 	%p879, %r948, 4;
	@%p879 bra 	$L__BB0_1221;
	setp.eq.s32 	%p880, %r4048, 0;
	mul.f64 	%fd3965, %fd1447, %fd8333;
	sub.f64 	%fd3966, %fd3965, %fd8334;
	selp.f64 	%fd3967, %fd8334, %fd8333, %p880;
	selp.f64 	%fd3968, %fd8333, %fd3966, %p880;
	add.s32 	%r2187, %r4048, %r341;
	mul.wide.u32 	%rd310, %r2187, 4;
	add.s64 	%rd311, %rd1, %rd310;
	ld.global.nc.u32 	%r2188, [%rd311];
	shl.b32 	%r2189, %r2188, 3;
	mov.u32 	%r2190, shared;
	add.s32 	%r2191, %r2190, %r2189;
	ld.shared.f64 	%fd3969, [%r2191];
	fma.rn.f64 	%fd3970, %fd3968, %fd3969, %fd8344;
	mul.f64 	%fd3971, %fd1447, %fd3968;
	sub.f64 	%fd3972, %fd3971, %fd3967;
	add.s32 	%r2192, %r2187, 1;
	mul.wide.u32 	%rd312, %r2192, 4;
	add.s64 	%rd313, %rd1, %rd312;
	ld.global.nc.u32 	%r2193, [%rd313];
	shl.b32 	%r2194, %r2193, 3;
	add.s32 	%r2195, %r2190, %r2194;
	ld.shared.f64 	%fd3973, [%r2195];
	fma.rn.f64 	%fd3974, %fd3972, %fd3973, %fd3970;
	mul.f64 	%fd3975, %fd1447, %fd3972;
	sub.f64 	%fd8334, %fd3975, %fd3968;
	add.s32 	%r2196, %r2187, 2;
	mul.wide.u32 	%rd314, %r2196, 4;
	add.s64 	%rd315, %rd1, %rd314;
	ld.global.nc.u32 	%r2197, [%rd315];
	shl.b32 	%r2198, %r2197, 3;
	add.s32 	%r2199, %r2190, %r2198;
	ld.shared.f64 	%fd3976, [%r2199];
	fma.rn.f64 	%fd3977, %fd8334, %fd3976, %fd3974;
	mul.f64 	%fd3978, %fd1447, %fd8334;
	sub.f64 	%fd8333, %fd3978, %fd3972;
	add.s32 	%r2200, %r2187, 3;
	mul.wide.u32 	%rd316, %r2200, 4;
	add.s64 	%rd317, %rd1, %rd316;
	ld.global.nc.u32 	%r2201, [%rd317];
	shl.b32 	%r2202, %r2201, 3;
	add.s32 	%r2203, %r2190, %r2202;
	ld.shared.f64 	%fd3979, [%r2203];
	fma.rn.f64 	%fd8344, %fd8333, %fd3979, %fd3977;
	add.s32 	%r4048, %r4048, 4;
$L__BB0_1221:
	setp.eq.s32 	%p881, %r973, 0;
	@%p881 bra 	$L__BB0_1226;
	setp.eq.s32 	%p882, %r973, 1;
	@%p882 bra 	$L__BB0_1224;
	setp.eq.s32 	%p883, %r4048, 0;
	mul.f64 	%fd3981, %fd1447, %fd8333;
	sub.f64 	%fd3982, %fd3981, %fd8334;
	selp.f64 	%fd3983, %fd8334, %fd8333, %p883;
	selp.f64 	%fd8334, %fd8333, %fd3982, %p883;
	add.s32 	%r2204, %r4048, %r341;
	mul.wide.u32 	%rd318, %r2204, 4;
	add.s64 	%rd319, %rd1, %rd318;
	ld.global.nc.u32 	%r2205, [%rd319];
	shl.b32 	%r2206, %r2205, 3;
	mov.u32 	%r2207, shared;
	add.s32 	%r2208, %r2207, %r2206;
	ld.shared.f64 	%fd3984, [%r2208];
	fma.rn.f64 	%fd3985, %fd8334, %fd3984, %fd8344;
	mul.f64 	%fd3986, %fd1447, %fd8334;
	sub.f64 	%fd8333, %fd3986, %fd3983;
	add.s32 	%r2209, %r2204, 1;
	mul.wide.u32 	%rd320, %r2209, 4;
	add.s64 	%rd321, %rd1, %rd320;
	ld.global.nc.u32 	%r2210, [%rd321];
	shl.b32 	%r2211, %r2210, 3;
	add.s32 	%r2212, %r2207, %r2211;
	ld.shared.f64 	%fd3987, [%r2212];
	fma.rn.f64 	%fd8344, %fd8333, %fd3987, %fd3985;
	add.s32 	%r4048, %r4048, 2;
$L__BB0_1224:
	and.b32  	%r2213, %r342, 1;
	setp.eq.b32 	%p884, %r2213, 1;
	not.pred 	%p885, %p884;
	@%p885 bra 	$L__BB0_1226;
	setp.eq.s32 	%p886, %r4048, 0;
	mul.f64 	%fd3988, %fd1447, %fd8333;
	sub.f64 	%fd3989, %fd3988, %fd8334;
	selp.f64 	%fd3990, %fd8333, %fd3989, %p886;
	add.s32 	%r2214, %r4048, %r341;
	mul.wide.u32 	%rd322, %r2214, 4;
	add.s64 	%rd323, %rd1, %rd322;
	ld.global.nc.u32 	%r2215, [%rd323];
	shl.b32 	%r2216, %r2215, 3;
	mov.u32 	%r2217, shared;
	add.s32 	%r2218, %r2217, %r2216;
	ld.shared.f64 	%fd3991, [%r2218];
	fma.rn.f64 	%fd8344, %fd3990, %fd3991, %fd8344;
$L__BB0_1226:
	mov.b64 	%rd324, %fd8344;
	setp.lt.s64 	%p887, %rd324, 0;
	and.b64  	%rd325, %rd324, 9223372036854775807;
	add.s64 	%rd326, %rd325, -4503599627370496;
	setp.lt.u64 	%p888, %rd326, 9214364837600034816;
	and.pred  	%p889, %p888, %p887;
	add.s64 	%rd327, %rd325, -1;
	setp.lt.u64 	%p890, %rd327, 4503599627370495;
	and.pred  	%p891, %p890, %p887;
	setp.eq.s64 	%p892, %rd325, 0;
	or.pred  	%p893, %p892, %p891;
	setp.eq.s64 	%p894, %rd325, 9218868437227405312;
	or.pred  	%p895, %p893, %p894;
	setp.gt.s64 	%p896, %rd325, 9218868437227405312;
	or.pred  	%p897, %p895, %p896;
	or.pred  	%p898, %p897, %p889;
	@%p898 bra 	$L__BB0_1338;
	{
	.reg .b32 %temp; 
	mov.b64 	{%temp, %r4050}, %fd8344;
	}
	{
	.reg .b32 %temp; 
	mov.b64 	{%r4051, %temp}, %fd8344;
	}
	setp.gt.s32 	%p899, %r4050, 1048575;
	mov.b32 	%r4052, -1023;
	mov.f64 	%fd8345, %fd8344;
	@%p899 bra 	$L__BB0_1229;
	mul.f64 	%fd8345, %fd8344, 0d4350000000000000;
	{
	.reg .b32 %temp; 
	mov.b64 	{%temp, %r4050}, %fd8345;
	}
	{
	.reg .b32 %temp; 
	mov.b64 	{%r4051, %temp}, %fd8345;
	}
	mov.b32 	%r4052, -1077;
$L__BB0_1229:
	add.s32 	%r2221, %r4050, -1;
	setp.gt.u32 	%p900, %r2221, 2146435070;
	@%p900 bra 	$L__BB0_1233;
	shr.u32 	%r2224, %r4050, 20;
	add.s32 	%r4053, %r4052, %r2224;
	and.b32  	%r2225, %r4050, 1048575;
	or.b32  	%r2226, %r2225, 1072693248;
	mov.b64 	%fd8346, {%r4051, %r2226};
	setp.lt.u32 	%p902, %r2226, 1073127583;
	@%p902 bra 	$L__BB0_1232;
	{
	.reg .b32 %temp; 
	mov.b64 	{%r2227, %temp}, %fd8346;
	}
	{
	.reg .b32 %temp; 
	mov.b64 	{%temp, %r2228}, %fd8346;
	}
	add.s32 	%r2229, %r2228, -1048576;
	mov.b64 	%fd8346, {%r2227, %r2229};
	add.s32 	%r4053, %r4053, 1;
$L__BB0_1232:
	add.f64 	%fd3993, %fd8346, 0dBFF0000000000000;
	add.f64 	%fd3994, %fd8346, 0d3FF0000000000000;
	rcp.approx.ftz.f64 	%fd3995, %fd3994;
	neg.f64 	%fd3996, %fd3994;
	fma.rn.f64 	%fd3997, %fd3996, %fd3995, 0d3FF0000000000000;
	fma.rn.f64 	%fd3998, %fd3997, %fd3997, %fd3997;
	fma.rn.f64 	%fd3999, %fd3998, %fd3995, %fd3995;
	mul.f64 	%fd4000, %fd3993, %fd3999;
	fma.rn.f64 	%fd4001, %fd3993, %fd3999, %fd4000;
	mul.f64 	%fd4002, %fd4001, %fd4001;
	fma.rn.f64 	%fd4003, %fd4002, 0d3EB1380B3AE80F1E, 0d3ED0EE258B7A8B04;
	fma.rn.f64 	%fd4004, %fd4003, %fd4002, 0d3EF3B2669F02676F;
	fma.rn.f64 	%fd4005, %fd4004, %fd4002, 0d3F1745CBA9AB0956;
	fma.rn.f64 	%fd4006, %fd4005, %fd4002, 0d3F3C71C72D1B5154;
	fma.rn.f64 	%fd4007, %fd4006, %fd4002, 0d3F624924923BE72D;
	fma.rn.f64 	%fd4008, %fd4007, %fd4002, 0d3F8999999999A3C4;
	fma.rn.f64 	%fd4009, %fd4008, %fd4002, 0d3FB5555555555554;
	sub.f64 	%fd4010, %fd3993, %fd4001;
	add.f64 	%fd4011, %fd4010, %fd4010;
	neg.f64 	%fd4012, %fd4001;
	fma.rn.f64 	%fd4013, %fd4012, %fd3993, %fd4011;
	mul.f64 	%fd4014, %fd3999, %fd4013;
	mul.f64 	%fd4015, %fd4002, %fd4009;
	fma.rn.f64 	%fd4016, %fd4015, %fd4001, %fd4014;
	xor.b32  	%r2230, %r4053, -2147483648;
	mov.b32 	%r2231, 1127219200;
	mov.b64 	%fd4017, {%r2230, %r2231};
	sub.f64 	%fd4018, %fd4017, %fd1;
	fma.rn.f64 	%fd4019, %fd4018, 0d3FE62E42FEFA39EF, %fd4001;
	fma.rn.f64 	%fd4020, %fd4018, 0dBFE62E42FEFA39EF, %fd4019;
	sub.f64 	%fd4021, %fd4020, %fd4001;
	sub.f64 	%fd4022, %fd4016, %fd4021;
	fma.rn.f64 	%fd4023, %fd4018, 0d3C7ABC9E3B39803F, %fd4022;
	add.f64 	%fd8347, %fd4019, %fd4023;
	bra.uni 	$L__BB0_1234;
$L__BB0_1233:
	fma.rn.f64 	%fd3992, %fd8345, 0d7FF0000000000000, 0d7FF0000000000000;
	{
	.reg .b32 %temp; 
	mov.b64 	{%temp, %r2222}, %fd8345;
	}
	and.b32  	%r2223, %r2222, 2147483647;
	setp.eq.s32 	%p901, %r2223, 0;
	selp.f64 	%fd8347, 0dFFF0000000000000, %fd3992, %p901;
$L__BB0_1234:
	sub.f64 	%fd1482, %fd8347, %fd8328;
	abs.f64 	%fd4024, %fd1482;
	setp.equ.f64 	%p903, %fd4024, 0d7FF0000000000000;
	@%p903 bra 	$L__BB0_1338;
	sub.f64 	%fd1483, %fd1482, %fd8059;
	fma.rn.f64 	%fd4025, %fd1483, 0d3FF71547652B82FE, 0d4338000000000000;
	{
	.reg .b32 %temp; 
	mov.b64 	{%r988, %temp}, %fd4025;
	}
	mov.f64 	%fd4026, 0dC338000000000000;
	add.rn.f64 	%fd4027, %fd4025, %fd4026;
	fma.rn.f64 	%fd4028, %fd4027, 0dBFE62E42FEFA39EF, %fd1483;
	fma.rn.f64 	%fd4029, %fd4027, 0dBC7ABC9E3B39803F, %fd4028;
	fma.rn.f64 	%fd4030, %fd4029, 0d3E5ADE1569CE2BDF, 0d3E928AF3FCA213EA;
	fma.rn.f64 	%fd4031, %fd4030, %fd4029, 0d3EC71DEE62401315;
	fma.rn.f64 	%fd4032, %fd4031, %fd4029, 0d3EFA01997C89EB71;
	fma.rn.f64 	%fd4033, %fd4032, %fd4029, 0d3F2A01A014761F65;
	fma.rn.f64 	%fd4034, %fd4033, %fd4029, 0d3F56C16C1852B7AF;
	fma.rn.f64 	%fd4035, %fd4034, %fd4029, 0d3F81111111122322;
	fma.rn.f64 	%fd4036, %fd4035, %fd4029, 0d3FA55555555502A1;
	fma.rn.f64 	%fd4037, %fd4036, %fd4029, 0d3FC5555555555511;
	fma.rn.f64 	%fd4038, %fd4037, %fd4029, 0d3FE000000000000B;
	fma.rn.f64 	%fd4039, %fd4038, %fd4029, 0d3FF0000000000000;
	fma.rn.f64 	%fd4040, %fd4039, %fd4029, 0d3FF0000000000000;
	{
	.reg .b32 %temp; 
	mov.b64 	{%r989, %temp}, %fd4040;
	}
	{
	.reg .b32 %temp; 
	mov.b64 	{%temp, %r990}, %fd4040;
	}
	shl.b32 	%r2232, %r988, 20;
	add.s32 	%r2233, %r2232, %r990;
	mov.b64 	%fd8348, {%r989, %r2233};
	{
	.reg .b32 %temp; 
	mov.b64 	{%temp, %r2234}, %fd1483;
	}
	mov.b32 	%f43, %r2234;
	abs.f32 	%f27, %f43;
	setp.lt.f32 	%p904, %f27, 0f4086232B;
	@%p904 bra 	$L__BB0_1238;
	setp.lt.f64 	%p905, %fd1483, 0d0000000000000000;
	add.f64 	%fd4041, %fd1483, 0d7FF0000000000000;
	selp.f64 	%fd8348, 0d0000000000000000, %fd4041, %p905;
	setp.geu.f32 	%p906, %f27, 0f40874800;
	@%p906 bra 	$L__BB0_1238;
	shr.u32 	%r2235, %r988, 31;
	add.s32 	%r2236, %r988, %r2235;
	shr.s32 	%r2237, %r2236, 1;
	shl.b32 	%r2238, %r2237, 20;
	add.s32 	%r2239, %r990, %r2238;
	mov.b64 	%fd4042, {%r989, %r2239};
	sub.s32 	%r2240, %r988, %r2237;
	shl.b32 	%r2241, %r2240, 20;
	add.s32 	%r2242, %r2241, 1072693248;
	mov.b32 	%r2243, 0;
	mov.b64 	%fd4043, {%r2243, %r2242};
	mul.f64 	%fd8348, %fd4043, %fd4042;
$L__BB0_1238:
	mul.f64 	%fd1488, %fd7919, %fd8348;
	mov.b64 	%rd328, %fd1488;
	setp.lt.s64 	%p907, %rd328, 0;
	and.b64  	%rd329, %rd328, 9223372036854775807;
	add.s64 	%rd330, %rd329, -4503599627370496;
	setp.lt.u64 	%p908, %rd330, 9214364837600034816;
	and.pred  	%p909, %p908, %p907;
	add.s64 	%rd331, %rd329, -1;
	setp.lt.u64 	%p910, %rd331, 4503599627370495;
	and.pred  	%p911, %p910, %p907;
	setp.eq.s64 	%p912, %rd329, 0;
	or.pred  	%p913, %p912, %p911;
	setp.eq.s64 	%p914, %rd329, 9218868437227405312;
	or.pred  	%p915, %p913, %p914;
	setp.gt.s64 	%p916, %rd329, 9218868437227405312;
	or.pred  	%p917, %p915, %p916;
	or.pred  	%p918, %p917, %p909;
	@%p918 bra 	$L__BB0_1338;
	setp.eq.s32 	%p919, %r339, 0;
	@%p919 bra 	$L__BB0_1241;
	mul.wide.u32 	%rd332, %r343, 8;
	add.s64 	%rd333, %rd4, %rd332;
	neg.f64 	%fd4044, %fd539;
	mul.f64 	%fd4045, %fd1488, %fd4044;
	atom.global.add.f64 	%fd4046, [%rd333], %fd4045;
$L__BB0_1241:
	setp.eq.s32 	%p920, %r348, 0;
	@%p920 bra 	$L__BB0_1276;
	mov.b32 	%r4054, 0;
$L__BB0_1243:
	add.s32 	%r2245, %r4054, %r344;
	mul.wide.u32 	%rd334, %r2245, 32;
	add.s64 	%rd335, %rd2, %rd334;
	add.s64 	%rd30, %rd335, 4;
	ld.global.nc.u32 	%r992, [%rd335+4];
	setp.ge.u32 	%p921, %r992, %r1151;
	mov.f64 	%fd8355, 0d0000000000000000;
	@%p921 bra 	$L__BB0_1275;
	ld.global.nc.u32 	%r2246, [%rd30+-4];
	ld.global.nc.u32 	%r993, [%rd30+4];
	ld.global.nc.f64 	%fd1489, [%rd30+12];
	ld.global.nc.f64 	%fd8349, [%rd30+20];
	shl.b32 	%r2247, %r992, 3;
	mov.u32 	%r2248, shared;
	add.s32 	%r2249, %r2248, %r2247;
	ld.shared.f64 	%fd1491, [%r2249];
	setp.eq.s32 	%p922, %r2246, 1;
	@%p922 bra 	$L__BB0_1262;
	setp.ne.s32 	%p923, %r2246, 0;
	@%p923 bra 	$L__BB0_1273;
	mov.b64 	%rd344, %fd1489;
	setp.lt.s64 	%p958, %rd344, 0;
	and.b64  	%rd345, %rd344, 9223372036854775807;
	add.s64 	%rd346, %rd345, -4503599627370496;
	setp.lt.u64 	%p959, %rd346, 9214364837600034816;
	and.pred  	%p960, %p959, %p958;
	add.s64 	%rd347, %rd345, -1;
	setp.lt.u64 	%p961, %rd347, 4503599627370495;
	and.pred  	%p962, %p961, %p958;
	setp.eq.s64 	%p963, %rd345, 0;
	or.pred  	%p964, %p963, %p962;
	setp.eq.s64 	%p965, %rd345, 9218868437227405312;
	or.pred  	%p966, %p964, %p965;
	setp.gt.s64 	%p967, %rd345, 9218868437227405312;
	or.pred  	%p968, %p966, %p967;
	or.pred  	%p969, %p968, %p960;
	abs.f64 	%fd4075, %fd8349;
	setp.equ.f64 	%p970, %fd4075, 0d7FF0000000000000;
	or.pred  	%p971, %p969, %p970;
	setp.leu.f64 	%p972, %fd8349, 0d0000000000000000;
	or.pred  	%p973, %p971, %p972;
	abs.f64 	%fd4077, %fd1491;
	setp.equ.f64 	%p974, %fd4077, 0d7FF0000000000000;
	or.pred  	%p975, %p973, %p974;
	@%p975 bra 	$L__BB0_1273;
	setp.ltu.f64 	%p976, %fd1491, 0d0000000000000000;
	@%p976 bra 	$L__BB0_1255;
	{
	.reg .b32 %temp; 
	mov.b64 	{%temp, %r4055}, %fd8349;
	}
	{
	.reg .b32 %temp; 
	mov.b64 	{%r4056, %temp}, %fd8349;
	}
	setp.gt.s32 	%p977, %r4055, 1048575;
	mov.b32 	%r4057, -1023;
	@%p977 bra 	$L__BB0_1250;
	mul.f64 	%fd8349, %fd8349, 0d4350000000000000;
	{
	.reg .b32 %temp; 
	mov.b64 	{%temp, %r4055}, %fd8349;
	}
	{
	.reg .b32 %temp; 
	mov.b64 	{%r4056, %temp}, %fd8349;
	}
	mov.b32 	%r4057, -1077;
$L__BB0_1250:
	add.s32 	%r2252, %r4055, -1;
	setp.gt.u32 	%p978, %r2252, 2146435070;
	@%p978 bra 	$L__BB0_1254;
	shr.u32 	%r2255, %r4055, 20;
	add.s32 	%r4058, %r4057, %r2255;
	and.b32  	%r2256, %r4055, 1048575;
	or.b32  	%r2257, %r2256, 1072693248;
	mov.b64 	%fd8350, {%r4056, %r2257};
	setp.lt.u32 	%p980, %r2257, 1073127583;
	@%p980 bra 	$L__BB0_1253;
	{
	.reg .b32 %temp; 
	mov.b64 	{%r2258, %temp}, %fd8350;
	}
	{
	.reg .b32 %temp; 
	mov.b64 	{%temp, %r2259}, %fd8350;
	}
	add.s32 	%r2260, %r2259, -1048576;
	mov.b64 	%fd8350, {%r2258, %r2260};
	add.s32 	%r4058, %r4058, 1;
$L__BB0_1253:
	add.f64 	%fd4080, %fd8350, 0dBFF0000000000000;
	add.f64 	%fd4081, %fd8350, 0d3FF0000000000000;
	rcp.approx.ftz.f64 	%fd4082, %fd4081;
	neg.f64 	%fd4083, %fd4081;
	fma.rn.f64 	%fd4084, %fd4083, %fd4082, 0d3FF0000000000000;
	fma.rn.f64 	%fd4085, %fd4084, %fd4084, %fd4084;
	fma.rn.f64 	%fd4086, %fd4085, %fd4082, %fd4082;
	mul.f64 	%fd4087, %fd4080, %fd4086;
	fma.rn.f64 	%fd4088, %fd4080, %fd4086, %fd4087;
	mul.f64 	%fd4089, %fd4088, %fd4088;
	fma.rn.f64 	%fd4090, %fd4089, 0d3EB1380B3AE80F1E, 0d3ED0EE258B7A8B04;
	fma.rn.f64 	%fd4091, %fd4090, %fd4089, 0d3EF3B2669F02676F;
	fma.rn.f64 	%fd4092, %fd4091, %fd4089, 0d3F1745CBA9AB0956;
	fma.rn.f64 	%fd4093, %fd4092, %fd4089, 0d3F3C71C72D1B5154;
	fma.rn.f64 	%fd4094, %fd4093, %fd4089, 0d3F624924923BE72D;
	fma.rn.f64 	%fd4095, %fd4094, %fd4089, 0d3F8999999999A3C4;
	fma.rn.f64 	%fd4096, %fd4095, %fd4089, 0d3FB5555555555554;
	sub.f64 	%fd4097, %fd4080, %fd4088;
	add.f64 	%fd4098, %fd4097, %fd4097;
	neg.f64 	%fd4099, %fd4088;
	fma.rn.f64 	%fd4100, %fd4099, %fd4080, %fd4098;
	mul.f64 	%fd4101, %fd4086, %fd4100;
	mul.f64 	%fd4102, %fd4089, %fd4096;
	fma.rn.f64 	%fd4103, %fd4102, %fd4088, %fd4101;
	xor.b32  	%r2261, %r4058, -2147483648;
	mov.b32 	%r2262, 1127219200;
	mov.b64 	%fd4104, {%r2261, %r2262};
	sub.f64 	%fd4105, %fd4104, %fd1;
	fma.rn.f64 	%fd4106, %fd4105, 0d3FE62E42FEFA39EF, %fd4088;
	fma.rn.f64 	%fd4107, %fd4105, 0dBFE62E42FEFA39EF, %fd4106;
	sub.f64 	%fd4108, %fd4107, %fd4088;
	sub.f64 	%fd4109, %fd4103, %fd4108;
	fma.rn.f64 	%fd4110, %fd4105, 0d3C7ABC9E3B39803F, %fd4109;
	add.f64 	%fd8355, %fd4106, %fd4110;
	bra.uni 	$L__BB0_1273;
$L__BB0_1254:
	fma.rn.f64 	%fd4079, %fd8349, 0d7FF0000000000000, 0d7FF0000000000000;
	{
	.reg .b32 %temp; 
	mov.b64 	{%temp, %r2253}, %fd8349;
	}
	and.b32  	%r2254, %r2253, 2147483647;
	setp.eq.s32 	%p979, %r2254, 0;
	selp.f64 	%fd8355, 0dFFF0000000000000, %fd4079, %p979;
	bra.uni 	$L__BB0_1273;
$L__BB0_1255:
	{
	.reg .b32 %temp; 
	mov.b64 	{%temp, %r4059}, %fd1489;
	}
	{
	.reg .b32 %temp; 
	mov.b64 	{%r4060, %temp}, %fd1489;
	}
	setp.gt.s32 	%p981, %r4059, 1048575;
	mov.b32 	%r4061, -1023;
	@%p981 bra 	$L__BB0_1257;
	mul.f64 	%fd1489, %fd1489, 0d4350000000000000;
	{
	.reg .b32 %temp; 
	mov.b64 	{%temp, %r4059}, %fd1489;
	}
	{
	.reg .b32 %temp; 
	mov.b64 	{%r4060, %temp}, %fd1489;
	}
	mov.b32 	%r4061, -1077;
$L__BB0_1257:
	add.s32 	%r2265, %r4059, -1;
	setp.gt.u32 	%p982, %r2265, 2146435070;
	@%p982 bra 	$L__BB0_1261;
	shr.u32 	%r2268, %r4059, 20;
	add.s32 	%r4062, %r4061, %r2268;
	and.b32  	%r2269, %r4059, 1048575;
	or.b32  	%r2270, %r2269, 1072693248;
	mov.b64 	%fd8352, {%r4060, %r2270};
	setp.lt.u32 	%p984, %r2270, 1073127583;
	@%p984 bra 	$L__BB0_1260;
	{
	.reg .b32 %temp; 
	mov.b64 	{%r2271, %temp}, %fd8352;
	}
	{
	.reg .b32 %temp; 
	mov.b64 	{%temp, %r2272}, %fd8352;
	}
	add.s32 	%r2273, %r2272, -1048576;
	mov.b64 	%fd8352, {%r2271, %r2273};
	add.s32 	%r4062, %r4062, 1;
$L__BB0_1260:
	add.f64 	%fd4112, %fd8352, 0dBFF0000000000000;
	add.f64 	%fd4113, %fd8352, 0d3FF0000000000000;
	rcp.approx.ftz.f64 	%fd4114, %fd4113;
	neg.f64 	%fd4115, %fd4113;
	fma.rn.f64 	%fd4116, %fd4115, %fd4114, 0d3FF0000000000000;
	fma.rn.f64 	%fd4117, %fd4116, %fd4116, %fd4116;
	fma.rn.f64 	%fd4118, %fd4117, %fd4114, %fd4114;
	mul.f64 	%fd4119, %fd4112, %fd4118;
	fma.rn.f64 	%fd4120, %fd4112, %fd4118, %fd4119;
	mul.f64 	%fd4121, %fd4120, %fd4120;
	fma.rn.f64 	%fd4122, %fd4121, 0d3EB1380B3AE80F1E, 0d3ED0EE258B7A8B04;
	fma.rn.f64 	%fd4123, %fd4122, %fd4121, 0d3EF3B2669F02676F;
	fma.rn.f64 	%fd4124, %fd4123, %fd4121, 0d3F1745CBA9AB0956;
	fma.rn.f64 	%fd4125, %fd4124, %fd4121, 0d3F3C71C72D1B5154;
	fma.rn.f64 	%fd4126, %fd4125, %fd4121, 0d3F624924923BE72D;
	fma.rn.f64 	%fd4127, %fd4126, %fd4121, 0d3F8999999999A3C4;
	fma.rn.f64 	%fd4128, %fd4127, %fd4121, 0d3FB5555555555554;
	sub.f64 	%fd4129, %fd4112, %fd4120;
	add.f64 	%fd4130, %fd4129, %fd4129;
	neg.f64 	%fd4131, %fd4120;
	fma.rn.f64 	%fd4132, %fd4131, %fd4112, %fd4130;
	mul.f64 	%fd4133, %fd4118, %fd4132;
	mul.f64 	%fd4134, %fd4121, %fd4128;
	fma.rn.f64 	%fd4135, %fd4134, %fd4120, %fd4133;
	xor.b32  	%r2274, %r4062, -2147483648;
	mov.b32 	%r2275, 1127219200;
	mov.b64 	%fd4136, {%r2274, %r2275};
	sub.f64 	%fd4137, %fd4136, %fd1;
	fma.rn.f64 	%fd4138, %fd4137, 0d3FE62E42FEFA39EF, %fd4120;
	fma.rn.f64 	%fd4139, %fd4137, 0dBFE62E42FEFA39EF, %fd4138;
	sub.f64 	%fd4140, %fd4139, %fd4120;
	sub.f64 	%fd4141, %fd4135, %fd4140;
	fma.rn.f64 	%fd4142, %fd4137, 0d3C7ABC9E3B39803F, %fd4141;
	add.f64 	%fd1504, %fd4138, %fd4142;
	neg.f64 	%fd8355, %fd1504;
	bra.uni 	$L__BB0_1273;
$L__BB0_1261:
	fma.rn.f64 	%fd4111, %fd1489, 0d7FF0000000000000, 0d7FF0000000000000;
	{
	.reg .b32 %temp; 
	mov.b64 	{%temp, %r2266}, %fd1489;
	}
	and.b32  	%r2267, %r2266, 2147483647;
	setp.eq.s32 	%p983, %r2267, 0;
	selp.f64 	%fd1505, 0dFFF0000000000000, %fd4111, %p983;
	neg.f64 	%fd8355, %fd1505;
	bra.uni 	$L__BB0_1273;
$L__BB0_1262:
	mov.b64 	%rd336, %fd1489;
	setp.lt.s64 	%p924, %rd336, 0;
	and.b64  	%rd337, %rd336, 9223372036854775807;
	add.s64 	%rd338, %rd337, -4503599627370496;
	setp.lt.u64 	%p925, %rd338, 9214364837600034816;
	and.pred  	%p926, %p925, %p924;
	add.s64 	%rd339, %rd337, -1;
	setp.lt.u64 	%p927, %rd339, 4503599627370495;
	and.pred  	%p928, %p927, %p924;
	setp.eq.s64 	%p929, %rd337, 0;
	or.pred  	%p930, %p929, %p928;
	setp.eq.s64 	%p931, %rd337, 9218868437227405312;
	or.pred  	%p932, %p930, %p931;
	setp.gt.s64 	%p933, %rd337, 9218868437227405312;
	or.pred  	%p934, %p932, %p933;
	or.pred  	%p935, %p934, %p926;
	abs.f64 	%fd4049, %fd8349;
	setp.equ.f64 	%p936, %fd4049, 0d7FF0000000000000;
	or.pred  	%p937, %p935, %p936;
	setp.leu.f64 	%p938, %fd8349, 0d0000000000000000;
	or.pred  	%p939, %p937, %p938;
	abs.f64 	%fd4051, %fd1491;
	setp.equ.f64 	%p940, %fd4051, 0d7FF0000000000000;
	or.pred  	%p941, %p939, %p940;
	@%p941 bra 	$L__BB0_1273;
	setp.ne.s32 	%p942, %r993, 0;
	@%p942 bra 	$L__BB0_1267;
	setp.ltu.f64 	%p945, %fd1491, 0d0000000000000000;
	@%p945 bra 	$L__BB0_1266;
	add.f64 	%fd8353, %fd8349, 0dBFF0000000000000;
	mul.f64 	%fd8354, %fd8353, %fd1491;
	bra.uni 	$L__BB0_1272;
$L__BB0_1266:
	mov.f64 	%fd4070, 0d3FF0000000000000;
	sub.f64 	%fd8353, %fd4070, %fd1489;
	mul.f64 	%fd8354, %fd8353, %fd1491;
	bra.uni 	$L__BB0_1272;
$L__BB0_1267:
	add.f64 	%fd8353, %fd8349, 0dBFF0000000000000;
	mov.f64 	%fd4053, 0d3FF0000000000000;
	sub.f64 	%fd1513, %fd4053, %fd1489;
	setp.leu.f64 	%p943, %fd1491, 0d3FF0000000000000;
	@%p943 bra 	$L__BB0_1269;
	mul.f64 	%fd8354, %fd8353, %fd1491;
	bra.uni 	$L__BB0_1272;
$L__BB0_1269:
	setp.geu.f64 	%p944, %fd1491, 0dBFF0000000000000;
	@%p944 bra 	$L__BB0_1271;
	mul.f64 	%fd8354, %fd1513, %fd1491;
	mov.f64 	%fd8353, %fd1513;
	bra.uni 	$L__BB0_1272;
$L__BB0_1271:
	add.f64 	%fd4054, %fd1513, %fd8353;
	mul.f64 	%fd4055, %fd4054, 0d3FE0000000000000;
	sub.f64 	%fd4056, %fd8353, %fd1513;
	mul.f64 	%fd4057, %fd4056, 0d3FB0000000000000;
	mul.f64 	%fd4058, %fd1491, %fd1491;
	mul.f64 	%fd4059, %fd1491, %fd4058;
	mul.f64 	%fd4060, %fd4058, %fd4058;
	mul.f64 	%fd4061, %fd1491, %fd4060;
	mul.f64 	%fd4062, %fd4059, %fd4059;
	mul.f64 	%fd4063, %fd4060, 0dC024000000000000;
	fma.rn.f64 	%fd4064, %fd4062, 0d4008000000000000, %fd4063;
	fma.rn.f64 	%fd4065, %fd4058, 0d402E000000000000, %fd4064;
	mul.f64 	%fd4066, %fd4059, 0dC044000000000000;
	fma.rn.f64 	%fd4067, %fd4061, 0d4032000000000000, %fd4066;
	fma.rn.f64 	%fd4068, %fd1491, 0d403E000000000000, %fd4067;
	mul.f64 	%fd4069, %fd4057, %fd4065;
	fma.rn.f64 	%fd8354, %fd1491, %fd4055, %fd4069;
	fma.rn.f64 	%fd8353, %fd4057, %fd4068, %fd4055;
$L__BB0_1272:
	add.f64 	%fd4071, %fd8354, 0d3FF0000000000000;
	mov.b64 	%rd340, %fd4071;
	setp.lt.s64 	%p946, %rd340, 0;
	and.b64  	%rd341, %rd340, 9223372036854775807;
	add.s64 	%rd342, %rd341, -4503599627370496;
	setp.lt.u64 	%p947, %rd342, 9214364837600034816;
	and.pred  	%p948, %p947, %p946;
	add.s64 	%rd343, %rd341, -1;
	setp.lt.u64 	%p949, %rd343, 4503599627370495;
	and.pred  	%p950, %p949, %p946;
	setp.eq.s64 	%p951, %rd340, 0;
	or.pred  	%p952, %p951, %p950;
	setp.eq.s64 	%p953, %rd341, 9218868437227405312;
	or.pred  	%p954, %p952, %p953;
	setp.gt.s64 	%p955, %rd341, 9218868437227405312;
	or.pred  	%p956, %p954, %p955;
	or.pred  	%p957, %p956, %p948;
	selp.f64 	%fd4072, 0d0000000000000000, %fd8353, %p957;
	selp.f64 	%fd4073, 0d0010000000000000, %fd4071, %p957;
	div.rn.f64 	%fd8355, %fd4072, %fd4073;
$L__BB0_1273:
	mul.f64 	%fd1522, %fd538, %fd8355;
	mov.b64 	%rd348, %fd1522;
	and.b64  	%rd349, %rd348, 9223372036854775807;
	add.s64 	%rd350, %rd349, -4503599627370496;
	setp.gt.u64 	%p985, %rd350, 9214364837600034815;
	add.s64 	%rd351, %rd349, -1;
	setp.gt.u64 	%p986, %rd351, 4503599627370494;
	and.pred  	%p987, %p986, %p985;
	@%p987 bra 	$L__BB0_1275;
	mul.wide.u32 	%rd352, %r992, 8;
	add.s64 	%rd353, %rd4, %rd352;
	neg.f64 	%fd4143, %fd1522;
	mul.f64 	%fd4144, %fd1488, %fd4143;
	atom.global.add.f64 	%fd4145, [%rd353], %fd4144;
$L__BB0_1275:
	add.s32 	%r4054, %r4054, 1;
	setp.ne.s32 	%p988, %r4054, %r348;
	@%p988 bra 	$L__BB0_1243;
$L__BB0_1276:
	rcp.rn.f64 	%fd1523, %fd8344;
	rcp.rn.f64 	%fd1524, %fd8325;
	neg.f64 	%fd4147, %fd1488;
	mul.f64 	%fd1525, %fd538, %fd4147;
	and.b32  	%r1015, %r342, 3;
	setp.lt.u32 	%p989, %r342, 4;
	mov.f64 	%fd8368, 0d3FF0000000000000;
	mov.b32 	%r4076, 0;
	@%p989 bra 	$L__BB0_1279;
	and.b32  	%r4076, %r342, -4;
	mov.f64 	%fd8368, 0d3FF0000000000000;
	mov.b32 	%r4063, 0;
$L__BB0_1278:
	.pragma "nounroll";
	setp.eq.s32 	%p990, %r4063, 0;
	mul.f64 	%fd4149, %fd1447, %fd8367;
	sub.f64 	%fd4150, %fd4149, %fd8368;
	selp.f64 	%fd4151, %fd8368, %fd8367, %p990;
	selp.f64 	%fd4152, %fd8367, %fd4150, %p990;
	mul.f64 	%fd4153, %fd1523, %fd4152;
	add.s32 	%r2278, %r4063, %r341;
	mul.wide.u32 	%rd354, %r2278, 4;
	add.s64 	%rd355, %rd1, %rd354;
	ld.global.nc.u32 	%r2279, [%rd355];
	mul.wide.u32 	%rd356, %r2279, 8;
	add.s64 	%rd357, %rd4, %rd356;
	mul.f64 	%fd4154, %fd1525, %fd4153;
	atom.global.add.f64 	%fd4155, [%rd357], %fd4154;
	mul.f64 	%fd4156, %fd1447, %fd4152;
	sub.f64 	%fd4157, %fd4156, %fd4151;
	add.s32 	%r2280, %r4063, 2;
	cvt.rn.f64.u32 	%fd4158, %r2280;
	mul.f64 	%fd4159, %fd4158, %fd4158;
	mov.f64 	%fd4160, 0d3FF0000000000000;
	sub.f64 	%fd4161, %fd4160, %fd4159;
	div.rn.f64 	%fd4162, %fd1422, %fd4161;
	mul.f64 	%fd4163, %fd1524, %fd4162;
	mul.f64 	%fd4164, %fd1523, %fd4157;
	sub.f64 	%fd4165, %fd4164, %fd4163;
	add.s32 	%r2281, %r2278, 1;
	mul.wide.u32 	%rd358, %r2281, 4;
	add.s64 	%rd359, %rd1, %rd358;
	ld.global.nc.u32 	%r2282, [%rd359];
	mul.wide.u32 	%rd360, %r2282, 8;
	add.s64 	%rd361, %rd4, %rd360;
	mul.f64 	%fd4166, %fd1525, %fd4165;
	atom.global.add.f64 	%fd4167, [%rd361], %fd4166;
	mul.f64 	%fd4168, %fd1447, %fd4157;
	sub.f64 	%fd8368, %fd4168, %fd4152;
	mul.f64 	%fd4169, %fd1523, %fd8368;
	add.s32 	%r2283, %r2278, 2;
	mul.wide.u32 	%rd362, %r2283, 4;
	add.s64 	%rd363, %rd1, %rd362;
	ld.global.nc.u32 	%r2284, [%rd363];
	mul.wide.u32 	%rd364, %r2284, 8;
	add.s64 	%rd365, %rd4, %rd364;
	mul.f64 	%fd4170, %fd1525, %fd4169;
	atom.global.add.f64 	%fd4171, [%rd365], %fd4170;
	mul.f64 	%fd4172, %fd1447, %fd8368;
	sub.f64 	%fd8367, %fd4172, %fd4157;
	add.s32 	%r4063, %r4063, 4;
	cvt.rn.f64.u32 	%fd4173, %r4063;
	mul.f64 	%fd4174, %fd4173, %fd4173;
	sub.f64 	%fd4175, %fd4160, %fd4174;
	div.rn.f64 	%fd4176, %fd1422, %fd4175;
	mul.f64 	%fd4177, %fd1524, %fd4176;
	mul.f64 	%fd4178, %fd1523, %fd8367;
	sub.f64 	%fd4179, %fd4178, %fd4177;
	add.s32 	%r2285, %r2278, 3;
	mul.wide.u32 	%rd366, %r2285, 4;
	add.s64 	%rd367, %rd1, %rd366;
	ld.global.nc.u32 	%r2286, [%rd367];
	mul.wide.u32 	%rd368, %r2286, 8;
	add.s64 	%rd369, %rd4, %rd368;
	mul.f64 	%fd4180, %fd1525, %fd4179;
	atom.global.add.f64 	%fd4181, [%rd369], %fd4180;
	setp.eq.s32 	%p991, %r4063, %r4076;
	@%p991 bra 	$L__BB0_1279;
	bra.uni 	$L__BB0_1278;
$L__BB0_1279:
	setp.eq.s32 	%p992, %r1015, 0;
	@%p992 bra 	$L__BB0_1338;
	setp.eq.s32 	%p993, %r1015, 1;
	@%p993 bra 	$L__BB0_1282;
	setp.eq.s32 	%p994, %r4076, 0;
	mul.f64 	%fd4182, %fd1447, %fd8367;
	sub.f64 	%fd4183, %fd4182, %fd8368;
	selp.f64 	%fd4184, %fd8368, %fd8367, %p994;
	selp.f64 	%fd8368, %fd8367, %fd4183, %p994;
	mul.f64 	%fd4185, %fd1523, %fd8368;
	add.s32 	%r2287, %r4076, %r341;
	mul.wide.u32 	%rd370, %r2287, 4;
	add.s64 	%rd371, %rd1, %rd370;
	ld.global.nc.u32 	%r2288, [%rd371];
	mul.wide.u32 	%rd372, %r2288, 8;
	add.s64 	%rd373, %rd4, %rd372;
	mul.f64 	%fd4186, %fd1525, %fd4185;
	atom.global.add.f64 	%fd4187, [%rd373], %fd4186;
	mul.f64 	%fd4188, %fd1447, %fd8368;
	sub.f64 	%fd8367, %fd4188, %fd4184;
	add.s32 	%r4076, %r4076, 2;
	cvt.rn.f64.u32 	%fd4189, %r4076;
	mul.f64 	%fd4190, %fd4189, %fd4189;
	mov.f64 	%fd4191, 0d3FF0000000000000;
	sub.f64 	%fd4192, %fd4191, %fd4190;
	div.rn.f64 	%fd4193, %fd1422, %fd4192;
	mul.f64 	%fd4194, %fd1524, %fd4193;
	mul.f64 	%fd4195, %fd1523, %fd8367;
	sub.f64 	%fd4196, %fd4195, %fd4194;
	add.s32 	%r2289, %r2287, 1;
	mul.wide.u32 	%rd374, %r2289, 4;
	add.s64 	%rd375, %rd1, %rd374;
	ld.global.nc.u32 	%r2290, [%rd375];
	mul.wide.u32 	%rd376, %r2290, 8;
	add.s64 	%rd377, %rd4, %rd376;
	mul.f64 	%fd4197, %fd1525, %fd4196;
	atom.global.add.f64 	%fd4198, [%rd377], %fd4197;
$L__BB0_1282:
	and.b32  	%r2291, %r342, 1;
	setp.eq.b32 	%p995, %r2291, 1;
	not.pred 	%p996, %p995;
	@%p996 bra 	$L__BB0_1338;
	setp.eq.s32 	%p997, %r4076, 0;
	mul.f64 	%fd4200, %fd1447, %fd8367;
	sub.f64 	%fd4201, %fd4200, %fd8368;
	selp.f64 	%fd1581, %fd8367, %fd4201, %p997;
	and.b32  	%r2292, %r4076, 1;
	setp.eq.b32 	%p998, %r2292, 1;
	not.pred 	%p999, %p998;
	mov.f64 	%fd8371, 0d0000000000000000;
	@%p999 bra 	$L__BB0_1285;
	add.s32 	%r2293, %r4076, 1;
	cvt.rn.f64.u32 	%fd4202, %r2293;
	mul.f64 	%fd4203, %fd4202, %fd4202;
	mov.f64 	%fd4204, 0d3FF0000000000000;
	sub.f64 	%fd4205, %fd4204, %fd4203;
	div.rn.f64 	%fd4206, %fd1422, %fd4205;
	mul.f64 	%fd8371, %fd1524, %fd4206;
$L__BB0_1285:
	mul.f64 	%fd4207, %fd1523, %fd1581;
	sub.f64 	%fd4208, %fd4207, %fd8371;
	add.s32 	%r2294, %r4076, %r341;
	mul.wide.u32 	%rd378, %r2294, 4;
	add.s64 	%rd379, %rd1, %rd378;
	ld.global.nc.u32 	%r2295, [%rd379];
	mul.wide.u32 	%rd380, %r2295, 8;
	add.s64 	%rd381, %rd4, %rd380;
	mul.f64 	%fd4209, %fd1525, %fd4208;
	atom.global.add.f64 	%fd4210, [%rd381], %fd4209;
	bra.uni 	$L__BB0_1338;
$L__BB0_1286:
	setp.ne.s32 	%p2055, %r338, 5;
	setp.ne.s32 	%p2056, %r342, 0;
	or.pred  	%p2057, %p2055, %p2056;
	mov.f64 	%fd8358, 0dFFF0000000000000;
	@%p2057 bra 	$L__BB0_1338;
	setp.lt.u32 	%p2058, %r347, 3;
	@%p2058 bra 	$L__BB0_1296;
	ld.param.u64 	%rd714, [unbinned_nll_grad_param_9];
	add.s32 	%r1019, %r347, -1;
	shr.u32 	%r4064, %r1019, 1;
	cvta.to.global.u64 	%rd594, %rd714;
	mul.wide.u32 	%rd595, %r346, 8;
	add.s64 	%rd31, %rd594, %rd595;
	mul.wide.u32 	%rd596, %r4064, 8;
	add.s64 	%rd32, %rd31, %rd596;
	ld.global.nc.f64 	%fd1530, [%rd31];
	ld.global.nc.f64 	%fd1531, [%rd32];
	abs.f64 	%fd7358, %fd491;
	setp.equ.f64 	%p2059, %fd7358, 0d7FF0000000000000;
	abs.f64 	%fd7359, %fd1530;
	setp.equ.f64 	%p2060, %fd7359, 0d7FF0000000000000;
	or.pred  	%p2061, %p2059, %p2060;
	abs.f64 	%fd7361, %fd1531;
	setp.equ.f64 	%p2062, %fd7361, 0d7FF0000000000000;
	or.pred  	%p2063, %p2061, %p2062;
	@%p2063 bra 	$L__BB0_1296;
	setp.lt.f64 	%p2064, %fd491, %fd1530;
	setp.gt.f64 	%p2065, %fd491, %fd1531;
	or.pred  	%p2066, %p2064, %p2065;
	@%p2066 bra 	$L__BB0_1296;
	setp.ge.f64 	%p2067, %fd491, %fd1531;
	@%p2067 bra 	$L__BB0_1473;
	setp.lt.u32 	%p2068, %r1019, 4;
	mov.b64 	%rd717, 0;
	@%p2068 bra 	$L__BB0_1295;
	mov.b32 	%r4065, 0;
$L__BB0_1293:
	add.s32 	%r3531, %r4064, %r4065;
	shr.u32 	%r3532, %r3531, 1;
	mul.wide.u32 	%rd600, %r3532, 8;
	add.s64 	%rd601, %rd31, %rd600;
	ld.global.nc.f64 	%fd7364, [%rd601];
	setp.le.f64 	%p2069, %fd7364, %fd491;
	selp.b32 	%r4065, %r3532, %r4065, %p2069;
	selp.b32 	%r4064, %r4064, %r3532, %p2069;
	add.s32 	%r3533, %r4065, 1;
	setp.lt.u32 	%p2070, %r3533, %r4064;
	@%p2070 bra 	$L__BB0_1293;
	cvt.u64.u32 	%rd717, %r4065;
$L__BB0_1295:
	shl.b64 	%rd602, %rd717, 3;
	add.s64 	%rd603, %rd32, %rd602;
	ld.global.nc.f64 	%fd8358, [%rd603+8];
$L__BB0_1296:
	abs.f64 	%fd7365, %fd8358;
	setp.equ.f64 	%p2071, %fd7365, 0d7FF0000000000000;
	@%p2071 bra 	$L__BB0_1338;
	sub.f64 	%fd1535, %fd8358, %fd8059;
	fma.rn.f64 	%fd7366, %fd1535, 0d3FF71547652B82FE, 0d4338000000000000;
	{
	.reg .b32 %temp; 
	mov.b64 	{%r1025, %temp}, %fd7366;
	}
	mov.f64 	%fd7367, 0dC338000000000000;
	add.rn.f64 	%fd7368, %fd7366, %fd7367;
	fma.rn.f64 	%fd7369, %fd7368, 0dBFE62E42FEFA39EF, %fd1535;
	fma.rn.f64 	%fd7370, %fd7368, 0dBC7ABC9E3B39803F, %fd7369;
	fma.rn.f64 	%fd7371, %fd7370, 0d3E5ADE1569CE2BDF, 0d3E928AF3FCA213EA;
	fma.rn.f64 	%fd7372, %fd7371, %fd7370, 0d3EC71DEE62401315;
	fma.rn.f64 	%fd7373, %fd7372, %fd7370, 0d3EFA01997C89EB71;
	fma.rn.f64 	%fd7374, %fd7373, %fd7370, 0d3F2A01A014761F65;
	fma.rn.f64 	%fd7375, %fd7374, %fd7370, 0d3F56C16C1852B7AF;
	fma.rn.f64 	%fd7376, %fd7375, %fd7370, 0d3F81111111122322;
	fma.rn.f64 	%fd7377, %fd7376, %fd7370, 0d3FA55555555502A1;
	fma.rn.f64 	%fd7378, %fd7377, %fd7370, 0d3FC5555555555511;
	fma.rn.f64 	%fd7379, %fd7378, %fd7370, 0d3FE000000000000B;
	fma.rn.f64 	%fd7380, %fd7379, %fd7370, 0d3FF0000000000000;
	fma.rn.f64 	%fd7381, %fd7380, %fd7370, 0d3FF0000000000000;
	{
	.reg .b32 %temp; 
	mov.b64 	{%r1026, %temp}, %fd7381;
	}
	{
	.reg .b32 %temp; 
	mov.b64 	{%temp, %r1027}, %fd7381;
	}
	shl.b32 	%r3534, %r1025, 20;
	add.s32 	%r3535, %r3534, %r1027;
	mov.b64 	%fd8359, {%r1026, %r3535};
	{
	.reg .b32 %temp; 
	mov.b64 	{%temp, %r3536}, %fd1535;
	}
	mov.b32 	%f60, %r3536;
	abs.f32 	%f28, %f60;
	setp.lt.f32 	%p2072, %f28, 0f4086232B;
	@%p2072 bra 	$L__BB0_1300;
	setp.lt.f64 	%p2073, %fd1535, 0d0000000000000000;
	add.f64 	%fd7382, %fd1535, 0d7FF0000000000000;
	selp.f64 	%fd8359, 0d0000000000000000, %fd7382, %p2073;
	setp.geu.f32 	%p2074, %f28, 0f40874800;
	@%p2074 bra 	$L__BB0_1300;
	shr.u32 	%r3537, %r1025, 31;
	add.s32 	%r3538, %r1025, %r3537;
	shr.s32 	%r3539, %r3538, 1;
	shl.b32 	%r3540, %r3539, 20;
	add.s32 	%r3541, %r1027, %r3540;
	mov.b64 	%fd7383, {%r1026, %r3541};
	sub.s32 	%r3542, %r1025, %r3539;
	shl.b32 	%r3543, %r3542, 20;
	add.s32 	%r3544, %r3543, 1072693248;
	mov.b32 	%r3545, 0;
	mov.b64 	%fd7384, {%r3545, %r3544};
	mul.f64 	%fd8359, %fd7384, %fd7383;
$L__BB0_1300:
	mul.f64 	%fd1540, %fd7919, %fd8359;
	mov.b64 	%rd604, %fd1540;
	setp.lt.s64 	%p2075, %rd604, 0;
	and.b64  	%rd605, %rd604, 9223372036854775807;
	add.s64 	%rd606, %rd605, -4503599627370496;
	setp.lt.u64 	%p2076, %rd606, 9214364837600034816;
	and.pred  	%p2077, %p2076, %p2075;
	add.s64 	%rd607, %rd605, -1;
	setp.lt.u64 	%p2078, %rd607, 4503599627370495;
	and.pred  	%p2079, %p2078, %p2075;
	setp.eq.s64 	%p2080, %rd605, 0;
	or.pred  	%p2081, %p2080, %p2079;
	setp.eq.s64 	%p2082, %rd605, 9218868437227405312;
	or.pred  	%p2083, %p2081, %p2082;
	setp.gt.s64 	%p2084, %rd605, 9218868437227405312;
	or.pred  	%p2085, %p2083, %p2084;
	or.pred  	%p2086, %p2085, %p2077;
	@%p2086 bra 	$L__BB0_1338;
	setp.eq.s32 	%p2087, %r339, 0;
	@%p2087 bra 	$L__BB0_1303;
	mul.wide.u32 	%rd608, %r343, 8;
	add.s64 	%rd609, %rd4, %rd608;
	neg.f64 	%fd7385, %fd539;
	mul.f64 	%fd7386, %fd1540, %fd7385;
	atom.global.add.f64 	%fd7387, [%rd609], %fd7386;
$L__BB0_1303:
	setp.eq.s32 	%p2088, %r348, 0;
	@%p2088 bra 	$L__BB0_1338;
	mov.b32 	%r4066, 0;
$L__BB0_1305:
	add.s32 	%r3547, %r4066, %r344;
	mul.wide.u32 	%rd610, %r3547, 32;
	add.s64 	%rd611, %rd2, %rd610;
	add.s64 	%rd35, %rd611, 4;
	ld.global.nc.u32 	%r1029, [%rd611+4];
	setp.ge.u32 	%p2089, %r1029, %r1151;
	mov.f64 	%fd8366, 0d0000000000000000;
	@%p2089 bra 	$L__BB0_1337;
	ld.global.nc.u32 	%r3548, [%rd35+-4];
	ld.global.nc.u32 	%r1030, [%rd35+4];
	ld.global.nc.f64 	%fd1541, [%rd35+12];
	ld.global.nc.f64 	%fd8360, [%rd35+20];
	shl.b32 	%r3549, %r1029, 3;
	mov.u32 	%r3550, shared;
	add.s32 	%r3551, %r3550, %r3549;
	ld.shared.f64 	%fd1543, [%r3551];
	setp.eq.s32 	%p2090, %r3548, 1;
	@%p2090 bra 	$L__BB0_1324;
	setp.ne.s32 	%p2091, %r3548, 0;
	@%p2091 bra 	$L__BB0_1335;
	mov.b64 	%rd620, %fd1541;
	setp.lt.s64 	%p2126, %rd620, 0;
	and.b64  	%rd621, %rd620, 9223372036854775807;
	add.s64 	%rd622, %rd621, -4503599627370496;
	setp.lt.u64 	%p2127, %rd622, 9214364837600034816;
	and.pred  	%p2128, %p2127, %p2126;
	add.s64 	%rd623, %rd621, -1;
	setp.lt.u64 	%p2129, %rd623, 4503599627370495;
	and.pred  	%p2130, %p2129, %p2126;
	setp.eq.s64 	%p2131, %rd621, 0;
	or.pred  	%p2132, %p2131, %p2130;
	setp.eq.s64 	%p2133, %rd621, 9218868437227405312;
	or.pred  	%p2134, %p2132, %p2133;
	setp.gt.s64 	%p2135, %rd621, 9218868437227405312;
	or.pred  	%p2136, %p2134, %p2135;
	or.pred  	%p2137, %p2136, %p2128;
	abs.f64 	%fd7416, %fd8360;
	setp.equ.f64 	%p2138, %fd7416, 0d7FF0000000000000;
	or.pred  	%p2139, %p2137, %p2138;
	setp.leu.f64 	%p2140, %fd8360, 0d0000000000000000;
	or.pred  	%p2141, %p2139, %p2140;
	abs.f64 	%fd7418, %fd1543;
	setp.equ.f64 	%p2142, %fd7418, 0d7FF0000000000000;
	or.pred  	%p2143, %p2141, %p2142;
	@%p2143 bra 	$L__BB0_1335;
	setp.ltu.f64 	%p2144, %fd1543, 0d0000000000000000;
	@%p2144 bra 	$L__BB0_1317;
	{
	.reg .b32 %temp; 
	mov.b64 	{%temp, %r4067}, %fd8360;
	}
	{
	.reg .b32 %temp; 
	mov.b64 	{%r4068, %temp}, %fd8360;
	}
	setp.gt.s32 	%p2145, %r4067, 1048575;
	mov.b32 	%r4069, -1023;
	@%p2145 bra 	$L__BB0_1312;
	mul.f64 	%fd8360, %fd8360, 0d4350000000000000;
	{
	.reg .b32 %temp; 
	mov.b64 	{%temp, %r4067}, %fd8360;
	}
	{
	.reg .b32 %temp; 
	mov.b64 	{%r4068, %temp}, %fd8360;
	}
	mov.b32 	%r4069, -1077;
$L__BB0_1312:
	add.s32 	%r3554, %r4067, -1;
	setp.gt.u32 	%p2146, %r3554, 2146435070;
	@%p2146 bra 	$L__BB0_1316;
	shr.u32 	%r3557, %r4067, 20;
	add.s32 	%r4070, %r4069, %r3557;
	and.b32  	%r3558, %r4067, 1048575;
	or.b32  	%r3559, %r3558, 1072693248;
	mov.b64 	%fd8361, {%r4068, %r3559};
	setp.lt.u32 	%p2148, %r3559, 1073127583;
	@%p2148 bra 	$L__BB0_1315;
	{
	.reg .b32 %temp; 
	mov.b64 	{%r3560, %temp}, %fd8361;
	}
	{
	.reg .b32 %temp; 
	mov.b64 	{%temp, %r3561}, %fd8361;
	}
	add.s32 	%r3562, %r3561, -1048576;
	mov.b64 	%fd8361, {%r3560, %r3562};
	add.s32 	%r4070, %r4070, 1;
$L__BB0_1315:
	add.f64 	%fd7421, %fd8361, 0dBFF0000000000000;
	add.f64 	%fd7422, %fd8361, 0d3FF0000000000000;
	rcp.approx.ftz.f64 	%fd7423, %fd7422;
	neg.f64 	%fd7424, %fd7422;
	fma.rn.f64 	%fd7425, %fd7424, %fd7423, 0d3FF0000000000000;
	fma.rn.f64 	%fd7426, %fd7425, %fd7425, %fd7425;
	fma.rn.f64 	%fd7427, %fd7426, %fd7423, %fd7423;
	mul.f64 	%fd7428, %fd7421, %fd7427;
	fma.rn.f64 	%fd7429, %fd7421, %fd7427, %fd7428;
	mul.f64 	%fd7430, %fd7429, %fd7429;
	fma.rn.f64 	%fd7431, %fd7430, 0d3EB1380B3AE80F1E, 0d3ED0EE258B7A8B04;
	fma.rn.f64 	%fd7432, %fd7431, %fd7430, 0d3EF3B2669F02676F;
	fma.rn.f64 	%fd7433, %fd7432, %fd7430, 0d3F1745CBA9AB0956;
	fma.rn.f64 	%fd7434, %fd7433, %fd7430, 0d3F3C71C72D1B5154;
	fma.rn.f64 	%fd7435, %fd7434, %fd7430, 0d3F624924923BE72D;
	fma.rn.f64 	%fd7436, %fd7435, %fd7430, 0d3F8999999999A3C4;
	fma.rn.f64 	%fd7437, %fd7436, %fd7430, 0d3FB5555555555554;
	sub.f64 	%fd7438, %fd7421, %fd7429;
	add.f64 	%fd7439, %fd7438, %fd7438;
	neg.f64 	%fd7440, %fd7429;
	fma.rn.f64 	%fd7441, %fd7440, %fd7421, %fd7439;
	mul.f64 	%fd7442, %fd7427, %fd7441;
	mul.f64 	%fd7443, %fd7430, %fd7437;
	fma.rn.f64 	%fd7444, %fd7443, %fd7429, %fd7442;
	xor.b32  	%r3563, %r4070, -2147483648;
	mov.b32 	%r3564, 1127219200;
	mov.b64 	%fd7445, {%r3563, %r3564};
	sub.f64 	%fd7446, %fd7445, %fd1;
	fma.rn.f64 	%fd7447, %fd7446, 0d3FE62E42FEFA39EF, %fd7429;
	fma.rn.f64 	%fd7448, %fd7446, 0dBFE62E42FEFA39EF, %fd7447;
	sub.f64 	%fd7449, %fd7448, %fd7429;
	sub.f64 	%fd7450, %fd7444, %fd7449;
	fma.rn.f64 	%fd7451, %fd7446, 0d3C7ABC9E3B39803F, %fd7450;
	add.f64 	%fd8366, %fd7447, %fd7451;
	bra.uni 	$L__BB0_1335;
$L__BB0_1316:
	fma.rn.f64 	%fd7420, %fd8360, 0d7FF0000000000000, 0d7FF0000000000000;
	{
	.reg .b32 %temp; 
	mov.b64 	{%temp, %r3555}, %fd8360;
	}
	and.b32  	%r3556, %r3555, 2147483647;
	setp.eq.s32 	%p2147, %r3556, 0;
	selp.f64 	%fd8366, 0dFFF0000000000000, %fd7420, %p2147;
	bra.uni 	$L__BB0_1335;
$L__BB0_1317:
	{
	.reg .b32 %temp; 
	mov.b64 	{%temp, %r4071}, %fd1541;
	}
	{
	.reg .b32 %temp; 
	mov.b64 	{%r4072, %temp}, %fd1541;
	}
	setp.gt.s32 	%p2149, %r4071, 1048575;
	mov.b32 	%r4073, -1023;
	@%p2149 bra 	$L__BB0_1319;
	mul.f64 	%fd1541, %fd1541, 0d4350000000000000;
	{
	.reg .b32 %temp; 
	mov.b64 	{%temp, %r4071}, %fd1541;
	}
	{
	.reg .b32 %temp; 
	mov.b64 	{%r4072, %temp}, %fd1541;
	}
	mov.b32 	%r4073, -1077;
$L__BB0_1319:
	add.s32 	%r3567, %r4071, -1;
	setp.gt.u32 	%p2150, %r3567, 2146435070;
	@%p2150 bra 	$L__BB0_1323;
	shr.u32 	%r3570, %r4071, 20;
	add.s32 	%r4074, %r4073, %r3570;
	and.b32  	%r3571, %r4071, 1048575;
	or.b32  	%r3572, %r3571, 1072693248;
	mov.b64 	%fd8363, {%r4072, %r3572};
	setp.lt.u32 	%p2152, %r3572, 1073127583;
	@%p2152 bra 	$L__BB0_1322;
	{
	.reg .b32 %temp; 
	mov.b64 	{%r3573, %temp}, %fd8363;
	}
	{
	.reg .b32 %temp; 
	mov.b64 	{%temp, %r3574}, %fd8363;
	}
	add.s32 	%r3575, %r3574, -1048576;
	mov.b64 	%fd8363, {%r3573, %r3575};
	add.s32 	%r4074, %r4074, 1;
$L__BB0_1322:
	add.f64 	%fd7453, %fd8363, 0dBFF0000000000000;
	add.f64 	%fd7454, %fd8363, 0d3FF0000000000000;
	rcp.approx.ftz.f64 	%fd7455, %fd7454;
	neg.f64 	%fd7456, %fd7454;
	fma.rn.f64 	%fd7457, %fd7456, %fd7455, 0d3FF0000000000000;
	fma.rn.f64 	%fd7458, %fd7457, %fd7457, %fd7457;
	fma.rn.f64 	%fd7459, %fd7458, %fd7455, %fd7455;
	mul.f64 	%fd7460, %fd7453, %fd7459;
	fma.rn.f64 	%fd7461, %fd7453, %fd7459, %fd7460;
	mul.f64 	%fd7462, %fd7461, %fd7461;
	fma.rn.f64 	%fd7463, %fd7462, 0d3EB1380B3AE80F1E, 0d3ED0EE258B7A8B04;
	fma.rn.f64 	%fd7464, %fd7463, %fd7462, 0d3EF3B2669F02676F;
	fma.rn.f64 	%fd7465, %fd7464, %fd7462, 0d3F1745CBA9AB0956;
	fma.rn.f64 	%fd7466, %fd7465, %fd7462, 0d3F3C71C72D1B5154;
	fma.rn.f64 	%fd7467, %fd7466, %fd7462, 0d3F624924923BE72D;
	fma.rn.f64 	%fd7468, %fd7467, %fd7462, 0d3F8999999999A3C4;
	fma.rn.f64 	%fd7469, %fd7468, %fd7462, 0d3FB5555555555554;
	sub.f64 	%fd7470, %fd7453, %fd7461;
	add.f64 	%fd7471, %fd7470, %fd7470;
	neg.f64 	%fd7472, %fd7461;
	fma.rn.f64 	%fd7473, %fd7472, %fd7453, %fd7471;
	mul.f64 	%fd7474, %fd7459, %fd7473;
	mul.f64 	%fd7475, %fd7462, %fd7469;
	fma.rn.f64 	%fd7476, %fd7475, %fd7461, %fd7474;
	xor.b32  	%r3576, %r4074, -2147483648;
	mov.b32 	%r3577, 1127219200;
	mov.b64 	%fd7477, {%r3576, %r3577};
	sub.f64 	%fd7478, %fd7477, %fd1;
	fma.rn.f64 	%fd7479, %fd7478, 0d3FE62E42FEFA39EF, %fd7461;
	fma.rn.f64 	%fd7480, %fd7478, 0dBFE62E42FEFA39EF, %fd7479;
	sub.f64 	%fd7481, %fd7480, %fd7461;
	sub.f64 	%fd7482, %fd7476, %fd7481;
	fma.rn.f64 	%fd7483, %fd7478, 0d3C7ABC9E3B39803F, %fd7482;
	add.f64 	%fd1556, %fd7479, %fd7483;
	neg.f64 	%fd8366, %fd1556;
	bra.uni 	$L__BB0_1335;
$L__BB0_1323:
	fma.rn.f64 	%fd7452, %fd1541, 0d7FF0000000000000, 0d7FF0000000000000;
	{
	.reg .b32 %temp; 
	mov.b64 	{%temp, %r3568}, %fd1541;
	}
	and.b32  	%r3569, %r3568, 2147483647;
	setp.eq.s32 	%p2151, %r3569, 0;
	selp.f64 	%fd1557, 0dFFF0000000000000, %fd7452, %p2151;
	neg.f64 	%fd8366, %fd1557;
	bra.uni 	$L__BB0_1335;
$L__BB0_1324:
	mov.b64 	%rd612, %fd1541;
	setp.lt.s64 	%p2092, %rd612, 0;
	and.b64  	%rd613, %rd612, 9223372036854775807;
	add.s64 	%rd614, %rd613, -4503599627370496;
	setp.lt.u64 	%p2093, %rd614, 9214364837600034816;
	and.pred  	%p2094, %p2093, %p2092;
	add.s64 	%rd615, %rd613, -1;
	setp.lt.u64 	%p2095, %rd615, 4503599627370495;
	and.pred  	%p2096, %p2095, %p2092;
	setp.eq.s64 	%p2097, %rd613, 0;
	or.pred  	%p2098, %p2097, %p2096;
	setp.eq.s64 	%p2099, %rd613, 9218868437227405312;
	or.pred  	%p2100, %p2098, %p2099;
	setp.gt.s64 	%p2101, %rd613, 9218868437227405312;
	or.pred  	%p2102, %p2100, %p2101;
	or.pred  	%p2103, %p2102, %p2094;
	abs.f64 	%fd7390, %fd8360;
	setp.equ.f64 	%p2104, %fd7390, 0d7FF0000000000000;
	or.pred  	%p2105, %p2103, %p2104;
	setp.leu.f64 	%p2106, %fd8360, 0d0000000000000000;
	or.pred  	%p2107, %p2105, %p2106;
	abs.f64 	%fd7392, %fd1543;
	setp.equ.f64 	%p2108, %fd7392, 0d7FF0000000000000;
	or.pred  	%p2109, %p2107, %p2108;
	@%p2109 bra 	$L__BB0_1335;
	setp.ne.s32 	%p2110, %r1030, 0;
	@%p2110 bra 	$L__BB0_1329;
	setp.ltu.f64 	%p2113, %fd1543, 0d0000000000000000;
	@%p2113 bra 	$L__BB0_1328;
	add.f64 	%fd8364, %fd8360, 0dBFF0000000000000;
	mul.f64 	%fd8365, %fd8364, %fd1543;
	bra.uni 	$L__BB0_1334;
$L__BB0_1328:
	mov.f64 	%fd7411, 0d3FF0000000000000;
	sub.f64 	%fd8364, %fd7411, %fd1541;
	mul.f64 	%fd8365, %fd8364, %fd1543;
	bra.uni 	$L__BB0_1334;
$L__BB0_1329:
	add.f64 	%fd8364, %fd8360, 0dBFF0000000000000;
	mov.f64 	%fd7394, 0d3FF0000000000000;
	sub.f64 	%fd1565, %fd7394, %fd1541;
	setp.leu.f64 	%p2111, %fd1543, 0d3FF0000000000000;
	@%p2111 bra 	$L__BB0_1331;
	mul.f64 	%fd8365, %fd8364, %fd1543;
	bra.uni 	$L__BB0_1334;
$L__BB0_1331:
	setp.geu.f64 	%p2112, %fd1543, 0dBFF0000000000000;
	@%p2112 bra 	$L__BB0_1333;
	mul.f64 	%fd8365, %fd1565, %fd1543;
	mov.f64 	%fd8364, %fd1565;
	bra.uni 	$L__BB0_1334;
$L__BB0_1333:
	add.f64 	%fd7395, %fd1565, %fd8364;
	mul.f64 	%fd7396, %fd7395, 0d3FE0000000000000;
	sub.f64 	%fd7397, %fd8364, %fd1565;
	mul.f64 	%fd7398, %fd7397, 0d3FB0000000000000;
	mul.f64 	%fd7399, %fd1543, %fd1543;
	mul.f64 	%fd7400, %fd1543, %fd7399;
	mul.f64 	%fd7401, %fd7399, %fd7399;
	mul.f64 	%fd7402, %fd1543, %fd7401;
	mul.f64 	%fd7403, %fd7400, %fd7400;
	mul.f64 	%fd7404, %fd7401, 0dC024000000000000;
	fma.rn.f64 	%fd7405, %fd7403, 0d4008000000000000, %fd7404;
	fma.rn.f64 	%fd7406, %fd7399, 0d402E000000000000, %fd7405;
	mul.f64 	%fd7407, %fd7400, 0dC044000000000000;
	fma.rn.f64 	%fd7408, %fd7402, 0d4032000000000000, %fd7407;
	fma.rn.f64 	%fd7409, %fd1543, 0d403E000000000000, %fd7408;
	mul.f64 	%fd7410, %fd7398, %fd7406;
	fma.rn.f64 	%fd8365, %fd1543, %fd7396, %fd7410;
	fma.rn.f64 	%fd8364, %fd7398, %fd7409, %fd7396;
$L__BB0_1334:
	add.f64 	%fd7412, %fd8365, 0d3FF0000000000000;
	mov.b64 	%rd616, %fd7412;
	setp.lt.s64 	%p2114, %rd616, 0;
	and.b64  	%rd617, %rd616, 9223372036854775807;
	add.s64 	%rd618, %rd617, -4503599627370496;
	setp.lt.u64 	%p2115, %rd618, 9214364837600034816;
	and.pred  	%p2116, %p2115, %p2114;
	add.s64 	%rd619, %rd617, -1;
	setp.lt.u64 	%p2117, %rd619, 4503599627370495;
	and.pred  	%p2118, %p2117, %p2114;
	setp.eq.s64 	%p2119, %rd616, 0;
	or.pred  	%p2120, %p2119, %p2118;
	setp.eq.s64 	%p2121, %rd617, 9218868437227405312;
	or.pred  	%p2122, %p2120, %p2121;
	setp.gt.s64 	%p2123, %rd617, 9218868437227405312;
	or.pred  	%p2124, %p2122, %p2123;
	or.pred  	%p2125, %p2124, %p2116;
	selp.f64 	%fd7413, 0d0000000000000000, %fd8364, %p2125;
	selp.f64 	%fd7414, 0d0010000000000000, %fd7412, %p2125;
	div.rn.f64 	%fd8366, %fd7413, %fd7414;
$L__BB0_1335:
	mul.f64 	%fd1574, %fd538, %fd8366;
	mov.b64 	%rd624, %fd1574;
	and.b64  	%rd625, %rd624, 9223372036854775807;
	add.s64 	%rd626, %rd625, -4503599627370496;
	setp.gt.u64 	%p2153, %rd626, 9214364837600034815;
	add.s64 	%rd627, %rd625, -1;
	setp.gt.u64 	%p2154, %rd627, 4503599627370494;
	and.pred  	%p2155, %p2154, %p2153;
	@%p2155 bra 	$L__BB0_1337;
	mul.wide.u32 	%rd628, %r1029, 8;
	add.s64 	%rd629, %rd4, %rd628;
	neg.f64 	%fd7484, %fd1574;
	mul.f64 	%fd7485, %fd1540, %fd7484;
	atom.global.add.f64 	%fd7486, [%rd629], %fd7485;
$L__BB0_1337:
	add.s32 	%r4066, %r4066, 1;
	setp.eq.s32 	%p2156, %r4066, %r348;
	@%p2156 bra 	$L__BB0_1338;
	bra.uni 	$L__BB0_1305;
$L__BB0_1338:
	add.s32 	%r3832, %r3832, 1;
	setp.ne.s32 	%p2157, %r3832, %r1154;
	@%p2157 bra 	$L__BB0_421;
$L__BB0_1339:
	add.s32 	%r3731, %r3731, %r4077;
	setp.lt.u32 	%p2158, %r3731, %r1153;
	@%p2158 bra 	$L__BB0_5;
$L__BB0_1340:
	shl.b32 	%r3578, %r1151, 3;
	mov.u32 	%r3579, shared;
	add.s32 	%r1057, %r3579, %r3578;
	shl.b32 	%r3580, %r1, 3;
	add.s32 	%r1058, %r1057, %r3580;
	st.shared.f64 	[%r1058], %fd7918;
	bar.sync 	0;
	setp.lt.u32 	%p2159, %r4077, 2;
	@%p2159 bra 	$L__BB0_1344;
$L__BB0_1341:
	shr.u32 	%r1060, %r4077, 1;
	setp.ge.u32 	%p2160, %r1, %r1060;
	@%p2160 bra 	$L__BB0_1343;
	shl.b32 	%r3581, %r1060, 3;
	add.s32 	%r3582, %r1058, %r3581;
	ld.shared.f64 	%fd7487, [%r3582];
	ld.shared.f64 	%fd7488, [%r1058];
	add.f64 	%fd7489, %fd7487, %fd7488;
	st.shared.f64 	[%r1058], %fd7489;
$L__BB0_1343:
	bar.sync 	0;
	setp.gt.u32 	%p2161, %r4077, 3;
	mov.u32 	%r4077, %r1060;
	@%p2161 bra 	$L__BB0_1341;
$L__BB0_1344:
	setp.ne.s32 	%p2162, %r1, 0;
	@%p2162 bra 	$L__BB0_1471;
	ld.shared.f64 	%fd1586, [%r1057];
	setp.eq.s32 	%p2163, %r1154, 0;
	mov.f64 	%fd8394, 0d0000000000000000;
	@%p2163 bra 	$L__BB0_1429;
	mov.b32 	%r3584, 1127219200;
	mov.b32 	%r3585, -2147483648;
	mov.b64 	%fd1587, {%r3585, %r3584};
	mov.f64 	%fd8394, 0d0000000000000000;
	mov.b32 	%r4078, 0;
$L__BB0_1347:
	mul.wide.u32 	%rd630, %r4078, 48;
	add.s64 	%rd631, %rd3, %rd630;
	ld.global.nc.f64 	%fd1589, [%rd631];
	ld.global.nc.u32 	%r1062, [%rd631+12];
	ld.global.nc.u32 	%r1063, [%rd631+28];
	ld.global.nc.v2.u32 	{%r1064, %r1065}, [%rd631+32];
	setp.eq.s32 	%p2164, %r1062, 0;
	mov.f64 	%fd8376, 0d0000000000000000;
	mov.f64 	%fd8375, %fd1589;
	@%p2164 bra 	$L__BB0_1352;
	setp.eq.s32 	%p2165, %r1062, 2;
	@%p2165 bra 	$L__BB0_1351;
	setp.ne.s32 	%p2166, %r1062, 1;
	@%p2166 bra 	$L__BB0_1428;
	shl.b32 	%r3589, %r1063, 3;
	add.s32 	%r3591, %r3579, %r3589;
	ld.shared.f64 	%fd8375, [%r3591];
	mov.f64 	%fd8376, 0d3FF0000000000000;
	bra.uni 	$L__BB0_1352;
$L__BB0_1351:
	shl.b32 	%r3586, %r1063, 3;
	add.s32 	%r3588, %r3579, %r3586;
	ld.shared.f64 	%fd7493, [%r3588];
	mul.f64 	%fd8375, %fd1589, %fd7493;
	mov.f64 	%fd8376, %fd1589;
$L__BB0_1352:
	add.s32 	%r3592, %r1065, %r1064;
	setp.gt.u32 	%p2167, %r3592, %r1155;
	selp.b32 	%r1066, 0, %r1065, %p2167;
	setp.eq.s32 	%p2168, %r1066, 0;
	mov.f64 	%fd8386, 0d3FF0000000000000;
	@%p2168 bra 	$L__BB0_1390;
	neg.s32 	%r4080, %r1066;
	mov.f64 	%fd8386, 0d3FF0000000000000;
	mov.u32 	%r4079, %r1064;
$L__BB0_1354:
	mul.wide.u32 	%rd632, %r4079, 32;
	add.s64 	%rd633, %rd2, %rd632;
	ld.global.nc.v2.u32 	{%r3593, %r3594}, [%rd633];
	ld.global.nc.u32 	%r1070, [%rd633+8];
	ld.global.nc.f64 	%fd1595, [%rd633+16];
	ld.global.nc.f64 	%fd8378, [%rd633+24];
	shl.b32 	%r3595, %r3594, 3;
	add.s32 	%r3597, %r3579, %r3595;
	ld.shared.f64 	%fd1597, [%r3597];
	setp.eq.s32 	%p2169, %r3593, 1;
	mov.f64 	%fd8385, 0d3FF0000000000000;
	@%p2169 bra 	$L__BB0_1378;
	setp.ne.s32 	%p2170, %r3593, 0;
	@%p2170 bra 	$L__BB0_1389;
	mov.b64 	%rd642, %fd1595;
	setp.lt.s64 	%p2198, %rd642, 0;
	and.b64  	%rd643, %rd642, 9223372036854775807;
	add.s64 	%rd644, %rd643, -4503599627370496;
	setp.lt.u64 	%p2199, %rd644, 9214364837600034816;
	and.pred  	%p2200, %p2199, %p2198;
	add.s64 	%rd645, %rd643, -1;
	setp.lt.u64 	%p2201, %rd645, 4503599627370495;
	and.pred  	%p2202, %p2201, %p2198;
	setp.eq.s64 	%p2203, %rd643, 0;
	or.pred  	%p2204, %p2203, %p2202;
	setp.eq.s64 	%p2205, %rd643, 9218868437227405312;
	or.pred  	%p2206, %p2204, %p2205;
	setp.gt.s64 	%p2207, %rd643, 9218868437227405312;
	or.pred  	%p2208, %p2206, %p2207;
	or.pred  	%p2209, %p2208, %p2200;
	abs.f64 	%fd7526, %fd8378;
	setp.equ.f64 	%p2210, %fd7526, 0d7FF0000000000000;
	or.pred  	%p2211, %p2209, %p2210;
	setp.leu.f64 	%p2212, %fd8378, 0d0000000000000000;
	or.pred  	%p2213, %p2211, %p2212;
	abs.f64 	%fd7528, %fd1597;
	setp.equ.f64 	%p2214, %fd7528, 0d7FF0000000000000;
	or.pred  	%p2215, %p2213, %p2214;
	@%p2215 bra 	$L__BB0_1389;
	setp.ltu.f64 	%p2216, %fd1597, 0d0000000000000000;
	@%p2216 bra 	$L__BB0_1368;
	{
	.reg .b32 %temp; 
	mov.b64 	{%temp, %r4081}, %fd8378;
	}
	{
	.reg .b32 %temp; 
	mov.b64 	{%r4082, %temp}, %fd8378;
	}
	setp.gt.s32 	%p2217, %r4081, 1048575;
	mov.b32 	%r4083, -1023;
	@%p2217 bra 	$L__BB0_1360;
	mul.f64 	%fd8378, %fd8378, 0d4350000000000000;
	{
	.reg .b32 %temp; 
	mov.b64 	{%temp, %r4081}, %fd8378;
	}
	{
	.reg .b32 %temp; 
	mov.b64 	{%r4082, %temp}, %fd8378;
	}
	mov.b32 	%r4083, -1077;
$L__BB0_1360:
	add.s32 	%r3600, %r4081, -1;
	setp.gt.u32 	%p2218, %r3600, 2146435070;
	@%p2218 bra 	$L__BB0_1364;
	shr.u32 	%r3603, %r4081, 20;
	add.s32 	%r4084, %r4083, %r3603;
	and.b32  	%r3604, %r4081, 1048575;
	or.b32  	%r3605, %r3604, 1072693248;
	mov.b64 	%fd8379, {%r4082, %r3605};
	setp.lt.u32 	%p2220, %r3605, 1073127583;
	@%p2220 bra 	$L__BB0_1363;
	{
	.reg .b32 %temp; 
	mov.b64 	{%r3606, %temp}, %fd8379;
	}
	{
	.reg .b32 %temp; 
	mov.b64 	{%temp, %r3607}, %fd8379;
	}
	add.s32 	%r3608, %r3607, -1048576;
	mov.b64 	%fd8379, {%r3606, %r3608};
	add.s32 	%r4084, %r4084, 1;
$L__BB0_1363:
	add.f64 	%fd7531, %fd8379, 0dBFF0000000000000;
	add.f64 	%fd7532, %fd8379, 0d3FF0000000000000;
	rcp.approx.ftz.f64 	%fd7533, %fd7532;
	neg.f64 	%fd7534, %fd7532;
	fma.rn.f64 	%fd7535, %fd7534, %fd7533, 0d3FF0000000000000;
	fma.rn.f64 	%fd7536, %fd7535, %fd7535, %fd7535;
	fma.rn.f64 	%fd7537, %fd7536, %fd7533, %fd7533;
	mul.f64 	%fd7538, %fd7531, %fd7537;
	fma.rn.f64 	%fd7539, %fd7531, %fd7537, %fd7538;
	mul.f64 	%fd7540, %fd7539, %fd7539;
	fma.rn.f64 	%fd7541, %fd7540, 0d3EB1380B3AE80F1E, 0d3ED0EE258B7A8B04;
	fma.rn.f64 	%fd7542, %fd7541, %fd7540, 0d3EF3B2669F02676F;
	fma.rn.f64 	%fd7543, %fd7542, %fd7540, 0d3F1745CBA9AB0956;
	fma.rn.f64 	%fd7544, %fd7543, %fd7540, 0d3F3C71C72D1B5154;
	fma.rn.f64 	%fd7545, %fd7544, %fd7540, 0d3F624924923BE72D;
	fma.rn.f64 	%fd7546, %fd7545, %fd7540, 0d3F8999999999A3C4;
	fma.rn.f64 	%fd7547, %fd7546, %fd7540, 0d3FB5555555555554;
	sub.f64 	%fd7548, %fd7531, %fd7539;
	add.f64 	%fd7549, %fd7548, %fd7548;
	neg.f64 	%fd7550, %fd7539;
	fma.rn.f64 	%fd7551, %fd7550, %fd7531, %fd7549;
	mul.f64 	%fd7552, %fd7537, %fd7551;
	mul.f64 	%fd7553, %fd7540, %fd7547;
	fma.rn.f64 	%fd7554, %fd7553, %fd7539, %fd7552;
	xor.b32  	%r3609, %r4084, -2147483648;
	mov.b32 	%r3610, 1127219200;
	mov.b64 	%fd7555, {%r3609, %r3610};
	sub.f64 	%fd7556, %fd7555, %fd1587;
	fma.rn.f64 	%fd7557, %fd7556, 0d3FE62E42FEFA39EF, %fd7539;
	fma.rn.f64 	%fd7558, %fd7556, 0dBFE62E42FEFA39EF, %fd7557;
	sub.f64 	%fd7559, %fd7558, %fd7539;
	sub.f64 	%fd7560, %fd7554, %fd7559;
	fma.rn.f64 	%fd7561, %fd7556, 0d3C7ABC9E3B39803F, %fd7560;
	add.f64 	%fd8380, %fd7557, %fd7561;
	bra.uni 	$L__BB0_1365;
$L__BB0_1364:
	fma.rn.f64 	%fd7530, %fd8378, 0d7FF0000000000000, 0d7FF0000000000000;
	{
	.reg .b32 %temp; 
	mov.b64 	{%temp, %r3601}, %fd8378;
	}
	and.b32  	%r3602, %r3601, 2147483647;
	setp.eq.s32 	%p2219, %r3602, 0;
	selp.f64 	%fd8380, 0dFFF0000000000000, %fd7530, %p2219;
$L__BB0_1365:
	mul.f64 	%fd1606, %fd1597, %fd8380;
	fma.rn.f64 	%fd7562, %fd1606, 0d3FF71547652B82FE, 0d4338000000000000;
	{
	.reg .b32 %temp; 
	mov.b64 	{%r1081, %temp}, %fd7562;
	}
	mov.f64 	%fd7563, 0dC338000000000000;
	add.rn.f64 	%fd7564, %fd7562, %fd7563;
	fma.rn.f64 	%fd7565, %fd7564, 0dBFE62E42FEFA39EF, %fd1606;
	fma.rn.f64 	%fd7566, %fd7564, 0dBC7ABC9E3B39803F, %fd7565;
	fma.rn.f64 	%fd7567, %fd7566, 0d3E5ADE1569CE2BDF, 0d3E928AF3FCA213EA;
	fma.rn.f64 	%fd7568, %fd7567, %fd7566, 0d3EC71DEE62401315;
	fma.rn.f64 	%fd7569, %fd7568, %fd7566, 0d3EFA01997C89EB71;
	fma.rn.f64 	%fd7570, %fd7569, %fd7566, 0d3F2A01A014761F65;
	fma.rn.f64 	%fd7571, %fd7570, %fd7566, 0d3F56C16C1852B7AF;
	fma.rn.f64 	%fd7572, %fd7571, %fd7566, 0d3F81111111122322;
	fma.rn.f64 	%fd7573, %fd7572, %fd7566, 0d3FA55555555502A1;
	fma.rn.f64 	%fd7574, %fd7573, %fd7566, 0d3FC5555555555511;
	fma.rn.f64 	%fd7575, %fd7574, %fd7566, 0d3FE000000000000B;
	fma.rn.f64 	%fd7576, %fd7575, %fd7566, 0d3FF0000000000000;
	fma.rn.f64 	%fd7577, %fd7576, %fd7566, 0d3FF0000000000000;
	{
	.reg .b32 %temp; 
	mov.b64 	{%r1082, %temp}, %fd7577;
	}
	{
	.reg .b32 %temp; 
	mov.b64 	{%temp, %r1083}, %fd7577;
	}
	shl.b32 	%r3611, %r1081, 20;
	add.s32 	%r3612, %r3611, %r1083;
	mov.b64 	%fd8385, {%r1082, %r3612};
	{
	.reg .b32 %temp; 
	mov.b64 	{%temp, %r3613}, %fd1606;
	}
	mov.b32 	%f61, %r3613;
	abs.f32 	%f29, %f61;
	setp.lt.f32 	%p2221, %f29, 0f4086232B;
	@%p2221 bra 	$L__BB0_1389;
	setp.lt.f64 	%p2222, %fd1606, 0d0000000000000000;
	add.f64 	%fd7578, %fd1606, 0d7FF0000000000000;
	selp.f64 	%fd8385, 0d0000000000000000, %fd7578, %p2222;
	setp.geu.f32 	%p2223, %f29, 0f40874800;
	@%p2223 bra 	$L__BB0_1389;
	shr.u32 	%r3614, %r1081, 31;
	add.s32 	%r3615, %r1081, %r3614;
	shr.s32 	%r3616, %r3615, 1;
	shl.b32 	%r3617, %r3616, 20;
	add.s32 	%r3618, %r1083, %r3617;
	mov.b64 	%fd7579, {%r1082, %r3618};
	sub.s32 	%r3619, %r1081, %r3616;
	shl.b32 	%r3620, %r3619, 20;
	add.s32 	%r3621, %r3620, 1072693248;
	mov.b32 	%r3622, 0;
	mov.b64 	%fd7580, {%r3622, %r3621};
	mul.f64 	%fd8385, %fd7580, %fd7579;
	bra.uni 	$L__BB0_1389;
$L__BB0_1368:
	{
	.reg .b32 %temp; 
	mov.b64 	{%temp, %r4085}, %fd1595;
	}
	{
	.reg .b32 %temp; 
	mov.b64 	{%r4086, %temp}, %fd1595;
	}
	setp.gt.s32 	%p2224, %r4085, 1048575;
	mov.b32 	%r4087, -1023;
	@%p2224 bra 	$L__BB0_1370;
	mul.f64 	%fd1595, %fd1595, 0d4350000000000000;
	{
	.reg .b32 %temp; 
	mov.b64 	{%temp, %r4085}, %fd1595;
	}
	{
	.reg .b32 %temp; 
	mov.b64 	{%r4086, %temp}, %fd1595;
	}
	mov.b32 	%r4087, -1077;
$L__BB0_1370:
	add.s32 	%r3625, %r4085, -1;
	setp.gt.u32 	%p2225, %r3625, 2146435070;
	@%p2225 bra 	$L__BB0_1374;
	shr.u32 	%r3628, %r4085, 20;
	add.s32 	%r4088, %r4087, %r3628;
	and.b32  	%r3629, %r4085, 1048575;
	or.b32  	%r3630, %r3629, 1072693248;
	mov.b64 	%fd8382, {%r4086, %r3630};
	setp.lt.u32 	%p2227, %r3630, 1073127583;
	@%p2227 bra 	$L__BB0_1373;
	{
	.reg .b32 %temp; 
	mov.b64 	{%r3631, %temp}, %fd8382;
	}
	{
	.reg .b32 %temp; 
	mov.b64 	{%temp, %r3632}, %fd8382;
	}
	add.s32 	%r3633, %r3632, -1048576;
	mov.b64 	%fd8382, {%r3631, %r3633};
	add.s32 	%r4088, %r4088, 1;
$L__BB0_1373:
	add.f64 	%fd7582, %fd8382, 0dBFF0000000000000;
	add.f64 	%fd7583, %fd8382, 0d3FF0000000000000;
	rcp.approx.ftz.f64 	%fd7584, %fd7583;
	neg.f64 	%fd7585, %fd7583;
	fma.rn.f64 	%fd7586, %fd7585, %fd7584, 0d3FF0000000000000;
	fma.rn.f64 	%fd7587, %fd7586, %fd7586, %fd7586;
	fma.rn.f64 	%fd7588, %fd7587, %fd7584, %fd7584;
	mul.f64 	%fd7589, %fd7582, %fd7588;
	fma.rn.f64 	%fd7590, %fd7582, %fd7588, %fd7589;
	mul.f64 	%fd7591, %fd7590, %fd7590;
	fma.rn.f64 	%fd7592, %fd7591, 0d3EB1380B3AE80F1E, 0d3ED0EE258B7A8B04;
	fma.rn.f64 	%fd7593, %fd7592, %fd7591, 0d3EF3B2669F02676F;
	fma.rn.f64 	%fd7594, %fd7593, %fd7591, 0d3F1745CBA9AB0956;
	fma.rn.f64 	%fd7595, %fd7594, %fd7591, 0d3F3C71C72D1B5154;
	fma.rn.f64 	%fd7596, %fd7595, %fd7591, 0d3F624924923BE72D;
	fma.rn.f64 	%fd7597, %fd7596, %fd7591, 0d3F8999999999A3C4;
	fma.rn.f64 	%fd7598, %fd7597, %fd7591, 0d3FB5555555555554;
	sub.f64 	%fd7599, %fd7582, %fd7590;
	add.f64 	%fd7600, %fd7599, %fd7599;
	neg.f64 	%fd7601, %fd7590;
	fma.rn.f64 	%fd7602, %fd7601, %fd7582, %fd7600;
	mul.f64 	%fd7603, %fd7588, %fd7602;
	mul.f64 	%fd7604, %fd7591, %fd7598;
	fma.rn.f64 	%fd7605, %fd7604, %fd7590, %fd7603;
	xor.b32  	%r3634, %r4088, -2147483648;
	mov.b32 	%r3635, 1127219200;
	mov.b64 	%fd7606, {%r3634, %r3635};
	sub.f64 	%fd7607, %fd7606, %fd1587;
	fma.rn.f64 	%fd7608, %fd7607, 0d3FE62E42FEFA39EF, %fd7590;
	fma.rn.f64 	%fd7609, %fd7607, 0dBFE62E42FEFA39EF, %fd7608;
	sub.f64 	%fd7610, %fd7609, %fd7590;
	sub.f64 	%fd7611, %fd7605, %fd7610;
	fma.rn.f64 	%fd7612, %fd7607, 0d3C7ABC9E3B39803F, %fd7611;
	add.f64 	%fd8383, %fd7608, %fd7612;
	bra.uni 	$L__BB0_1375;
$L__BB0_1374:
	fma.rn.f64 	%fd7581, %fd1595, 0d7FF0000000000000, 0d7FF0000000000000;
	{
	.reg .b32 %temp; 
	mov.b64 	{%temp, %r3626}, %fd1595;
	}
	and.b32  	%r3627, %r3626, 2147483647;
	setp.eq.s32 	%p2226, %r3627, 0;
	selp.f64 	%fd8383, 0dFFF0000000000000, %fd7581, %p2226;
$L__BB0_1375:
	neg.f64 	%fd7613, %fd1597;
	mul.f64 	%fd1618, %fd8383, %fd7613;
	fma.rn.f64 	%fd7614, %fd1618, 0d3FF71547652B82FE, 0d4338000000000000;
	{
	.reg .b32 %temp; 
	mov.b64 	{%r1094, %temp}, %fd7614;
	}
	mov.f64 	%fd7615, 0dC338000000000000;
	add.rn.f64 	%fd7616, %fd7614, %fd7615;
	fma.rn.f64 	%fd7617, %fd7616, 0dBFE62E42FEFA39EF, %fd1618;
	fma.rn.f64 	%fd7618, %fd7616, 0dBC7ABC9E3B39803F, %fd7617;
	fma.rn.f64 	%fd7619, %fd7618, 0d3E5ADE1569CE2BDF, 0d3E928AF3FCA213EA;
	fma.rn.f64 	%fd7620, %fd7619, %fd7618, 0d3EC71DEE62401315;
	fma.rn.f64 	%fd7621, %fd7620, %fd7618, 0d3EFA01997C89EB71;
	fma.rn.f64 	%fd7622, %fd7621, %fd7618, 0d3F2A01A014761F65;
	fma.rn.f64 	%fd7623, %fd7622, %fd7618, 0d3F56C16C1852B7AF;
	fma.rn.f64 	%fd7624, %fd7623, %fd7618, 0d3F81111111122322;
	fma.rn.f64 	%fd7625, %fd7624, %fd7618, 0d3FA55555555502A1;
	fma.rn.f64 	%fd7626, %fd7625, %fd7618, 0d3FC5555555555511;
	fma.rn.f64 	%fd7627, %fd7626, %fd7618, 0d3FE000000000000B;
	fma.rn.f64 	%fd7628, %fd7627, %fd7618, 0d3FF0000000000000;
	fma.rn.f64 	%fd7629, %fd7628, %fd7618, 0d3FF0000000000000;
	{
	.reg .b32 %temp; 
	mov.b64 	{%r1095, %temp}, %fd7629;
	}
	{
	.reg .b32 %temp; 
	mov.b64 	{%temp, %r1096}, %fd7629;
	}
	shl.b32 	%r3636, %r1094, 20;
	add.s32 	%r3637, %r3636, %r1096;
	mov.b64 	%fd8385, {%r1095, %r3637};
	{
	.reg .b32 %temp; 
	mov.b64 	{%temp, %r3638}, %fd1618;
	}
	mov.b32 	%f62, %r3638;
	abs.f32 	%f30, %f62;
	setp.lt.f32 	%p2228, %f30, 0f4086232B;
	@%p2228 bra 	$L__BB0_1389;
	setp.lt.f64 	%p2229, %fd1618, 0d0000000000000000;
	add.f64 	%fd7630, %fd1618, 0d7FF0000000000000;
	selp.f64 	%fd8385, 0d0000000000000000, %fd7630, %p2229;
	setp.geu.f32 	%p2230, %f30, 0f40874800;
	@%p2230 bra 	$L__BB0_1389;
	shr.u32 	%r3639, %r1094, 31;
	add.s32 	%r3640, %r1094, %r3639;
	shr.s32 	%r3641, %r3640, 1;
	shl.b32 	%r3642, %r3641, 20;
	add.s32 	%r3643, %r1096, %r3642;
	mov.b64 	%fd7631, {%r1095, %r3643};
	sub.s32 	%r3644, %r1094, %r3641;
	shl.b32 	%r3645, %r3644, 20;
	add.s32 	%r3646, %r3645, 1072693248;
	mov.b32 	%r3647, 0;
	mov.b64 	%fd7632, {%r3647, %r3646};
	mul.f64 	%fd8385, %fd7632, %fd7631;
	bra.uni 	$L__BB0_1389;
$L__BB0_1378:
	mov.b64 	%rd634, %fd1595;
	setp.lt.s64 	%p2171, %rd634, 0;
	and.b64  	%rd635, %rd634, 9223372036854775807;
	add.s64 	%rd636, %rd635, -4503599627370496;
	setp.lt.u64 	%p2172, %rd636, 9214364837600034816;
	and.pred  	%p2173, %p2172, %p2171;
	add.s64 	%rd637, %rd635, -1;
	setp.lt.u64 	%p2174, %rd637, 4503599627370495;
	and.pred  	%p2175, %p2174, %p2171;
	setp.eq.s64 	%p2176, %rd635, 0;
	or.pred  	%p2177, %p2176, %p2175;
	setp.eq.s64 	%p2178, %rd635, 9218868437227405312;
	or.pred  	%p2179, %p2177, %p2178;
	setp.gt.s64 	%p2180, %rd635, 9218868437227405312;
	or.pred  	%p2181, %p2179, %p2180;
	or.pred  	%p2182, %p2181, %p2173;
	abs.f64 	%fd7499, %fd8378;
	setp.equ.f64 	%p2183, %fd7499, 0d7FF0000000000000;
	or.pred  	%p2184, %p2182, %p2183;
	setp.leu.f64 	%p2185, %fd8378, 0d0000000000000000;
	or.pred  	%p2186, %p2184, %p2185;
	abs.f64 	%fd7501, %fd1597;
	setp.equ.f64 	%p2187, %fd7501, 0d7FF0000000000000;
	or.pred  	%p2188, %p2186, %p2187;
	@%p2188 bra 	$L__BB0_1389;
	setp.ne.s32 	%p2189, %r1070, 0;
	@%p2189 bra 	$L__BB0_1383;
	setp.ltu.f64 	%p2192, %fd1597, 0d0000000000000000;
	@%p2192 bra 	$L__BB0_1382;
	add.f64 	%fd7516, %fd8378, 0dBFF0000000000000;
	mul.f64 	%fd8384, %fd7516, %fd1597;
	bra.uni 	$L__BB0_1388;
$L__BB0_1382:
	mov.f64 	%fd7517, 0d3FF0000000000000;
	sub.f64 	%fd7518, %fd7517, %fd1595;
	mul.f64 	%fd8384, %fd7518, %fd1597;
	bra.uni 	$L__BB0_1388;
$L__BB0_1383:
	add.f64 	%fd1624, %fd8378, 0dBFF0000000000000;
	mov.f64 	%fd7503, 0d3FF0000000000000;
	sub.f64 	%fd1625, %fd7503, %fd1595;
	setp.leu.f64 	%p2190, %fd1597, 0d3FF0000000000000;
	@%p2190 bra 	$L__BB0_1385;
	mul.f64 	%fd8384, %fd1624, %fd1597;
	bra.uni 	$L__BB0_1388;
$L__BB0_1385:
	setp.geu.f64 	%p2191, %fd1597, 0dBFF0000000000000;
	@%p2191 bra 	$L__BB0_1387;
	mul.f64 	%fd8384, %fd1625, %fd1597;
	bra.uni 	$L__BB0_1388;
$L__BB0_1387:
	add.f64 	%fd7504, %fd1625, %fd1624;
	mul.f64 	%fd7505, %fd7504, 0d3FE0000000000000;
	sub.f64 	%fd7506, %fd1624, %fd1625;
	mul.f64 	%fd7507, %fd7506, 0d3FB0000000000000;
	mul.f64 	%fd7508, %fd1597, %fd1597;
	mul.f64 	%fd7509, %fd1597, %fd7508;
	mul.f64 	%fd7510, %fd7508, %fd7508;
	mul.f64 	%fd7511, %fd7509, %fd7509;
	mul.f64 	%fd7512, %fd7510, 0dC024000000000000;
	fma.rn.f64 	%fd7513, %fd7511, 0d4008000000000000, %fd7512;
	fma.rn.f64 	%fd7514, %fd7508, 0d402E000000000000, %fd7513;
	mul.f64 	%fd7515, %fd7507, %fd7514;
	fma.rn.f64 	%fd8384, %fd1597, %fd7505, %fd7515;
$L__BB0_1388:
	add.f64 	%fd7519, %fd8384, 0d3FF0000000000000;
	mov.b64 	%rd638, %fd7519;
	setp.eq.s64 	%p2193, %rd638, 0;
	and.b64  	%rd639, %rd638, 9223372036854775807;
	add.s64 	%rd640, %rd639, -1;
	setp.lt.u64 	%p2194, %rd640, 4503599627370495;
	add.s64 	%rd641, %rd639, -4503599627370496;
	setp.lt.u64 	%p2195, %rd641, 9214364837600034816;
	setp.lt.s64 	%p2196, %rd638, 0;
	selp.f64 	%fd7520, 0d0010000000000000, %fd7519, %p2196;
	selp.f64 	%fd7521, %fd7520, %fd7519, %p2195;
	setp.gt.s64 	%p2197, %rd639, 9218868437227405311;
	selp.f64 	%fd7522, 0d0010000000000000, %fd7521, %p2197;
	selp.f64 	%fd7523, 0d0010000000000000, %fd7522, %p2196;
	selp.f64 	%fd7524, %fd7523, %fd7522, %p2194;
	selp.f64 	%fd8385, 0d0010000000000000, %fd7524, %p2193;
$L__BB0_1389:
	mul.f64 	%fd8386, %fd8386, %fd8385;
	add.s32 	%r4080, %r4080, 1;
	setp.ne.s32 	%p2231, %r4080, 0;
	add.s32 	%r4079, %r4079, 1;
	@%p2231 bra 	$L__BB0_1354;
$L__BB0_1390:
	mul.f64 	%fd1634, %fd8375, %fd8386;
	mov.b64 	%rd646, %fd1634;
	mul.f64 	%fd1635, %fd8376, %fd8386;
	add.s64 	%rd647, %rd646, -1;
	setp.lt.u64 	%p2232, %rd647, 4503599627370495;
	and.b64  	%rd648, %rd646, 9223372036854775807;
	setp.eq.s64 	%p2233, %rd648, 0;
	or.pred  	%p2234, %p2233, %p2232;
	setp.gt.s64 	%p2235, %rd646, -1;
	add.s64 	%rd649, %rd648, -4503599627370496;
	setp.lt.u64 	%p2236, %rd649, 9214364837600034816;
	and.pred  	%p2237, %p2236, %p2235;
	or.pred  	%p2238, %p2234, %p2237;
	not.pred 	%p2239, %p2238;
	@%p2239 bra 	$L__BB0_1428;
	setp.eq.s32 	%p2240, %r1062, 0;
	add.f64 	%fd8394, %fd8394, %fd1634;
	abs.f64 	%fd7633, %fd1635;
	setp.equ.f64 	%p2241, %fd7633, 0d7FF0000000000000;
	or.pred  	%p2242, %p2240, %p2241;
	setp.eq.f64 	%p2243, %fd1635, 0d0000000000000000;
	or.pred  	%p2244, %p2242, %p2243;
	@%p2244 bra 	$L__BB0_1393;
	mul.wide.u32 	%rd650, %r1063, 8;
	add.s64 	%rd651, %rd4, %rd650;
	ld.global.f64 	%fd7635, [%rd651];
	add.f64 	%fd7636, %fd1635, %fd7635;
	st.global.f64 	[%rd651], %fd7636;
$L__BB0_1393:
	setp.eq.s32 	%p2245, %r1066, 0;
	@%p2245 bra 	$L__BB0_1428;
	mov.b32 	%r4089, 0;
$L__BB0_1395:
	add.s32 	%r3649, %r4089, %r1064;
	mul.wide.u32 	%rd652, %r3649, 32;
	add.s64 	%rd653, %rd2, %rd652;
	add.s64 	%rd36, %rd653, 4;
	ld.global.nc.u32 	%r1100, [%rd653+4];
	setp.ge.u32 	%p2246, %r1100, %r1151;
	mov.f64 	%fd8393, 0d0000000000000000;
	@%p2246 bra 	$L__BB0_1427;
	ld.global.nc.u32 	%r3650, [%rd36+-4];
	ld.global.nc.u32 	%r1101, [%rd36+4];
	ld.global.nc.f64 	%fd1637, [%rd36+12];
	ld.global.nc.f64 	%fd8387, [%rd36+20];
	shl.b32 	%r3651, %r1100, 3;
	add.s32 	%r3653, %r3579, %r3651;
	ld.shared.f64 	%fd1639, [%r3653];
	setp.eq.s32 	%p2247, %r3650, 1;
	@%p2247 bra 	$L__BB0_1414;
	setp.ne.s32 	%p2248, %r3650, 0;
	@%p2248 bra 	$L__BB0_1425;
	mov.b64 	%rd662, %fd1637;
	setp.lt.s64 	%p2283, %rd662, 0;
	and.b64  	%rd663, %rd662, 9223372036854775807;
	add.s64 	%rd664, %rd663, -4503599627370496;
	setp.lt.u64 	%p2284, %rd664, 9214364837600034816;
	and.pred  	%p2285, %p2284, %p2283;
	add.s64 	%rd665, %rd663, -1;
	setp.lt.u64 	%p2286, %rd665, 4503599627370495;
	and.pred  	%p2287, %p2286, %p2283;
	setp.eq.s64 	%p2288, %rd663, 0;
	or.pred  	%p2289, %p2288, %p2287;
	setp.eq.s64 	%p2290, %rd663, 9218868437227405312;
	or.pred  	%p2291, %p2289, %p2290;
	setp.gt.s64 	%p2292, %rd663, 9218868437227405312;
	or.pred  	%p2293, %p2291, %p2292;
	or.pred  	%p2294, %p2293, %p2285;
	abs.f64 	%fd7665, %fd8387;
	setp.equ.f64 	%p2295, %fd7665, 0d7FF0000000000000;
	or.pred  	%p2296, %p2294, %p2295;
	setp.leu.f64 	%p2297, %fd8387, 0d0000000000000000;
	or.pred  	%p2298, %p2296, %p2297;
	abs.f64 	%fd7667, %fd1639;
	setp.equ.f64 	%p2299, %fd7667, 0d7FF0000000000000;
	or.pred  	%p2300, %p2298, %p2299;
	@%p2300 bra 	$L__BB0_1425;
	setp.ltu.f64 	%p2301, %fd1639, 0d0000000000000000;
	@%p2301 bra 	$L__BB0_1407;
	{
	.reg .b32 %temp; 
	mov.b64 	{%temp, %r4090}, %fd8387;
	}
	{
	.reg .b32 %temp; 
	mov.b64 	{%r4091, %temp}, %fd8387;
	}
	setp.gt.s32 	%p2302, %r4090, 1048575;
	mov.b32 	%r4092, -1023;
	@%p2302 bra 	$L__BB0_1402;
	mul.f64 	%fd8387, %fd8387, 0d4350000000000000;
	{
	.reg .b32 %temp; 
	mov.b64 	{%temp, %r4090}, %fd8387;
	}
	{
	.reg .b32 %temp; 
	mov.b64 	{%r4091, %temp}, %fd8387;
	}
	mov.b32 	%r4092, -1077;
$L__BB0_1402:
	add.s32 	%r3656, %r4090, -1;
	setp.gt.u32 	%p2303, %r3656, 2146435070;
	@%p2303 bra 	$L__BB0_1406;
	shr.u32 	%r3659, %r4090, 20;
	add.s32 	%r4093, %r4092, %r3659;
	and.b32  	%r3660, %r4090, 1048575;
	or.b32  	%r3661, %r3660, 1072693248;
	mov.b64 	%fd8388, {%r4091, %r3661};
	setp.lt.u32 	%p2305, %r3661, 1073127583;
	@%p2305 bra 	$L__BB0_1405;
	{
	.reg .b32 %temp; 
	mov.b64 	{%r3662, %temp}, %fd8388;
	}
	{
	.reg .b32 %temp; 
	mov.b64 	{%temp, %r3663}, %fd8388;
	}
	add.s32 	%r3664, %r3663, -1048576;
	mov.b64 	%fd8388, {%r3662, %r3664};
	add.s32 	%r4093, %r4093, 1;
$L__BB0_1405:
	add.f64 	%fd7670, %fd8388, 0dBFF0000000000000;
	add.f64 	%fd7671, %fd8388, 0d3FF0000000000000;
	rcp.approx.ftz.f64 	%fd7672, %fd7671;
	neg.f64 	%fd7673, %fd7671;
	fma.rn.f64 	%fd7674, %fd7673, %fd7672, 0d3FF0000000000000;
	fma.rn.f64 	%fd7675, %fd7674, %fd7674, %fd7674;
	fma.rn.f64 	%fd7676, %fd7675, %fd7672, %fd7672;
	mul.f64 	%fd7677, %fd7670, %fd7676;
	fma.rn.f64 	%fd7678, %fd7670, %fd7676, %fd7677;
	mul.f64 	%fd7679, %fd7678, %fd7678;
	fma.rn.f64 	%fd7680, %fd7679, 0d3EB1380B3AE80F1E, 0d3ED0EE258B7A8B04;
	fma.rn.f64 	%fd7681, %fd7680, %fd7679, 0d3EF3B2669F02676F;
	fma.rn.f64 	%fd7682, %fd7681, %fd7679, 0d3F1745CBA9AB0956;
	fma.rn.f64 	%fd7683, %fd7682, %fd7679, 0d3F3C71C72D1B5154;
	fma.rn.f64 	%fd7684, %fd7683, %fd7679, 0d3F624924923BE72D;
	fma.rn.f64 	%fd7685, %fd7684, %fd7679, 0d3F8999999999A3C4;
	fma.rn.f64 	%fd7686, %fd7685, %fd7679, 0d3FB5555555555554;
	sub.f64 	%fd7687, %fd7670, %fd7678;
	add.f64 	%fd7688, %fd7687, %fd7687;
	neg.f64 	%fd7689, %fd7678;
	fma.rn.f64 	%fd7690, %fd7689, %fd7670, %fd7688;
	mul.f64 	%fd7691, %fd7676, %fd7690;
	mul.f64 	%fd7692, %fd7679, %fd7686;
	fma.rn.f64 	%fd7693, %fd7692, %fd7678, %fd7691;
	xor.b32  	%r3665, %r4093, -2147483648;
	mov.b32 	%r3666, 1127219200;
	mov.b64 	%fd7694, {%r3665, %r3666};
	sub.f64 	%fd7695, %fd7694, %fd1587;
	fma.rn.f64 	%fd7696, %fd7695, 0d3FE62E42FEFA39EF, %fd7678;
	fma.rn.f64 	%fd7697, %fd7695, 0dBFE62E42FEFA39EF, %fd7696;
	sub.f64 	%fd7698, %fd7697, %fd7678;
	sub.f64 	%fd7699, %fd7693, %fd7698;
	fma.rn.f64 	%fd7700, %fd7695, 0d3C7ABC9E3B39803F, %fd7699;
	add.f64 	%fd8393, %fd7696, %fd7700;
	bra.uni 	$L__BB0_1425;
$L__BB0_1406:
	fma.rn.f64 	%fd7669, %fd8387, 0d7FF0000000000000, 0d7FF0000000000000;
	{
	.reg .b32 %temp; 
	mov.b64 	{%temp, %r3657}, %fd8387;
	}
	and.b32  	%r3658, %r3657, 2147483647;
	setp.eq.s32 	%p2304, %r3658, 0;
	selp.f64 	%fd8393, 0dFFF0000000000000, %fd7669, %p2304;
	bra.uni 	$L__BB0_1425;
$L__BB0_1407:
	{
	.reg .b32 %temp; 
	mov.b64 	{%temp, %r4094}, %fd1637;
	}
	{
	.reg .b32 %temp; 
	mov.b64 	{%r4095, %temp}, %fd1637;
	}
	setp.gt.s32 	%p2306, %r4094, 1048575;
	mov.b32 	%r4096, -1023;
	@%p2306 bra 	$L__BB0_1409;
	mul.f64 	%fd1637, %fd1637, 0d4350000000000000;
	{
	.reg .b32 %temp; 
	mov.b64 	{%temp, %r4094}, %fd1637;
	}
	{
	.reg .b32 %temp; 
	mov.b64 	{%r4095, %temp}, %fd1637;
	}
	mov.b32 	%r4096, -1077;
$L__BB0_1409:
	add.s32 	%r3669, %r4094, -1;
	setp.gt.u32 	%p2307, %r3669, 2146435070;
	@%p2307 bra 	$L__BB0_1413;
	shr.u32 	%r3672, %r4094, 20;
	add.s32 	%r4097, %r4096, %r3672;
	and.b32  	%r3673, %r4094, 1048575;
	or.b32  	%r3674, %r3673, 1072693248;
	mov.b64 	%fd8390, {%r4095, %r3674};
	setp.lt.u32 	%p2309, %r3674, 1073127583;
	@%p2309 bra 	$L__BB0_1412;
	{
	.reg .b32 %temp; 
	mov.b64 	{%r3675, %temp}, %fd8390;
	}
	{
	.reg .b32 %temp; 
	mov.b64 	{%temp, %r3676}, %fd8390;
	}
	add.s32 	%r3677, %r3676, -1048576;
	mov.b64 	%fd8390, {%r3675, %r3677};
	add.s32 	%r4097, %r4097, 1;
$L__BB0_1412:
	add.f64 	%fd7702, %fd8390, 0dBFF0000000000000;
	add.f64 	%fd7703, %fd8390, 0d3FF0000000000000;
	rcp.approx.ftz.f64 	%fd7704, %fd7703;
	neg.f64 	%fd7705, %fd7703;
	fma.rn.f64 	%fd7706, %fd7705, %fd7704, 0d3FF0000000000000;
	fma.rn.f64 	%fd7707, %fd7706, %fd7706, %fd7706;
	fma.rn.f64 	%fd7708, %fd7707, %fd7704, %fd7704;
	mul.f64 	%fd7709, %fd7702, %fd7708;
	fma.rn.f64 	%fd7710, %fd7702, %fd7708, %fd7709;
	mul.f64 	%fd7711, %fd7710, %fd7710;
	fma.rn.f64 	%fd7712, %fd7711, 0d3EB1380B3AE80F1E, 0d3ED0EE258B7A8B04;
	fma.rn.f64 	%fd7713, %fd7712, %fd7711, 0d3EF3B2669F02676F;
	fma.rn.f64 	%fd7714, %fd7713, %fd7711, 0d3F1745CBA9AB0956;
	fma.rn.f64 	%fd7715, %fd7714, %fd7711, 0d3F3C71C72D1B5154;
	fma.rn.f64 	%fd7716, %fd7715, %fd7711, 0d3F624924923BE72D;
	fma.rn.f64 	%fd7717, %fd7716, %fd7711, 0d3F8999999999A3C4;
	fma.rn.f64 	%fd7718, %fd7717, %fd7711, 0d3FB5555555555554;
	sub.f64 	%fd7719, %fd7702, %fd7710;
	add.f64 	%fd7720, %fd7719, %fd7719;
	neg.f64 	%fd7721, %fd7710;
	fma.rn.f64 	%fd7722, %fd7721, %fd7702, %fd7720;
	mul.f64 	%fd7723, %fd7708, %fd7722;
	mul.f64 	%fd7724, %fd7711, %fd7718;
	fma.rn.f64 	%fd7725, %fd7724, %fd7710, %fd7723;
	xor.b32  	%r3678, %r4097, -2147483648;
	mov.b32 	%r3679, 1127219200;
	mov.b64 	%fd7726, {%r3678, %r3679};
	sub.f64 	%fd7727, %fd7726, %fd1587;
	fma.rn.f64 	%fd7728, %fd7727, 0d3FE62E42FEFA39EF, %fd7710;
	fma.rn.f64 	%fd7729, %fd7727, 0dBFE62E42FEFA39EF, %fd7728;
	sub.f64 	%fd7730, %fd7729, %fd7710;
	sub.f64 	%fd7731, %fd7725, %fd7730;
	fma.rn.f64 	%fd7732, %fd7727, 0d3C7ABC9E3B39803F, %fd7731;
	add.f64 	%fd1652, %fd7728, %fd7732;
	neg.f64 	%fd8393, %fd1652;
	bra.uni 	$L__BB0_1425;
$L__BB0_1413:
	fma.rn.f64 	%fd7701, %fd1637, 0d7FF0000000000000, 0d7FF0000000000000;
	{
	.reg .b32 %temp; 
	mov.b64 	{%temp, %r3670}, %fd1637;
	}
	and.b32  	%r3671, %r3670, 2147483647;
	setp.eq.s32 	%p2308, %r3671, 0;
	selp.f64 	%fd1653, 0dFFF0000000000000, %fd7701, %p2308;
	neg.f64 	%fd8393, %fd1653;
	bra.uni 	$L__BB0_1425;
$L__BB0_1414:
	mov.b64 	%rd654, %fd1637;
	setp.lt.s64 	%p2249, %rd654, 0;
	and.b64  	%rd655, %rd654, 9223372036854775807;
	add.s64 	%rd656, %rd655, -4503599627370496;
	setp.lt.u64 	%p2250, %rd656, 9214364837600034816;
	and.pred  	%p2251, %p2250, %p2249;
	add.s64 	%rd657, %rd655, -1;
	setp.lt.u64 	%p2252, %rd657, 4503599627370495;
	and.pred  	%p2253, %p2252, %p2249;
	setp.eq.s64 	%p2254, %rd655, 0;
	or.pred  	%p2255, %p2254, %p2253;
	setp.eq.s64 	%p2256, %rd655, 9218868437227405312;
	or.pred  	%p2257, %p2255, %p2256;
	setp.gt.s64 	%p2258, %rd655, 9218868437227405312;
	or.pred  	%p2259, %p2257, %p2258;
	or.pred  	%p2260, %p2259, %p2251;
	abs.f64 	%fd7639, %fd8387;
	setp.equ.f64 	%p2261, %fd7639, 0d7FF0000000000000;
	or.pred  	%p2262, %p2260, %p2261;
	setp.leu.f64 	%p2263, %fd8387, 0d0000000000000000;
	or.pred  	%p2264, %p2262, %p2263;
	abs.f64 	%fd7641, %fd1639;
	setp.equ.f64 	%p2265, %fd7641, 0d7FF0000000000000;
	or.pred  	%p2266, %p2264, %p2265;
	@%p2266 bra 	$L__BB0_1425;
	setp.ne.s32 	%p2267, %r1101, 0;
	@%p2267 bra 	$L__BB0_1419;
	setp.ltu.f64 	%p2270, %fd1639, 0d0000000000000000;
	@%p2270 bra 	$L__BB0_1418;
	add.f64 	%fd8391, %fd8387, 0dBFF0000000000000;
	mul.f64 	%fd8392, %fd8391, %fd1639;
	bra.uni 	$L__BB0_1424;
$L__BB0_1418:
	mov.f64 	%fd7660, 0d3FF0000000000000;
	sub.f64 	%fd8391, %fd7660, %fd1637;
	mul.f64 	%fd8392, %fd8391, %fd1639;
	bra.uni 	$L__BB0_1424;
$L__BB0_1419:
	add.f64 	%fd8391, %fd8387, 0dBFF0000000000000;
	mov.f64 	%fd7643, 0d3FF0000000000000;
	sub.f64 	%fd1661, %fd7643, %fd1637;
	setp.leu.f64 	%p2268, %fd1639, 0d3FF0000000000000;
	@%p2268 bra 	$L__BB0_1421;
	mul.f64 	%fd8392, %fd8391, %fd1639;
	bra.uni 	$L__BB0_1424;
$L__BB0_1421:
	setp.geu.f64 	%p2269, %fd1639, 0dBFF0000000000000;
	@%p2269 bra 	$L__BB0_1423;
	mul.f64 	%fd8392, %fd1661, %fd1639;
	mov.f64 	%fd8391, %fd1661;
	bra.uni 	$L__BB0_1424;
$L__BB0_1423:
	add.f64 	%fd7644, %fd1661, %fd8391;
	mul.f64 	%fd7645, %fd7644, 0d3FE0000000000000;
	sub.f64 	%fd7646, %fd8391, %fd1661;
	mul.f64 	%fd7647, %fd7646, 0d3FB0000000000000;
	mul.f64 	%fd7648, %fd1639, %fd1639;
	mul.f64 	%fd7649, %fd1639, %fd7648;
	mul.f64 	%fd7650, %fd7648, %fd7648;
	mul.f64 	%fd7651, %fd1639, %fd7650;
	mul.f64 	%fd7652, %fd7649, %fd7649;
	mul.f64 	%fd7653, %fd7650, 0dC024000000000000;
	fma.rn.f64 	%fd7654, %fd7652, 0d4008000000000000, %fd7653;
	fma.rn.f64 	%fd7655, %fd7648, 0d402E000000000000, %fd7654;
	mul.f64 	%fd7656, %fd7649, 0dC044000000000000;
	fma.rn.f64 	%fd7657, %fd7651, 0d4032000000000000, %fd7656;
	fma.rn.f64 	%fd7658, %fd1639, 0d403E000000000000, %fd7657;
	mul.f64 	%fd7659, %fd7647, %fd7655;
	fma.rn.f64 	%fd8392, %fd1639, %fd7645, %fd7659;
	fma.rn.f64 	%fd8391, %fd7647, %fd7658, %fd7645;
$L__BB0_1424:
	add.f64 	%fd7661, %fd8392, 0d3FF0000000000000;
	mov.b64 	%rd658, %fd7661;
	setp.lt.s64 	%p2271, %rd658, 0;
	and.b64  	%rd659, %rd658, 9223372036854775807;
	add.s64 	%rd660, %rd659, -4503599627370496;
	setp.lt.u64 	%p2272, %rd660, 9214364837600034816;
	and.pred  	%p2273, %p2272, %p2271;
	add.s64 	%rd661, %rd659, -1;
	setp.lt.u64 	%p2274, %rd661, 4503599627370495;
	and.pred  	%p2275, %p2274, %p2271;
	setp.eq.s64 	%p2276, %rd658, 0;
	or.pred  	%p2277, %p2276, %p2275;
	setp.eq.s64 	%p2278, %rd659, 9218868437227405312;
	or.pred  	%p2279, %p2277, %p2278;
	setp.gt.s64 	%p2280, %rd659, 9218868437227405312;
	or.pred  	%p2281, %p2279, %p2280;
	or.pred  	%p2282, %p2281, %p2273;
	selp.f64 	%fd7662, 0d0000000000000000, %fd8391, %p2282;
	selp.f64 	%fd7663, 0d0010000000000000, %fd7661, %p2282;
	div.rn.f64 	%fd8393, %fd7662, %fd7663;
$L__BB0_1425:
	mul.f64 	%fd1670, %fd1634, %fd8393;
	mov.b64 	%rd666, %fd1670;
	and.b64  	%rd667, %rd666, 9223372036854775807;
	add.s64 	%rd668, %rd667, -4503599627370496;
	setp.gt.u64 	%p2310, %rd668, 9214364837600034815;
	add.s64 	%rd669, %rd667, -1;
	setp.gt.u64 	%p2311, %rd669, 4503599627370494;
	and.pred  	%p2312, %p2311, %p2310;
	@%p2312 bra 	$L__BB0_1427;
	mul.wide.u32 	%rd670, %r1100, 8;
	add.s64 	%rd671, %rd4, %rd670;
	ld.global.f64 	%fd7733, [%rd671];
	add.f64 	%fd7734, %fd1670, %fd7733;
	st.global.f64 	[%rd671], %fd7734;
$L__BB0_1427:
	add.s32 	%r4089, %r4089, 1;
	setp.ne.s32 	%p2313, %r4089, %r1066;
	@%p2313 bra 	$L__BB0_1395;
$L__BB0_1428:
	add.s32 	%r4078, %r4078, 1;
	setp.ne.s32 	%p2314, %r4078, %r1154;
	@%p2314 bra 	$L__BB0_1347;
$L__BB0_1429:
	sub.f64 	%fd8397, %fd8394, %fd1586;
	setp.eq.s32 	%p2315, %r1157, 0;
	@%p2315 bra 	$L__BB0_1470;
	and.b32  	%r1124, %r1157, 7;
	setp.lt.u32 	%p2316, %r1157, 8;
	mov.b32 	%r4100, 0;
	@%p2316 bra 	$L__BB0_1449;
	and.b32  	%r4100, %r1157, -8;
	neg.s32 	%r4098, %r4100;
	add.s64 	%rd718, %rd5, 96;
$L__BB0_1432:
	.pragma "nounroll";
	ld.global.nc.u32 	%r1128, [%rd718+-80];
	setp.ge.u32 	%p2317, %r1128, %r1151;
	@%p2317 bra 	$L__BB0_1434;
	ld.global.nc.f64 	%fd7736, [%rd718+-88];
	ld.global.nc.f64 	%fd7737, [%rd718+-96];
	shl.b32 	%r3681, %r1128, 3;
	add.s32 	%r3683, %r3579, %r3681;
	ld.shared.f64 	%fd7738, [%r3683];
	sub.f64 	%fd7739, %fd7738, %fd7737;
	mul.f64 	%fd7740, %fd7736, %fd7739;
	mul.f64 	%fd7741, %fd7740, 0d3FE0000000000000;
	fma.rn.f64 	%fd8397, %fd7740, %fd7741, %fd8397;
	mul.wide.u32 	%rd672, %r1128, 8;
	add.s64 	%rd673, %rd4, %rd672;
	ld.global.f64 	%fd7742, [%rd673];
	fma.rn.f64 	%fd7743, %fd7736, %fd7740, %fd7742;
	st.global.f64 	[%rd673], %fd7743;
$L__BB0_1434:
	ld.global.nc.u32 	%r1129, [%rd718+-56];
	setp.ge.u32 	%p2318, %r1129, %r1151;
	@%p2318 bra 	$L__BB0_1436;
	ld.global.nc.f64 	%fd7744, [%rd718+-64];
	ld.global.nc.f64 	%fd7745, [%rd718+-72];
	shl.b32 	%r3684, %r1129, 3;
	add.s32 	%r3686, %r3579, %r3684;
	ld.shared.f64 	%fd7746, [%r3686];
	sub.f64 	%fd7747, %fd7746, %fd7745;
	mul.f64 	%fd7748, %fd7744, %fd7747;
	mul.f64 	%fd7749, %fd7748, 0d3FE0000000000000;
	fma.rn.f64 	%fd8397, %fd7748, %fd7749, %fd8397;
	mul.wide.u32 	%rd674, %r1129, 8;
	add.s64 	%rd675, %rd4, %rd674;
	ld.global.f64 	%fd7750, [%rd675];
	fma.rn.f64 	%fd7751, %fd7744, %fd7748, %fd7750;
	st.global.f64 	[%rd675], %fd7751;
$L__BB0_1436:
	ld.global.nc.u32 	%r1130, [%rd718+-32];
	setp.ge.u32 	%p2319, %r1130, %r1151;
	@%p2319 bra 	$L__BB0_1438;
	ld.global.nc.f64 	%fd7752, [%rd718+-40];
	ld.global.nc.f64 	%fd7753, [%rd718+-48];
	shl.b32 	%r3687, %r1130, 3;
	add.s32 	%r3689, %r3579, %r3687;
	ld.shared.f64 	%fd7754, [%r3689];
	sub.f64 	%fd7755, %fd7754, %fd7753;
	mul.f64 	%fd7756, %fd7752, %fd7755;
	mul.f64 	%fd7757, %fd7756, 0d3FE0000000000000;
	fma.rn.f64 	%fd8397, %fd7756, %fd7757, %fd8397;
	mul.wide.u32 	%rd676, %r1130, 8;
	add.s64 	%rd677, %rd4, %rd676;
	ld.global.f64 	%fd7758, [%rd677];
	fma.rn.f64 	%fd7759, %fd7752, %fd7756, %fd7758;
	st.global.f64 	[%rd677], %fd7759;
$L__BB0_1438:
	ld.global.nc.u32 	%r1131, [%rd718+-8];
	setp.ge.u32 	%p2320, %r1131, %r1151;
	@%p2320 bra 	$L__BB0_1440;
	ld.global.nc.f64 	%fd7760, [%rd718+-16];
	ld.global.nc.f64 	%fd7761, [%rd718+-24];
	shl.b32 	%r3690, %r1131, 3;
	add.s32 	%r3692, %r3579, %r3690;
	ld.shared.f64 	%fd7762, [%r3692];
	sub.f64 	%fd7763, %fd7762, %fd7761;
	mul.f64 	%fd7764, %fd7760, %fd7763;
	mul.f64 	%fd7765, %fd7764, 0d3FE0000000000000;
	fma.rn.f64 	%fd8397, %fd7764, %fd7765, %fd8397;
	mul.wide.u32 	%rd678, %r1131, 8;
	add.s64 	%rd679, %rd4, %rd678;
	ld.global.f64 	%fd7766, [%rd679];
	fma.rn.f64 	%fd7767, %fd7760, %fd7764, %fd7766;
	st.global.f64 	[%rd679], %fd7767;
$L__BB0_1440:
	ld.global.nc.u32 	%r1132, [%rd718+16];
	setp.ge.u32 	%p2321, %r1132, %r1151;
	@%p2321 bra 	$L__BB0_1442;
	ld.global.nc.f64 	%fd7768, [%rd718+8];
	ld.global.nc.f64 	%fd7769, [%rd718];
	shl.b32 	%r3693, %r1132, 3;
	add.s32 	%r3695, %r3579, %r3693;
	ld.shared.f64 	%fd7770, [%r3695];
	sub.f64 	%fd7771, %fd7770, %fd7769;
	mul.f64 	%fd7772, %fd7768, %fd7771;
	mul.f64 	%fd7773, %fd7772, 0d3FE0000000000000;
	fma.rn.f64 	%fd8397, %fd7772, %fd7773, %fd8397;
	mul.wide.u32 	%rd680, %r1132, 8;
	add.s64 	%rd681, %rd4, %rd680;
	ld.global.f64 	%fd7774, [%rd681];
	fma.rn.f64 	%fd7775, %fd7768, %fd7772, %fd7774;
	st.global.f64 	[%rd681], %fd7775;
$L__BB0_1442:
	ld.global.nc.u32 	%r1133, [%rd718+40];
	setp.ge.u32 	%p2322, %r1133, %r1151;
	@%p2322 bra 	$L__BB0_1444;
	ld.global.nc.f64 	%fd7776, [%rd718+32];
	ld.global.nc.f64 	%fd7777, [%rd718+24];
	shl.b32 	%r3696, %r1133, 3;
	add.s32 	%r3698, %r3579, %r3696;
	ld.shared.f64 	%fd7778, [%r3698];
	sub.f64 	%fd7779, %fd7778, %fd7777;
	mul.f64 	%fd7780, %fd7776, %fd7779;
	mul.f64 	%fd7781, %fd7780, 0d3FE0000000000000;
	fma.rn.f64 	%fd8397, %fd7780, %fd7781, %fd8397;
	mul.wide.u32 	%rd682, %r1133, 8;
	add.s64 	%rd683, %rd4, %rd682;
	ld.global.f64 	%fd7782, [%rd683];
	fma.rn.f64 	%fd7783, %fd7776, %fd7780, %fd7782;
	st.global.f64 	[%rd683], %fd7783;
$L__BB0_1444:
	ld.global.nc.u32 	%r1134, [%rd718+64];
	setp.ge.u32 	%p2323, %r1134, %r1151;
	@%p2323 bra 	$L__BB0_1446;
	ld.global.nc.f64 	%fd7784, [%rd718+56];
	ld.global.nc.f64 	%fd7785, [%rd718+48];
	shl.b32 	%r3699, %r1134, 3;
	add.s32 	%r3701, %r3579, %r3699;
	ld.shared.f64 	%fd7786, [%r3701];
	sub.f64 	%fd7787, %fd7786, %fd7785;
	mul.f64 	%fd7788, %fd7784, %fd7787;
	mul.f64 	%fd7789, %fd7788, 0d3FE0000000000000;
	fma.rn.f64 	%fd8397, %fd7788, %fd7789, %fd8397;
	mul.wide.u32 	%rd684, %r1134, 8;
	add.s64 	%rd685, %rd4, %rd684;
	ld.global.f64 	%fd7790, [%rd685];
	fma.rn.f64 	%fd7791, %fd7784, %fd7788, %fd7790;
	st.global.f64 	[%rd685], %fd7791;
$L__BB0_1446:
	ld.global.nc.u32 	%r1135, [%rd718+88];
	setp.ge.u32 	%p2324, %r1135, %r1151;
	@%p2324 bra 	$L__BB0_1448;
	ld.global.nc.f64 	%fd7792, [%rd718+80];
	ld.global.nc.f64 	%fd7793, [%rd718+72];
	shl.b32 	%r3702, %r1135, 3;
	add.s32 	%r3704, %r3579, %r3702;
	ld.shared.f64 	%fd7794, [%r3704];
	sub.f64 	%fd7795, %fd7794, %fd7793;
	mul.f64 	%fd7796, %fd7792, %fd7795;
	mul.f64 	%fd7797, %fd7796, 0d3FE0000000000000;
	fma.rn.f64 	%fd8397, %fd7796, %fd7797, %fd8397;
	mul.wide.u32 	%rd686, %r1135, 8;
	add.s64 	%rd687, %rd4, %rd686;
	ld.global.f64 	%fd7798, [%rd687];
	fma.rn.f64 	%fd7799, %fd7792, %fd7796, %fd7798;
	st.global.f64 	[%rd687], %fd7799;
$L__BB0_1448:
	add.s32 	%r4098, %r4098, 8;
	add.s64 	%rd718, %rd718, 192;
	setp.ne.s32 	%p2325, %r4098, 0;
	@%p2325 bra 	$L__BB0_1432;
$L__BB0_1449:
	setp.eq.s32 	%p2326, %r1124, 0;
	@%p2326 bra 	$L__BB0_1470;
	and.b32  	%r1138, %r1157, 3;
	setp.lt.u32 	%p2327, %r1124, 4;
	@%p2327 bra 	$L__BB0_1460;
	mul.wide.u32 	%rd688, %r4100, 24;
	add.s64 	%rd40, %rd5, %rd688;
	ld.global.nc.u32 	%r1139, [%rd40+16];
	setp.ge.u32 	%p2328, %r1139, %r1151;
	@%p2328 bra 	$L__BB0_1453;
	ld.global.nc.f64 	%fd7801, [%rd40+8];
	ld.global.nc.f64 	%fd7802, [%rd40];
	shl.b32 	%r3705, %r1139, 3;
	add.s32 	%r3707, %r3579, %r3705;
	ld.shared.f64 	%fd7803, [%r3707];
	sub.f64 	%fd7804, %fd7803, %fd7802;
	mul.f64 	%fd7805, %fd7801, %fd7804;
	mul.f64 	%fd7806, %fd7805, 0d3FE0000000000000;
	fma.rn.f64 	%fd8397, %fd7805, %fd7806, %fd8397;
	mul.wide.u32 	%rd689, %r1139, 8;
	add.s64 	%rd690, %rd4, %rd689;
	ld.global.f64 	%fd7807, [%rd690];
	fma.rn.f64 	%fd7808, %fd7801, %fd7805, %fd7807;
	st.global.f64 	[%rd690], %fd7808;
$L__BB0_1453:
	ld.global.nc.u32 	%r1140, [%rd40+40];
	setp.ge.u32 	%p2329, %r1140, %r1151;
	@%p2329 bra 	$L__BB0_1455;
	ld.global.nc.f64 	%fd7809, [%rd40+32];
	ld.global.nc.f64 	%fd7810, [%rd40+24];
	shl.b32 	%r3708, %r1140, 3;
	add.s32 	%r3710, %r3579, %r3708;
	ld.shared.f64 	%fd7811, [%r3710];
	sub.f64 	%fd7812, %fd7811, %fd7810;
	mul.f64 	%fd7813, %fd7809, %fd7812;
	mul.f64 	%fd7814, %fd7813, 0d3FE0000000000000;
	fma.rn.f64 	%fd8397, %fd7813, %fd7814, %fd8397;
	mul.wide.u32 	%rd691, %r1140, 8;
	add.s64 	%rd692, %rd4, %rd691;
	ld.global.f64 	%fd7815, [%rd692];
	fma.rn.f64 	%fd7816, %fd7809, %fd7813, %fd7815;
	st.global.f64 	[%rd692], %fd7816;
$L__BB0_1455:
	ld.global.nc.u32 	%r1141, [%rd40+64];
	setp.ge.u32 	%p2330, %r1141, %r1151;
	@%p2330 bra 	$L__BB0_1457;
	ld.global.nc.f64 	%fd7817, [%rd40+56];
	ld.global.nc.f64 	%fd7818, [%rd40+48];
	shl.b32 	%r3711, %r1141, 3;
	add.s32 	%r3713, %r3579, %r3711;
	ld.shared.f64 	%fd7819, [%r3713];
	sub.f64 	%fd7820, %fd7819, %fd7818;
	mul.f64 	%fd7821, %fd7817, %fd7820;
	mul.f64 	%fd7822, %fd7821, 0d3FE0000000000000;
	fma.rn.f64 	%fd8397, %fd7821, %fd7822, %fd8397;
	mul.wide.u32 	%rd693, %r1141, 8;
	add.s64 	%rd694, %rd4, %rd693;
	ld.global.f64 	%fd7823, [%rd694];
	fma.rn.f64 	%fd7824, %fd7817, %fd7821, %fd7823;
	st.global.f64 	[%rd694], %fd7824;
$L__BB0_1457:
	ld.global.nc.u32 	%r1142, [%rd40+88];
	setp.ge.u32 	%p2331, %r1142, %r1151;
	@%p2331 bra 	$L__BB0_1459;
	ld.global.nc.f64 	%fd7825, [%rd40+80];
	ld.global.nc.f64 	%fd7826, [%rd40+72];
	shl.b32 	%r3714, %r1142, 3;
	add.s32 	%r3716, %r3579, %r3714;
	ld.shared.f64 	%fd7827, [%r3716];
	sub.f64 	%fd7828, %fd7827, %fd7826;
	mul.f64 	%fd7829, %fd7825, %fd7828;
	mul.f64 	%fd7830, %fd7829, 0d3FE0000000000000;
	fma.rn.f64 	%fd8397, %fd7829, %fd7830, %fd8397;
	mul.wide.u32 	%rd695, %r1142, 8;
	add.s64 	%rd696, %rd4, %rd695;
	ld.global.f64 	%fd7831, [%rd696];
	fma.rn.f64 	%fd7832, %fd7825, %fd7829, %fd7831;
	st.global.f64 	[%rd696], %fd7832;
$L__BB0_1459:
	add.s32 	%r4100, %r4100, 4;
$L__BB0_1460:
	setp.eq.s32 	%p2332, %r1138, 0;
	@%p2332 bra 	$L__BB0_1470;
	setp.eq.s32 	%p2333, %r1138, 1;
	@%p2333 bra 	$L__BB0_1467;
	mul.wide.u32 	%rd697, %r4100, 24;
	add.s64 	%rd41, %rd5, %rd697;
	ld.global.nc.u32 	%r1145, [%rd41+16];
	setp.ge.u32 	%p2334, %r1145, %r1151;
	@%p2334 bra 	$L__BB0_1464;
	ld.global.nc.f64 	%fd7834, [%rd41+8];
	ld.global.nc.f64 	%fd7835, [%rd41];
	shl.b32 	%r3717, %r1145, 3;
	add.s32 	%r3719, %r3579, %r3717;
	ld.shared.f64 	%fd7836, [%r3719];
	sub.f64 	%fd7837, %fd7836, %fd7835;
	mul.f64 	%fd7838, %fd7834, %fd7837;
	mul.f64 	%fd7839, %fd7838, 0d3FE0000000000000;
	fma.rn.f64 	%fd8397, %fd7838, %fd7839, %fd8397;
	mul.wide.u32 	%rd698, %r1145, 8;
	add.s64 	%rd699, %rd4, %rd698;
	ld.global.f64 	%fd7840, [%rd699];
	fma.rn.f64 	%fd7841, %fd7834, %fd7838, %fd7840;
	st.global.f64 	[%rd699], %fd7841;
$L__BB0_1464:
	ld.global.nc.u32 	%r1146, [%rd41+40];
	setp.ge.u32 	%p2335, %r1146, %r1151;
	@%p2335 bra 	$L__BB0_1466;
	ld.global.nc.f64 	%fd7842, [%rd41+32];
	ld.global.nc.f64 	%fd7843, [%rd41+24];
	shl.b32 	%r3720, %r1146, 3;
	add.s32 	%r3722, %r3579, %r3720;
	ld.shared.f64 	%fd7844, [%r3722];
	sub.f64 	%fd7845, %fd7844, %fd7843;
	mul.f64 	%fd7846, %fd7842, %fd7845;
	mul.f64 	%fd7847, %fd7846, 0d3FE0000000000000;
	fma.rn.f64 	%fd8397, %fd7846, %fd7847, %fd8397;
	mul.wide.u32 	%rd700, %r1146, 8;
	add.s64 	%rd701, %rd4, %rd700;
	ld.global.f64 	%fd7848, [%rd701];
	fma.rn.f64 	%fd7849, %fd7842, %fd7846, %fd7848;
	st.global.f64 	[%rd701], %fd7849;
$L__BB0_1466:
	add.s32 	%r4100, %r4100, 2;
$L__BB0_1467:
	and.b32  	%r3723, %r1157, 1;
	setp.eq.b32 	%p2336, %r3723, 1;
	not.pred 	%p2337, %p2336;
	@%p2337 bra 	$L__BB0_1470;
	mul.wide.u32 	%rd702, %r4100, 24;
	add.s64 	%rd42, %rd5, %rd702;
	ld.global.nc.u32 	%r1149, [%rd42+16];
	setp.ge.u32 	%p2338, %r1149, %r1151;
	@%p2338 bra 	$L__BB0_1470;
	ld.global.nc.f64 	%fd7850, [%rd42+8];
	ld.global.nc.f64 	%fd7851, [%rd42];
	shl.b32 	%r3724, %r1149, 3;
	add.s32 	%r3726, %r3579, %r3724;
	ld.shared.f64 	%fd7852, [%r3726];
	sub.f64 	%fd7853, %fd7852, %fd7851;
	mul.f64 	%fd7854, %fd7850, %fd7853;
	mul.f64 	%fd7855, %fd7854, 0d3FE0000000000000;
	fma.rn.f64 	%fd8397, %fd7854, %fd7855, %fd8397;
	mul.wide.u32 	%rd703, %r1149, 8;
	add.s64 	%rd704, %rd4, %rd703;
	ld.global.f64 	%fd7856, [%rd704];
	fma.rn.f64 	%fd7857, %fd7850, %fd7854, %fd7856;
	st.global.f64 	[%rd704], %fd7857;
$L__BB0_1470:
	ld.param.f64 	%fd7859, [unbinned_nll_grad_param_20];
	ld.param.u64 	%rd715, [unbinned_nll_grad_param_11];
	add.f64 	%fd7858, %fd7859, %fd8397;
	cvta.to.global.u64 	%rd705, %rd715;
	st.global.f64 	[%rd705], %fd7858;
$L__BB0_1471:
	ret;
$L__BB0_1472:
	add.s32 	%r1960, %r3822, -1;
	mul.wide.u32 	%rd230, %r1960, 8;
	add.s64 	%rd231, %rd15, %rd230;
	ld.global.nc.f64 	%fd8046, [%rd231+8];
	bra.uni 	$L__BB0_392;
$L__BB0_1473:
	add.s32 	%r3529, %r4064, -1;
	mul.wide.u32 	%rd597, %r3529, 8;
	add.s64 	%rd598, %rd32, %rd597;
	ld.global.nc.f64 	%fd8358, [%rd598+8];
	bra.uni 	$L__BB0_1296;

}
	// .globl	unbinned_nll_only
.visible .entry unbinned_nll_only(
	.param .u64 .ptr .align 1 unbinned_nll_only_param_0,
	.param .u64 .ptr .align 1 unbinned_nll_only_param_1,
	.param .u64 .ptr .align 1 unbinned_nll_only_param_2,
	.param .u64 .ptr .align 1 unbinned_nll_only_param_3,
	.param .u64 .ptr .align 1 unbinned_nll_only_param_4,
	.param .u32 unbinned_nll_only_param_5,
	.param .u64 .ptr .align 1 unbinned_nll_only_param_6,
	.param .u64 .ptr .align 1 unbinned_nll_only_param_7,
	.param .u64 .ptr .align 1 unbinned_nll_only_param_8,
	.param .u64 .ptr .align 1 unbinned_nll_only_param_9,
	.param .u64 .ptr .align 1 unbinned_nll_only_param_10,
	.param .u64 .ptr .align 1 unbinned_nll_only_param_11,
	.param .u32 unbinned_nll_only_param_12,
	.param .u32 unbinned_nll_only_param_13,
	.param .u32 unbinned_nll_only_param_14,
	.param .u32 unbinned_nll_only_param_15,
	.param .u32 unbinned_nll_only_param_16,
	.param .u32 unbinned_nll_only_param_17,
	.param .u32 unbinned_nll_only_param_18,
	.param .f64 unbinned_nll_only_param_19
)
{
	.reg .pred 	%p<798>;
	.reg .b32 	%r<1508>;
	.reg .b32 	%f<24>;
	.reg .b64 	%rd<251>;
	.reg .b64 	%fd<2954>;

	ld.param.u64 	%rd18, [unbinned_nll_only_param_0];
	ld.param.u64 	%rd26, [unbinned_nll_only_param_7];
	ld.param.u64 	%rd27, [unbinned_nll_only_param_8];
	ld.param.u64 	%rd28, [unbinned_nll_only_param_10];
	ld.param.u32 	%r390, [unbinned_nll_only_param_12];
	ld.param.u32 	%r393, [unbinned_nll_only_param_15];
	ld.param.u32 	%r395, [unbinned_nll_only_param_17];
	ld.param.u32 	%r396, [unbinned_nll_only_param_18];
	cvta.to.global.u64 	%rd1, %rd27;
	cvta.to.global.u64 	%rd2, %rd26;
	cvta.to.global.u64 	%rd3, %rd28;
	mov.u32 	%r1, %tid.x;
	mov.u32 	%r1492, %ntid.x;
	setp.ge.u32 	%p21, %r1, %r390;
	@%p21 bra 	$L__BB1_3;
	cvta.to.global.u64 	%rd4, %rd18;
	mov.u32 	%r398, shared;
	mov.u32 	%r1390, %r1;
$L__BB1_2:
	ld.param.u32 	%r1382, [unbinned_nll_only_param_12];
	mul.wide.u32 	%rd29, %r1390, 8;
	add.s64 	%rd30, %rd4, %rd29;
	ld.global.nc.f64 	%fd556, [%rd30];
	shl.b32 	%r397, %r1390, 3;
	add.s32 	%r399, %r398, %r397;
	st.shared.f64 	[%r399], %fd556;
	add.s32 	%r1390, %r1390, %r1492;
	setp.lt.u32 	%p22, %r1390, %r1382;
	@%p22 bra 	$L__BB1_2;
$L__BB1_3:
	ld.param.u32 	%r1385, [unbinned_nll_only_param_14];
	bar.sync 	0;
	setp.ge.u32 	%p23, %r1, %r1385;
	mov.f64 	%fd2930, 0d0000000000000000;
	@%p23 bra 	$L__BB1_421;
	mov.b32 	%r400, 1127219200;
	mov.b32 	%r401, -2147483648;
	mov.b64 	%fd1, {%r401, %r400};
	mov.f64 	%fd559, 0d0010000000000000;
	{
	.reg .b32 %temp; 
	mov.b64 	{%temp, %r402}, %fd559;
	}
	{
	.reg .b32 %temp; 
	mov.b64 	{%r403, %temp}, %fd559;
	}
	setp.lt.s32 	%p24, %r402, 1048576;
	mov.f64 	%fd560, 0d0370000000000000;
	{
	.reg .b32 %temp; 
	mov.b64 	{%temp, %r404}, %fd560;
	}
	{
	.reg .b32 %temp; 
	mov.b64 	{%r405, %temp}, %fd560;
	}
	selp.b32 	%r406, %r404, %r402, %p24;
	selp.b32 	%r407, %r405, %r403, %p24;
	add.s32 	%r5, %r406, -2146435072;
	selp.f64 	%fd561, 0d0370000000000000, 0d0010000000000000, %p24;
	fma.rn.f64 	%fd562, %fd561, 0d7FF0000000000000, 0d7FF0000000000000;
	{
	.reg .b32 %temp; 
	mov.b64 	{%temp, %r408}, %fd561;
	}
	and.b32  	%r409, %r408, 2147483647;
	setp.eq.s32 	%p25, %r409, 0;
	selp.f64 	%fd2, 0dFFF0000000000000, %fd562, %p25;
	selp.b32 	%r410, -1077, -1023, %p24;
	shr.u32 	%r411, %r406, 20;
	add.s32 	%r6, %r410, %r411;
	and.b32  	%r412, %r406, 1048575;
	or.b32  	%r7, %r412, 1072693248;
	mov.b64 	%fd3, {%r407, %r7};
	{
	.reg .b32 %temp; 
	mov.b64 	{%r413, %temp}, %fd3;
	}
	{
	.reg .b32 %temp; 
	mov.b64 	{%temp, %r414}, %fd3;
	}
	add.s32 	%r415, %r414, -1048576;
	mov.b64 	%fd4, {%r413, %r415};
	mov.f64 	%fd2930, 0d0000000000000000;
	mov.u32 	%r1391, %r1;
$L__BB1_5:
	ld.param.u32 	%r1381, [unbinned_nll_only_param_5];
	setp.eq.s32 	%p26, %r1381, 0;
	mov.f64 	%fd2789, 0d3FF0000000000000;
	@%p26 bra 	$L__BB1_7;
	ld.param.u64 	%rd244, [unbinned_nll_only_param_4];
	cvta.to.global.u64 	%rd31, %rd244;
	mul.wide.u32 	%rd32, %r1391, 8;
	add.s64 	%rd33, %rd31, %rd32;
	ld.global.nc.f64 	%fd2789, [%rd33];
$L__BB1_7:
	setp.eq.f64 	%p27, %fd2789, 0d0000000000000000;
	@%p27 bra 	$L__BB1_420;
	setp.eq.s32 	%p28, %r393, 0;
	mov.f64 	%fd2923, 0d0000000000000000;
	mov.f64 	%fd2922, 0dFFF0000000000000;
	@%p28 bra 	$L__BB1_410;
	mov.f64 	%fd2922, 0dFFF0000000000000;
	mov.f64 	%fd2923, 0d0000000000000000;
	mov.b32 	%r1392, 0;
	cvt.u64.u32 	%rd37, %r1391;
$L__BB1_10:
	ld.param.u32 	%r1384, [unbinned_nll_only_param_13];
	ld.param.u64 	%rd245, [unbinned_nll_only_param_6];
	cvta.to.global.u64 	%rd34, %rd245;
	mul.wide.u32 	%rd35, %r1392, 48;
	add.s64 	%rd5, %rd34, %rd35;
	ld.global.nc.f64 	%fd2802, [%rd5];
	ld.global.nc.u32 	%r10, [%rd5+8];
	ld.global.nc.v2.u32 	{%r11, %r12}, [%rd5+16];
	ld.global.nc.v2.u32 	{%r13, %r14}, [%rd5+24];
	ld.global.nc.v2.u32 	{%r15, %r16}, [%rd5+32];
	ld.global.nc.v2.u32 	{%r17, %r18}, [%rd5+40];
	setp.ge.u32 	%p29, %r11, %r1384;
	@%p29 bra 	$L__BB1_409;
	ld.param.u32 	%r1386, [unbinned_nll_only_param_14];
	ld.param.u64 	%rd243, [unbinned_nll_only_param_3];
	ld.param.u64 	%rd242, [unbinned_nll_only_param_2];
	ld.param.u64 	%rd241, [unbinned_nll_only_param_1];
	ld.global.nc.u32 	%r417, [%rd5+12];
	mul.wide.u32 	%rd36, %r11, %r1386;
	add.s64 	%rd38, %rd36, %rd37;
	cvta.to.global.u64 	%rd39, %rd241;
	shl.b64 	%rd40, %rd38, 3;
	add.s64 	%rd41, %rd39, %rd40;
	ld.global.nc.f64 	%fd11, [%rd41];
	cvta.to.global.u64 	%rd42, %rd242;
	mul.wide.u32 	%rd43, %r11, 8;
	add.s64 	%rd44, %rd42, %rd43;
	ld.global.nc.f64 	%fd12, [%rd44];
	cvta.to.global.u64 	%rd45, %rd243;
	add.s64 	%rd46, %rd45, %rd43;
	ld.global.nc.f64 	%fd13, [%rd46];
	setp.eq.s32 	%p30, %r417, 0;
	@%p30 bra 	$L__BB1_16;
	setp.eq.s32 	%p31, %r417, 2;
	@%p31 bra 	$L__BB1_15;
	setp.ne.s32 	%p32, %r417, 1;
	@%p32 bra 	$L__BB1_409;
	shl.b32 	%r421, %r14, 3;
	mov.u32 	%r422, shared;
	add.s32 	%r423, %r422, %r421;
	ld.shared.f64 	%fd2802, [%r423];
	bra.uni 	$L__BB1_16;
$L__BB1_15:
	shl.b32 	%r418, %r14, 3;
	mov.u32 	%r419, shared;
	add.s32 	%r420, %r419, %r418;
	ld.shared.f64 	%fd568, [%r420];
	mul.f64 	%fd2802, %fd2802, %fd568;
$L__BB1_16:
	ld.param.u32 	%r1388, [unbinned_nll_only_param_16];
	add.s32 	%r424, %r16, %r15;
	setp.gt.u32 	%p33, %r424, %r1388;
	setp.eq.s32 	%p34, %r16, 0;
	or.pred  	%p35, %p33, %p34;
	@%p35 bra 	$L__BB1_54;
	mov.b32 	%r1393, 0;
$L__BB1_18:
	add.s32 	%r427, %r1393, %r15;
	mul.wide.u32 	%rd47, %r427, 32;
	add.s64 	%rd48, %rd2, %rd47;
	ld.global.nc.v2.u32 	{%r426, %r428}, [%rd48];
	ld.global.nc.u32 	%r20, [%rd48+8];
	ld.global.nc.f64 	%fd18, [%rd48+16];
	ld.global.nc.f64 	%fd2794, [%rd48+24];
	shl.b32 	%r429, %r428, 3;
	mov.u32 	%r430, shared;
	add.s32 	%r431, %r430, %r429;
	ld.shared.f64 	%fd20, [%r431];
	setp.eq.s32 	%p36, %r426, 1;
	mov.f64 	%fd2801, 0d3FF0000000000000;
	@%p36 bra 	$L__BB1_42;
	setp.ne.s32 	%p37, %r426, 0;
	@%p37 bra 	$L__BB1_53;
	mov.b64 	%rd57, %fd18;
	setp.lt.s64 	%p65, %rd57, 0;
	and.b64  	%rd58, %rd57, 9223372036854775807;
	add.s64 	%rd59, %rd58, -4503599627370496;
	setp.lt.u64 	%p66, %rd59, 9214364837600034816;
	and.pred  	%p67, %p66, %p65;
	add.s64 	%rd60, %rd58, -1;
	setp.lt.u64 	%p68, %rd60, 4503599627370495;
	and.pred  	%p69, %p68, %p65;
	setp.eq.s64 	%p70, %rd58, 0;
	or.pred  	%p71, %p70, %p69;
	setp.eq.s64 	%p72, %rd58, 9218868437227405312;
	or.pred  	%p73, %p71, %p72;
	setp.gt.s64 	%p74, %rd58, 9218868437227405312;
	or.pred  	%p75, %p73, %p74;
	or.pred  	%p76, %p75, %p67;
	abs.f64 	%fd598, %fd2794;
	setp.equ.f64 	%p77, %fd598, 0d7FF0000000000000;
	or.pred  	%p78, %p76, %p77;
	setp.leu.f64 	%p79, %fd2794, 0d0000000000000000;
	or.pred  	%p80, %p78, %p79;
	abs.f64 	%fd600, %fd20;
	setp.equ.f64 	%p81, %fd600, 0d7FF0000000000000;
	or.pred  	%p82, %p80, %p81;
	@%p82 bra 	$L__BB1_53;
	setp.ltu.f64 	%p83, %fd20, 0d0000000000000000;
	@%p83 bra 	$L__BB1_32;
	{
	.reg .b32 %temp; 
	mov.b64 	{%temp, %r1394}, %fd2794;
	}
	{
	.reg .b32 %temp; 
	mov.b64 	{%r1395, %temp}, %fd2794;
	}
	setp.gt.s32 	%p84, %r1394, 1048575;
	mov.b32 	%r1396, -1023;
	@%p84 bra 	$L__BB1_24;
	mul.f64 	%fd2794, %fd2794, 0d4350000000000000;
	{
	.reg .b32 %temp; 
	mov.b64 	{%temp, %r1394}, %fd2794;
	}
	{
	.reg .b32 %temp; 
	mov.b64 	{%r1395, %temp}, %fd2794;
	}
	mov.b32 	%r1396, -1077;
$L__BB1_24:
	add.s32 	%r434, %r1394, -1;
	setp.gt.u32 	%p85, %r434, 2146435070;
	@%p85 bra 	$L__BB1_28;
	shr.u32 	%r437, %r1394, 20;
	add.s32 	%r1397, %r1396, %r437;
	and.b32  	%r438, %r1394, 1048575;
	or.b32  	%r439, %r438, 1072693248;
	mov.b64 	%fd2795, {%r1395, %r439};
	setp.lt.u32 	%p87, %r439, 1073127583;
	@%p87 bra 	$L__BB1_27;
	{
	.reg .b32 %temp; 
	mov.b64 	{%r440, %temp}, %fd2795;
	}
	{
	.reg .b32 %temp; 
	mov.b64 	{%temp, %r441}, %fd2795;
	}
	add.s32 	%r442, %r441, -1048576;
	mov.b64 	%fd2795, {%r440, %r442};
	add.s32 	%r1397, %r1397, 1;
$L__BB1_27:
	add.f64 	%fd603, %fd2795, 0dBFF0000000000000;
	add.f64 	%fd604, %fd2795, 0d3FF0000000000000;
	rcp.approx.ftz.f64 	%fd605, %fd604;
	neg.f64 	%fd606, %fd604;
	fma.rn.f64 	%fd607, %fd606, %fd605, 0d3FF0000000000000;
	fma.rn.f64 	%fd608, %fd607, %fd607, %fd607;
	fma.rn.f64 	%fd609, %fd608, %fd605, %fd605;
	mul.f64 	%fd610, %fd603, %fd609;
	fma.rn.f64 	%fd611, %fd603, %fd609, %fd610;
	mul.f64 	%fd612, %fd611, %fd611;
	fma.rn.f64 	%fd613, %fd612, 0d3EB1380B3AE80F1E, 0d3ED0EE258B7A8B04;
	fma.rn.f64 	%fd614, %fd613, %fd612, 0d3EF3B2669F02676F;
	fma.rn.f64 	%fd615, %fd614, %fd612, 0d3F1745CBA9AB0956;
	fma.rn.f64 	%fd616, %fd615, %fd612, 0d3F3C71C72D1B5154;
	fma.rn.f64 	%fd617, %fd616, %fd612, 0d3F624924923BE72D;
	fma.rn.f64 	%fd618, %fd617, %fd612, 0d3F8999999999A3C4;
	fma.rn.f64 	%fd619, %fd618, %fd612, 0d3FB5555555555554;
	sub.f64 	%fd620, %fd603, %fd611;
	add.f64 	%fd621, %fd620, %fd620;
	neg.f64 	%fd622, %fd611;
	fma.rn.f64 	%fd623, %fd622, %fd603, %fd621;
	mul.f64 	%fd624, %fd609, %fd623;
	mul.f64 	%fd625, %fd612, %fd619;
	fma.rn.f64 	%fd626, %fd625, %fd611, %fd624;
	xor.b32  	%r443, %r1397, -2147483648;
	mov.b32 	%r444, 1127219200;
	mov.b64 	%fd627, {%r443, %r444};
	sub.f64 	%fd628, %fd627, %fd1;
	fma.rn.f64 	%fd629, %fd628, 0d3FE62E42FEFA39EF, %fd611;
	fma.rn.f64 	%fd630, %fd628, 0dBFE62E42FEFA39EF, %fd629;
	sub.f64 	%fd631, %fd630, %fd611;
	sub.f64 	%fd632, %fd626, %fd631;
	fma.rn.f64 	%fd633, %fd628, 0d3C7ABC9E3B39803F, %fd632;
	add.f64 	%fd2796, %fd629, %fd633;
	bra.uni 	$L__BB1_29;
$L__BB1_28:
	fma.rn.f64 	%fd602, %fd2794, 0d7FF0000000000000, 0d7FF0000000000000;
	{
	.reg .b32 %temp; 
	mov.b64 	{%temp, %r435}, %fd2794;
	}
	and.b32  	%r436, %r435, 2147483647;
	setp.eq.s32 	%p86, %r436, 0;
	selp.f64 	%fd2796, 0dFFF0000000000000, %fd602, %p86;
$L__BB1_29:
	mul.f64 	%fd29, %fd20, %fd2796;
	fma.rn.f64 	%fd634, %fd29, 0d3FF71547652B82FE, 0d4338000000000000;
	{
	.reg .b32 %temp; 
	mov.b64 	{%r31, %temp}, %fd634;
	}
	mov.f64 	%fd635, 0dC338000000000000;
	add.rn.f64 	%fd636, %fd634, %fd635;
	fma.rn.f64 	%fd637, %fd636, 0dBFE62E42FEFA39EF, %fd29;
	fma.rn.f64 	%fd638, %fd636, 0dBC7ABC9E3B39803F, %fd637;
	fma.rn.f64 	%fd639, %fd638, 0d3E5ADE1569CE2BDF, 0d3E928AF3FCA213EA;
	fma.rn.f64 	%fd640, %fd639, %fd638, 0d3EC71DEE62401315;
	fma.rn.f64 	%fd641, %fd640, %fd638, 0d3EFA01997C89EB71;
	fma.rn.f64 	%fd642, %fd641, %fd638, 0d3F2A01A014761F65;
	fma.rn.f64 	%fd643, %fd642, %fd638, 0d3F56C16C1852B7AF;
	fma.rn.f64 	%fd644, %fd643, %fd638, 0d3F81111111122322;
	fma.rn.f64 	%fd645, %fd644, %fd638, 0d3FA55555555502A1;
	fma.rn.f64 	%fd646, %fd645, %fd638, 0d3FC5555555555511;
	fma.rn.f64 	%fd647, %fd646, %fd638, 0d3FE000000000000B;
	fma.rn.f64 	%fd648, %fd647, %fd638, 0d3FF0000000000000;
	fma.rn.f64 	%fd649, %fd648, %fd638, 0d3FF0000000000000;
	{
	.reg .b32 %temp; 
	mov.b64 	{%r32, %temp}, %fd649;
	}
	{
	.reg .b32 %temp; 
	mov.b64 	{%temp, %r33}, %fd649;
	}
	shl.b32 	%r445, %r31, 20;
	add.s32 	%r446, %r445, %r33;
	mov.b64 	%fd2801, {%r32, %r446};
	{
	.reg .b32 %temp; 
	mov.b64 	{%temp, %r447}, %fd29;
	}
	mov.b32 	%f12, %r447;
	abs.f32 	%f1, %f12;
	setp.lt.f32 	%p88, %f1, 0f4086232B;
	@%p88 bra 	$L__BB1_53;
	setp.lt.f64 	%p89, %fd29, 0d0000000000000000;
	add.f64 	%fd650, %fd29, 0d7FF0000000000000;
	selp.f64 	%fd2801, 0d0000000000000000, %fd650, %p89;
	setp.geu.f32 	%p90, %f1, 0f40874800;
	@%p90 bra 	$L__BB1_53;
	shr.u32 	%r448, %r31, 31;
	add.s32 	%r449, %r31, %r448;
	shr.s32 	%r450, %r449, 1;
	shl.b32 	%r451, %r450, 20;
	add.s32 	%r452, %r33, %r451;
	mov.b64 	%fd651, {%r32, %r452};
	sub.s32 	%r453, %r31, %r450;
	shl.b32 	%r454, %r453, 20;
	add.s32 	%r455, %r454, 1072693248;
	mov.b32 	%r456, 0;
	mov.b64 	%fd652, {%r456, %r455};
	mul.f64 	%fd2801, %fd652, %fd651;
	bra.uni 	$L__BB1_53;
$L__BB1_32:
	{
	.reg .b32 %temp; 
	mov.b64 	{%temp, %r1398}, %fd18;
	}
	{
	.reg .b32 %temp; 
	mov.b64 	{%r1399, %temp}, %fd18;
	}
	setp.gt.s32 	%p91, %r1398, 1048575;
	mov.b32 	%r1400, -1023;
	@%p91 bra 	$L__BB1_34;
	mul.f64 	%fd18, %fd18, 0d4350000000000000;
	{
	.reg .b32 %temp; 
	mov.b64 	{%temp, %r1398}, %fd18;
	}
	{
	.reg .b32 %temp; 
	mov.b64 	{%r1399, %temp}, %fd18;
	}
	mov.b32 	%r1400, -1077;
$L__BB1_34:
	add.s32 	%r459, %r1398, -1;
	setp.gt.u32 	%p92, %r459, 2146435070;
	@%p92 bra 	$L__BB1_38;
	shr.u32 	%r462, %r1398, 20;
	add.s32 	%r1401, %r1400, %r462;
	and.b32  	%r463, %r1398, 1048575;
	or.b32  	%r464, %r463, 1072693248;
	mov.b64 	%fd2798, {%r1399, %r464};
	setp.lt.u32 	%p94, %r464, 1073127583;
	@%p94 bra 	$L__BB1_37;
	{
	.reg .b32 %temp; 
	mov.b64 	{%r465, %temp}, %fd2798;
	}
	{
	.reg .b32 %temp; 
	mov.b64 	{%temp, %r466}, %fd2798;
	}
	add.s32 	%r467, %r466, -1048576;
	mov.b64 	%fd2798, {%r465, %r467};
	add.s32 	%r1401, %r1401, 1;
$L__BB1_37:
	add.f64 	%fd654, %fd2798, 0dBFF0000000000000;
	add.f64 	%fd655, %fd2798, 0d3FF0000000000000;
	rcp.approx.ftz.f64 	%fd656, %fd655;
	neg.f64 	%fd657, %fd655;
	fma.rn.f64 	%fd658, %fd657, %fd656, 0d3FF0000000000000;
	fma.rn.f64 	%fd659, %fd658, %fd658, %fd658;
	fma.rn.f64 	%fd660, %fd659, %fd656, %fd656;
	mul.f64 	%fd661, %fd654, %fd660;
	fma.rn.f64 	%fd662, %fd654, %fd660, %fd661;
	mul.f64 	%fd663, %fd662, %fd662;
	fma.rn.f64 	%fd664, %fd663, 0d3EB1380B3AE80F1E, 0d3ED0EE258B7A8B04;
	fma.rn.f64 	%fd665, %fd664, %fd663, 0d3EF3B2669F02676F;
	fma.rn.f64 	%fd666, %fd665, %fd663, 0d3F1745CBA9AB0956;
	fma.rn.f64 	%fd667, %fd666, %fd663, 0d3F3C71C72D1B5154;
	fma.rn.f64 	%fd668, %fd667, %fd663, 0d3F624924923BE72D;
	fma.rn.f64 	%fd669, %fd668, %fd663, 0d3F8999999999A3C4;
	fma.rn.f64 	%fd670, %fd669, %fd663, 0d3FB5555555555554;
	sub.f64 	%fd671, %fd654, %fd662;
	add.f64 	%fd672, %fd671, %fd671;
	neg.f64 	%fd673, %fd662;
	fma.rn.f64 	%fd674, %fd673, %fd654, %fd672;
	mul.f64 	%fd675, %fd660, %fd674;
	mul.f64 	%fd676, %fd663, %fd670;
	fma.rn.f64 	%fd677, %fd676, %fd662, %fd675;
	xor.b32  	%r468, %r1401, -2147483648;
	mov.b32 	%r469, 1127219200;
	mov.b64 	%fd678, {%r468, %r469};
	sub.f64 	%fd679, %fd678, %fd1;
	fma.rn.f64 	%fd680, %fd679, 0d3FE62E42FEFA39EF, %fd662;
	fma.rn.f64 	%fd681, %fd679, 0dBFE62E42FEFA39EF, %fd680;
	sub.f64 	%fd682, %fd681, %fd662;
	sub.f64 	%fd683, %fd677, %fd682;
	fma.rn.f64 	%fd684, %fd679, 0d3C7ABC9E3B39803F, %fd683;
	add.f64 	%fd2799, %fd680, %fd684;
	bra.uni 	$L__BB1_39;
$L__BB1_38:
	fma.rn.f64 	%fd653, %fd18, 0d7FF0000000000000, 0d7FF0000000000000;
	{
	.reg .b32 %temp; 
	mov.b64 	{%temp, %r460}, %fd18;
	}
	and.b32  	%r461, %r460, 2147483647;
	setp.eq.s32 	%p93, %r461, 0;
	selp.f64 	%fd2799, 0dFFF0000000000000, %fd653, %p93;
$L__BB1_39:
	neg.f64 	%fd685, %fd20;
	mul.f64 	%fd41, %fd2799, %fd685;
	fma.rn.f64 	%fd686, %fd41, 0d3FF71547652B82FE, 0d4338000000000000;
	{
	.reg .b32 %temp; 
	mov.b64 	{%r44, %temp}, %fd686;
	}
	mov.f64 	%fd687, 0dC338000000000000;
	add.rn.f64 	%fd688, %fd686, %fd687;
	fma.rn.f64 	%fd689, %fd688, 0dBFE62E42FEFA39EF, %fd41;
	fma.rn.f64 	%fd690, %fd688, 0dBC7ABC9E3B39803F, %fd689;
	fma.rn.f64 	%fd691, %fd690, 0d3E5ADE1569CE2BDF, 0d3E928AF3FCA213EA;
	fma.rn.f64 	%fd692, %fd691, %fd690, 0d3EC71DEE62401315;
	fma.rn.f64 	%fd693, %fd692, %fd690, 0d3EFA01997C89EB71;
	fma.rn.f64 	%fd694, %fd693, %fd690, 0d3F2A01A014761F65;
	fma.rn.f64 	%fd695, %fd694, %fd690, 0d3F56C16C1852B7AF;
	fma.rn.f64 	%fd696, %fd695, %fd690, 0d3F81111111122322;
	fma.rn.f64 	%fd697, %fd696, %fd690, 0d3FA55555555502A1;
	fma.rn.f64 	%fd698, %fd697, %fd690, 0d3FC5555555555511;
	fma.rn.f64 	%fd699, %fd698, %fd690, 0d3FE000000000000B;
	fma.rn.f64 	%fd700, %fd699, %fd690, 0d3FF0000000000000;
	fma.rn.f64 	%fd701, %fd700, %fd690, 0d3FF0000000000000;
	{
	.reg .b32 %temp; 
	mov.b64 	{%r45, %temp}, %fd701;
	}
	{
	.reg .b32 %temp; 
	mov.b64 	{%temp, %r46}, %fd701;
	}
	shl.b32 	%r470, %r44, 20;
	add.s32 	%r471, %r470, %r46;
	mov.b64 	%fd2801, {%r45, %r471};
	{
	.reg .b32 %temp; 
	mov.b64 	{%temp, %r472}, %fd41;
	}
	mov.b32 	%f13, %r472;
	abs.f32 	%f2, %f13;
	setp.lt.f32 	%p95, %f2, 0f4086232B;
	@%p95 bra 	$L__BB1_53;
	setp.lt.f64 	%p96, %fd41, 0d0000000000000000;
	add.f64 	%fd702, %fd41, 0d7FF0000000000000;
	selp.f64 	%fd2801, 0d0000000000000000, %fd702, %p96;
	setp.geu.f32 	%p97, %f2, 0f40874800;
	@%p97 bra 	$L__BB1_53;
	shr.u32 	%r473, %r44, 31;
	add.s32 	%r474, %r44, %r473;
	shr.s32 	%r475, %r474, 1;
	shl.b32 	%r476, %r475, 20;
	add.s32 	%r477, %r46, %r476;
	mov.b64 	%fd703, {%r45, %r477};
	sub.s32 	%r478, %r44, %r475;
	shl.b32 	%r479, %r478, 20;
	add.s32 	%r480, %r479, 1072693248;
	mov.b32 	%r481, 0;
	mov.b64 	%fd704, {%r481, %r480};
	mul.f64 	%fd2801, %fd704, %fd703;
	bra.uni 	$L__BB1_53;
$L__BB1_42:
	mov.b64 	%rd49, %fd18;
	setp.lt.s64 	%p38, %rd49, 0;
	and.b64  	%rd50, %rd49, 9223372036854775807;
	add.s64 	%rd51, %rd50, -4503599627370496;
	setp.lt.u64 	%p39, %rd51, 9214364837600034816;
	and.pred  	%p40, %p39, %p38;
	add.s64 	%rd52, %rd50, -1;
	setp.lt.u64 	%p41, %rd52, 4503599627370495;
	and.pred  	%p42, %p41, %p38;
	setp.eq.s64 	%p43, %rd50, 0;
	or.pred  	%p44, %p43, %p42;
	setp.eq.s64 	%p45, %rd50, 9218868437227405312;
	or.pred  	%p46, %p44, %p45;
	setp.gt.s64 	%p47, %rd50, 9218868437227405312;
	or.pred  	%p48, %p46, %p47;
	or.pred  	%p49, %p48, %p40;
	abs.f64 	%fd571, %fd2794;
	setp.equ.f64 	%p50, %fd571, 0d7FF0000000000000;
	or.pred  	%p51, %p49, %p50;
	setp.leu.f64 	%p52, %fd2794, 0d0000000000000000;
	or.pred  	%p53, %p51, %p52;
	abs.f64 	%fd573, %fd20;
	setp.equ.f64 	%p54, %fd573, 0d7FF0000000000000;
	or.pred  	%p55, %p53, %p54;
	@%p55 bra 	$L__BB1_53;
	setp.ne.s32 	%p56, %r20, 0;
	@%p56 bra 	$L__BB1_47;
	setp.ltu.f64 	%p59, %fd20, 0d0000000000000000;
	@%p59 bra 	$L__BB1_46;
	add.f64 	%fd588, %fd2794, 0dBFF0000000000000;
	mul.f64 	%fd2800, %fd588, %fd20;
	bra.uni 	$L__BB1_52;
$L__BB1_46:
	mov.f64 	%fd589, 0d3FF0000000000000;
	sub.f64 	%fd590, %fd589, %fd18;
	mul.f64 	%fd2800, %fd590, %fd20;
	bra.uni 	$L__BB1_52;
$L__BB1_47:
	add.f64 	%fd47, %fd2794, 0dBFF0000000000000;
	mov.f64 	%fd575, 0d3FF0000000000000;
	sub.f64 	%fd48, %fd575, %fd18;
	setp.leu.f64 	%p57, %fd20, 0d3FF0000000000000;
	@%p57 bra 	$L__BB1_49;
	mul.f64 	%fd2800, %fd47, %fd20;
	bra.uni 	$L__BB1_52;
$L__BB1_49:
	setp.geu.f64 	%p58, %fd20, 0dBFF0000000000000;
	@%p58 bra 	$L__BB1_51;
	mul.f64 	%fd2800, %fd48, %fd20;
	bra.uni 	$L__BB1_52;
$L__BB1_51:
	add.f64 	%fd576, %fd48, %fd47;
	mul.f64 	%fd577, %fd576, 0d3FE0000000000000;
	sub.f64 	%fd578, %fd47, %fd48;
	mul.f64 	%fd579, %fd578, 0d3FB0000000000000;
	mul.f64 	%fd580, %fd20, %fd20;
	mul.f64 	%fd581, %fd20, %fd580;
	mul.f64 	%fd582, %fd580, %fd580;
	mul.f64 	%fd583, %fd581, %fd581;
	mul.f64 	%fd584, %fd582, 0dC024000000000000;
	fma.rn.f64 	%fd585, %fd583, 0d4008000000000000, %fd584;
	fma.rn.f64 	%fd586, %fd580, 0d402E000000000000, %fd585;
	mul.f64 	%fd587, %fd579, %fd586;
	fma.rn.f64 	%fd2800, %fd20, %fd577, %fd587;
$L__BB1_52:
	add.f64 	%fd591, %fd2800, 0d3FF0000000000000;
	mov.b64 	%rd53, %fd591;
	setp.eq.s64 	%p60, %rd53, 0;
	and.b64  	%rd54, %rd53, 9223372036854775807;
	add.s64 	%rd55, %rd54, -1;
	setp.lt.u64 	%p61, %rd55, 4503599627370495;
	add.s64 	%rd56, %rd54, -4503599627370496;
	setp.lt.u64 	%p62, %rd56, 9214364837600034816;
	setp.lt.s64 	%p63, %rd53, 0;
	selp.f64 	%fd592, 0d0010000000000000, %fd591, %p63;
	selp.f64 	%fd593, %fd592, %fd591, %p62;
	setp.gt.s64 	%p64, %rd54, 9218868437227405311;
	selp.f64 	%fd594, 0d0010000000000000, %fd593, %p64;
	selp.f64 	%fd595, 0d0010000000000000, %fd594, %p63;
	selp.f64 	%fd596, %fd595, %fd594, %p61;
	selp.f64 	%fd2801, 0d0010000000000000, %fd596, %p60;
$L__BB1_53:
	mul.f64 	%fd2802, %fd2802, %fd2801;
	add.s32 	%r1393, %r1393, 1;
	setp.gt.u32 	%p98, %r16, %r1393;
	@%p98 bra 	$L__BB1_18;
$L__BB1_54:
	mov.b64 	%rd61, %fd2802;
	setp.lt.s64 	%p99, %rd61, 0;
	and.b64  	%rd62, %rd61, 9223372036854775807;
	add.s64 	%rd63, %rd62, -4503599627370496;
	setp.lt.u64 	%p100, %rd63, 9214364837600034816;
	and.pred  	%p101, %p100, %p99;
	add.s64 	%rd64, %rd62, -1;
	setp.lt.u64 	%p102, %rd64, 4503599627370495;
	and.pred  	%p103, %p102, %p99;
	setp.eq.s64 	%p104, %rd62, 9218868437227405312;
	or.pred  	%p105, %p103, %p104;
	setp.gt.s64 	%p106, %rd62, 9218868437227405312;
	or.pred  	%p107, %p105, %p106;
	or.pred  	%p108, %p107, %p101;
	@%p108 bra 	$L__BB1_409;
	setp.gt.s32 	%p109, %r10, 1;
	@%p109 bra 	$L__BB1_69;
	setp.eq.s32 	%p113, %r10, 0;
	@%p113 bra 	$L__BB1_97;
	setp.eq.s32 	%p114, %r10, 1;
	@%p114 bra 	$L__BB1_58;
	bra.uni 	$L__BB1_382;
$L__BB1_58:
	setp.ne.s32 	%p576, %r13, 1;
	setp.ge.u32 	%p577, %r12, %r395;
	or.pred  	%p578, %p576, %p577;
	mov.f64 	%fd2822, 0d7FF0000000000000;
	@%p578 bra 	$L__BB1_409;
	mul.wide.u32 	%rd185, %r12, 4;
	add.s64 	%rd186, %rd1, %rd185;
	ld.global.nc.u32 	%r1073, [%rd186];
	shl.b32 	%r1074, %r1073, 3;
	mov.u32 	%r1075, shared;
	add.s32 	%r1076, %r1075, %r1074;
	ld.shared.f64 	%fd88, [%r1076];
	abs.f64 	%fd2817, %fd88;
	setp.equ.f64 	%p579, %fd2817, 0d7FF0000000000000;
	abs.f64 	%fd1964, %fd12;
	setp.equ.f64 	%p580, %fd1964, 0d7FF0000000000000;
	or.pred  	%p581, %p579, %p580;
	@%p581 bra 	$L__BB1_148;
	abs.f64 	%fd1967, %fd13;
	setp.equ.f64 	%p582, %fd1967, 0d7FF0000000000000;
	setp.geu.f64 	%p583, %fd12, %fd13;
	or.pred  	%p584, %p582, %p583;
	@%p584 bra 	$L__BB1_148;
	setp.geu.f64 	%p585, %fd2817, 0d3D719799812DEA11;
	@%p585 bra 	$L__BB1_121;
	sub.f64 	%fd2811, %fd13, %fd12;
	mov.b64 	%rd191, %fd2811;
	setp.lt.s64 	%p618, %rd191, 0;
	and.b64  	%rd192, %rd191, 9223372036854775807;
	add.s64 	%rd193, %rd192, -4503599627370496;
	setp.lt.u64 	%p619, %rd193, 9214364837600034816;
	and.pred  	%p620, %p619, %p618;
	add.s64 	%rd194, %rd192, -1;
	setp.lt.u64 	%p621, %rd194, 4503599627370495;
	and.pred  	%p622, %p621, %p618;
	setp.eq.s64 	%p623, %rd192, 0;
	or.pred  	%p624, %p623, %p622;
	setp.eq.s64 	%p625, %rd192, 9218868437227405312;
	or.pred  	%p626, %p624, %p625;
	or.pred  	%p627, %p626, %p620;
	@%p627 bra 	$L__BB1_148;
	{
	.reg .b32 %temp; 
	mov.b64 	{%temp, %r1410}, %fd2811;
	}
	{
	.reg .b32 %temp; 
	mov.b64 	{%r1411, %temp}, %fd2811;
	}
	setp.gt.s32 	%p628, %r1410, 1048575;
	mov.b32 	%r1412, -1023;
	@%p628 bra 	$L__BB1_65;
	mul.f64 	%fd2811, %fd2811, 0d4350000000000000;
	{
	.reg .b32 %temp; 
	mov.b64 	{%temp, %r1410}, %fd2811;
	}
	{
	.reg .b32 %temp; 
	mov.b64 	{%r1411, %temp}, %fd2811;
	}
	mov.b32 	%r1412, -1077;
$L__BB1_65:
	add.s32 	%r1131, %r1410, -1;
	setp.gt.u32 	%p629, %r1131, 2146435070;
	@%p629 bra 	$L__BB1_120;
	shr.u32 	%r1134, %r1410, 20;
	add.s32 	%r1413, %r1412, %r1134;
	and.b32  	%r1135, %r1410, 1048575;
	or.b32  	%r1136, %r1135, 1072693248;
	mov.b64 	%fd2812, {%r1411, %r1136};
	setp.lt.u32 	%p631, %r1136, 1073127583;
	@%p631 bra 	$L__BB1_68;
	{
	.reg .b32 %temp; 
	mov.b64 	{%r1137, %temp}, %fd2812;
	}
	{
	.reg .b32 %temp; 
	mov.b64 	{%temp, %r1138}, %fd2812;
	}
	add.s32 	%r1139, %r1138, -1048576;
	mov.b64 	%fd2812, {%r1137, %r1139};
	add.s32 	%r1413, %r1413, 1;
$L__BB1_68:
	add.f64 	%fd2106, %fd2812, 0dBFF0000000000000;
	add.f64 	%fd2107, %fd2812, 0d3FF0000000000000;
	rcp.approx.ftz.f64 	%fd2108, %fd2107;
	neg.f64 	%fd2109, %fd2107;
	fma.rn.f64 	%fd2110, %fd2109, %fd2108, 0d3FF0000000000000;
	fma.rn.f64 	%fd2111, %fd2110, %fd2110, %fd2110;
	fma.rn.f64 	%fd2112, %fd2111, %fd2108, %fd2108;
	mul.f64 	%fd2113, %fd2106, %fd2112;
	fma.rn.f64 	%fd2114, %fd2106, %fd2112, %fd2113;
	mul.f64 	%fd2115, %fd2114, %fd2114;
	fma.rn.f64 	%fd2116, %fd2115, 0d3EB1380B3AE80F1E, 0d3ED0EE258B7A8B04;
	fma.rn.f64 	%fd2117, %fd2116, %fd2115, 0d3EF3B2669F02676F;
	fma.rn.f64 	%fd2118, %fd2117, %fd2115, 0d3F1745CBA9AB0956;
	fma.rn.f64 	%fd2119, %fd2118, %fd2115, 0d3F3C71C72D1B5154;
	fma.rn.f64 	%fd2120, %fd2119, %fd2115, 0d3F624924923BE72D;
	fma.rn.f64 	%fd2121, %fd2120, %fd2115, 0d3F8999999999A3C4;
	fma.rn.f64 	%fd2122, %fd2121, %fd2115, 0d3FB5555555555554;
	sub.f64 	%fd2123, %fd2106, %fd2114;
	add.f64 	%fd2124, %fd2123, %fd2123;
	neg.f64 	%fd2125, %fd2114;
	fma.rn.f64 	%fd2126, %fd2125, %fd2106, %fd2124;
	mul.f64 	%fd2127, %fd2112, %fd2126;
	mul.f64 	%fd2128, %fd2115, %fd2122;
	fma.rn.f64 	%fd2129, %fd2128, %fd2114, %fd2127;
	xor.b32  	%r1140, %r1413, -2147483648;
	mov.b32 	%r1141, 1127219200;
	mov.b64 	%fd2130, {%r1140, %r1141};
	sub.f64 	%fd2131, %fd2130, %fd1;
	fma.rn.f64 	%fd2132, %fd2131, 0d3FE62E42FEFA39EF, %fd2114;
	fma.rn.f64 	%fd2133, %fd2131, 0dBFE62E42FEFA39EF, %fd2132;
	sub.f64 	%fd2134, %fd2133, %fd2114;
	sub.f64 	%fd2135, %fd2129, %fd2134;
	fma.rn.f64 	%fd2136, %fd2131, 0d3C7ABC9E3B39803F, %fd2135;
	add.f64 	%fd2822, %fd2132, %fd2136;
	bra.uni 	$L__BB1_148;
$L__BB1_69:
	setp.eq.s32 	%p110, %r10, 2;
	@%p110 bra 	$L__BB1_149;
	setp.eq.s32 	%p111, %r10, 3;
	@%p111 bra 	$L__BB1_248;
	setp.eq.s32 	%p112, %r10, 4;
	@%p112 bra 	$L__BB1_72;
	bra.uni 	$L__BB1_382;
$L__BB1_72:
	setp.eq.s32 	%p115, %r13, 0;
	add.s32 	%r482, %r12, %r13;
	add.s32 	%r483, %r482, -1;
	setp.ge.u32 	%p116, %r483, %r395;
	or.pred  	%p117, %p115, %p116;
	@%p117 bra 	$L__BB1_409;
	sub.f64 	%fd387, %fd13, %fd12;
	mov.b64 	%rd65, %fd387;
	setp.lt.s64 	%p118, %rd65, 0;
	and.b64  	%rd66, %rd65, 9223372036854775807;
	add.s64 	%rd67, %rd66, -4503599627370496;
	setp.lt.u64 	%p119, %rd67, 9214364837600034816;
	and.pred  	%p120, %p119, %p118;
	add.s64 	%rd68, %rd66, -1;
	setp.lt.u64 	%p121, %rd68, 4503599627370495;
	and.pred  	%p122, %p121, %p118;
	setp.eq.s64 	%p123, %rd66, 0;
	or.pred  	%p124, %p123, %p122;
	setp.eq.s64 	%p125, %rd66, 9218868437227405312;
	or.pred  	%p126, %p124, %p125;
	setp.gt.s64 	%p127, %rd66, 9218868437227405312;
	or.pred  	%p128, %p126, %p127;
	or.pred  	%p129, %p128, %p120;
	mov.f64 	%fd2916, 0dFFF0000000000000;
	@%p129 bra 	$L__BB1_392;
	and.b32  	%r262, %r13, 7;
	setp.lt.u32 	%p130, %r13, 8;
	mov.b32 	%r1468, 0;
	mov.f64 	%fd2894, %fd387;
	@%p130 bra 	$L__BB1_77;
	and.b32  	%r1468, %r13, -8;
	add.s32 	%r264, %r12, 1;
	mov.b32 	%r1466, 0;
	mov.f64 	%fd2894, %fd387;
$L__BB1_76:
	.pragma "nounroll";
	add.s32 	%r486, %r1466, %r264;
	mul.wide.u32 	%rd69, %r486, 4;
	add.s64 	%rd70, %rd1, %rd69;
	ld.global.nc.u32 	%r487, [%rd70];
	shl.b32 	%r488, %r487, 3;
	mov.u32 	%r489, shared;
	add.s32 	%r490, %r489, %r488;
	add.s32 	%r491, %r1466, 2;
	ld.shared.f64 	%fd707, [%r490];
	cvt.rn.f64.u32 	%fd708, %r491;
	mul.f64 	%fd709, %fd708, %fd708;
	mov.f64 	%fd710, 0d3FF0000000000000;
	sub.f64 	%fd711, %fd710, %fd709;
	mul.f64 	%fd712, %fd387, %fd707;
	div.rn.f64 	%fd713, %fd712, %fd711;
	add.f64 	%fd714, %fd2894, %fd713;
	add.s32 	%r492, %r486, 2;
	mul.wide.u32 	%rd71, %r492, 4;
	add.s64 	%rd72, %rd1, %rd71;
	ld.global.nc.u32 	%r493, [%rd72];
	shl.b32 	%r494, %r493, 3;
	add.s32 	%r495, %r489, %r494;
	add.s32 	%r496, %r1466, 4;
	ld.shared.f64 	%fd715, [%r495];
	cvt.rn.f64.u32 	%fd716, %r496;
	mul.f64 	%fd717, %fd716, %fd716;
	sub.f64 	%fd718, %fd710, %fd717;
	mul.f64 	%fd719, %fd387, %fd715;
	div.rn.f64 	%fd720, %fd719, %fd718;
	add.f64 	%fd721, %fd714, %fd720;
	add.s32 	%r497, %r486, 4;
	mul.wide.u32 	%rd73, %r497, 4;
	add.s64 	%rd74, %rd1, %rd73;
	ld.global.nc.u32 	%r498, [%rd74];
	shl.b32 	%r499, %r498, 3;
	add.s32 	%r500, %r489, %r499;
	add.s32 	%r501, %r1466, 6;
	ld.shared.f64 	%fd722, [%r500];
	cvt.rn.f64.u32 	%fd723, %r501;
	mul.f64 	%fd724, %fd723, %fd723;
	sub.f64 	%fd725, %fd710, %fd724;
	mul.f64 	%fd726, %fd387, %fd722;
	div.rn.f64 	%fd727, %fd726, %fd725;
	add.f64 	%fd728, %fd721, %fd727;
	add.s32 	%r502, %r486, 6;
	mul.wide.u32 	%rd75, %r502, 4;
	add.s64 	%rd76, %rd1, %rd75;
	ld.global.nc.u32 	%r503, [%rd76];
	shl.b32 	%r504, %r503, 3;
	add.s32 	%r505, %r489, %r504;
	add.s32 	%r1466, %r1466, 8;
	ld.shared.f64 	%fd729, [%r505];
	cvt.rn.f64.u32 	%fd730, %r1466;
	mul.f64 	%fd731, %fd730, %fd730;
	sub.f64 	%fd732, %fd710, %fd731;
	mul.f64 	%fd733, %fd387, %fd729;
	div.rn.f64 	%fd734, %fd733, %fd732;
	add.f64 	%fd2894, %fd728, %fd734;
	setp.ne.s32 	%p131, %r1466, %r1468;
	@%p131 bra 	$L__BB1_76;
$L__BB1_77:
	setp.eq.s32 	%p132, %r262, 0;
	@%p132 bra 	$L__BB1_90;
	and.b32  	%r268, %r13, 3;
	setp.lt.u32 	%p133, %r262, 4;
	@%p133 bra 	$L__BB1_80;
	add.s32 	%r506, %r1468, %r12;
	add.s32 	%r507, %r506, 1;
	mul.wide.u32 	%rd77, %r507, 4;
	add.s64 	%rd78, %rd1, %rd77;
	ld.global.nc.u32 	%r508, [%rd78];
	shl.b32 	%r509, %r508, 3;
	mov.u32 	%r510, shared;
	add.s32 	%r511, %r510, %r509;
	add.s32 	%r512, %r1468, 2;
	ld.shared.f64 	%fd736, [%r511];
	cvt.rn.f64.u32 	%fd737, %r512;
	mul.f64 	%fd738, %fd737, %fd737;
	mov.f64 	%fd739, 0d3FF0000000000000;
	sub.f64 	%fd740, %fd739, %fd738;
	mul.f64 	%fd741, %fd387, %fd736;
	div.rn.f64 	%fd742, %fd741, %fd740;
	add.f64 	%fd743, %fd2894, %fd742;
	add.s32 	%r513, %r506, 3;
	mul.wide.u32 	%rd79, %r513, 4;
	add.s64 	%rd80, %rd1, %rd79;
	ld.global.nc.u32 	%r514, [%rd80];
	shl.b32 	%r515, %r514, 3;
	add.s32 	%r516, %r510, %r515;
	add.s32 	%r1468, %r1468, 4;
	ld.shared.f64 	%fd744, [%r516];
	cvt.rn.f64.u32 	%fd745, %r1468;
	mul.f64 	%fd746, %fd745, %fd745;
	sub.f64 	%fd747, %fd739, %fd746;
	mul.f64 	%fd748, %fd387, %fd744;
	div.rn.f64 	%fd749, %fd748, %fd747;
	add.f64 	%fd2894, %fd743, %fd749;
$L__BB1_80:
	setp.eq.s32 	%p134, %r268, 0;
	@%p134 bra 	$L__BB1_90;
	setp.eq.s32 	%p135, %r268, 1;
	@%p135 bra 	$L__BB1_87;
	and.b32  	%r271, %r1468, 1;
	add.s32 	%r272, %r1468, %r12;
	setp.eq.s32 	%p136, %r271, 0;
	@%p136 bra 	$L__BB1_84;
	mul.wide.u32 	%rd81, %r272, 4;
	add.s64 	%rd82, %rd1, %rd81;
	ld.global.nc.u32 	%r517, [%rd82];
	shl.b32 	%r518, %r517, 3;
	mov.u32 	%r519, shared;
	add.s32 	%r520, %r519, %r518;
	add.s32 	%r521, %r1468, 1;
	ld.shared.f64 	%fd751, [%r520];
	cvt.rn.f64.u32 	%fd752, %r521;
	mul.f64 	%fd753, %fd752, %fd752;
	mov.f64 	%fd754, 0d3FF0000000000000;
	sub.f64 	%fd755, %fd754, %fd753;
	mul.f64 	%fd756, %fd387, %fd751;
	div.rn.f64 	%fd757, %fd756, %fd755;
	add.f64 	%fd2894, %fd2894, %fd757;
$L__BB1_84:
	setp.ne.s32 	%p137, %r271, 0;
	add.s32 	%r522, %r272, 1;
	cvt.u64.u32 	%rd10, %r522;
	@%p137 bra 	$L__BB1_86;
	shl.b64 	%rd83, %rd10, 2;
	add.s64 	%rd84, %rd1, %rd83;
	ld.global.nc.u32 	%r523, [%rd84];
	shl.b32 	%r524, %r523, 3;
	mov.u32 	%r525, shared;
	add.s32 	%r526, %r525, %r524;
	add.s32 	%r527, %r1468, 2;
	ld.shared.f64 	%fd758, [%r526];
	cvt.rn.f64.u32 	%fd759, %r527;
	mul.f64 	%fd760, %fd759, %fd759;
	mov.f64 	%fd761, 0d3FF0000000000000;
	sub.f64 	%fd762, %fd761, %fd760;
	mul.f64 	%fd763, %fd387, %fd758;
	div.rn.f64 	%fd764, %fd763, %fd762;
	add.f64 	%fd2894, %fd2894, %fd764;
$L__BB1_86:
	add.s32 	%r1468, %r1468, 2;
$L__BB1_87:
	and.b32  	%r528, %r13, 1;
	setp.eq.b32 	%p138, %r528, 1;
	not.pred 	%p139, %p138;
	@%p139 bra 	$L__BB1_90;
	and.b32  	%r529, %r1468, 1;
	setp.eq.b32 	%p140, %r529, 1;
	not.pred 	%p141, %p140;
	@%p141 bra 	$L__BB1_90;
	add.s32 	%r530, %r1468, %r12;
	mul.wide.u32 	%rd85, %r530, 4;
	add.s64 	%rd86, %rd1, %rd85;
	ld.global.nc.u32 	%r531, [%rd86];
	shl.b32 	%r532, %r531, 3;
	mov.u32 	%r533, shared;
	add.s32 	%r534, %r533, %r532;
	add.s32 	%r535, %r1468, 1;
	ld.shared.f64 	%fd765, [%r534];
	cvt.rn.f64.u32 	%fd766, %r535;
	mul.f64 	%fd767, %fd766, %fd766;
	mov.f64 	%fd768, 0d3FF0000000000000;
	sub.f64 	%fd769, %fd768, %fd767;
	mul.f64 	%fd770, %fd387, %fd765;
	div.rn.f64 	%fd771, %fd770, %fd769;
	add.f64 	%fd2894, %fd2894, %fd771;
$L__BB1_90:
	mov.b64 	%rd87, %fd2894;
	setp.lt.s64 	%p142, %rd87, 0;
	and.b64  	%rd88, %rd87, 9223372036854775807;
	add.s64 	%rd89, %rd88, -4503599627370496;
	setp.lt.u64 	%p143, %rd89, 9214364837600034816;
	and.pred  	%p144, %p143, %p142;
	add.s64 	%rd90, %rd88, -1;
	setp.lt.u64 	%p145, %rd90, 4503599627370495;
	and.pred  	%p146, %p145, %p142;
	setp.eq.s64 	%p147, %rd88, 0;
	or.pred  	%p148, %p147, %p146;
	setp.eq.s64 	%p149, %rd88, 9218868437227405312;
	or.pred  	%p150, %p148, %p149;
	setp.gt.s64 	%p151, %rd88, 9218868437227405312;
	or.pred  	%p152, %p150, %p151;
	or.pred  	%p153, %p152, %p144;
	@%p153 bra 	$L__BB1_392;
	{
	.reg .b32 %temp; 
	mov.b64 	{%temp, %r1470}, %fd2894;
	}
	{
	.reg .b32 %temp; 
	mov.b64 	{%r1471, %temp}, %fd2894;
	}
	setp.gt.s32 	%p154, %r1470, 1048575;
	mov.b32 	%r1472, -1023;
	@%p154 bra 	$L__BB1_93;
	mul.f64 	%fd2894, %fd2894, 0d4350000000000000;
	{
	.reg .b32 %temp; 
	mov.b64 	{%temp, %r1470}, %fd2894;
	}
	{
	.reg .b32 %temp; 
	mov.b64 	{%r1471, %temp}, %fd2894;
	}
	mov.b32 	%r1472, -1077;
$L__BB1_93:
	add.s32 	%r538, %r1470, -1;
	setp.gt.u32 	%p155, %r538, 2146435070;
	@%p155 bra 	$L__BB1_362;
	shr.u32 	%r541, %r1470, 20;
	add.s32 	%r1473, %r1472, %r541;
	and.b32  	%r542, %r1470, 1048575;
	or.b32  	%r543, %r542, 1072693248;
	mov.b64 	%fd2896, {%r1471, %r543};
	setp.lt.u32 	%p157, %r543, 1073127583;
	@%p157 bra 	$L__BB1_96;
	{
	.reg .b32 %temp; 
	mov.b64 	{%r544, %temp}, %fd2896;
	}
	{
	.reg .b32 %temp; 
	mov.b64 	{%temp, %r545}, %fd2896;
	}
	add.s32 	%r546, %r545, -1048576;
	mov.b64 	%fd2896, {%r544, %r546};
	add.s32 	%r1473, %r1473, 1;
$L__BB1_96:
	add.f64 	%fd774, %fd2896, 0dBFF0000000000000;
	add.f64 	%fd775, %fd2896, 0d3FF0000000000000;
	rcp.approx.ftz.f64 	%fd776, %fd775;
	neg.f64 	%fd777, %fd775;
	fma.rn.f64 	%fd778, %fd777, %fd776, 0d3FF0000000000000;
	fma.rn.f64 	%fd779, %fd778, %fd778, %fd778;
	fma.rn.f64 	%fd780, %fd779, %fd776, %fd776;
	mul.f64 	%fd781, %fd774, %fd780;
	fma.rn.f64 	%fd782, %fd774, %fd780, %fd781;
	mul.f64 	%fd783, %fd782, %fd782;
	fma.rn.f64 	%fd784, %fd783, 0d3EB1380B3AE80F1E, 0d3ED0EE258B7A8B04;
	fma.rn.f64 	%fd785, %fd784, %fd783, 0d3EF3B2669F02676F;
	fma.rn.f64 	%fd786, %fd785, %fd783, 0d3F1745CBA9AB0956;
	fma.rn.f64 	%fd787, %fd786, %fd783, 0d3F3C71C72D1B5154;
	fma.rn.f64 	%fd788, %fd787, %fd783, 0d3F624924923BE72D;
	fma.rn.f64 	%fd789, %fd788, %fd783, 0d3F8999999999A3C4;
	fma.rn.f64 	%fd790, %fd789, %fd783, 0d3FB5555555555554;
	sub.f64 	%fd791, %fd774, %fd782;
	add.f64 	%fd792, %fd791, %fd791;
	neg.f64 	%fd793, %fd782;
	fma.rn.f64 	%fd794, %fd793, %fd774, %fd792;
	mul.f64 	%fd795, %fd780, %fd794;
	mul.f64 	%fd796, %fd783, %fd790;
	fma.rn.f64 	%fd797, %fd796, %fd782, %fd795;
	xor.b32  	%r547, %r1473, -2147483648;
	mov.b32 	%r548, 1127219200;
	mov.b64 	%fd798, {%r547, %r548};
	sub.f64 	%fd799, %fd798, %fd1;
	fma.rn.f64 	%fd800, %fd799, 0d3FE62E42FEFA39EF, %fd782;
	fma.rn.f64 	%fd801, %fd799, 0dBFE62E42FEFA39EF, %fd800;
	sub.f64 	%fd802, %fd801, %fd782;
	sub.f64 	%fd803, %fd797, %fd802;
	fma.rn.f64 	%fd804, %fd799, 0d3C7ABC9E3B39803F, %fd803;
	add.f64 	%fd2897, %fd800, %fd804;
	bra.uni 	$L__BB1_363;
$L__BB1_97:
	setp.ne.s32 	%p632, %r13, 2;
	add.s32 	%r48, %r12, 1;
	setp.ge.u32 	%p633, %r48, %r395;
	or.pred  	%p634, %p632, %p633;
	@%p634 bra 	$L__BB1_409;
	mul.wide.u32 	%rd195, %r12, 4;
	add.s64 	%rd196, %rd1, %rd195;
	ld.global.nc.u32 	%r1142, [%rd196];
	mul.wide.u32 	%rd197, %r48, 4;
	add.s64 	%rd198, %rd1, %rd197;
	ld.global.nc.u32 	%r1143, [%rd198];
	shl.b32 	%r1144, %r1142, 3;
	mov.u32 	%r1145, shared;
	add.s32 	%r1146, %r1145, %r1144;
	ld.shared.f64 	%fd57, [%r1146];
	shl.b32 	%r1147, %r1143, 3;
	add.s32 	%r1148, %r1145, %r1147;
	ld.shared.f64 	%fd2808, [%r1148];
	abs.f64 	%fd2140, %fd57;
	setp.equ.f64 	%p635, %fd2140, 0d7FF0000000000000;
	abs.f64 	%fd2141, %fd2808;
	setp.equ.f64 	%p636, %fd2141, 0d7FF0000000000000;
	or.pred  	%p637, %p635, %p636;
	setp.le.f64 	%p638, %fd2808, 0d0000000000000000;
	or.pred  	%p639, %p637, %p638;
	mov.f64 	%fd2916, 0dFFF0000000000000;
	@%p639 bra 	$L__BB1_392;
	rcp.rn.f64 	%fd2143, %fd2808;
	sub.f64 	%fd2144, %fd12, %fd57;
	mul.f64 	%fd59, %fd2144, %fd2143;
	sub.f64 	%fd2145, %fd13, %fd57;
	mul.f64 	%fd2146, %fd2145, %fd2143;
	sub.f64 	%fd2147, %fd11, %fd57;
	mul.f64 	%fd60, %fd2147, %fd2143;
	mul.f64 	%fd61, %fd2146, 0dBFE6A09E667F3BCD;
	{
	.reg .b32 %temp; 
	mov.b64 	{%temp, %r49}, %fd61;
	}
	and.b32  	%r50, %r49, 2147483647;
	{
	.reg .b32 %temp; 
	mov.b64 	{%r51, %temp}, %fd61;
	}
	setp.gt.u32 	%p640, %r50, 2146435071;
	@%p640 bra 	$L__BB1_101;
	mov.b64 	%fd2151, {%r51, %r50};
	add.f64 	%fd2152, %fd2151, 0dC010000000000000;
	add.f64 	%fd2153, %fd2151, 0d4010000000000000;
	rcp.approx.ftz.f64 	%fd2154, %fd2153;
	neg.f64 	%fd2155, %fd2153;
	fma.rn.f64 	%fd2156, %fd2155, %fd2154, 0d3FF0000000000000;
	fma.rn.f64 	%fd2157, %fd2156, %fd2156, %fd2156;
	fma.rn.f64 	%fd2158, %fd2157, %fd2154, %fd2154;
	mul.f64 	%fd2159, %fd2152, %fd2158;
	mov.f64 	%fd2160, 0d3FF0000000000000;
	add.rn.f64 	%fd2161, %fd2159, %fd2160;
	fma.rn.f64 	%fd2162, %fd2161, 0dC010000000000000, %fd2151;
	neg.f64 	%fd2163, %fd2159;
	fma.rn.f64 	%fd2164, %fd2163, %fd2151, %fd2162;
	fma.rn.f64 	%fd2165, %fd2158, %fd2164, %fd2159;
	fma.rn.f64 	%fd2166, %fd2165, 0dBDF8774AD4E0BFD7, 0dBE44E1C6FD03D328;
	fma.rn.f64 	%fd2167, %fd2166, %fd2165, 0dBE4330149F7A56B6;
	fma.rn.f64 	%fd2168, %fd2167, %fd2165, 0d3E7BEDDED8376273;
	fma.rn.f64 	%fd2169, %fd2168, %fd2165, 0d3E6F9254C3ABF22B;
	fma.rn.f64 	%fd2170, %fd2169, %fd2165, 0dBEAB9068C2148CF0;
	fma.rn.f64 	%fd2171, %fd2170, %fd2165, 0d3E94C6454DB34009;
	fma.rn.f64 	%fd2172, %fd2171, %fd2165, 0d3ED7F1C378F2311D;
	fma.rn.f64 	%fd2173, %fd2172, %fd2165, 0dBEE78E051C6D5C58;
	fma.rn.f64 	%fd2174, %fd2173, %fd2165, 0dBEF995B4EAD14A90;
	fma.rn.f64 	%fd2175, %fd2174, %fd2165, 0d3F23BE27CF0A29B2;
	fma.rn.f64 	%fd2176, %fd2175, %fd2165, 0dBF2A1DEF3E81672E;
	fma.rn.f64 	%fd2177, %fd2176, %fd2165, 0dBF48D4ABE68C1713;
	fma.rn.f64 	%fd2178, %fd2177, %fd2165, 0d3F749C67210DD6B4;
	fma.rn.f64 	%fd2179, %fd2178, %fd2165, 0dBF9096238568E357;
	fma.rn.f64 	%fd2180, %fd2179, %fd2165, 0d3FA3079EDF8C2DC9;
	fma.rn.f64 	%fd2181, %fd2180, %fd2165, 0dBFB0FB06DFF601FC;
	fma.rn.f64 	%fd2182, %fd2181, %fd2165, 0d3FB7FEE004DFBCDC;
	fma.rn.f64 	%fd2183, %fd2182, %fd2165, 0dBFB9DDB23C3DB8C6;
	fma.rn.f64 	%fd2184, %fd2183, %fd2165, 0d3FB16ECEFCFA5FDA;
	fma.rn.f64 	%fd2185, %fd2184, %fd2165, 0d3F8F7F5DF66FB6D6;
	fma.rn.f64 	%fd2186, %fd2185, %fd2165, 0dBFC1DF1AD154A29D;
	fma.rn.f64 	%fd2187, %fd2186, %fd2165, 0d3FF3BA5916E9FD7F;
	fma.rn.f64 	%fd2188, %fd2151, 0d4000000000000000, 0d3FF0000000000000;
	rcp.approx.ftz.f64 	%fd2189, %fd2188;
	neg.f64 	%fd2190, %fd2188;
	fma.rn.f64 	%fd2191, %fd2190, %fd2189, 0d3FF0000000000000;
	fma.rn.f64 	%fd2192, %fd2191, %fd2191, %fd2191;
	fma.rn.f64 	%fd2193, %fd2192, %fd2189, %fd2189;
	mul.f64 	%fd2194, %fd2193, %fd2187;
	mul.f64 	%fd2195, %fd2194, 0dC000000000000000;
	fma.rn.f64 	%fd2196, %fd2151, %fd2195, %fd2187;
	neg.f64 	%fd2197, %fd2194;
	add.rn.f64 	%fd2198, %fd2196, %fd2197;
	fma.rn.f64 	%fd2199, %fd2198, %fd2193, %fd2194;
	neg.f64 	%fd2200, %fd2151;
	mul.f64 	%fd2201, %fd2151, %fd2200;
	fma.rn.f64 	%fd2202, %fd2201, 0d3FF71547652B82FE, 0d4338000000000000;
	{
	.reg .b32 %temp; 
	mov.b64 	{%r1149, %temp}, %fd2202;
	}
	mov.f64 	%fd2203, 0dC338000000000000;
	add.rn.f64 	%fd2204, %fd2202, %fd2203;
	fma.rn.f64 	%fd2205, %fd2204, 0dBFE62E42FEFA39EF, %fd2201;
	fma.rn.f64 	%fd2206, %fd2204, 0dBC7ABC9E3B39803F, %fd2205;
	fma.rn.f64 	%fd2207, %fd2206, 0d3E5ADE1569CE2BDF, 0d3E928AF3FCA213EA;
	fma.rn.f64 	%fd2208, %fd2207, %fd2206, 0d3EC71DEE62401315;
	fma.rn.f64 	%fd2209, %fd2208, %fd2206, 0d3EFA01997C89EB71;
	fma.rn.f64 	%fd2210, %fd2209, %fd2206, 0d3F2A01A014761F65;
	fma.rn.f64 	%fd2211, %fd2210, %fd2206, 0d3F56C16C1852B7AF;
	fma.rn.f64 	%fd2212, %fd2211, %fd2206, 0d3F81111111122322;
	fma.rn.f64 	%fd2213, %fd2212, %fd2206, 0d3FA55555555502A1;
	fma.rn.f64 	%fd2214, %fd2213, %fd2206, 0d3FC5555555555511;
	fma.rn.f64 	%fd2215, %fd2214, %fd2206, 0d3FE000000000000B;
	fma.rn.f64 	%fd2216, %fd2215, %fd2206, 0d3FF0000000000000;
	fma.rn.f64 	%fd2217, %fd2216, %fd2206, 0d3FF0000000000000;
	shr.u32 	%r1150, %r1149, 31;
	add.s32 	%r1151, %r1149, %r1150;
	shr.s32 	%r1152, %r1151, 1;
	{
	.reg .b32 %temp; 
	mov.b64 	{%r1153, %temp}, %fd2217;
	}
	{
	.reg .b32 %temp; 
	mov.b64 	{%temp, %r1154}, %fd2217;
	}
	shl.b32 	%r1155, %r1152, 20;
	add.s32 	%r1156, %r1154, %r1155;
	mov.b64 	%fd2218, {%r1153, %r1156};
	sub.s32 	%r1157, %r1149, %r1152;
	shl.b32 	%r1158, %r1157, 20;
	add.s32 	%r1159, %r1158, 1072693248;
	mov.b32 	%r1160, 0;
	mov.b64 	%fd2219, {%r1160, %r1159};
	mul.f64 	%fd2220, %fd2219, %fd2218;
	neg.f64 	%fd2221, %fd2201;
	fma.rn.f64 	%fd2222, %fd2200, %fd2151, %fd2221;
	fma.rn.f64 	%fd2223, %fd2220, %fd2222, %fd2220;
	mul.f64 	%fd2224, %fd2223, %fd2199;
	setp.gt.u32 	%p644, %r50, 1077624832;
	selp.f64 	%fd2225, 0d0000000000000000, %fd2224, %p644;
	setp.lt.s32 	%p645, %r49, 0;
	mov.f64 	%fd2226, 0d4000000000000000;
	sub.f64 	%fd2227, %fd2226, %fd2225;
	selp.f64 	%fd2803, %fd2227, %fd2225, %p645;
	bra.uni 	$L__BB1_102;
$L__BB1_101:
	setp.eq.s32 	%p641, %r50, 2146435072;
	setp.eq.s32 	%p642, %r51, 0;
	setp.lt.s32 	%p643, %r49, 0;
	selp.f64 	%fd2148, 0d4000000000000000, 0d0000000000000000, %p643;
	add.f64 	%fd2149, %fd61, %fd61;
	selp.f64 	%fd2150, %fd2148, %fd2149, %p642;
	selp.f64 	%fd2803, %fd2150, %fd2149, %p641;
$L__BB1_102:
	mul.f64 	%fd65, %fd59, 0dBFE6A09E667F3BCD;
	{
	.reg .b32 %temp; 
	mov.b64 	{%temp, %r52}, %fd65;
	}
	and.b32  	%r53, %r52, 2147483647;
	{
	.reg .b32 %temp; 
	mov.b64 	{%r54, %temp}, %fd65;
	}
	setp.gt.u32 	%p646, %r53, 2146435071;
	@%p646 bra 	$L__BB1_104;
	mov.b64 	%fd2231, {%r54, %r53};
	add.f64 	%fd2232, %fd2231, 0dC010000000000000;
	add.f64 	%fd2233, %fd2231, 0d4010000000000000;
	rcp.approx.ftz.f64 	%fd2234, %fd2233;
	neg.f64 	%fd2235, %fd2233;
	fma.rn.f64 	%fd2236, %fd2235, %fd2234, 0d3FF0000000000000;
	fma.rn.f64 	%fd2237, %fd2236, %fd2236, %fd2236;
	fma.rn.f64 	%fd2238, %fd2237, %fd2234, %fd2234;
	mul.f64 	%fd2239, %fd2232, %fd2238;
	mov.f64 	%fd2240, 0d3FF0000000000000;
	add.rn.f64 	%fd2241, %fd2239, %fd2240;
	fma.rn.f64 	%fd2242, %fd2241, 0dC010000000000000, %fd2231;
	neg.f64 	%fd2243, %fd2239;
	fma.rn.f64 	%fd2244, %fd2243, %fd2231, %fd2242;
	fma.rn.f64 	%fd2245, %fd2238, %fd2244, %fd2239;
	fma.rn.f64 	%fd2246, %fd2245, 0dBDF8774AD4E0BFD7, 0dBE44E1C6FD03D328;
	fma.rn.f64 	%fd2247, %fd2246, %fd2245, 0dBE4330149F7A56B6;
	fma.rn.f64 	%fd2248, %fd2247, %fd2245, 0d3E7BEDDED8376273;
	fma.rn.f64 	%fd2249, %fd2248, %fd2245, 0d3E6F9254C3ABF22B;
	fma.rn.f64 	%fd2250, %fd2249, %fd2245, 0dBEAB9068C2148CF0;
	fma.rn.f64 	%fd2251, %fd2250, %fd2245, 0d3E94C6454DB34009;
	fma.rn.f64 	%fd2252, %fd2251, %fd2245, 0d3ED7F1C378F2311D;
	fma.rn.f64 	%fd2253, %fd2252, %fd2245, 0dBEE78E051C6D5C58;
	fma.rn.f64 	%fd2254, %fd2253, %fd2245, 0dBEF995B4EAD14A90;
	fma.rn.f64 	%fd2255, %fd2254, %fd2245, 0d3F23BE27CF0A29B2;
	fma.rn.f64 	%fd2256, %fd2255, %fd2245, 0dBF2A1DEF3E81672E;
	fma.rn.f64 	%fd2257, %fd2256, %fd2245, 0dBF48D4ABE68C1713;
	fma.rn.f64 	%fd2258, %fd2257, %fd2245, 0d3F749C67210DD6B4;
	fma.rn.f64 	%fd2259, %fd2258, %fd2245, 0dBF9096238568E357;
	fma.rn.f64 	%fd2260, %fd2259, %fd2245, 0d3FA3079EDF8C2DC9;
	fma.rn.f64 	%fd2261, %fd2260, %fd2245, 0dBFB0FB06DFF601FC;
	fma.rn.f64 	%fd2262, %fd2261, %fd2245, 0d3FB7FEE004DFBCDC;
	fma.rn.f64 	%fd2263, %fd2262, %fd2245, 0dBFB9DDB23C3DB8C6;
	fma.rn.f64 	%fd2264, %fd2263, %fd2245, 0d3FB16ECEFCFA5FDA;
	fma.rn.f64 	%fd2265, %fd2264, %fd2245, 0d3F8F7F5DF66FB6D6;
	fma.rn.f64 	%fd2266, %fd2265, %fd2245, 0dBFC1DF1AD154A29D;
	fma.rn.f64 	%fd2267, %fd2266, %fd2245, 0d3FF3BA5916E9FD7F;
	fma.rn.f64 	%fd2268, %fd2231, 0d4000000000000000, 0d3FF0000000000000;
	rcp.approx.ftz.f64 	%fd2269, %fd2268;
	neg.f64 	%fd2270, %fd2268;
	fma.rn.f64 	%fd2271, %fd2270, %fd2269, 0d3FF0000000000000;
	fma.rn.f64 	%fd2272, %fd2271, %fd2271, %fd2271;
	fma.rn.f64 	%fd2273, %fd2272, %fd2269, %fd2269;
	mul.f64 	%fd2274, %fd2273, %fd2267;
	mul.f64 	%fd2275, %fd2274, 0dC000000000000000;
	fma.rn.f64 	%fd2276, %fd2231, %fd2275, %fd2267;
	neg.f64 	%fd2277, %fd2274;
	add.rn.f64 	%fd2278, %fd2276, %fd2277;
	fma.rn.f64 	%fd2279, %fd2278, %fd2273, %fd2274;
	neg.f64 	%fd2280, %fd2231;
	mul.f64 	%fd2281, %fd2231, %fd2280;
	fma.rn.f64 	%fd2282, %fd2281, 0d3FF71547652B82FE, 0d4338000000000000;
	{
	.reg .b32 %temp; 
	mov.b64 	{%r1161, %temp}, %fd2282;
	}
	mov.f64 	%fd2283, 0dC338000000000000;
	add.rn.f64 	%fd2284, %fd2282, %fd2283;
	fma.rn.f64 	%fd2285, %fd2284, 0dBFE62E42FEFA39EF, %fd2281;
	fma.rn.f64 	%fd2286, %fd2284, 0dBC7ABC9E3B39803F, %fd2285;
	fma.rn.f64 	%fd2287, %fd2286, 0d3E5ADE1569CE2BDF, 0d3E928AF3FCA213EA;
	fma.rn.f64 	%fd2288, %fd2287, %fd2286, 0d3EC71DEE62401315;
	fma.rn.f64 	%fd2289, %fd2288, %fd2286, 0d3EFA01997C89EB71;
	fma.rn.f64 	%fd2290, %fd2289, %fd2286, 0d3F2A01A014761F65;
	fma.rn.f64 	%fd2291, %fd2290, %fd2286, 0d3F56C16C1852B7AF;
	fma.rn.f64 	%fd2292, %fd2291, %fd2286, 0d3F81111111122322;
	fma.rn.f64 	%fd2293, %fd2292, %fd2286, 0d3FA55555555502A1;
	fma.rn.f64 	%fd2294, %fd2293, %fd2286, 0d3FC5555555555511;
	fma.rn.f64 	%fd2295, %fd2294, %fd2286, 0d3FE000000000000B;
	fma.rn.f64 	%fd2296, %fd2295, %fd2286, 0d3FF0000000000000;
	fma.rn.f64 	%fd2297, %fd2296, %fd2286, 0d3FF0000000000000;
	shr.u32 	%r1162, %r1161, 31;
	add.s32 	%r1163, %r1161, %r1162;
	shr.s32 	%r1164, %r1163, 1;
	{
	.reg .b32 %temp; 
	mov.b64 	{%r1165, %temp}, %fd2297;
	}
	{
	.reg .b32 %temp; 
	mov.b64 	{%temp, %r1166}, %fd2297;
	}
	shl.b32 	%r1167, %r1164, 20;
	add.s32 	%r1168, %r1166, %r1167;
	mov.b64 	%fd2298, {%r1165, %r1168};
	sub.s32 	%r1169, %r1161, %r1164;
	shl.b32 	%r1170, %r1169, 20;
	add.s32 	%r1171, %r1170, 1072693248;
	mov.b32 	%r1172, 0;
	mov.b64 	%fd2299, {%r1172, %r1171};
	mul.f64 	%fd2300, %fd2299, %fd2298;
	neg.f64 	%fd2301, %fd2281;
	fma.rn.f64 	%fd2302, %fd2280, %fd2231, %fd2301;
	fma.rn.f64 	%fd2303, %fd2300, %fd2302, %fd2300;
	mul.f64 	%fd2304, %fd2303, %fd2279;
	setp.gt.u32 	%p650, %r53, 1077624832;
	selp.f64 	%fd2305, 0d0000000000000000, %fd2304, %p650;
	setp.lt.s32 	%p651, %r52, 0;
	mov.f64 	%fd2306, 0d4000000000000000;
	sub.f64 	%fd2307, %fd2306, %fd2305;
	selp.f64 	%fd2804, %fd2307, %fd2305, %p651;
	bra.uni 	$L__BB1_105;
$L__BB1_104:
	setp.eq.s32 	%p647, %r53, 2146435072;
	setp.eq.s32 	%p648, %r54, 0;
	setp.lt.s32 	%p649, %r52, 0;
	selp.f64 	%fd2228, 0d4000000000000000, 0d0000000000000000, %p649;
	add.f64 	%fd2229, %fd65, %fd65;
	selp.f64 	%fd2230, %fd2228, %fd2229, %p648;
	selp.f64 	%fd2804, %fd2230, %fd2229, %p647;
$L__BB1_105:
	mul.f64 	%fd2308, %fd2804, 0d3FE0000000000000;
	mul.f64 	%fd2309, %fd2803, 0d3FE0000000000000;
	sub.f64 	%fd2310, %fd2309, %fd2308;
	mov.b64 	%rd199, %fd2310;
	and.b64  	%rd200, %rd199, 9223372036854775807;
	setp.eq.s64 	%p652, %rd200, 0;
	add.s64 	%rd201, %rd200, -1;
	setp.lt.u64 	%p653, %rd201, 4503599627370495;
	add.s64 	%rd202, %rd200, -4503599627370496;
	setp.lt.u64 	%p654, %rd202, 9214364837600034816;
	setp.lt.s64 	%p655, %rd199, 0;
	selp.f64 	%fd2311, 0d0010000000000000, %fd2310, %p655;
	selp.f64 	%fd2312, %fd2311, %fd2310, %p654;
	setp.gt.s64 	%p656, %rd200, 9218868437227405311;
	selp.f64 	%fd2313, 0d0010000000000000, %fd2312, %p656;
	selp.f64 	%fd2314, 0d0010000000000000, %fd2313, %p655;
	selp.f64 	%fd2315, %fd2314, %fd2313, %p653;
	selp.f64 	%fd2805, 0d0010000000000000, %fd2315, %p652;
	{
	.reg .b32 %temp; 
	mov.b64 	{%temp, %r1402}, %fd2805;
	}
	{
	.reg .b32 %temp; 
	mov.b64 	{%r1403, %temp}, %fd2805;
	}
	setp.gt.s32 	%p657, %r1402, 1048575;
	mov.b32 	%r1404, -1023;
	@%p657 bra 	$L__BB1_107;
	mul.f64 	%fd2805, %fd2805, 0d4350000000000000;
	{
	.reg .b32 %temp; 
	mov.b64 	{%temp, %r1402}, %fd2805;
	}
	{
	.reg .b32 %temp; 
	mov.b64 	{%r1403, %temp}, %fd2805;
	}
	mov.b32 	%r1404, -1077;
$L__BB1_107:
	add.s32 	%r1175, %r1402, -1;
	setp.gt.u32 	%p658, %r1175, 2146435070;
	@%p658 bra 	$L__BB1_111;
	shr.u32 	%r1178, %r1402, 20;
	add.s32 	%r1405, %r1404, %r1178;
	and.b32  	%r1179, %r1402, 1048575;
	or.b32  	%r1180, %r1179, 1072693248;
	mov.b64 	%fd2806, {%r1403, %r1180};
	setp.lt.u32 	%p660, %r1180, 1073127583;
	@%p660 bra 	$L__BB1_110;
	{
	.reg .b32 %temp; 
	mov.b64 	{%r1181, %temp}, %fd2806;
	}
	{
	.reg .b32 %temp; 
	mov.b64 	{%temp, %r1182}, %fd2806;
	}
	add.s32 	%r1183, %r1182, -1048576;
	mov.b64 	%fd2806, {%r1181, %r1183};
	add.s32 	%r1405, %r1405, 1;
$L__BB1_110:
	add.f64 	%fd2317, %fd2806, 0dBFF0000000000000;
	add.f64 	%fd2318, %fd2806, 0d3FF0000000000000;
	rcp.approx.ftz.f64 	%fd2319, %fd2318;
	neg.f64 	%fd2320, %fd2318;
	fma.rn.f64 	%fd2321, %fd2320, %fd2319, 0d3FF0000000000000;
	fma.rn.f64 	%fd2322, %fd2321, %fd2321, %fd2321;
	fma.rn.f64 	%fd2323, %fd2322, %fd2319, %fd2319;
	mul.f64 	%fd2324, %fd2317, %fd2323;
	fma.rn.f64 	%fd2325, %fd2317, %fd2323, %fd2324;
	mul.f64 	%fd2326, %fd2325, %fd2325;
	fma.rn.f64 	%fd2327, %fd2326, 0d3EB1380B3AE80F1E, 0d3ED0EE258B7A8B04;
	fma.rn.f64 	%fd2328, %fd2327, %fd2326, 0d3EF3B2669F02676F;
	fma.rn.f64 	%fd2329, %fd2328, %fd2326, 0d3F1745CBA9AB0956;
	fma.rn.f64 	%fd2330, %fd2329, %fd2326, 0d3F3C71C72D1B5154;
	fma.rn.f64 	%fd2331, %fd2330, %fd2326, 0d3F624924923BE72D;
	fma.rn.f64 	%fd2332, %fd2331, %fd2326, 0d3F8999999999A3C4;
	fma.rn.f64 	%fd2333, %fd2332, %fd2326, 0d3FB5555555555554;
	sub.f64 	%fd2334, %fd2317, %fd2325;
	add.f64 	%fd2335, %fd2334, %fd2334;
	neg.f64 	%fd2336, %fd2325;
	fma.rn.f64 	%fd2337, %fd2336, %fd2317, %fd2335;
	mul.f64 	%fd2338, %fd2323, %fd2337;
	mul.f64 	%fd2339, %fd2326, %fd2333;
	fma.rn.f64 	%fd2340, %fd2339, %fd2325, %fd2338;
	xor.b32  	%r1184, %r1405, -2147483648;
	mov.b32 	%r1185, 1127219200;
	mov.b64 	%fd2341, {%r1184, %r1185};
	sub.f64 	%fd2342, %fd2341, %fd1;
	fma.rn.f64 	%fd2343, %fd2342, 0d3FE62E42FEFA39EF, %fd2325;
	fma.rn.f64 	%fd2344, %fd2342, 0dBFE62E42FEFA39EF, %fd2343;
	sub.f64 	%fd2345, %fd2344, %fd2325;
	sub.f64 	%fd2346, %fd2340, %fd2345;
	fma.rn.f64 	%fd2347, %fd2342, 0d3C7ABC9E3B39803F, %fd2346;
	add.f64 	%fd2807, %fd2343, %fd2347;
	bra.uni 	$L__BB1_112;
$L__BB1_111:
	fma.rn.f64 	%fd2316, %fd2805, 0d7FF0000000000000, 0d7FF0000000000000;
	{
	.reg .b32 %temp; 
	mov.b64 	{%temp, %r1176}, %fd2805;
	}
	and.b32  	%r1177, %r1176, 2147483647;
	setp.eq.s32 	%p659, %r1177, 0;
	selp.f64 	%fd2807, 0dFFF0000000000000, %fd2316, %p659;
$L__BB1_112:
	mul.f64 	%fd2348, %fd60, 0d3FE0000000000000;
	mul.f64 	%fd78, %fd60, %fd2348;
	{
	.reg .b32 %temp; 
	mov.b64 	{%temp, %r1406}, %fd2808;
	}
	{
	.reg .b32 %temp; 
	mov.b64 	{%r1407, %temp}, %fd2808;
	}
	setp.gt.s32 	%p661, %r1406, 1048575;
	mov.b32 	%r1408, -1023;
	@%p661 bra 	$L__BB1_114;
	mul.f64 	%fd2808, %fd2808, 0d4350000000000000;
	{
	.reg .b32 %temp; 
	mov.b64 	{%temp, %r1406}, %fd2808;
	}
	{
	.reg .b32 %temp; 
	mov.b64 	{%r1407, %temp}, %fd2808;
	}
	mov.b32 	%r1408, -1077;
$L__BB1_114:
	add.s32 	%r1188, %r1406, -1;
	setp.gt.u32 	%p662, %r1188, 2146435070;
	@%p662 bra 	$L__BB1_118;
	shr.u32 	%r1191, %r1406, 20;
	add.s32 	%r1409, %r1408, %r1191;
	and.b32  	%r1192, %r1406, 1048575;
	or.b32  	%r1193, %r1192, 1072693248;
	mov.b64 	%fd2809, {%r1407, %r1193};
	setp.lt.u32 	%p664, %r1193, 1073127583;
	@%p664 bra 	$L__BB1_117;
	{
	.reg .b32 %temp; 
	mov.b64 	{%r1194, %temp}, %fd2809;
	}
	{
	.reg .b32 %temp; 
	mov.b64 	{%temp, %r1195}, %fd2809;
	}
	add.s32 	%r1196, %r1195, -1048576;
	mov.b64 	%fd2809, {%r1194, %r1196};
	add.s32 	%r1409, %r1409, 1;
$L__BB1_117:
	add.f64 	%fd2350, %fd2809, 0dBFF0000000000000;
	add.f64 	%fd2351, %fd2809, 0d3FF0000000000000;
	rcp.approx.ftz.f64 	%fd2352, %fd2351;
	neg.f64 	%fd2353, %fd2351;
	fma.rn.f64 	%fd2354, %fd2353, %fd2352, 0d3FF0000000000000;
	fma.rn.f64 	%fd2355, %fd2354, %fd2354, %fd2354;
	fma.rn.f64 	%fd2356, %fd2355, %fd2352, %fd2352;
	mul.f64 	%fd2357, %fd2350, %fd2356;
	fma.rn.f64 	%fd2358, %fd2350, %fd2356, %fd2357;
	mul.f64 	%fd2359, %fd2358, %fd2358;
	fma.rn.f64 	%fd2360, %fd2359, 0d3EB1380B3AE80F1E, 0d3ED0EE258B7A8B04;
	fma.rn.f64 	%fd2361, %fd2360, %fd2359, 0d3EF3B2669F02676F;
	fma.rn.f64 	%fd2362, %fd2361, %fd2359, 0d3F1745CBA9AB0956;
	fma.rn.f64 	%fd2363, %fd2362, %fd2359, 0d3F3C71C72D1B5154;
	fma.rn.f64 	%fd2364, %fd2363, %fd2359, 0d3F624924923BE72D;
	fma.rn.f64 	%fd2365, %fd2364, %fd2359, 0d3F8999999999A3C4;
	fma.rn.f64 	%fd2366, %fd2365, %fd2359, 0d3FB5555555555554;
	sub.f64 	%fd2367, %fd2350, %fd2358;
	add.f64 	%fd2368, %fd2367, %fd2367;
	neg.f64 	%fd2369, %fd2358;
	fma.rn.f64 	%fd2370, %fd2369, %fd2350, %fd2368;
	mul.f64 	%fd2371, %fd2356, %fd2370;
	mul.f64 	%fd2372, %fd2359, %fd2366;
	fma.rn.f64 	%fd2373, %fd2372, %fd2358, %fd2371;
	xor.b32  	%r1197, %r1409, -2147483648;
	mov.b32 	%r1198, 1127219200;
	mov.b64 	%fd2374, {%r1197, %r1198};
	sub.f64 	%fd2375, %fd2374, %fd1;
	fma.rn.f64 	%fd2376, %fd2375, 0d3FE62E42FEFA39EF, %fd2358;
	fma.rn.f64 	%fd2377, %fd2375, 0dBFE62E42FEFA39EF, %fd2376;
	sub.f64 	%fd2378, %fd2377, %fd2358;
	sub.f64 	%fd2379, %fd2373, %fd2378;
	fma.rn.f64 	%fd2380, %fd2375, 0d3C7ABC9E3B39803F, %fd2379;
	add.f64 	%fd2810, %fd2376, %fd2380;
	bra.uni 	$L__BB1_119;
$L__BB1_118:
	fma.rn.f64 	%fd2349, %fd2808, 0d7FF0000000000000, 0d7FF0000000000000;
	{
	.reg .b32 %temp; 
	mov.b64 	{%temp, %r1189}, %fd2808;
	}
	and.b32  	%r1190, %r1189, 2147483647;
	setp.eq.s32 	%p663, %r1190, 0;
	selp.f64 	%fd2810, 0dFFF0000000000000, %fd2349, %p663;
$L__BB1_119:
	mov.f64 	%fd2381, 0dBFED67F1C864BEB5;
	sub.f64 	%fd2382, %fd2381, %fd78;
	sub.f64 	%fd2383, %fd2382, %fd2810;
	sub.f64 	%fd2916, %fd2383, %fd2807;
	bra.uni 	$L__BB1_392;
$L__BB1_120:
	fma.rn.f64 	%fd2105, %fd2811, 0d7FF0000000000000, 0d7FF0000000000000;
	{
	.reg .b32 %temp; 
	mov.b64 	{%temp, %r1132}, %fd2811;
	}
	and.b32  	%r1133, %r1132, 2147483647;
	setp.eq.s32 	%p630, %r1133, 0;
	selp.f64 	%fd2822, 0dFFF0000000000000, %fd2105, %p630;
	bra.uni 	$L__BB1_148;
$L__BB1_121:
	mul.f64 	%fd1968, %fd12, %fd88;
	mul.f64 	%fd1969, %fd13, %fd88;
	setp.ge.f64 	%p586, %fd1969, %fd1968;
	selp.f64 	%fd98, %fd1969, %fd1968, %p586;
	selp.f64 	%fd1970, %fd1968, %fd1969, %p586;
	sub.f64 	%fd99, %fd1970, %fd98;
	fma.rn.f64 	%fd1971, %fd99, 0d3FF71547652B82FE, 0d4338000000000000;
	{
	.reg .b32 %temp; 
	mov.b64 	{%r85, %temp}, %fd1971;
	}
	mov.f64 	%fd1972, 0dC338000000000000;
	add.rn.f64 	%fd1973, %fd1971, %fd1972;
	fma.rn.f64 	%fd1974, %fd1973, 0dBFE62E42FEFA39EF, %fd99;
	fma.rn.f64 	%fd1975, %fd1973, 0dBC7ABC9E3B39803F, %fd1974;
	fma.rn.f64 	%fd1976, %fd1975, 0d3E5ADE1569CE2BDF, 0d3E928AF3FCA213EA;
	fma.rn.f64 	%fd1977, %fd1976, %fd1975, 0d3EC71DEE62401315;
	fma.rn.f64 	%fd1978, %fd1977, %fd1975, 0d3EFA01997C89EB71;
	fma.rn.f64 	%fd1979, %fd1978, %fd1975, 0d3F2A01A014761F65;
	fma.rn.f64 	%fd1980, %fd1979, %fd1975, 0d3F56C16C1852B7AF;
	fma.rn.f64 	%fd1981, %fd1980, %fd1975, 0d3F81111111122322;
	fma.rn.f64 	%fd1982, %fd1981, %fd1975, 0d3FA55555555502A1;
	fma.rn.f64 	%fd1983, %fd1982, %fd1975, 0d3FC5555555555511;
	fma.rn.f64 	%fd1984, %fd1983, %fd1975, 0d3FE000000000000B;
	fma.rn.f64 	%fd1985, %fd1984, %fd1975, 0d3FF0000000000000;
	fma.rn.f64 	%fd1986, %fd1985, %fd1975, 0d3FF0000000000000;
	{
	.reg .b32 %temp; 
	mov.b64 	{%r86, %temp}, %fd1986;
	}
	{
	.reg .b32 %temp; 
	mov.b64 	{%temp, %r87}, %fd1986;
	}
	shl.b32 	%r1077, %r85, 20;
	add.s32 	%r1078, %r1077, %r87;
	mov.b64 	%fd2813, {%r86, %r1078};
	{
	.reg .b32 %temp; 
	mov.b64 	{%temp, %r1079}, %fd99;
	}
	mov.b32 	%f18, %r1079;
	abs.f32 	%f3, %f18;
	setp.lt.f32 	%p587, %f3, 0f4086232B;
	@%p587 bra 	$L__BB1_124;
	setp.lt.f64 	%p588, %fd99, 0d0000000000000000;
	add.f64 	%fd1987, %fd99, 0d7FF0000000000000;
	selp.f64 	%fd2813, 0d0000000000000000, %fd1987, %p588;
	setp.geu.f32 	%p589, %f3, 0f40874800;
	@%p589 bra 	$L__BB1_124;
	shr.u32 	%r1080, %r85, 31;
	add.s32 	%r1081, %r85, %r1080;
	shr.s32 	%r1082, %r1081, 1;
	shl.b32 	%r1083, %r1082, 20;
	add.s32 	%r1084, %r87, %r1083;
	mov.b64 	%fd1988, {%r86, %r1084};
	sub.s32 	%r1085, %r85, %r1082;
	shl.b32 	%r1086, %r1085, 20;
	add.s32 	%r1087, %r1086, 1072693248;
	mov.b32 	%r1088, 0;
	mov.b64 	%fd1989, {%r1088, %r1087};
	mul.f64 	%fd2813, %fd1989, %fd1988;
$L__BB1_124:
	neg.f64 	%fd104, %fd2813;
	{
	.reg .b32 %temp; 
	mov.b64 	{%temp, %r1089}, %fd104;
	}
	mov.b32 	%f19, %r1089;
	setp.geu.f32 	%p590, %f19, 0f3FE55555;
	setp.leu.f32 	%p591, %f19, 0fBFD99999;
	or.pred  	%p592, %p590, %p591;
	@%p592 bra 	$L__BB1_126;
	mov.f64 	%fd2023, 0d4000000000000000;
	sub.f64 	%fd2024, %fd2023, %fd2813;
	div.rn.f64 	%fd2025, %fd104, %fd2024;
	mul.f64 	%fd2026, %fd2813, %fd2025;
	sub.f64 	%fd2027, %fd2026, %fd2813;
	mul.f64 	%fd2028, %fd2027, %fd2027;
	fma.rn.f64 	%fd2029, %fd2028, 0d3EB372FB2FBE14B5, 0d3ED087FFCEB2DC44;
	fma.rn.f64 	%fd2030, %fd2029, %fd2028, 0d3EF3B9FF890F468C;
	fma.rn.f64 	%fd2031, %fd2030, %fd2028, 0d3F17457EFD51BAF8;
	fma.rn.f64 	%fd2032, %fd2031, %fd2028, 0d3F3C71C8DE3CE825;
	fma.rn.f64 	%fd2033, %fd2032, %fd2028, 0d3F6249248FA4661F;
	fma.rn.f64 	%fd2034, %fd2033, %fd2028, 0d3F899999999D70C4;
	fma.rn.f64 	%fd2035, %fd2034, %fd2028, 0d3FB5555555555462;
	mul.f64 	%fd2036, %fd2028, %fd2035;
	fma.rn.f64 	%fd2037, %fd2036, %fd2027, %fd2026;
	sub.f64 	%fd2816, %fd2037, %fd2813;
	bra.uni 	$L__BB1_133;
$L__BB1_126:
	mov.f64 	%fd1990, 0d3FF0000000000000;
	sub.f64 	%fd2814, %fd1990, %fd2813;
	{
	.reg .b32 %temp; 
	mov.b64 	{%temp, %r1414}, %fd2814;
	}
	{
	.reg .b32 %temp; 
	mov.b64 	{%r1415, %temp}, %fd2814;
	}
	setp.gt.s32 	%p593, %r1414, 1048575;
	mov.b32 	%r1416, -1023;
	@%p593 bra 	$L__BB1_128;
	mul.f64 	%fd2814, %fd2814, 0d4350000000000000;
	{
	.reg .b32 %temp; 
	mov.b64 	{%temp, %r1414}, %fd2814;
	}
	{
	.reg .b32 %temp; 
	mov.b64 	{%r1415, %temp}, %fd2814;
	}
	mov.b32 	%r1416, -1077;
$L__BB1_128:
	add.s32 	%r1092, %r1414, -1;
	setp.gt.u32 	%p594, %r1092, 2146435070;
	@%p594 bra 	$L__BB1_132;
	shr.u32 	%r1095, %r1414, 20;
	add.s32 	%r1417, %r1416, %r1095;
	and.b32  	%r1096, %r1414, 1048575;
	or.b32  	%r1097, %r1096, 1072693248;
	mov.b64 	%fd2815, {%r1415, %r1097};
	setp.lt.u32 	%p596, %r1097, 1073127583;
	@%p596 bra 	$L__BB1_131;
	{
	.reg .b32 %temp; 
	mov.b64 	{%r1098, %temp}, %fd2815;
	}
	{
	.reg .b32 %temp; 
	mov.b64 	{%temp, %r1099}, %fd2815;
	}
	add.s32 	%r1100, %r1099, -1048576;
	mov.b64 	%fd2815, {%r1098, %r1100};
	add.s32 	%r1417, %r1417, 1;
$L__BB1_131:
	add.f64 	%fd1992, %fd2815, 0dBFF0000000000000;
	add.f64 	%fd1993, %fd2815, 0d3FF0000000000000;
	rcp.approx.ftz.f64 	%fd1994, %fd1993;
	neg.f64 	%fd1995, %fd1993;
	fma.rn.f64 	%fd1996, %fd1995, %fd1994, 0d3FF0000000000000;
	fma.rn.f64 	%fd1997, %fd1996, %fd1996, %fd1996;
	fma.rn.f64 	%fd1998, %fd1997, %fd1994, %fd1994;
	mul.f64 	%fd1999, %fd1992, %fd1998;
	fma.rn.f64 	%fd2000, %fd1992, %fd1998, %fd1999;
	mul.f64 	%fd2001, %fd2000, %fd2000;
	fma.rn.f64 	%fd2002, %fd2001, 0d3EB1380B3AE80F1E, 0d3ED0EE258B7A8B04;
	fma.rn.f64 	%fd2003, %fd2002, %fd2001, 0d3EF3B2669F02676F;
	fma.rn.f64 	%fd2004, %fd2003, %fd2001, 0d3F1745CBA9AB0956;
	fma.rn.f64 	%fd2005, %fd2004, %fd2001, 0d3F3C71C72D1B5154;
	fma.rn.f64 	%fd2006, %fd2005, %fd2001, 0d3F624924923BE72D;
	fma.rn.f64 	%fd2007, %fd2006, %fd2001, 0d3F8999999999A3C4;
	fma.rn.f64 	%fd2008, %fd2007, %fd2001, 0d3FB5555555555554;
	sub.f64 	%fd2009, %fd1992, %fd2000;
	add.f64 	%fd2010, %fd2009, %fd2009;
	neg.f64 	%fd2011, %fd2000;
	fma.rn.f64 	%fd2012, %fd2011, %fd1992, %fd2010;
	mul.f64 	%fd2013, %fd1998, %fd2012;
	mul.f64 	%fd2014, %fd2001, %fd2008;
	fma.rn.f64 	%fd2015, %fd2014, %fd2000, %fd2013;
	xor.b32  	%r1101, %r1417, -2147483648;
	mov.b32 	%r1102, 1127219200;
	mov.b64 	%fd2016, {%r1101, %r1102};
	sub.f64 	%fd2017, %fd2016, %fd1;
	fma.rn.f64 	%fd2018, %fd2017, 0d3FE62E42FEFA39EF, %fd2000;
	fma.rn.f64 	%fd2019, %fd2017, 0dBFE62E42FEFA39EF, %fd2018;
	sub.f64 	%fd2020, %fd2019, %fd2000;
	sub.f64 	%fd2021, %fd2015, %fd2020;
	fma.rn.f64 	%fd2022, %fd2017, 0d3C7ABC9E3B39803F, %fd2021;
	add.f64 	%fd2816, %fd2018, %fd2022;
	bra.uni 	$L__BB1_133;
$L__BB1_132:
	fma.rn.f64 	%fd1991, %fd2814, 0d7FF0000000000000, 0d7FF0000000000000;
	{
	.reg .b32 %temp; 
	mov.b64 	{%temp, %r1093}, %fd2814;
	}
	and.b32  	%r1094, %r1093, 2147483647;
	setp.eq.s32 	%p595, %r1094, 0;
	selp.f64 	%fd2816, 0dFFF0000000000000, %fd1991, %p595;
$L__BB1_133:
	add.f64 	%fd115, %fd98, %fd2816;
	{
	.reg .b32 %temp; 
	mov.b64 	{%temp, %r1418}, %fd2817;
	}
	{
	.reg .b32 %temp; 
	mov.b64 	{%r1419, %temp}, %fd2817;
	}
	setp.gt.s32 	%p597, %r1418, 1048575;
	mov.b32 	%r1420, -1023;
	@%p597 bra 	$L__BB1_135;
	mul.f64 	%fd2817, %fd2817, 0d4350000000000000;
	{
	.reg .b32 %temp; 
	mov.b64 	{%temp, %r1418}, %fd2817;
	}
	{
	.reg .b32 %temp; 
	mov.b64 	{%r1419, %temp}, %fd2817;
	}
	mov.b32 	%r1420, -1077;
$L__BB1_135:
	add.s32 	%r1105, %r1418, -1;
	setp.gt.u32 	%p598, %r1105, 2146435070;
	@%p598 bra 	$L__BB1_139;
	shr.u32 	%r1108, %r1418, 20;
	add.s32 	%r1421, %r1420, %r1108;
	and.b32  	%r1109, %r1418, 1048575;
	or.b32  	%r1110, %r1109, 1072693248;
	mov.b64 	%fd2818, {%r1419, %r1110};
	setp.lt.u32 	%p600, %r1110, 1073127583;
	@%p600 bra 	$L__BB1_138;
	{
	.reg .b32 %temp; 
	mov.b64 	{%r1111, %temp}, %fd2818;
	}
	{
	.reg .b32 %temp; 
	mov.b64 	{%temp, %r1112}, %fd2818;
	}
	add.s32 	%r1113, %r1112, -1048576;
	mov.b64 	%fd2818, {%r1111, %r1113};
	add.s32 	%r1421, %r1421, 1;
$L__BB1_138:
	add.f64 	%fd2039, %fd2818, 0dBFF0000000000000;
	add.f64 	%fd2040, %fd2818, 0d3FF0000000000000;
	rcp.approx.ftz.f64 	%fd2041, %fd2040;
	neg.f64 	%fd2042, %fd2040;
	fma.rn.f64 	%fd2043, %fd2042, %fd2041, 0d3FF0000000000000;
	fma.rn.f64 	%fd2044, %fd2043, %fd2043, %fd2043;
	fma.rn.f64 	%fd2045, %fd2044, %fd2041, %fd2041;
	mul.f64 	%fd2046, %fd2039, %fd2045;
	fma.rn.f64 	%fd2047, %fd2039, %fd2045, %fd2046;
	mul.f64 	%fd2048, %fd2047, %fd2047;
	fma.rn.f64 	%fd2049, %fd2048, 0d3EB1380B3AE80F1E, 0d3ED0EE258B7A8B04;
	fma.rn.f64 	%fd2050, %fd2049, %fd2048, 0d3EF3B2669F02676F;
	fma.rn.f64 	%fd2051, %fd2050, %fd2048, 0d3F1745CBA9AB0956;
	fma.rn.f64 	%fd2052, %fd2051, %fd2048, 0d3F3C71C72D1B5154;
	fma.rn.f64 	%fd2053, %fd2052, %fd2048, 0d3F624924923BE72D;
	fma.rn.f64 	%fd2054, %fd2053, %fd2048, 0d3F8999999999A3C4;
	fma.rn.f64 	%fd2055, %fd2054, %fd2048, 0d3FB5555555555554;
	sub.f64 	%fd2056, %fd2039, %fd2047;
	add.f64 	%fd2057, %fd2056, %fd2056;
	neg.f64 	%fd2058, %fd2047;
	fma.rn.f64 	%fd2059, %fd2058, %fd2039, %fd2057;
	mul.f64 	%fd2060, %fd2045, %fd2059;
	mul.f64 	%fd2061, %fd2048, %fd2055;
	fma.rn.f64 	%fd2062, %fd2061, %fd2047, %fd2060;
	xor.b32  	%r1114, %r1421, -2147483648;
	mov.b32 	%r1115, 1127219200;
	mov.b64 	%fd2063, {%r1114, %r1115};
	sub.f64 	%fd2064, %fd2063, %fd1;
	fma.rn.f64 	%fd2065, %fd2064, 0d3FE62E42FEFA39EF, %fd2047;
	fma.rn.f64 	%fd2066, %fd2064, 0dBFE62E42FEFA39EF, %fd2065;
	sub.f64 	%fd2067, %fd2066, %fd2047;
	sub.f64 	%fd2068, %fd2062, %fd2067;
	fma.rn.f64 	%fd2069, %fd2064, 0d3C7ABC9E3B39803F, %fd2068;
	add.f64 	%fd2819, %fd2065, %fd2069;
	bra.uni 	$L__BB1_140;
$L__BB1_139:
	fma.rn.f64 	%fd2038, %fd2817, 0d7FF0000000000000, 0d7FF0000000000000;
	{
	.reg .b32 %temp; 
	mov.b64 	{%temp, %r1106}, %fd2817;
	}
	and.b32  	%r1107, %r1106, 2147483647;
	setp.eq.s32 	%p599, %r1107, 0;
	selp.f64 	%fd2819, 0dFFF0000000000000, %fd2038, %p599;
$L__BB1_140:
	sub.f64 	%fd2822, %fd115, %fd2819;
	mov.f64 	%fd2070, 0d3FF0000000000000;
	sub.f64 	%fd2071, %fd2070, %fd2813;
	mov.b64 	%rd187, %fd2071;
	setp.lt.s64 	%p601, %rd187, 0;
	and.b64  	%rd188, %rd187, 9223372036854775807;
	add.s64 	%rd189, %rd188, -4503599627370496;
	setp.lt.u64 	%p602, %rd189, 9214364837600034816;
	and.pred  	%p603, %p602, %p601;
	add.s64 	%rd190, %rd188, -1;
	setp.lt.u64 	%p604, %rd190, 4503599627370495;
	and.pred  	%p605, %p604, %p601;
	setp.eq.s64 	%p606, %rd187, 0;
	or.pred  	%p607, %p606, %p605;
	setp.eq.s64 	%p608, %rd188, 9218868437227405312;
	or.pred  	%p609, %p607, %p608;
	setp.gt.s64 	%p610, %rd188, 9218868437227405312;
	or.pred  	%p611, %p609, %p610;
	or.pred  	%p612, %p611, %p603;
	not.pred 	%p613, %p612;
	@%p613 bra 	$L__BB1_148;
	sub.f64 	%fd2820, %fd13, %fd12;
	{
	.reg .b32 %temp; 
	mov.b64 	{%temp, %r1422}, %fd2820;
	}
	{
	.reg .b32 %temp; 
	mov.b64 	{%r1423, %temp}, %fd2820;
	}
	setp.gt.s32 	%p614, %r1422, 1048575;
	mov.b32 	%r1424, -1023;
	@%p614 bra 	$L__BB1_143;
	mul.f64 	%fd2820, %fd2820, 0d4350000000000000;
	{
	.reg .b32 %temp; 
	mov.b64 	{%temp, %r1422}, %fd2820;
	}
	{
	.reg .b32 %temp; 
	mov.b64 	{%r1423, %temp}, %fd2820;
	}
	mov.b32 	%r1424, -1077;
$L__BB1_143:
	add.s32 	%r1118, %r1422, -1;
	setp.gt.u32 	%p615, %r1118, 2146435070;
	@%p615 bra 	$L__BB1_147;
	shr.u32 	%r1121, %r1422, 20;
	add.s32 	%r1425, %r1424, %r1121;
	and.b32  	%r1122, %r1422, 1048575;
	or.b32  	%r1123, %r1122, 1072693248;
	mov.b64 	%fd2821, {%r1423, %r1123};
	setp.lt.u32 	%p617, %r1123, 1073127583;
	@%p617 bra 	$L__BB1_146;
	{
	.reg .b32 %temp; 
	mov.b64 	{%r1124, %temp}, %fd2821;
	}
	{
	.reg .b32 %temp; 
	mov.b64 	{%temp, %r1125}, %fd2821;
	}
	add.s32 	%r1126, %r1125, -1048576;
	mov.b64 	%fd2821, {%r1124, %r1126};
	add.s32 	%r1425, %r1425, 1;
$L__BB1_146:
	add.f64 	%fd2073, %fd2821, 0dBFF0000000000000;
	add.f64 	%fd2074, %fd2821, 0d3FF0000000000000;
	rcp.approx.ftz.f64 	%fd2075, %fd2074;
	neg.f64 	%fd2076, %fd2074;
	fma.rn.f64 	%fd2077, %fd2076, %fd2075, 0d3FF0000000000000;
	fma.rn.f64 	%fd2078, %fd2077, %fd2077, %fd2077;
	fma.rn.f64 	%fd2079, %fd2078, %fd2075, %fd2075;
	mul.f64 	%fd2080, %fd2073, %fd2079;
	fma.rn.f64 	%fd2081, %fd2073, %fd2079, %fd2080;
	mul.f64 	%fd2082, %fd2081, %fd2081;
	fma.rn.f64 	%fd2083, %fd2082, 0d3EB1380B3AE80F1E, 0d3ED0EE258B7A8B04;
	fma.rn.f64 	%fd2084, %fd2083, %fd2082, 0d3EF3B2669F02676F;
	fma.rn.f64 	%fd2085, %fd2084, %fd2082, 0d3F1745CBA9AB0956;
	fma.rn.f64 	%fd2086, %fd2085, %fd2082, 0d3F3C71C72D1B5154;
	fma.rn.f64 	%fd2087, %fd2086, %fd2082, 0d3F624924923BE72D;
	fma.rn.f64 	%fd2088, %fd2087, %fd2082, 0d3F8999999999A3C4;
	fma.rn.f64 	%fd2089, %fd2088, %fd2082, 0d3FB5555555555554;
	sub.f64 	%fd2090, %fd2073, %fd2081;
	add.f64 	%fd2091, %fd2090, %fd2090;
	neg.f64 	%fd2092, %fd2081;
	fma.rn.f64 	%fd2093, %fd2092, %fd2073, %fd2091;
	mul.f64 	%fd2094, %fd2079, %fd2093;
	mul.f64 	%fd2095, %fd2082, %fd2089;
	fma.rn.f64 	%fd2096, %fd2095, %fd2081, %fd2094;
	xor.b32  	%r1127, %r1425, -2147483648;
	mov.b32 	%r1128, 1127219200;
	mov.b64 	%fd2097, {%r1127, %r1128};
	sub.f64 	%fd2098, %fd2097, %fd1;
	fma.rn.f64 	%fd2099, %fd2098, 0d3FE62E42FEFA39EF, %fd2081;
	fma.rn.f64 	%fd2100, %fd2098, 0dBFE62E42FEFA39EF, %fd2099;
	sub.f64 	%fd2101, %fd2100, %fd2081;
	sub.f64 	%fd2102, %fd2096, %fd2101;
	fma.rn.f64 	%fd2103, %fd2098, 0d3C7ABC9E3B39803F, %fd2102;
	add.f64 	%fd2822, %fd2099, %fd2103;
	bra.uni 	$L__BB1_148;
$L__BB1_147:
	fma.rn.f64 	%fd2072, %fd2820, 0d7FF0000000000000, 0d7FF0000000000000;
	{
	.reg .b32 %temp; 
	mov.b64 	{%temp, %r1119}, %fd2820;
	}
	and.b32  	%r1120, %r1119, 2147483647;
	setp.eq.s32 	%p616, %r1120, 0;
	selp.f64 	%fd2822, 0dFFF0000000000000, %fd2072, %p616;
$L__BB1_148:
	mul.f64 	%fd2137, %fd11, %fd88;
	sub.f64 	%fd2916, %fd2137, %fd2822;
	bra.uni 	$L__BB1_392;
$L__BB1_149:
	setp.ne.s32 	%p393, %r13, 4;
	add.s32 	%r118, %r12, 3;
	setp.ge.u32 	%p394, %r118, %r395;
	or.pred  	%p395, %p393, %p394;
	@%p395 bra 	$L__BB1_409;
	mul.wide.u32 	%rd159, %r12, 4;
	add.s64 	%rd160, %rd1, %rd159;
	ld.global.nc.u32 	%r856, [%rd160];
	add.s32 	%r857, %r12, 1;
	mul.wide.u32 	%rd161, %r857, 4;
	add.s64 	%rd162, %rd1, %rd161;
	ld.global.nc.u32 	%r858, [%rd162];
	add.s32 	%r859, %r12, 2;
	mul.wide.u32 	%rd163, %r859, 4;
	add.s64 	%rd164, %rd1, %rd163;
	ld.global.nc.u32 	%r860, [%rd164];
	mul.wide.u32 	%rd165, %r118, 4;
	add.s64 	%rd166, %rd1, %rd165;
	ld.global.nc.u32 	%r861, [%rd166];
	shl.b32 	%r862, %r856, 3;
	mov.u32 	%r863, shared;
	add.s32 	%r864, %r863, %r862;
	ld.shared.f64 	%fd135, [%r864];
	shl.b32 	%r865, %r858, 3;
	add.s32 	%r866, %r863, %r865;
	ld.shared.f64 	%fd2848, [%r866];
	shl.b32 	%r867, %r860, 3;
	add.s32 	%r868, %r863, %r867;
	ld.shared.f64 	%fd137, [%r868];
	shl.b32 	%r869, %r861, 3;
	add.s32 	%r870, %r863, %r869;
	ld.shared.f64 	%fd138, [%r870];
	abs.f64 	%fd1393, %fd135;
	setp.equ.f64 	%p396, %fd1393, 0d7FF0000000000000;
	abs.f64 	%fd1394, %fd2848;
	setp.equ.f64 	%p397, %fd1394, 0d7FF0000000000000;
	or.pred  	%p398, %p396, %p397;
	setp.le.f64 	%p399, %fd2848, 0d0000000000000000;
	or.pred  	%p400, %p398, %p399;
	mov.f64 	%fd2916, 0dFFF0000000000000;
	@%p400 bra 	$L__BB1_392;
	mov.b64 	%rd167, %fd137;
	setp.lt.s64 	%p401, %rd167, 0;
	and.b64  	%rd168, %rd167, 9223372036854775807;
	add.s64 	%rd169, %rd168, -4503599627370496;
	setp.lt.u64 	%p402, %rd169, 9214364837600034816;
	and.pred  	%p403, %p402, %p401;
	add.s64 	%rd170, %rd168, -1;
	setp.lt.u64 	%p404, %rd170, 4503599627370495;
	and.pred  	%p405, %p404, %p401;
	setp.eq.s64 	%p406, %rd168, 0;
	or.pred  	%p407, %p406, %p405;
	setp.eq.s64 	%p408, %rd168, 9218868437227405312;
	or.pred  	%p409, %p407, %p408;
	setp.gt.s64 	%p410, %rd168, 9218868437227405312;
	or.pred  	%p411, %p409, %p410;
	or.pred  	%p412, %p411, %p403;
	abs.f64 	%fd1397, %fd138;
	setp.equ.f64 	%p413, %fd1397, 0d7FF0000000000000;
	or.pred  	%p414, %p412, %p413;
	setp.leu.f64 	%p415, %fd138, 0d3FF0000000000000;
	or.pred  	%p416, %p414, %p415;
	@%p416 bra 	$L__BB1_392;
	div.rn.f64 	%fd139, %fd138, %fd137;
	{
	.reg .b32 %temp; 
	mov.b64 	{%temp, %r1426}, %fd139;
	}
	{
	.reg .b32 %temp; 
	mov.b64 	{%r1427, %temp}, %fd139;
	}
	setp.gt.s32 	%p417, %r1426, 1048575;
	mov.b32 	%r1428, -1023;
	mov.f64 	%fd2823, %fd139;
	@%p417 bra 	$L__BB1_154;
	mul.f64 	%fd2823, %fd139, 0d4350000000000000;
	{
	.reg .b32 %temp; 
	mov.b64 	{%temp, %r1426}, %fd2823;
	}
	{
	.reg .b32 %temp; 
	mov.b64 	{%r1427, %temp}, %fd2823;
	}
	mov.b32 	%r1428, -1077;
$L__BB1_154:
	add.s32 	%r873, %r1426, -1;
	setp.gt.u32 	%p418, %r873, 2146435070;
	@%p418 bra 	$L__BB1_158;
	shr.u32 	%r876, %r1426, 20;
	add.s32 	%r1429, %r1428, %r876;
	and.b32  	%r877, %r1426, 1048575;
	or.b32  	%r878, %r877, 1072693248;
	mov.b64 	%fd2824, {%r1427, %r878};
	setp.lt.u32 	%p420, %r878, 1073127583;
	@%p420 bra 	$L__BB1_157;
	{
	.reg .b32 %temp; 
	mov.b64 	{%r879, %temp}, %fd2824;
	}
	{
	.reg .b32 %temp; 
	mov.b64 	{%temp, %r880}, %fd2824;
	}
	add.s32 	%r881, %r880, -1048576;
	mov.b64 	%fd2824, {%r879, %r881};
	add.s32 	%r1429, %r1429, 1;
$L__BB1_157:
	add.f64 	%fd1400, %fd2824, 0dBFF0000000000000;
	add.f64 	%fd1401, %fd2824, 0d3FF0000000000000;
	rcp.approx.ftz.f64 	%fd1402, %fd1401;
	neg.f64 	%fd1403, %fd1401;
	fma.rn.f64 	%fd1404, %fd1403, %fd1402, 0d3FF0000000000000;
	fma.rn.f64 	%fd1405, %fd1404, %fd1404, %fd1404;
	fma.rn.f64 	%fd1406, %fd1405, %fd1402, %fd1402;
	mul.f64 	%fd1407, %fd1400, %fd1406;
	fma.rn.f64 	%fd1408, %fd1400, %fd1406, %fd1407;
	mul.f64 	%fd1409, %fd1408, %fd1408;
	fma.rn.f64 	%fd1410, %fd1409, 0d3EB1380B3AE80F1E, 0d3ED0EE258B7A8B04;
	fma.rn.f64 	%fd1411, %fd1410, %fd1409, 0d3EF3B2669F02676F;
	fma.rn.f64 	%fd1412, %fd1411, %fd1409, 0d3F1745CBA9AB0956;
	fma.rn.f64 	%fd1413, %fd1412, %fd1409, 0d3F3C71C72D1B5154;
	fma.rn.f64 	%fd1414, %fd1413, %fd1409, 0d3F624924923BE72D;
	fma.rn.f64 	%fd1415, %fd1414, %fd1409, 0d3F8999999999A3C4;
	fma.rn.f64 	%fd1416, %fd1415, %fd1409, 0d3FB5555555555554;
	sub.f64 	%fd1417, %fd1400, %fd1408;
	add.f64 	%fd1418, %fd1417, %fd1417;
	neg.f64 	%fd1419, %fd1408;
	fma.rn.f64 	%fd1420, %fd1419, %fd1400, %fd1418;
	mul.f64 	%fd1421, %fd1406, %fd1420;
	mul.f64 	%fd1422, %fd1409, %fd1416;
	fma.rn.f64 	%fd1423, %fd1422, %fd1408, %fd1421;
	xor.b32  	%r882, %r1429, -2147483648;
	mov.b32 	%r883, 1127219200;
	mov.b64 	%fd1424, {%r882, %r883};
	sub.f64 	%fd1425, %fd1424, %fd1;
	fma.rn.f64 	%fd1426, %fd1425, 0d3FE62E42FEFA39EF, %fd1408;
	fma.rn.f64 	%fd1427, %fd1425, 0dBFE62E42FEFA39EF, %fd1426;
	sub.f64 	%fd1428, %fd1427, %fd1408;
	sub.f64 	%fd1429, %fd1423, %fd1428;
	fma.rn.f64 	%fd1430, %fd1425, 0d3C7ABC9E3B39803F, %fd1429;
	add.f64 	%fd2825, %fd1426, %fd1430;
	bra.uni 	$L__BB1_159;
$L__BB1_158:
	fma.rn.f64 	%fd1399, %fd2823, 0d7FF0000000000000, 0d7FF0000000000000;
	{
	.reg .b32 %temp; 
	mov.b64 	{%temp, %r874}, %fd2823;
	}
	and.b32  	%r875, %r874, 2147483647;
	setp.eq.s32 	%p419, %r875, 0;
	selp.f64 	%fd2825, 0dFFF0000000000000, %fd1399, %p419;
$L__BB1_159:
	mul.f64 	%fd1432, %fd137, 0dBFE0000000000000;
	mul.f64 	%fd1433, %fd137, %fd1432;
	fma.rn.f64 	%fd148, %fd138, %fd2825, %fd1433;
	sub.f64 	%fd149, %fd139, %fd137;
	abs.f64 	%fd1434, %fd148;
	setp.equ.f64 	%p421, %fd1434, 0d7FF0000000000000;
	abs.f64 	%fd1435, %fd149;
	setp.equ.f64 	%p422, %fd1435, 0d7FF0000000000000;
	or.pred  	%p423, %p421, %p422;
	@%p423 bra 	$L__BB1_392;
	rcp.rn.f64 	%fd1437, %fd2848;
	sub.f64 	%fd1438, %fd12, %fd135;
	mul.f64 	%fd150, %fd1438, %fd1437;
	sub.f64 	%fd1439, %fd13, %fd135;
	mul.f64 	%fd151, %fd1439, %fd1437;
	sub.f64 	%fd1440, %fd11, %fd135;
	mul.f64 	%fd152, %fd1440, %fd1437;
	neg.f64 	%fd153, %fd137;
	setp.gtu.f64 	%p424, %fd151, %fd153;
	@%p424 bra 	$L__BB1_185;
	add.f64 	%fd154, %fd138, 0dBFF0000000000000;
	fma.rn.f64 	%fd1441, %fd148, 0d3FF71547652B82FE, 0d4338000000000000;
	{
	.reg .b32 %temp; 
	mov.b64 	{%r129, %temp}, %fd1441;
	}
	mov.f64 	%fd1442, 0dC338000000000000;
	add.rn.f64 	%fd1443, %fd1441, %fd1442;
	fma.rn.f64 	%fd1444, %fd1443, 0dBFE62E42FEFA39EF, %fd148;
	fma.rn.f64 	%fd1445, %fd1443, 0dBC7ABC9E3B39803F, %fd1444;
	fma.rn.f64 	%fd1446, %fd1445, 0d3E5ADE1569CE2BDF, 0d3E928AF3FCA213EA;
	fma.rn.f64 	%fd1447, %fd1446, %fd1445, 0d3EC71DEE62401315;
	fma.rn.f64 	%fd1448, %fd1447, %fd1445, 0d3EFA01997C89EB71;
	fma.rn.f64 	%fd1449, %fd1448, %fd1445, 0d3F2A01A014761F65;
	fma.rn.f64 	%fd1450, %fd1449, %fd1445, 0d3F56C16C1852B7AF;
	fma.rn.f64 	%fd1451, %fd1450, %fd1445, 0d3F81111111122322;
	fma.rn.f64 	%fd1452, %fd1451, %fd1445, 0d3FA55555555502A1;
	fma.rn.f64 	%fd1453, %fd1452, %fd1445, 0d3FC5555555555511;
	fma.rn.f64 	%fd1454, %fd1453, %fd1445, 0d3FE000000000000B;
	fma.rn.f64 	%fd1455, %fd1454, %fd1445, 0d3FF0000000000000;
	fma.rn.f64 	%fd1456, %fd1455, %fd1445, 0d3FF0000000000000;
	{
	.reg .b32 %temp; 
	mov.b64 	{%r130, %temp}, %fd1456;
	}
	{
	.reg .b32 %temp; 
	mov.b64 	{%temp, %r131}, %fd1456;
	}
	shl.b32 	%r884, %r129, 20;
	add.s32 	%r885, %r884, %r131;
	mov.b64 	%fd2826, {%r130, %r885};
	{
	.reg .b32 %temp; 
	mov.b64 	{%temp, %r886}, %fd148;
	}
	mov.b32 	%f16, %r886;
	abs.f32 	%f4, %f16;
	setp.lt.f32 	%p425, %f4, 0f4086232B;
	@%p425 bra 	$L__BB1_164;
	setp.lt.f64 	%p426, %fd148, 0d0000000000000000;
	add.f64 	%fd1457, %fd148, 0d7FF0000000000000;
	selp.f64 	%fd2826, 0d0000000000000000, %fd1457, %p426;
	setp.geu.f32 	%p427, %f4, 0f40874800;
	@%p427 bra 	$L__BB1_164;
	shr.u32 	%r887, %r129, 31;
	add.s32 	%r888, %r129, %r887;
	shr.s32 	%r889, %r888, 1;
	shl.b32 	%r890, %r889, 20;
	add.s32 	%r891, %r131, %r890;
	mov.b64 	%fd1458, {%r130, %r891};
	sub.s32 	%r892, %r129, %r889;
	shl.b32 	%r893, %r892, 20;
	add.s32 	%r894, %r893, 1072693248;
	mov.b32 	%r895, 0;
	mov.b64 	%fd1459, {%r895, %r894};
	mul.f64 	%fd2826, %fd1459, %fd1458;
$L__BB1_164:
	sub.f64 	%fd159, %fd149, %fd151;
	neg.f64 	%fd160, %fd154;
	{
	.reg .b32 %temp; 
	mov.b64 	{%temp, %r132}, %fd159;
	}
	{
	.reg .b32 %temp; 
	mov.b64 	{%temp, %r133}, %fd160;
	}
	shr.u32 	%r896, %r133, 20;
	and.b32  	%r897, %r896, 2047;
	add.s32 	%r898, %r897, -1012;
	mov.b64 	%rd171, %fd160;
	shl.b64 	%rd6, %rd171, %r898;
	setp.eq.s64 	%p5, %rd6, -9223372036854775808;
	abs.f64 	%fd161, %fd159;
	setp.neu.f64 	%p428, %fd159, 0d0000000000000000;
	@%p428 bra 	$L__BB1_166;
	setp.eq.s64 	%p431, %rd6, -9223372036854775808;
	abs.f64 	%fd1468, %fd154;
	setp.neu.f64 	%p432, %fd1468, 0d3FE0000000000000;
	and.pred  	%p3, %p432, %p431;
	selp.b32 	%r899, %r132, 0, %p3;
	setp.lt.s32 	%p433, %r133, 0;
	or.b32  	%r900, %r899, 2146435072;
	selp.b32 	%r901, %r900, %r899, %p433;
	mov.b32 	%r902, 0;
	mov.b64 	%fd2828, {%r902, %r901};
	bra.uni 	$L__BB1_167;
$L__BB1_166:
	{ // callseq 28, 0
	.param .b64 param0;
	st.param.f64 	[param0], %fd161;
	.param .b64 param1;
	st.param.f64 	[param1], %fd160;
	.param .b64 retval0;
	call.uni (retval0), 
	__internal_accurate_pow, 
	(
	param0, 
	param1
	);
	ld.param.f64 	%fd1460, [retval0];
	} // callseq 28
	setp.lt.s32 	%p429, %r132, 0;
	cvt.rzi.f64.f64 	%fd1462, %fd160;
	setp.neu.f64 	%p430, %fd1462, %fd160;
	neg.f64 	%fd1464, %fd1460;
	selp.f64 	%fd1465, %fd1464, %fd1460, %p5;
	selp.f64 	%fd1466, %fd1465, %fd1460, %p429;
	selp.f64 	%fd1467, 0dFFF8000000000000, %fd1466, %p430;
	selp.f64 	%fd2828, %fd1467, %fd1466, %p429;
	mov.pred 	%p3, %p5;
$L__BB1_167:
	sub.f64 	%fd1469, %fd159, %fd154;
	{
	.reg .b32 %temp; 
	mov.b64 	{%temp, %r903}, %fd1469;
	}
	and.b32  	%r904, %r903, 2146435072;
	setp.ne.s32 	%p434, %r904, 2146435072;
	@%p434 bra 	$L__BB1_174;
	setp.num.f64 	%p435, %fd159, %fd159;
	@%p435 bra 	$L__BB1_170;
	add.rn.f64 	%fd2828, %fd159, %fd160;
	bra.uni 	$L__BB1_174;
$L__BB1_170:
	abs.f64 	%fd1470, %fd154;
	setp.neu.f64 	%p436, %fd1470, 0d7FF0000000000000;
	@%p436 bra 	$L__BB1_172;
	setp.gt.f64 	%p441, %fd161, 0d3FF0000000000000;
	selp.b32 	%r912, 2146435072, 0, %p441;
	setp.lt.s32 	%p442, %r133, 0;
	xor.b32  	%r913, %r912, 2146435072;
	selp.b32 	%r914, %r913, %r912, %p442;
	setp.eq.f64 	%p443, %fd159, 0dBFF0000000000000;
	selp.b32 	%r915, 1072693248, %r914, %p443;
	mov.b32 	%r916, 0;
	mov.b64 	%fd2828, {%r916, %r915};
	bra.uni 	$L__BB1_174;
$L__BB1_172:
	setp.neu.f64 	%p437, %fd161, 0d7FF0000000000000;
	@%p437 bra 	$L__BB1_174;
	setp.lt.s32 	%p438, %r132, 0;
	setp.lt.s32 	%p439, %r133, 0;
	selp.b32 	%r905, 0, 2146435072, %p439;
	and.b32  	%r906, %r133, 2147483647;
	setp.ne.s32 	%p440, %r906, 1071644672;
	or.b32  	%r907, %r905, -2147483648;
	selp.b32 	%r908, %r907, %r905, %p440;
	selp.b32 	%r909, %r908, %r905, %p3;
	selp.b32 	%r910, %r909, %r905, %p438;
	mov.b32 	%r911, 0;
	mov.b64 	%fd2828, {%r911, %r910};
$L__BB1_174:
	sub.f64 	%fd169, %fd149, %fd150;
	{
	.reg .b32 %temp; 
	mov.b64 	{%temp, %r134}, %fd169;
	}
	abs.f64 	%fd170, %fd169;
	setp.neu.f64 	%p444, %fd169, 0d0000000000000000;
	@%p444 bra 	$L__BB1_176;
	setp.eq.s64 	%p448, %rd6, -9223372036854775808;
	abs.f64 	%fd1479, %fd154;
	setp.neu.f64 	%p449, %fd1479, 0d3FE0000000000000;
	and.pred  	%p5, %p449, %p448;
	selp.b32 	%r917, %r134, 0, %p5;
	setp.lt.s32 	%p450, %r133, 0;
	or.b32  	%r918, %r917, 2146435072;
	selp.b32 	%r919, %r918, %r917, %p450;
	mov.b32 	%r920, 0;
	mov.b64 	%fd2830, {%r920, %r919};
	bra.uni 	$L__BB1_177;
$L__BB1_176:
	{ // callseq 29, 0
	.param .b64 param0;
	st.param.f64 	[param0], %fd170;
	.param .b64 param1;
	st.param.f64 	[param1], %fd160;
	.param .b64 retval0;
	call.uni (retval0), 
	__internal_accurate_pow, 
	(
	param0, 
	param1
	);
	ld.param.f64 	%fd1471, [retval0];
	} // callseq 29
	setp.lt.s32 	%p445, %r134, 0;
	cvt.rzi.f64.f64 	%fd1473, %fd160;
	setp.neu.f64 	%p446, %fd1473, %fd160;
	neg.f64 	%fd1475, %fd1471;
	setp.eq.s64 	%p447, %rd6, -9223372036854775808;
	selp.f64 	%fd1476, %fd1475, %fd1471, %p447;
	selp.f64 	%fd1477, %fd1476, %fd1471, %p445;
	selp.f64 	%fd1478, 0dFFF8000000000000, %fd1477, %p446;
	selp.f64 	%fd2830, %fd1478, %fd1477, %p445;
$L__BB1_177:
	sub.f64 	%fd1480, %fd169, %fd154;
	{
	.reg .b32 %temp; 
	mov.b64 	{%temp, %r921}, %fd1480;
	}
	and.b32  	%r922, %r921, 2146435072;
	setp.ne.s32 	%p451, %r922, 2146435072;
	@%p451 bra 	$L__BB1_184;
	setp.num.f64 	%p452, %fd169, %fd169;
	@%p452 bra 	$L__BB1_180;
	add.rn.f64 	%fd2830, %fd169, %fd160;
	bra.uni 	$L__BB1_184;
$L__BB1_180:
	abs.f64 	%fd1481, %fd154;
	setp.neu.f64 	%p453, %fd1481, 0d7FF0000000000000;
	@%p453 bra 	$L__BB1_182;
	setp.gt.f64 	%p458, %fd170, 0d3FF0000000000000;
	selp.b32 	%r930, 2146435072, 0, %p458;
	setp.lt.s32 	%p459, %r133, 0;
	xor.b32  	%r931, %r930, 2146435072;
	selp.b32 	%r932, %r931, %r930, %p459;
	setp.eq.f64 	%p460, %fd169, 0dBFF0000000000000;
	selp.b32 	%r933, 1072693248, %r932, %p460;
	mov.b32 	%r934, 0;
	mov.b64 	%fd2830, {%r934, %r933};
	bra.uni 	$L__BB1_184;
$L__BB1_182:
	setp.neu.f64 	%p454, %fd170, 0d7FF0000000000000;
	@%p454 bra 	$L__BB1_184;
	setp.lt.s32 	%p455, %r134, 0;
	setp.lt.s32 	%p456, %r133, 0;
	selp.b32 	%r923, 0, 2146435072, %p456;
	and.b32  	%r924, %r133, 2147483647;
	setp.ne.s32 	%p457, %r924, 1071644672;
	or.b32  	%r925, %r923, -2147483648;
	selp.b32 	%r926, %r925, %r923, %p457;
	selp.b32 	%r927, %r926, %r923, %p5;
	selp.b32 	%r928, %r927, %r923, %p455;
	mov.b32 	%r929, 0;
	mov.b64 	%fd2830, {%r929, %r928};
$L__BB1_184:
	setp.eq.f64 	%p461, %fd154, 0d0000000000000000;
	setp.eq.f64 	%p462, %fd169, 0d3FF0000000000000;
	selp.f64 	%fd1483, 0d3FF0000000000000, %fd2830, %p461;
	selp.f64 	%fd1484, 0d3FF0000000000000, %fd1483, %p462;
	div.rn.f64 	%fd1485, %fd2826, %fd154;
	setp.eq.f64 	%p463, %fd159, 0d3FF0000000000000;
	selp.f64 	%fd1486, 0d3FF0000000000000, %fd2828, %p461;
	selp.f64 	%fd1487, 0d3FF0000000000000, %fd1486, %p463;
	sub.f64 	%fd1488, %fd1487, %fd1484;
	mul.f64 	%fd2841, %fd1485, %fd1488;
	mov.b64 	%rd172, %fd2841;
	setp.lt.s64 	%p464, %rd172, 0;
	and.b64  	%rd173, %rd172, 9223372036854775807;
	add.s64 	%rd174, %rd173, -4503599627370496;
	setp.lt.u64 	%p465, %rd174, 9214364837600034816;
	and.pred  	%p466, %p465, %p464;
	add.s64 	%rd175, %rd173, -1;
	setp.lt.u64 	%p467, %rd175, 4503599627370495;
	and.pred  	%p468, %p467, %p464;
	setp.eq.s64 	%p469, %rd173, 0;
	or.pred  	%p470, %p469, %p468;
	setp.eq.s64 	%p471, %rd173, 9218868437227405312;
	or.pred  	%p472, %p470, %p471;
	setp.gt.s64 	%p473, %rd173, 9218868437227405312;
	or.pred  	%p474, %p472, %p473;
	or.pred  	%p475, %p474, %p466;
	@%p475 bra 	$L__BB1_392;
	bra.uni 	$L__BB1_222;
$L__BB1_185:
	setp.ltu.f64 	%p476, %fd150, %fd153;
	@%p476 bra 	$L__BB1_193;
	mul.f64 	%fd179, %fd151, 0dBFE6A09E667F3BCD;
	{
	.reg .b32 %temp; 
	mov.b64 	{%temp, %r135}, %fd179;
	}
	and.b32  	%r136, %r135, 2147483647;
	{
	.reg .b32 %temp; 
	mov.b64 	{%r137, %temp}, %fd179;
	}
	setp.gt.u32 	%p477, %r136, 2146435071;
	@%p477 bra 	$L__BB1_188;
	mov.b64 	%fd1492, {%r137, %r136};
	add.f64 	%fd1493, %fd1492, 0dC010000000000000;
	add.f64 	%fd1494, %fd1492, 0d4010000000000000;
	rcp.approx.ftz.f64 	%fd1495, %fd1494;
	neg.f64 	%fd1496, %fd1494;
	fma.rn.f64 	%fd1497, %fd1496, %fd1495, 0d3FF0000000000000;
	fma.rn.f64 	%fd1498, %fd1497, %fd1497, %fd1497;
	fma.rn.f64 	%fd1499, %fd1498, %fd1495, %fd1495;
	mul.f64 	%fd1500, %fd1493, %fd1499;
	mov.f64 	%fd1501, 0d3FF0000000000000;
	add.rn.f64 	%fd1502, %fd1500, %fd1501;
	fma.rn.f64 	%fd1503, %fd1502, 0dC010000000000000, %fd1492;
	neg.f64 	%fd1504, %fd1500;
	fma.rn.f64 	%fd1505, %fd1504, %fd1492, %fd1503;
	fma.rn.f64 	%fd1506, %fd1499, %fd1505, %fd1500;
	fma.rn.f64 	%fd1507, %fd1506, 0dBDF8774AD4E0BFD7, 0dBE44E1C6FD03D328;
	fma.rn.f64 	%fd1508, %fd1507, %fd1506, 0dBE4330149F7A56B6;
	fma.rn.f64 	%fd1509, %fd1508, %fd1506, 0d3E7BEDDED8376273;
	fma.rn.f64 	%fd1510, %fd1509, %fd1506, 0d3E6F9254C3ABF22B;
	fma.rn.f64 	%fd1511, %fd1510, %fd1506, 0dBEAB9068C2148CF0;
	fma.rn.f64 	%fd1512, %fd1511, %fd1506, 0d3E94C6454DB34009;
	fma.rn.f64 	%fd1513, %fd1512, %fd1506, 0d3ED7F1C378F2311D;
	fma.rn.f64 	%fd1514, %fd1513, %fd1506, 0dBEE78E051C6D5C58;
	fma.rn.f64 	%fd1515, %fd1514, %fd1506, 0dBEF995B4EAD14A90;
	fma.rn.f64 	%fd1516, %fd1515, %fd1506, 0d3F23BE27CF0A29B2;
	fma.rn.f64 	%fd1517, %fd1516, %fd1506, 0dBF2A1DEF3E81672E;
	fma.rn.f64 	%fd1518, %fd1517, %fd1506, 0dBF48D4ABE68C1713;
	fma.rn.f64 	%fd1519, %fd1518, %fd1506, 0d3F749C67210DD6B4;
	fma.rn.f64 	%fd1520, %fd1519, %fd1506, 0dBF9096238568E357;
	fma.rn.f64 	%fd1521, %fd1520, %fd1506, 0d3FA3079EDF8C2DC9;
	fma.rn.f64 	%fd1522, %fd1521, %fd1506, 0dBFB0FB06DFF601FC;
	fma.rn.f64 	%fd1523, %fd1522, %fd1506, 0d3FB7FEE004DFBCDC;
	fma.rn.f64 	%fd1524, %fd1523, %fd1506, 0dBFB9DDB23C3DB8C6;
	fma.rn.f64 	%fd1525, %fd1524, %fd1506, 0d3FB16ECEFCFA5FDA;
	fma.rn.f64 	%fd1526, %fd1525, %fd1506, 0d3F8F7F5DF66FB6D6;
	fma.rn.f64 	%fd1527, %fd1526, %fd1506, 0dBFC1DF1AD154A29D;
	fma.rn.f64 	%fd1528, %fd1527, %fd1506, 0d3FF3BA5916E9FD7F;
	fma.rn.f64 	%fd1529, %fd1492, 0d4000000000000000, 0d3FF0000000000000;
	rcp.approx.ftz.f64 	%fd1530, %fd1529;
	neg.f64 	%fd1531, %fd1529;
	fma.rn.f64 	%fd1532, %fd1531, %fd1530, 0d3FF0000000000000;
	fma.rn.f64 	%fd1533, %fd1532, %fd1532, %fd1532;
	fma.rn.f64 	%fd1534, %fd1533, %fd1530, %fd1530;
	mul.f64 	%fd1535, %fd1534, %fd1528;
	mul.f64 	%fd1536, %fd1535, 0dC000000000000000;
	fma.rn.f64 	%fd1537, %fd1492, %fd1536, %fd1528;
	neg.f64 	%fd1538, %fd1535;
	add.rn.f64 	%fd1539, %fd1537, %fd1538;
	fma.rn.f64 	%fd1540, %fd1539, %fd1534, %fd1535;
	neg.f64 	%fd1541, %fd1492;
	mul.f64 	%fd1542, %fd1492, %fd1541;
	fma.rn.f64 	%fd1543, %fd1542, 0d3FF71547652B82FE, 0d4338000000000000;
	{
	.reg .b32 %temp; 
	mov.b64 	{%r935, %temp}, %fd1543;
	}
	mov.f64 	%fd1544, 0dC338000000000000;
	add.rn.f64 	%fd1545, %fd1543, %fd1544;
	fma.rn.f64 	%fd1546, %fd1545, 0dBFE62E42FEFA39EF, %fd1542;
	fma.rn.f64 	%fd1547, %fd1545, 0dBC7ABC9E3B39803F, %fd1546;
	fma.rn.f64 	%fd1548, %fd1547, 0d3E5ADE1569CE2BDF, 0d3E928AF3FCA213EA;
	fma.rn.f64 	%fd1549, %fd1548, %fd1547, 0d3EC71DEE62401315;
	fma.rn.f64 	%fd1550, %fd1549, %fd1547, 0d3EFA01997C89EB71;
	fma.rn.f64 	%fd1551, %fd1550, %fd1547, 0d3F2A01A014761F65;
	fma.rn.f64 	%fd1552, %fd1551, %fd1547, 0d3F56C16C1852B7AF;
	fma.rn.f64 	%fd1553, %fd1552, %fd1547, 0d3F81111111122322;
	fma.rn.f64 	%fd1554, %fd1553, %fd1547, 0d3FA55555555502A1;
	fma.rn.f64 	%fd1555, %fd1554, %fd1547, 0d3FC5555555555511;
	fma.rn.f64 	%fd1556, %fd1555, %fd1547, 0d3FE000000000000B;
	fma.rn.f64 	%fd1557, %fd1556, %fd1547, 0d3FF0000000000000;
	fma.rn.f64 	%fd1558, %fd1557, %fd1547, 0d3FF0000000000000;
	shr.u32 	%r936, %r935, 31;
	add.s32 	%r937, %r935, %r936;
	shr.s32 	%r938, %r937, 1;
	{
	.reg .b32 %temp; 
	mov.b64 	{%r939, %temp}, %fd1558;
	}
	{
	.reg .b32 %temp; 
	mov.b64 	{%temp, %r940}, %fd1558;
	}
	shl.b32 	%r941, %r938, 20;
	add.s32 	%r942, %r940, %r941;
	mov.b64 	%fd1559, {%r939, %r942};
	sub.s32 	%r943, %r935, %r938;
	shl.b32 	%r944, %r943, 20;
	add.s32 	%r945, %r944, 1072693248;
	mov.b32 	%r946, 0;
	mov.b64 	%fd1560, {%r946, %r945};
	mul.f64 	%fd1561, %fd1560, %fd1559;
	neg.f64 	%fd1562, %fd1542;
	fma.rn.f64 	%fd1563, %fd1541, %fd1492, %fd1562;
	fma.rn.f64 	%fd1564, %fd1561, %fd1563, %fd1561;
	mul.f64 	%fd1565, %fd1564, %fd1540;
	setp.gt.u32 	%p481, %r136, 1077624832;
	selp.f64 	%fd1566, 0d0000000000000000, %fd1565, %p481;
	setp.lt.s32 	%p482, %r135, 0;
	mov.f64 	%fd1567, 0d4000000000000000;
	sub.f64 	%fd1568, %fd1567, %fd1566;
	selp.f64 	%fd2831, %fd1568, %fd1566, %p482;
	bra.uni 	$L__BB1_189;
$L__BB1_188:
	setp.eq.s32 	%p478, %r136, 2146435072;
	setp.eq.s32 	%p479, %r137, 0;
	setp.lt.s32 	%p480, %r135, 0;
	selp.f64 	%fd1489, 0d4000000000000000, 0d0000000000000000, %p480;
	add.f64 	%fd1490, %fd179, %fd179;
	selp.f64 	%fd1491, %fd1489, %fd1490, %p479;
	selp.f64 	%fd2831, %fd1491, %fd1490, %p478;
$L__BB1_189:
	mul.f64 	%fd183, %fd150, 0dBFE6A09E667F3BCD;
	{
	.reg .b32 %temp; 
	mov.b64 	{%temp, %r138}, %fd183;
	}
	and.b32  	%r139, %r138, 2147483647;
	{
	.reg .b32 %temp; 
	mov.b64 	{%r140, %temp}, %fd183;
	}
	setp.gt.u32 	%p483, %r139, 2146435071;
	@%p483 bra 	$L__BB1_191;
	mov.b64 	%fd1572, {%r140, %r139};
	add.f64 	%fd1573, %fd1572, 0dC010000000000000;
	add.f64 	%fd1574, %fd1572, 0d4010000000000000;
	rcp.approx.ftz.f64 	%fd1575, %fd1574;
	neg.f64 	%fd1576, %fd1574;
	fma.rn.f64 	%fd1577, %fd1576, %fd1575, 0d3FF0000000000000;
	fma.rn.f64 	%fd1578, %fd1577, %fd1577, %fd1577;
	fma.rn.f64 	%fd1579, %fd1578, %fd1575, %fd1575;
	mul.f64 	%fd1580, %fd1573, %fd1579;
	mov.f64 	%fd1581, 0d3FF0000000000000;
	add.rn.f64 	%fd1582, %fd1580, %fd1581;
	fma.rn.f64 	%fd1583, %fd1582, 0dC010000000000000, %fd1572;
	neg.f64 	%fd1584, %fd1580;
	fma.rn.f64 	%fd1585, %fd1584, %fd1572, %fd1583;
	fma.rn.f64 	%fd1586, %fd1579, %fd1585, %fd1580;
	fma.rn.f64 	%fd1587, %fd1586, 0dBDF8774AD4E0BFD7, 0dBE44E1C6FD03D328;
	fma.rn.f64 	%fd1588, %fd1587, %fd1586, 0dBE4330149F7A56B6;
	fma.rn.f64 	%fd1589, %fd1588, %fd1586, 0d3E7BEDDED8376273;
	fma.rn.f64 	%fd1590, %fd1589, %fd1586, 0d3E6F9254C3ABF22B;
	fma.rn.f64 	%fd1591, %fd1590, %fd1586, 0dBEAB9068C2148CF0;
	fma.rn.f64 	%fd1592, %fd1591, %fd1586, 0d3E94C6454DB34009;
	fma.rn.f64 	%fd1593, %fd1592, %fd1586, 0d3ED7F1C378F2311D;
	fma.rn.f64 	%fd1594, %fd1593, %fd1586, 0dBEE78E051C6D5C58;
	fma.rn.f64 	%fd1595, %fd1594, %fd1586, 0dBEF995B4EAD14A90;
	fma.rn.f64 	%fd1596, %fd1595, %fd1586, 0d3F23BE27CF0A29B2;
	fma.rn.f64 	%fd1597, %fd1596, %fd1586, 0dBF2A1DEF3E81672E;
	fma.rn.f64 	%fd1598, %fd1597, %fd1586, 0dBF48D4ABE68C1713;
	fma.rn.f64 	%fd1599, %fd1598, %fd1586, 0d3F749C67210DD6B4;
	fma.rn.f64 	%fd1600, %fd1599, %fd1586, 0dBF9096238568E357;
	fma.rn.f64 	%fd1601, %fd1600, %fd1586, 0d3FA3079EDF8C2DC9;
	fma.rn.f64 	%fd1602, %fd1601, %fd1586, 0dBFB0FB06DFF601FC;
	fma.rn.f64 	%fd1603, %fd1602, %fd1586, 0d3FB7FEE004DFBCDC;
	fma.rn.f64 	%fd1604, %fd1603, %fd1586, 0dBFB9DDB23C3DB8C6;
	fma.rn.f64 	%fd1605, %fd1604, %fd1586, 0d3FB16ECEFCFA5FDA;
	fma.rn.f64 	%fd1606, %fd1605, %fd1586, 0d3F8F7F5DF66FB6D6;
	fma.rn.f64 	%fd1607, %fd1606, %fd1586, 0dBFC1DF1AD154A29D;
	fma.rn.f64 	%fd1608, %fd1607, %fd1586, 0d3FF3BA5916E9FD7F;
	fma.rn.f64 	%fd1609, %fd1572, 0d4000000000000000, 0d3FF0000000000000;
	rcp.approx.ftz.f64 	%fd1610, %fd1609;
	neg.f64 	%fd1611, %fd1609;
	fma.rn.f64 	%fd1612, %fd1611, %fd1610, 0d3FF0000000000000;
	fma.rn.f64 	%fd1613, %fd1612, %fd1612, %fd1612;
	fma.rn.f64 	%fd1614, %fd1613, %fd1610, %fd1610;
	mul.f64 	%fd1615, %fd1614, %fd1608;
	mul.f64 	%fd1616, %fd1615, 0dC000000000000000;
	fma.rn.f64 	%fd1617, %fd1572, %fd1616, %fd1608;
	neg.f64 	%fd1618, %fd1615;
	add.rn.f64 	%fd1619, %fd1617, %fd1618;
	fma.rn.f64 	%fd1620, %fd1619, %fd1614, %fd1615;
	neg.f64 	%fd1621, %fd1572;
	mul.f64 	%fd1622, %fd1572, %fd1621;
	fma.rn.f64 	%fd1623, %fd1622, 0d3FF71547652B82FE, 0d4338000000000000;
	{
	.reg .b32 %temp; 
	mov.b64 	{%r947, %temp}, %fd1623;
	}
	mov.f64 	%fd1624, 0dC338000000000000;
	add.rn.f64 	%fd1625, %fd1623, %fd1624;
	fma.rn.f64 	%fd1626, %fd1625, 0dBFE62E42FEFA39EF, %fd1622;
	fma.rn.f64 	%fd1627, %fd1625, 0dBC7ABC9E3B39803F, %fd1626;
	fma.rn.f64 	%fd1628, %fd1627, 0d3E5ADE1569CE2BDF, 0d3E928AF3FCA213EA;
	fma.rn.f64 	%fd1629, %fd1628, %fd1627, 0d3EC71DEE62401315;
	fma.rn.f64 	%fd1630, %fd1629, %fd1627, 0d3EFA01997C89EB71;
	fma.rn.f64 	%fd1631, %fd1630, %fd1627, 0d3F2A01A014761F65;
	fma.rn.f64 	%fd1632, %fd1631, %fd1627, 0d3F56C16C1852B7AF;
	fma.rn.f64 	%fd1633, %fd1632, %fd1627, 0d3F81111111122322;
	fma.rn.f64 	%fd1634, %fd1633, %fd1627, 0d3FA55555555502A1;
	fma.rn.f64 	%fd1635, %fd1634, %fd1627, 0d3FC5555555555511;
	fma.rn.f64 	%fd1636, %fd1635, %fd1627, 0d3FE000000000000B;
	fma.rn.f64 	%fd1637, %fd1636, %fd1627, 0d3FF0000000000000;
	fma.rn.f64 	%fd1638, %fd1637, %fd1627, 0d3FF0000000000000;
	shr.u32 	%r948, %r947, 31;
	add.s32 	%r949, %r947, %r948;
	shr.s32 	%r950, %r949, 1;
	{
	.reg .b32 %temp; 
	mov.b64 	{%r951, %temp}, %fd1638;
	}
	{
	.reg .b32 %temp; 
	mov.b64 	{%temp, %r952}, %fd1638;
	}
	shl.b32 	%r953, %r950, 20;
	add.s32 	%r954, %r952, %r953;
	mov.b64 	%fd1639, {%r951, %r954};
	sub.s32 	%r955, %r947, %r950;
	shl.b32 	%r956, %r955, 20;
	add.s32 	%r957, %r956, 1072693248;
	mov.b32 	%r958, 0;
	mov.b64 	%fd1640, {%r958, %r957};
	mul.f64 	%fd1641, %fd1640, %fd1639;
	neg.f64 	%fd1642, %fd1622;
	fma.rn.f64 	%fd1643, %fd1621, %fd1572, %fd1642;
	fma.rn.f64 	%fd1644, %fd1641, %fd1643, %fd1641;
	mul.f64 	%fd1645, %fd1644, %fd1620;
	setp.gt.u32 	%p487, %r139, 1077624832;
	selp.f64 	%fd1646, 0d0000000000000000, %fd1645, %p487;
	setp.lt.s32 	%p488, %r138, 0;
	mov.f64 	%fd1647, 0d4000000000000000;
	sub.f64 	%fd1648, %fd1647, %fd1646;
	selp.f64 	%fd2832, %fd1648, %fd1646, %p488;
	bra.uni 	$L__BB1_192;
$L__BB1_191:
	setp.eq.s32 	%p484, %r139, 2146435072;
	setp.eq.s32 	%p485, %r140, 0;
	setp.lt.s32 	%p486, %r138, 0;
	selp.f64 	%fd1569, 0d4000000000000000, 0d0000000000000000, %p486;
	add.f64 	%fd1570, %fd183, %fd183;
	selp.f64 	%fd1571, %fd1569, %fd1570, %p485;
	selp.f64 	%fd2832, %fd1571, %fd1570, %p484;
$L__BB1_192:
	mul.f64 	%fd1649, %fd2832, 0d3FE0000000000000;
	mul.f64 	%fd1650, %fd2831, 0d3FE0000000000000;
	sub.f64 	%fd1651, %fd1650, %fd1649;
	mul.f64 	%fd2841, %fd1651, 0d40040D931FF62706;
	bra.uni 	$L__BB1_222;
$L__BB1_193:
	add.f64 	%fd188, %fd138, 0dBFF0000000000000;
	fma.rn.f64 	%fd1652, %fd148, 0d3FF71547652B82FE, 0d4338000000000000;
	{
	.reg .b32 %temp; 
	mov.b64 	{%r141, %temp}, %fd1652;
	}
	mov.f64 	%fd1653, 0dC338000000000000;
	add.rn.f64 	%fd1654, %fd1652, %fd1653;
	fma.rn.f64 	%fd1655, %fd1654, 0dBFE62E42FEFA39EF, %fd148;
	fma.rn.f64 	%fd1656, %fd1654, 0dBC7ABC9E3B39803F, %fd1655;
	fma.rn.f64 	%fd1657, %fd1656, 0d3E5ADE1569CE2BDF, 0d3E928AF3FCA213EA;
	fma.rn.f64 	%fd1658, %fd1657, %fd1656, 0d3EC71DEE62401315;
	fma.rn.f64 	%fd1659, %fd1658, %fd1656, 0d3EFA01997C89EB71;
	fma.rn.f64 	%fd1660, %fd1659, %fd1656, 0d3F2A01A014761F65;
	fma.rn.f64 	%fd1661, %fd1660, %fd1656, 0d3F56C16C1852B7AF;
	fma.rn.f64 	%fd1662, %fd1661, %fd1656, 0d3F81111111122322;
	fma.rn.f64 	%fd1663, %fd1662, %fd1656, 0d3FA55555555502A1;
	fma.rn.f64 	%fd1664, %fd1663, %fd1656, 0d3FC5555555555511;
	fma.rn.f64 	%fd1665, %fd1664, %fd1656, 0d3FE000000000000B;
	fma.rn.f64 	%fd1666, %fd1665, %fd1656, 0d3FF0000000000000;
	fma.rn.f64 	%fd1667, %fd1666, %fd1656, 0d3FF0000000000000;
	{
	.reg .b32 %temp; 
	mov.b64 	{%r142, %temp}, %fd1667;
	}
	{
	.reg .b32 %temp; 
	mov.b64 	{%temp, %r143}, %fd1667;
	}
	shl.b32 	%r959, %r141, 20;
	add.s32 	%r960, %r959, %r143;
	mov.b64 	%fd2833, {%r142, %r960};
	{
	.reg .b32 %temp; 
	mov.b64 	{%temp, %r961}, %fd148;
	}
	mov.b32 	%f17, %r961;
	abs.f32 	%f5, %f17;
	setp.lt.f32 	%p489, %f5, 0f4086232B;
	@%p489 bra 	$L__BB1_196;
	setp.lt.f64 	%p490, %fd148, 0d0000000000000000;
	add.f64 	%fd1668, %fd148, 0d7FF0000000000000;
	selp.f64 	%fd2833, 0d0000000000000000, %fd1668, %p490;
	setp.geu.f32 	%p491, %f5, 0f40874800;
	@%p491 bra 	$L__BB1_196;
	shr.u32 	%r962, %r141, 31;
	add.s32 	%r963, %r141, %r962;
	shr.s32 	%r964, %r963, 1;
	shl.b32 	%r965, %r964, 20;
	add.s32 	%r966, %r143, %r965;
	mov.b64 	%fd1669, {%r142, %r966};
	sub.s32 	%r967, %r141, %r964;
	shl.b32 	%r968, %r967, 20;
	add.s32 	%r969, %r968, 1072693248;
	mov.b32 	%r970, 0;
	mov.b64 	%fd1670, {%r970, %r969};
	mul.f64 	%fd2833, %fd1670, %fd1669;
$L__BB1_196:
	add.f64 	%fd193, %fd137, %fd149;
	neg.f64 	%fd194, %fd188;
	{
	.reg .b32 %temp; 
	mov.b64 	{%temp, %r144}, %fd193;
	}
	{
	.reg .b32 %temp; 
	mov.b64 	{%temp, %r145}, %fd194;
	}
	shr.u32 	%r971, %r145, 20;
	and.b32  	%r972, %r971, 2047;
	add.s32 	%r973, %r972, -1012;
	mov.b64 	%rd176, %fd194;
	shl.b64 	%rd7, %rd176, %r973;
	setp.eq.s64 	%p10, %rd7, -9223372036854775808;
	abs.f64 	%fd195, %fd193;
	setp.neu.f64 	%p492, %fd193, 0d0000000000000000;
	@%p492 bra 	$L__BB1_198;
	setp.eq.s64 	%p495, %rd7, -9223372036854775808;
	abs.f64 	%fd1679, %fd188;
	setp.neu.f64 	%p496, %fd1679, 0d3FE0000000000000;
	and.pred  	%p792, %p496, %p495;
	selp.b32 	%r974, %r144, 0, %p792;
	setp.lt.s32 	%p497, %r145, 0;
	or.b32  	%r975, %r974, 2146435072;
	selp.b32 	%r976, %r975, %r974, %p497;
	mov.b32 	%r977, 0;
	mov.b64 	%fd2835, {%r977, %r976};
	bra.uni 	$L__BB1_199;
$L__BB1_198:
	{ // callseq 30, 0
	.param .b64 param0;
	st.param.f64 	[param0], %fd195;
	.param .b64 param1;
	st.param.f64 	[param1], %fd194;
	.param .b64 retval0;
	call.uni (retval0), 
	__internal_accurate_pow, 
	(
	param0, 
	param1
	);
	ld.param.f64 	%fd1671, [retval0];
	} // callseq 30
	setp.lt.s32 	%p493, %r144, 0;
	cvt.rzi.f64.f64 	%fd1673, %fd194;
	setp.neu.f64 	%p494, %fd1673, %fd194;
	neg.f64 	%fd1675, %fd1671;
	selp.f64 	%fd1676, %fd1675, %fd1671, %p10;
	selp.f64 	%fd1677, %fd1676, %fd1671, %p493;
	selp.f64 	%fd1678, 0dFFF8000000000000, %fd1677, %p494;
	selp.f64 	%fd2835, %fd1678, %fd1677, %p493;
	mov.pred 	%p792, %p10;
$L__BB1_199:
	sub.f64 	%fd1680, %fd193, %fd188;
	{
	.reg .b32 %temp; 
	mov.b64 	{%temp, %r978}, %fd1680;
	}
	and.b32  	%r979, %r978, 2146435072;
	setp.ne.s32 	%p498, %r979, 2146435072;
	@%p498 bra 	$L__BB1_204;
	abs.f64 	%fd1681, %fd188;
	setp.neu.f64 	%p499, %fd1681, 0d7FF0000000000000;
	@%p499 bra 	$L__BB1_202;
	setp.gt.f64 	%p504, %fd195, 0d3FF0000000000000;
	selp.b32 	%r987, 2146435072, 0, %p504;
	setp.lt.s32 	%p505, %r145, 0;
	xor.b32  	%r988, %r987, 2146435072;
	selp.b32 	%r989, %r988, %r987, %p505;
	setp.eq.f64 	%p506, %fd193, 0dBFF0000000000000;
	selp.b32 	%r990, 1072693248, %r989, %p506;
	mov.b32 	%r991, 0;
	mov.b64 	%fd2835, {%r991, %r990};
	bra.uni 	$L__BB1_204;
$L__BB1_202:
	setp.neu.f64 	%p500, %fd195, 0d7FF0000000000000;
	@%p500 bra 	$L__BB1_204;
	setp.lt.s32 	%p501, %r144, 0;
	setp.lt.s32 	%p502, %r145, 0;
	selp.b32 	%r980, 0, 2146435072, %p502;
	and.b32  	%r981, %r145, 2147483647;
	setp.ne.s32 	%p503, %r981, 1071644672;
	or.b32  	%r982, %r980, -2147483648;
	selp.b32 	%r983, %r982, %r980, %p503;
	selp.b32 	%r984, %r983, %r980, %p792;
	selp.b32 	%r985, %r984, %r980, %p501;
	mov.b32 	%r986, 0;
	mov.b64 	%fd2835, {%r986, %r985};
$L__BB1_204:
	sub.f64 	%fd202, %fd149, %fd150;
	{
	.reg .b32 %temp; 
	mov.b64 	{%temp, %r146}, %fd202;
	}
	abs.f64 	%fd203, %fd202;
	setp.neu.f64 	%p507, %fd202, 0d0000000000000000;
	@%p507 bra 	$L__BB1_206;
	setp.eq.s64 	%p511, %rd7, -9223372036854775808;
	abs.f64 	%fd1690, %fd188;
	setp.neu.f64 	%p512, %fd1690, 0d3FE0000000000000;
	and.pred  	%p10, %p512, %p511;
	selp.b32 	%r992, %r146, 0, %p10;
	setp.lt.s32 	%p513, %r145, 0;
	or.b32  	%r993, %r992, 2146435072;
	selp.b32 	%r994, %r993, %r992, %p513;
	mov.b32 	%r995, 0;
	mov.b64 	%fd2837, {%r995, %r994};
	bra.uni 	$L__BB1_207;
$L__BB1_206:
	{ // callseq 31, 0
	.param .b64 param0;
	st.param.f64 	[param0], %fd203;
	.param .b64 param1;
	st.param.f64 	[param1], %fd194;
	.param .b64 retval0;
	call.uni (retval0), 
	__internal_accurate_pow, 
	(
	param0, 
	param1
	);
	ld.param.f64 	%fd1682, [retval0];
	} // callseq 31
	setp.lt.s32 	%p508, %r146, 0;
	cvt.rzi.f64.f64 	%fd1684, %fd194;
	setp.neu.f64 	%p509, %fd1684, %fd194;
	neg.f64 	%fd1686, %fd1682;
	setp.eq.s64 	%p510, %rd7, -9223372036854775808;
	selp.f64 	%fd1687, %fd1686, %fd1682, %p510;
	selp.f64 	%fd1688, %fd1687, %fd1682, %p508;
	selp.f64 	%fd1689, 0dFFF8000000000000, %fd1688, %p509;
	selp.f64 	%fd2837, %fd1689, %fd1688, %p508;
$L__BB1_207:
	sub.f64 	%fd1691, %fd202, %fd188;
	{
	.reg .b32 %temp; 
	mov.b64 	{%temp, %r996}, %fd1691;
	}
	and.b32  	%r997, %r996, 2146435072;
	setp.ne.s32 	%p514, %r997, 2146435072;
	@%p514 bra 	$L__BB1_214;
	setp.num.f64 	%p515, %fd202, %fd202;
	@%p515 bra 	$L__BB1_210;
	add.rn.f64 	%fd2837, %fd202, %fd194;
	bra.uni 	$L__BB1_214;
$L__BB1_210:
	abs.f64 	%fd1692, %fd188;
	setp.neu.f64 	%p516, %fd1692, 0d7FF0000000000000;
	@%p516 bra 	$L__BB1_212;
	setp.gt.f64 	%p521, %fd203, 0d3FF0000000000000;
	selp.b32 	%r1005, 2146435072, 0, %p521;
	setp.lt.s32 	%p522, %r145, 0;
	xor.b32  	%r1006, %r1005, 2146435072;
	selp.b32 	%r1007, %r1006, %r1005, %p522;
	setp.eq.f64 	%p523, %fd202, 0dBFF0000000000000;
	selp.b32 	%r1008, 1072693248, %r1007, %p523;
	mov.b32 	%r1009, 0;
	mov.b64 	%fd2837, {%r1009, %r1008};
	bra.uni 	$L__BB1_214;
$L__BB1_212:
	setp.neu.f64 	%p517, %fd203, 0d7FF0000000000000;
	@%p517 bra 	$L__BB1_214;
	setp.lt.s32 	%p518, %r146, 0;
	setp.lt.s32 	%p519, %r145, 0;
	selp.b32 	%r998, 0, 2146435072, %p519;
	and.b32  	%r999, %r145, 2147483647;
	setp.ne.s32 	%p520, %r999, 1071644672;
	or.b32  	%r1000, %r998, -2147483648;
	selp.b32 	%r1001, %r1000, %r998, %p520;
	selp.b32 	%r1002, %r1001, %r998, %p10;
	selp.b32 	%r1003, %r1002, %r998, %p518;
	mov.b32 	%r1004, 0;
	mov.b64 	%fd2837, {%r1004, %r1003};
$L__BB1_214:
	setp.eq.f64 	%p524, %fd188, 0d0000000000000000;
	setp.eq.f64 	%p525, %fd202, 0d3FF0000000000000;
	selp.f64 	%fd1694, 0d3FF0000000000000, %fd2837, %p524;
	selp.f64 	%fd1695, 0d3FF0000000000000, %fd1694, %p525;
	div.rn.f64 	%fd1696, %fd2833, %fd188;
	setp.eq.f64 	%p526, %fd193, 0d3FF0000000000000;
	selp.f64 	%fd1697, 0d3FF0000000000000, %fd2835, %p524;
	selp.f64 	%fd1698, 0d3FF0000000000000, %fd1697, %p526;
	sub.f64 	%fd1699, %fd1698, %fd1695;
	mul.f64 	%fd211, %fd1696, %fd1699;
	mov.b64 	%rd177, %fd211;
	setp.lt.s64 	%p527, %rd177, 0;
	and.b64  	%rd178, %rd177, 9223372036854775807;
	add.s64 	%rd179, %rd178, -4503599627370496;
	setp.lt.u64 	%p528, %rd179, 9214364837600034816;
	and.pred  	%p529, %p528, %p527;
	add.s64 	%rd180, %rd178, -1;
	setp.lt.u64 	%p530, %rd180, 4503599627370495;
	and.pred  	%p531, %p530, %p527;
	setp.eq.s64 	%p532, %rd178, 0;
	or.pred  	%p533, %p532, %p531;
	setp.eq.s64 	%p534, %rd178, 9218868437227405312;
	or.pred  	%p535, %p533, %p534;
	setp.gt.s64 	%p536, %rd178, 9218868437227405312;
	or.pred  	%p537, %p535, %p536;
	or.pred  	%p538, %p537, %p529;
	@%p538 bra 	$L__BB1_392;
	mul.f64 	%fd212, %fd151, 0dBFE6A09E667F3BCD;
	{
	.reg .b32 %temp; 
	mov.b64 	{%temp, %r147}, %fd212;
	}
	and.b32  	%r148, %r147, 2147483647;
	{
	.reg .b32 %temp; 
	mov.b64 	{%r149, %temp}, %fd212;
	}
	setp.gt.u32 	%p539, %r148, 2146435071;
	@%p539 bra 	$L__BB1_217;
	mov.b64 	%fd1703, {%r149, %r148};
	add.f64 	%fd1704, %fd1703, 0dC010000000000000;
	add.f64 	%fd1705, %fd1703, 0d4010000000000000;
	rcp.approx.ftz.f64 	%fd1706, %fd1705;
	neg.f64 	%fd1707, %fd1705;
	fma.rn.f64 	%fd1708, %fd1707, %fd1706, 0d3FF0000000000000;
	fma.rn.f64 	%fd1709, %fd1708, %fd1708, %fd1708;
	fma.rn.f64 	%fd1710, %fd1709, %fd1706, %fd1706;
	mul.f64 	%fd1711, %fd1704, %fd1710;
	mov.f64 	%fd1712, 0d3FF0000000000000;
	add.rn.f64 	%fd1713, %fd1711, %fd1712;
	fma.rn.f64 	%fd1714, %fd1713, 0dC010000000000000, %fd1703;
	neg.f64 	%fd1715, %fd1711;
	fma.rn.f64 	%fd1716, %fd1715, %fd1703, %fd1714;
	fma.rn.f64 	%fd1717, %fd1710, %fd1716, %fd1711;
	fma.rn.f64 	%fd1718, %fd1717, 0dBDF8774AD4E0BFD7, 0dBE44E1C6FD03D328;
	fma.rn.f64 	%fd1719, %fd1718, %fd1717, 0dBE4330149F7A56B6;
	fma.rn.f64 	%fd1720, %fd1719, %fd1717, 0d3E7BEDDED8376273;
	fma.rn.f64 	%fd1721, %fd1720, %fd1717, 0d3E6F9254C3ABF22B;
	fma.rn.f64 	%fd1722, %fd1721, %fd1717, 0dBEAB9068C2148CF0;
	fma.rn.f64 	%fd1723, %fd1722, %fd1717, 0d3E94C6454DB34009;
	fma.rn.f64 	%fd1724, %fd1723, %fd1717, 0d3ED7F1C378F2311D;
	fma.rn.f64 	%fd1725, %fd1724, %fd1717, 0dBEE78E051C6D5C58;
	fma.rn.f64 	%fd1726, %fd1725, %fd1717, 0dBEF995B4EAD14A90;
	fma.rn.f64 	%fd1727, %fd1726, %fd1717, 0d3F23BE27CF0A29B2;
	fma.rn.f64 	%fd1728, %fd1727, %fd1717, 0dBF2A1DEF3E81672E;
	fma.rn.f64 	%fd1729, %fd1728, %fd1717, 0dBF48D4ABE68C1713;
	fma.rn.f64 	%fd1730, %fd1729, %fd1717, 0d3F749C67210DD6B4;
	fma.rn.f64 	%fd1731, %fd1730, %fd1717, 0dBF9096238568E357;
	fma.rn.f64 	%fd1732, %fd1731, %fd1717, 0d3FA3079EDF8C2DC9;
	fma.rn.f64 	%fd1733, %fd1732, %fd1717, 0dBFB0FB06DFF601FC;
	fma.rn.f64 	%fd1734, %fd1733, %fd1717, 0d3FB7FEE004DFBCDC;
	fma.rn.f64 	%fd1735, %fd1734, %fd1717, 0dBFB9DDB23C3DB8C6;
	fma.rn.f64 	%fd1736, %fd1735, %fd1717, 0d3FB16ECEFCFA5FDA;
	fma.rn.f64 	%fd1737, %fd1736, %fd1717, 0d3F8F7F5DF66FB6D6;
	fma.rn.f64 	%fd1738, %fd1737, %fd1717, 0dBFC1DF1AD154A29D;
	fma.rn.f64 	%fd1739, %fd1738, %fd1717, 0d3FF3BA5916E9FD7F;
	fma.rn.f64 	%fd1740, %fd1703, 0d4000000000000000, 0d3FF0000000000000;
	rcp.approx.ftz.f64 	%fd1741, %fd1740;
	neg.f64 	%fd1742, %fd1740;
	fma.rn.f64 	%fd1743, %fd1742, %fd1741, 0d3FF0000000000000;
	fma.rn.f64 	%fd1744, %fd1743, %fd1743, %fd1743;
	fma.rn.f64 	%fd1745, %fd1744, %fd1741, %fd1741;
	mul.f64 	%fd1746, %fd1745, %fd1739;
	mul.f64 	%fd1747, %fd1746, 0dC000000000000000;
	fma.rn.f64 	%fd1748, %fd1703, %fd1747, %fd1739;
	neg.f64 	%fd1749, %fd1746;
	add.rn.f64 	%fd1750, %fd1748, %fd1749;
	fma.rn.f64 	%fd1751, %fd1750, %fd1745, %fd1746;
	neg.f64 	%fd1752, %fd1703;
	mul.f64 	%fd1753, %fd1703, %fd1752;
	fma.rn.f64 	%fd1754, %fd1753, 0d3FF71547652B82FE, 0d4338000000000000;
	{
	.reg .b32 %temp; 
	mov.b64 	{%r1010, %temp}, %fd1754;
	}
	mov.f64 	%fd1755, 0dC338000000000000;
	add.rn.f64 	%fd1756, %fd1754, %fd1755;
	fma.rn.f64 	%fd1757, %fd1756, 0dBFE62E42FEFA39EF, %fd1753;
	fma.rn.f64 	%fd1758, %fd1756, 0dBC7ABC9E3B39803F, %fd1757;
	fma.rn.f64 	%fd1759, %fd1758, 0d3E5ADE1569CE2BDF, 0d3E928AF3FCA213EA;
	fma.rn.f64 	%fd1760, %fd1759, %fd1758, 0d3EC71DEE62401315;
	fma.rn.f64 	%fd1761, %fd1760, %fd1758, 0d3EFA01997C89EB71;
	fma.rn.f64 	%fd1762, %fd1761, %fd1758, 0d3F2A01A014761F65;
	fma.rn.f64 	%fd1763, %fd1762, %fd1758, 0d3F56C16C1852B7AF;
	fma.rn.f64 	%fd1764, %fd1763, %fd1758, 0d3F81111111122322;
	fma.rn.f64 	%fd1765, %fd1764, %fd1758, 0d3FA55555555502A1;
	fma.rn.f64 	%fd1766, %fd1765, %fd1758, 0d3FC5555555555511;
	fma.rn.f64 	%fd1767, %fd1766, %fd1758, 0d3FE000000000000B;
	fma.rn.f64 	%fd1768, %fd1767, %fd1758, 0d3FF0000000000000;
	fma.rn.f64 	%fd1769, %fd1768, %fd1758, 0d3FF0000000000000;
	shr.u32 	%r1011, %r1010, 31;
	add.s32 	%r1012, %r1010, %r1011;
	shr.s32 	%r1013, %r1012, 1;
	{
	.reg .b32 %temp; 
	mov.b64 	{%r1014, %temp}, %fd1769;
	}
	{
	.reg .b32 %temp; 
	mov.b64 	{%temp, %r1015}, %fd1769;
	}
	shl.b32 	%r1016, %r1013, 20;
	add.s32 	%r1017, %r1015, %r1016;
	mov.b64 	%fd1770, {%r1014, %r1017};
	sub.s32 	%r1018, %r1010, %r1013;
	shl.b32 	%r1019, %r1018, 20;
	add.s32 	%r1020, %r1019, 1072693248;
	mov.b32 	%r1021, 0;
	mov.b64 	%fd1771, {%r1021, %r1020};
	mul.f64 	%fd1772, %fd1771, %fd1770;
	neg.f64 	%fd1773, %fd1753;
	fma.rn.f64 	%fd1774, %fd1752, %fd1703, %fd1773;
	fma.rn.f64 	%fd1775, %fd1772, %fd1774, %fd1772;
	mul.f64 	%fd1776, %fd1775, %fd1751;
	setp.gt.u32 	%p543, %r148, 1077624832;
	selp.f64 	%fd1777, 0d0000000000000000, %fd1776, %p543;
	setp.lt.s32 	%p544, %r147, 0;
	mov.f64 	%fd1778, 0d4000000000000000;
	sub.f64 	%fd1779, %fd1778, %fd1777;
	selp.f64 	%fd2838, %fd1779, %fd1777, %p544;
	bra.uni 	$L__BB1_218;
$L__BB1_217:
	setp.eq.s32 	%p540, %r148, 2146435072;
	setp.eq.s32 	%p541, %r149, 0;
	setp.lt.s32 	%p542, %r147, 0;
	selp.f64 	%fd1700, 0d4000000000000000, 0d0000000000000000, %p542;
	add.f64 	%fd1701, %fd212, %fd212;
	selp.f64 	%fd1702, %fd1700, %fd1701, %p541;
	selp.f64 	%fd2838, %fd1702, %fd1701, %p540;
$L__BB1_218:
	mul.f64 	%fd216, %fd137, 0d3FE6A09E667F3BCD;
	{
	.reg .b32 %temp; 
	mov.b64 	{%temp, %r150}, %fd216;
	}
	and.b32  	%r151, %r150, 2147483647;
	{
	.reg .b32 %temp; 
	mov.b64 	{%r152, %temp}, %fd216;
	}
	setp.gt.u32 	%p545, %r151, 2146435071;
	@%p545 bra 	$L__BB1_220;
	mov.b64 	%fd1783, {%r152, %r151};
	add.f64 	%fd1784, %fd1783, 0dC010000000000000;
	add.f64 	%fd1785, %fd1783, 0d4010000000000000;
	rcp.approx.ftz.f64 	%fd1786, %fd1785;
	neg.f64 	%fd1787, %fd1785;
	fma.rn.f64 	%fd1788, %fd1787, %fd1786, 0d3FF0000000000000;
	fma.rn.f64 	%fd1789, %fd1788, %fd1788, %fd1788;
	fma.rn.f64 	%fd1790, %fd1789, %fd1786, %fd1786;
	mul.f64 	%fd1791, %fd1784, %fd1790;
	mov.f64 	%fd1792, 0d3FF0000000000000;
	add.rn.f64 	%fd1793, %fd1791, %fd1792;
	fma.rn.f64 	%fd1794, %fd1793, 0dC010000000000000, %fd1783;
	neg.f64 	%fd1795, %fd1791;
	fma.rn.f64 	%fd1796, %fd1795, %fd1783, %fd1794;
	fma.rn.f64 	%fd1797, %fd1790, %fd1796, %fd1791;
	fma.rn.f64 	%fd1798, %fd1797, 0dBDF8774AD4E0BFD7, 0dBE44E1C6FD03D328;
	fma.rn.f64 	%fd1799, %fd1798, %fd1797, 0dBE4330149F7A56B6;
	fma.rn.f64 	%fd1800, %fd1799, %fd1797, 0d3E7BEDDED8376273;
	fma.rn.f64 	%fd1801, %fd1800, %fd1797, 0d3E6F9254C3ABF22B;
	fma.rn.f64 	%fd1802, %fd1801, %fd1797, 0dBEAB9068C2148CF0;
	fma.rn.f64 	%fd1803, %fd1802, %fd1797, 0d3E94C6454DB34009;
	fma.rn.f64 	%fd1804, %fd1803, %fd1797, 0d3ED7F1C378F2311D;
	fma.rn.f64 	%fd1805, %fd1804, %fd1797, 0dBEE78E051C6D5C58;
	fma.rn.f64 	%fd1806, %fd1805, %fd1797, 0dBEF995B4EAD14A90;
	fma.rn.f64 	%fd1807, %fd1806, %fd1797, 0d3F23BE27CF0A29B2;
	fma.rn.f64 	%fd1808, %fd1807, %fd1797, 0dBF2A1DEF3E81672E;
	fma.rn.f64 	%fd1809, %fd1808, %fd1797, 0dBF48D4ABE68C1713;
	fma.rn.f64 	%fd1810, %fd1809, %fd1797, 0d3F749C67210DD6B4;
	fma.rn.f64 	%fd1811, %fd1810, %fd1797, 0dBF9096238568E357;
	fma.rn.f64 	%fd1812, %fd1811, %fd1797, 0d3FA3079EDF8C2DC9;
	fma.rn.f64 	%fd1813, %fd1812, %fd1797, 0dBFB0FB06DFF601FC;
	fma.rn.f64 	%fd1814, %fd1813, %fd1797, 0d3FB7FEE004DFBCDC;
	fma.rn.f64 	%fd1815, %fd1814, %fd1797, 0dBFB9DDB23C3DB8C6;
	fma.rn.f64 	%fd1816, %fd1815, %fd1797, 0d3FB16ECEFCFA5FDA;
	fma.rn.f64 	%fd1817, %fd1816, %fd1797, 0d3F8F7F5DF66FB6D6;
	fma.rn.f64 	%fd1818, %fd1817, %fd1797, 0dBFC1DF1AD154A29D;
	fma.rn.f64 	%fd1819, %fd1818, %fd1797, 0d3FF3BA5916E9FD7F;
	fma.rn.f64 	%fd1820, %fd1783, 0d4000000000000000, 0d3FF0000000000000;
	rcp.approx.ftz.f64 	%fd1821, %fd1820;
	neg.f64 	%fd1822, %fd1820;
	fma.rn.f64 	%fd1823, %fd1822, %fd1821, 0d3FF0000000000000;
	fma.rn.f64 	%fd1824, %fd1823, %fd1823, %fd1823;
	fma.rn.f64 	%fd1825, %fd1824, %fd1821, %fd1821;
	mul.f64 	%fd1826, %fd1825, %fd1819;
	mul.f64 	%fd1827, %fd1826, 0dC000000000000000;
	fma.rn.f64 	%fd1828, %fd1783, %fd1827, %fd1819;
	neg.f64 	%fd1829, %fd1826;
	add.rn.f64 	%fd1830, %fd1828, %fd1829;
	fma.rn.f64 	%fd1831, %fd1830, %fd1825, %fd1826;
	neg.f64 	%fd1832, %fd1783;
	mul.f64 	%fd1833, %fd1783, %fd1832;
	fma.rn.f64 	%fd1834, %fd1833, 0d3FF71547652B82FE, 0d4338000000000000;
	{
	.reg .b32 %temp; 
	mov.b64 	{%r1022, %temp}, %fd1834;
	}
	mov.f64 	%fd1835, 0dC338000000000000;
	add.rn.f64 	%fd1836, %fd1834, %fd1835;
	fma.rn.f64 	%fd1837, %fd1836, 0dBFE62E42FEFA39EF, %fd1833;
	fma.rn.f64 	%fd1838, %fd1836, 0dBC7ABC9E3B39803F, %fd1837;
	fma.rn.f64 	%fd1839, %fd1838, 0d3E5ADE1569CE2BDF, 0d3E928AF3FCA213EA;
	fma.rn.f64 	%fd1840, %fd1839, %fd1838, 0d3EC71DEE62401315;
	fma.rn.f64 	%fd1841, %fd1840, %fd1838, 0d3EFA01997C89EB71;
	fma.rn.f64 	%fd1842, %fd1841, %fd1838, 0d3F2A01A014761F65;
	fma.rn.f64 	%fd1843, %fd1842, %fd1838, 0d3F56C16C1852B7AF;
	fma.rn.f64 	%fd1844, %fd1843, %fd1838, 0d3F81111111122322;
	fma.rn.f64 	%fd1845, %fd1844, %fd1838, 0d3FA55555555502A1;
	fma.rn.f64 	%fd1846, %fd1845, %fd1838, 0d3FC5555555555511;
	fma.rn.f64 	%fd1847, %fd1846, %fd1838, 0d3FE000000000000B;
	fma.rn.f64 	%fd1848, %fd1847, %fd1838, 0d3FF0000000000000;
	fma.rn.f64 	%fd1849, %fd1848, %fd1838, 0d3FF0000000000000;
	shr.u32 	%r1023, %r1022, 31;
	add.s32 	%r1024, %r1022, %r1023;
	shr.s32 	%r1025, %r1024, 1;
	{
	.reg .b32 %temp; 
	mov.b64 	{%r1026, %temp}, %fd1849;
	}
	{
	.reg .b32 %temp; 
	mov.b64 	{%temp, %r1027}, %fd1849;
	}
	shl.b32 	%r1028, %r1025, 20;
	add.s32 	%r1029, %r1027, %r1028;
	mov.b64 	%fd1850, {%r1026, %r1029};
	sub.s32 	%r1030, %r1022, %r1025;
	shl.b32 	%r1031, %r1030, 20;
	add.s32 	%r1032, %r1031, 1072693248;
	mov.b32 	%r1033, 0;
	mov.b64 	%fd1851, {%r1033, %r1032};
	mul.f64 	%fd1852, %fd1851, %fd1850;
	neg.f64 	%fd1853, %fd1833;
	fma.rn.f64 	%fd1854, %fd1832, %fd1783, %fd1853;
	fma.rn.f64 	%fd1855, %fd1852, %fd1854, %fd1852;
	mul.f64 	%fd1856, %fd1855, %fd1831;
	setp.gt.u32 	%p549, %r151, 1077624832;
	selp.f64 	%fd1857, 0d0000000000000000, %fd1856, %p549;
	setp.lt.s32 	%p550, %r150, 0;
	mov.f64 	%fd1858, 0d4000000000000000;
	sub.f64 	%fd1859, %fd1858, %fd1857;
	selp.f64 	%fd2839, %fd1859, %fd1857, %p550;
	bra.uni 	$L__BB1_221;
$L__BB1_220:
	setp.eq.s32 	%p546, %r151, 2146435072;
	setp.eq.s32 	%p547, %r152, 0;
	setp.lt.s32 	%p548, %r150, 0;
	selp.f64 	%fd1780, 0d4000000000000000, 0d0000000000000000, %p548;
	add.f64 	%fd1781, %fd216, %fd216;
	selp.f64 	%fd1782, %fd1780, %fd1781, %p547;
	selp.f64 	%fd2839, %fd1782, %fd1781, %p546;
$L__BB1_221:
	mul.f64 	%fd1860, %fd2839, 0d3FE0000000000000;
	mul.f64 	%fd1861, %fd2838, 0d3FE0000000000000;
	sub.f64 	%fd1862, %fd1861, %fd1860;
	fma.rn.f64 	%fd2841, %fd1862, 0d40040D931FF62706, %fd211;
$L__BB1_222:
	mov.b64 	%rd181, %fd2841;
	setp.lt.s64 	%p551, %rd181, 0;
	and.b64  	%rd182, %rd181, 9223372036854775807;
	add.s64 	%rd183, %rd182, -4503599627370496;
	setp.lt.u64 	%p552, %rd183, 9214364837600034816;
	and.pred  	%p553, %p552, %p551;
	add.s64 	%rd184, %rd182, -1;
	setp.lt.u64 	%p554, %rd184, 4503599627370495;
	and.pred  	%p555, %p554, %p551;
	setp.eq.s64 	%p556, %rd182, 0;
	or.pred  	%p557, %p556, %p555;
	setp.eq.s64 	%p558, %rd182, 9218868437227405312;
	or.pred  	%p559, %p557, %p558;
	setp.gt.s64 	%p560, %rd182, 9218868437227405312;
	or.pred  	%p561, %p559, %p560;
	or.pred  	%p562, %p561, %p553;
	@%p562 bra 	$L__BB1_392;
	{
	.reg .b32 %temp; 
	mov.b64 	{%temp, %r1430}, %fd2841;
	}
	{
	.reg .b32 %temp; 
	mov.b64 	{%r1431, %temp}, %fd2841;
	}
	setp.gt.s32 	%p563, %r1430, 1048575;
	mov.b32 	%r1432, -1023;
	@%p563 bra 	$L__BB1_225;
	mul.f64 	%fd2841, %fd2841, 0d4350000000000000;
	{
	.reg .b32 %temp; 
	mov.b64 	{%temp, %r1430}, %fd2841;
	}
	{
	.reg .b32 %temp; 
	mov.b64 	{%r1431, %temp}, %fd2841;
	}
	mov.b32 	%r1432, -1077;
$L__BB1_225:
	add.s32 	%r1036, %r1430, -1;
	setp.gt.u32 	%p564, %r1036, 2146435070;
	@%p564 bra 	$L__BB1_229;
	shr.u32 	%r1039, %r1430, 20;
	add.s32 	%r1433, %r1432, %r1039;
	and.b32  	%r1040, %r1430, 1048575;
	or.b32  	%r1041, %r1040, 1072693248;
	mov.b64 	%fd2842, {%r1431, %r1041};
	setp.lt.u32 	%p566, %r1041, 1073127583;
	@%p566 bra 	$L__BB1_228;
	{
	.reg .b32 %temp; 
	mov.b64 	{%r1042, %temp}, %fd2842;
	}
	{
	.reg .b32 %temp; 
	mov.b64 	{%temp, %r1043}, %fd2842;
	}
	add.s32 	%r1044, %r1043, -1048576;
	mov.b64 	%fd2842, {%r1042, %r1044};
	add.s32 	%r1433, %r1433, 1;
$L__BB1_228:
	add.f64 	%fd1865, %fd2842, 0dBFF0000000000000;
	add.f64 	%fd1866, %fd2842, 0d3FF0000000000000;
	rcp.approx.ftz.f64 	%fd1867, %fd1866;
	neg.f64 	%fd1868, %fd1866;
	fma.rn.f64 	%fd1869, %fd1868, %fd1867, 0d3FF0000000000000;
	fma.rn.f64 	%fd1870, %fd1869, %fd1869, %fd1869;
	fma.rn.f64 	%fd1871, %fd1870, %fd1867, %fd1867;
	mul.f64 	%fd1872, %fd1865, %fd1871;
	fma.rn.f64 	%fd1873, %fd1865, %fd1871, %fd1872;
	mul.f64 	%fd1874, %fd1873, %fd1873;
	fma.rn.f64 	%fd1875, %fd1874, 0d3EB1380B3AE80F1E, 0d3ED0EE258B7A8B04;
	fma.rn.f64 	%fd1876, %fd1875, %fd1874, 0d3EF3B2669F02676F;
	fma.rn.f64 	%fd1877, %fd1876, %fd1874, 0d3F1745CBA9AB0956;
	fma.rn.f64 	%fd1878, %fd1877, %fd1874, 0d3F3C71C72D1B5154;
	fma.rn.f64 	%fd1879, %fd1878, %fd1874, 0d3F624924923BE72D;
	fma.rn.f64 	%fd1880, %fd1879, %fd1874, 0d3F8999999999A3C4;
	fma.rn.f64 	%fd1881, %fd1880, %fd1874, 0d3FB5555555555554;
	sub.f64 	%fd1882, %fd1865, %fd1873;
	add.f64 	%fd1883, %fd1882, %fd1882;
	neg.f64 	%fd1884, %fd1873;
	fma.rn.f64 	%fd1885, %fd1884, %fd1865, %fd1883;
	mul.f64 	%fd1886, %fd1871, %fd1885;
	mul.f64 	%fd1887, %fd1874, %fd1881;
	fma.rn.f64 	%fd1888, %fd1887, %fd1873, %fd1886;
	xor.b32  	%r1045, %r1433, -2147483648;
	mov.b32 	%r1046, 1127219200;
	mov.b64 	%fd1889, {%r1045, %r1046};
	sub.f64 	%fd1890, %fd1889, %fd1;
	fma.rn.f64 	%fd1891, %fd1890, 0d3FE62E42FEFA39EF, %fd1873;
	fma.rn.f64 	%fd1892, %fd1890, 0dBFE62E42FEFA39EF, %fd1891;
	sub.f64 	%fd1893, %fd1892, %fd1873;
	sub.f64 	%fd1894, %fd1888, %fd1893;
	fma.rn.f64 	%fd1895, %fd1890, 0d3C7ABC9E3B39803F, %fd1894;
	add.f64 	%fd2843, %fd1891, %fd1895;
	bra.uni 	$L__BB1_230;
$L__BB1_229:
	fma.rn.f64 	%fd1864, %fd2841, 0d7FF0000000000000, 0d7FF0000000000000;
	{
	.reg .b32 %temp; 
	mov.b64 	{%temp, %r1037}, %fd2841;
	}
	and.b32  	%r1038, %r1037, 2147483647;
	setp.eq.s32 	%p565, %r1038, 0;
	selp.f64 	%fd2843, 0dFFF0000000000000, %fd1864, %p565;
$L__BB1_230:
	setp.leu.f64 	%p567, %fd152, %fd153;
	@%p567 bra 	$L__BB1_232;
	mul.f64 	%fd1929, %fd152, 0dBFE0000000000000;
	mul.f64 	%fd2847, %fd152, %fd1929;
	bra.uni 	$L__BB1_240;
$L__BB1_232:
	sub.f64 	%fd2844, %fd149, %fd152;
	{
	.reg .b32 %temp; 
	mov.b64 	{%temp, %r1434}, %fd2844;
	}
	{
	.reg .b32 %temp; 
	mov.b64 	{%r1435, %temp}, %fd2844;
	}
	setp.gt.s32 	%p568, %r1434, 1048575;
	mov.b32 	%r1436, -1023;
	@%p568 bra 	$L__BB1_234;
	mul.f64 	%fd2844, %fd2844, 0d4350000000000000;
	{
	.reg .b32 %temp; 
	mov.b64 	{%temp, %r1434}, %fd2844;
	}
	{
	.reg .b32 %temp; 
	mov.b64 	{%r1435, %temp}, %fd2844;
	}
	mov.b32 	%r1436, -1077;
$L__BB1_234:
	add.s32 	%r1049, %r1434, -1;
	setp.gt.u32 	%p569, %r1049, 2146435070;
	@%p569 bra 	$L__BB1_238;
	shr.u32 	%r1052, %r1434, 20;
	add.s32 	%r1437, %r1436, %r1052;
	and.b32  	%r1053, %r1434, 1048575;
	or.b32  	%r1054, %r1053, 1072693248;
	mov.b64 	%fd2845, {%r1435, %r1054};
	setp.lt.u32 	%p571, %r1054, 1073127583;
	@%p571 bra 	$L__BB1_237;
	{
	.reg .b32 %temp; 
	mov.b64 	{%r1055, %temp}, %fd2845;
	}
	{
	.reg .b32 %temp; 
	mov.b64 	{%temp, %r1056}, %fd2845;
	}
	add.s32 	%r1057, %r1056, -1048576;
	mov.b64 	%fd2845, {%r1055, %r1057};
	add.s32 	%r1437, %r1437, 1;
$L__BB1_237:
	add.f64 	%fd1897, %fd2845, 0dBFF0000000000000;
	add.f64 	%fd1898, %fd2845, 0d3FF0000000000000;
	rcp.approx.ftz.f64 	%fd1899, %fd1898;
	neg.f64 	%fd1900, %fd1898;
	fma.rn.f64 	%fd1901, %fd1900, %fd1899, 0d3FF0000000000000;
	fma.rn.f64 	%fd1902, %fd1901, %fd1901, %fd1901;
	fma.rn.f64 	%fd1903, %fd1902, %fd1899, %fd1899;
	mul.f64 	%fd1904, %fd1897, %fd1903;
	fma.rn.f64 	%fd1905, %fd1897, %fd1903, %fd1904;
	mul.f64 	%fd1906, %fd1905, %fd1905;
	fma.rn.f64 	%fd1907, %fd1906, 0d3EB1380B3AE80F1E, 0d3ED0EE258B7A8B04;
	fma.rn.f64 	%fd1908, %fd1907, %fd1906, 0d3EF3B2669F02676F;
	fma.rn.f64 	%fd1909, %fd1908, %fd1906, 0d3F1745CBA9AB0956;
	fma.rn.f64 	%fd1910, %fd1909, %fd1906, 0d3F3C71C72D1B5154;
	fma.rn.f64 	%fd1911, %fd1910, %fd1906, 0d3F624924923BE72D;
	fma.rn.f64 	%fd1912, %fd1911, %fd1906, 0d3F8999999999A3C4;
	fma.rn.f64 	%fd1913, %fd1912, %fd1906, 0d3FB5555555555554;
	sub.f64 	%fd1914, %fd1897, %fd1905;
	add.f64 	%fd1915, %fd1914, %fd1914;
	neg.f64 	%fd1916, %fd1905;
	fma.rn.f64 	%fd1917, %fd1916, %fd1897, %fd1915;
	mul.f64 	%fd1918, %fd1903, %fd1917;
	mul.f64 	%fd1919, %fd1906, %fd1913;
	fma.rn.f64 	%fd1920, %fd1919, %fd1905, %fd1918;
	xor.b32  	%r1058, %r1437, -2147483648;
	mov.b32 	%r1059, 1127219200;
	mov.b64 	%fd1921, {%r1058, %r1059};
	sub.f64 	%fd1922, %fd1921, %fd1;
	fma.rn.f64 	%fd1923, %fd1922, 0d3FE62E42FEFA39EF, %fd1905;
	fma.rn.f64 	%fd1924, %fd1922, 0dBFE62E42FEFA39EF, %fd1923;
	sub.f64 	%fd1925, %fd1924, %fd1905;
	sub.f64 	%fd1926, %fd1920, %fd1925;
	fma.rn.f64 	%fd1927, %fd1922, 0d3C7ABC9E3B39803F, %fd1926;
	add.f64 	%fd2846, %fd1923, %fd1927;
	bra.uni 	$L__BB1_239;
$L__BB1_238:
	fma.rn.f64 	%fd1896, %fd2844, 0d7FF0000000000000, 0d7FF0000000000000;
	{
	.reg .b32 %temp; 
	mov.b64 	{%temp, %r1050}, %fd2844;
	}
	and.b32  	%r1051, %r1050, 2147483647;
	setp.eq.s32 	%p570, %r1051, 0;
	selp.f64 	%fd2846, 0dFFF0000000000000, %fd1896, %p570;
$L__BB1_239:
	mul.f64 	%fd1928, %fd138, %fd2846;
	sub.f64 	%fd2847, %fd148, %fd1928;
$L__BB1_240:
	{
	.reg .b32 %temp; 
	mov.b64 	{%temp, %r1438}, %fd2848;
	}
	{
	.reg .b32 %temp; 
	mov.b64 	{%r1439, %temp}, %fd2848;
	}
	setp.gt.s32 	%p572, %r1438, 1048575;
	mov.b32 	%r1440, -1023;
	@%p572 bra 	$L__BB1_242;
	mul.f64 	%fd2848, %fd2848, 0d4350000000000000;
	{
	.reg .b32 %temp; 
	mov.b64 	{%temp, %r1438}, %fd2848;
	}
	{
	.reg .b32 %temp; 
	mov.b64 	{%r1439, %temp}, %fd2848;
	}
	mov.b32 	%r1440, -1077;
$L__BB1_242:
	add.s32 	%r1062, %r1438, -1;
	setp.gt.u32 	%p573, %r1062, 2146435070;
	@%p573 bra 	$L__BB1_246;
	shr.u32 	%r1065, %r1438, 20;
	add.s32 	%r1441, %r1440, %r1065;
	and.b32  	%r1066, %r1438, 1048575;
	or.b32  	%r1067, %r1066, 1072693248;
	mov.b64 	%fd2849, {%r1439, %r1067};
	setp.lt.u32 	%p575, %r1067, 1073127583;
	@%p575 bra 	$L__BB1_245;
	{
	.reg .b32 %temp; 
	mov.b64 	{%r1068, %temp}, %fd2849;
	}
	{
	.reg .b32 %temp; 
	mov.b64 	{%temp, %r1069}, %fd2849;
	}
	add.s32 	%r1070, %r1069, -1048576;
	mov.b64 	%fd2849, {%r1068, %r1070};
	add.s32 	%r1441, %r1441, 1;
$L__BB1_245:
	add.f64 	%fd1931, %fd2849, 0dBFF0000000000000;
	add.f64 	%fd1932, %fd2849, 0d3FF0000000000000;
	rcp.approx.ftz.f64 	%fd1933, %fd1932;
	neg.f64 	%fd1934, %fd1932;
	fma.rn.f64 	%fd1935, %fd1934, %fd1933, 0d3FF0000000000000;
	fma.rn.f64 	%fd1936, %fd1935, %fd1935, %fd1935;
	fma.rn.f64 	%fd1937, %fd1936, %fd1933, %fd1933;
	mul.f64 	%fd1938, %fd1931, %fd1937;
	fma.rn.f64 	%fd1939, %fd1931, %fd1937, %fd1938;
	mul.f64 	%fd1940, %fd1939, %fd1939;
	fma.rn.f64 	%fd1941, %fd1940, 0d3EB1380B3AE80F1E, 0d3ED0EE258B7A8B04;
	fma.rn.f64 	%fd1942, %fd1941, %fd1940, 0d3EF3B2669F02676F;
	fma.rn.f64 	%fd1943, %fd1942, %fd1940, 0d3F1745CBA9AB0956;
	fma.rn.f64 	%fd1944, %fd1943, %fd1940, 0d3F3C71C72D1B5154;
	fma.rn.f64 	%fd1945, %fd1944, %fd1940, 0d3F624924923BE72D;
	fma.rn.f64 	%fd1946, %fd1945, %fd1940, 0d3F8999999999A3C4;
	fma.rn.f64 	%fd1947, %fd1946, %fd1940, 0d3FB5555555555554;
	sub.f64 	%fd1948, %fd1931, %fd1939;
	add.f64 	%fd1949, %fd1948, %fd1948;
	neg.f64 	%fd1950, %fd1939;
	fma.rn.f64 	%fd1951, %fd1950, %fd1931, %fd1949;
	mul.f64 	%fd1952, %fd1937, %fd1951;
	mul.f64 	%fd1953, %fd1940, %fd1947;
	fma.rn.f64 	%fd1954, %fd1953, %fd1939, %fd1952;
	xor.b32  	%r1071, %r1441, -2147483648;
	mov.b32 	%r1072, 1127219200;
	mov.b64 	%fd1955, {%r1071, %r1072};
	sub.f64 	%fd1956, %fd1955, %fd1;
	fma.rn.f64 	%fd1957, %fd1956, 0d3FE62E42FEFA39EF, %fd1939;
	fma.rn.f64 	%fd1958, %fd1956, 0dBFE62E42FEFA39EF, %fd1957;
	sub.f64 	%fd1959, %fd1958, %fd1939;
	sub.f64 	%fd1960, %fd1954, %fd1959;
	fma.rn.f64 	%fd1961, %fd1956, 0d3C7ABC9E3B39803F, %fd1960;
	add.f64 	%fd2850, %fd1957, %fd1961;
	bra.uni 	$L__BB1_247;
$L__BB1_246:
	fma.rn.f64 	%fd1930, %fd2848, 0d7FF0000000000000, 0d7FF0000000000000;
	{
	.reg .b32 %temp; 
	mov.b64 	{%temp, %r1063}, %fd2848;
	}
	and.b32  	%r1064, %r1063, 2147483647;
	setp.eq.s32 	%p574, %r1064, 0;
	selp.f64 	%fd2850, 0dFFF0000000000000, %fd1930, %p574;
$L__BB1_247:
	sub.f64 	%fd1962, %fd2847, %fd2850;
	sub.f64 	%fd2916, %fd1962, %fd2843;
	bra.uni 	$L__BB1_392;
$L__BB1_248:
	setp.ne.s32 	%p188, %r13, 6;
	add.s32 	%r183, %r12, 5;
	setp.ge.u32 	%p189, %r183, %r395;
	or.pred  	%p190, %p188, %p189;
	@%p190 bra 	$L__BB1_409;
	mul.wide.u32 	%rd125, %r12, 4;
	add.s64 	%rd126, %rd1, %rd125;
	ld.global.nc.u32 	%r629, [%rd126];
	add.s32 	%r630, %r12, 1;
	mul.wide.u32 	%rd127, %r630, 4;
	add.s64 	%rd128, %rd1, %rd127;
	ld.global.nc.u32 	%r631, [%rd128];
	add.s32 	%r632, %r12, 2;
	mul.wide.u32 	%rd129, %r632, 4;
	add.s64 	%rd130, %rd1, %rd129;
	ld.global.nc.u32 	%r633, [%rd130];
	add.s32 	%r634, %r12, 3;
	mul.wide.u32 	%rd131, %r634, 4;
	add.s64 	%rd132, %rd1, %rd131;
	ld.global.nc.u32 	%r635, [%rd132];
	add.s32 	%r636, %r12, 4;
	mul.wide.u32 	%rd133, %r636, 4;
	add.s64 	%rd134, %rd1, %rd133;
	ld.global.nc.u32 	%r637, [%rd134];
	mul.wide.u32 	%rd135, %r183, 4;
	add.s64 	%rd136, %rd1, %rd135;
	ld.global.nc.u32 	%r638, [%rd136];
	shl.b32 	%r639, %r629, 3;
	mov.u32 	%r640, shared;
	add.s32 	%r641, %r640, %r639;
	ld.shared.f64 	%fd251, [%r641];
	shl.b32 	%r642, %r631, 3;
	add.s32 	%r643, %r640, %r642;
	ld.shared.f64 	%fd2882, [%r643];
	shl.b32 	%r644, %r633, 3;
	add.s32 	%r645, %r640, %r644;
	ld.shared.f64 	%fd253, [%r645];
	shl.b32 	%r646, %r635, 3;
	add.s32 	%r647, %r640, %r646;
	ld.shared.f64 	%fd254, [%r647];
	shl.b32 	%r648, %r637, 3;
	add.s32 	%r649, %r640, %r648;
	ld.shared.f64 	%fd255, [%r649];
	shl.b32 	%r650, %r638, 3;
	add.s32 	%r651, %r640, %r650;
	ld.shared.f64 	%fd256, [%r651];
	abs.f64 	%fd907, %fd251;
	setp.equ.f64 	%p191, %fd907, 0d7FF0000000000000;
	abs.f64 	%fd908, %fd2882;
	setp.equ.f64 	%p192, %fd908, 0d7FF0000000000000;
	or.pred  	%p193, %p191, %p192;
	setp.le.f64 	%p194, %fd2882, 0d0000000000000000;
	or.pred  	%p195, %p193, %p194;
	mov.f64 	%fd2916, 0dFFF0000000000000;
	@%p195 bra 	$L__BB1_392;
	mov.b64 	%rd137, %fd253;
	setp.lt.s64 	%p196, %rd137, 0;
	and.b64  	%rd138, %rd137, 9223372036854775807;
	add.s64 	%rd139, %rd138, -4503599627370496;
	setp.lt.u64 	%p197, %rd139, 9214364837600034816;
	and.pred  	%p198, %p197, %p196;
	add.s64 	%rd140, %rd138, -1;
	setp.lt.u64 	%p199, %rd140, 4503599627370495;
	and.pred  	%p200, %p199, %p196;
	setp.eq.s64 	%p201, %rd138, 0;
	or.pred  	%p202, %p201, %p200;
	setp.eq.s64 	%p203, %rd138, 9218868437227405312;
	or.pred  	%p204, %p202, %p203;
	setp.gt.s64 	%p205, %rd138, 9218868437227405312;
	or.pred  	%p206, %p204, %p205;
	or.pred  	%p207, %p206, %p198;
	abs.f64 	%fd911, %fd254;
	setp.equ.f64 	%p208, %fd911, 0d7FF0000000000000;
	or.pred  	%p209, %p207, %p208;
	setp.leu.f64 	%p210, %fd254, 0d3FF0000000000000;
	or.pred  	%p211, %p209, %p210;
	@%p211 bra 	$L__BB1_392;
	div.rn.f64 	%fd257, %fd254, %fd253;
	{
	.reg .b32 %temp; 
	mov.b64 	{%temp, %r1442}, %fd257;
	}
	{
	.reg .b32 %temp; 
	mov.b64 	{%r1443, %temp}, %fd257;
	}
	setp.gt.s32 	%p212, %r1442, 1048575;
	mov.b32 	%r1444, -1023;
	mov.f64 	%fd2851, %fd257;
	@%p212 bra 	$L__BB1_253;
	mul.f64 	%fd2851, %fd257, 0d4350000000000000;
	{
	.reg .b32 %temp; 
	mov.b64 	{%temp, %r1442}, %fd2851;
	}
	{
	.reg .b32 %temp; 
	mov.b64 	{%r1443, %temp}, %fd2851;
	}
	mov.b32 	%r1444, -1077;
$L__BB1_253:
	add.s32 	%r654, %r1442, -1;
	setp.gt.u32 	%p213, %r654, 2146435070;
	@%p213 bra 	$L__BB1_257;
	shr.u32 	%r657, %r1442, 20;
	add.s32 	%r1445, %r1444, %r657;
	and.b32  	%r658, %r1442, 1048575;
	or.b32  	%r659, %r658, 1072693248;
	mov.b64 	%fd2852, {%r1443, %r659};
	setp.lt.u32 	%p215, %r659, 1073127583;
	@%p215 bra 	$L__BB1_256;
	{
	.reg .b32 %temp; 
	mov.b64 	{%r660, %temp}, %fd2852;
	}
	{
	.reg .b32 %temp; 
	mov.b64 	{%temp, %r661}, %fd2852;
	}
	add.s32 	%r662, %r661, -1048576;
	mov.b64 	%fd2852, {%r660, %r662};
	add.s32 	%r1445, %r1445, 1;
$L__BB1_256:
	add.f64 	%fd914, %fd2852, 0dBFF0000000000000;
	add.f64 	%fd915, %fd2852, 0d3FF0000000000000;
	rcp.approx.ftz.f64 	%fd916, %fd915;
	neg.f64 	%fd917, %fd915;
	fma.rn.f64 	%fd918, %fd917, %fd916, 0d3FF0000000000000;
	fma.rn.f64 	%fd919, %fd918, %fd918, %fd918;
	fma.rn.f64 	%fd920, %fd919, %fd916, %fd916;
	mul.f64 	%fd921, %fd914, %fd920;
	fma.rn.f64 	%fd922, %fd914, %fd920, %fd921;
	mul.f64 	%fd923, %fd922, %fd922;
	fma.rn.f64 	%fd924, %fd923, 0d3EB1380B3AE80F1E, 0d3ED0EE258B7A8B04;
	fma.rn.f64 	%fd925, %fd924, %fd923, 0d3EF3B2669F02676F;
	fma.rn.f64 	%fd926, %fd925, %fd923, 0d3F1745CBA9AB0956;
	fma.rn.f64 	%fd927, %fd926, %fd923, 0d3F3C71C72D1B5154;
	fma.rn.f64 	%fd928, %fd927, %fd923, 0d3F624924923BE72D;
	fma.rn.f64 	%fd929, %fd928, %fd923, 0d3F8999999999A3C4;
	fma.rn.f64 	%fd930, %fd929, %fd923, 0d3FB5555555555554;
	sub.f64 	%fd931, %fd914, %fd922;
	add.f64 	%fd932, %fd931, %fd931;
	neg.f64 	%fd933, %fd922;
	fma.rn.f64 	%fd934, %fd933, %fd914, %fd932;
	mul.f64 	%fd935, %fd920, %fd934;
	mul.f64 	%fd936, %fd923, %fd930;
	fma.rn.f64 	%fd937, %fd936, %fd922, %fd935;
	xor.b32  	%r663, %r1445, -2147483648;
	mov.b32 	%r664, 1127219200;
	mov.b64 	%fd938, {%r663, %r664};
	sub.f64 	%fd939, %fd938, %fd1;
	fma.rn.f64 	%fd940, %fd939, 0d3FE62E42FEFA39EF, %fd922;
	fma.rn.f64 	%fd941, %fd939, 0dBFE62E42FEFA39EF, %fd940;
	sub.f64 	%fd942, %fd941, %fd922;
	sub.f64 	%fd943, %fd937, %fd942;
	fma.rn.f64 	%fd944, %fd939, 0d3C7ABC9E3B39803F, %fd943;
	add.f64 	%fd2853, %fd940, %fd944;
	bra.uni 	$L__BB1_258;
$L__BB1_257:
	fma.rn.f64 	%fd913, %fd2851, 0d7FF0000000000000, 0d7FF0000000000000;
	{
	.reg .b32 %temp; 
	mov.b64 	{%temp, %r655}, %fd2851;
	}
	and.b32  	%r656, %r655, 2147483647;
	setp.eq.s32 	%p214, %r656, 0;
	selp.f64 	%fd2853, 0dFFF0000000000000, %fd913, %p214;
$L__BB1_258:
	mul.f64 	%fd946, %fd253, 0dBFE0000000000000;
	mul.f64 	%fd947, %fd253, %fd946;
	fma.rn.f64 	%fd266, %fd254, %fd2853, %fd947;
	sub.f64 	%fd267, %fd257, %fd253;
	abs.f64 	%fd948, %fd266;
	setp.equ.f64 	%p216, %fd948, 0d7FF0000000000000;
	abs.f64 	%fd949, %fd267;
	setp.equ.f64 	%p217, %fd949, 0d7FF0000000000000;
	or.pred  	%p218, %p216, %p217;
	@%p218 bra 	$L__BB1_392;
	mov.b64 	%rd141, %fd255;
	setp.lt.s64 	%p219, %rd141, 0;
	and.b64  	%rd142, %rd141, 9223372036854775807;
	add.s64 	%rd143, %rd142, -4503599627370496;
	setp.lt.u64 	%p220, %rd143, 9214364837600034816;
	and.pred  	%p221, %p220, %p219;
	add.s64 	%rd144, %rd142, -1;
	setp.lt.u64 	%p222, %rd144, 4503599627370495;
	and.pred  	%p223, %p222, %p219;
	setp.eq.s64 	%p224, %rd142, 0;
	or.pred  	%p225, %p224, %p223;
	setp.eq.s64 	%p226, %rd142, 9218868437227405312;
	or.pred  	%p227, %p225, %p226;
	setp.gt.s64 	%p228, %rd142, 9218868437227405312;
	or.pred  	%p229, %p227, %p228;
	or.pred  	%p230, %p229, %p221;
	abs.f64 	%fd952, %fd256;
	setp.equ.f64 	%p231, %fd952, 0d7FF0000000000000;
	or.pred  	%p232, %p230, %p231;
	setp.leu.f64 	%p233, %fd256, 0d3FF0000000000000;
	or.pred  	%p234, %p232, %p233;
	@%p234 bra 	$L__BB1_392;
	div.rn.f64 	%fd268, %fd256, %fd255;
	{
	.reg .b32 %temp; 
	mov.b64 	{%temp, %r1446}, %fd268;
	}
	{
	.reg .b32 %temp; 
	mov.b64 	{%r1447, %temp}, %fd268;
	}
	setp.gt.s32 	%p235, %r1446, 1048575;
	mov.b32 	%r1448, -1023;
	mov.f64 	%fd2854, %fd268;
	@%p235 bra 	$L__BB1_262;
	mul.f64 	%fd2854, %fd268, 0d4350000000000000;
	{
	.reg .b32 %temp; 
	mov.b64 	{%temp, %r1446}, %fd2854;
	}
	{
	.reg .b32 %temp; 
	mov.b64 	{%r1447, %temp}, %fd2854;
	}
	mov.b32 	%r1448, -1077;
$L__BB1_262:
	add.s32 	%r667, %r1446, -1;
	setp.gt.u32 	%p236, %r667, 2146435070;
	@%p236 bra 	$L__BB1_266;
	shr.u32 	%r670, %r1446, 20;
	add.s32 	%r1449, %r1448, %r670;
	and.b32  	%r671, %r1446, 1048575;
	or.b32  	%r672, %r671, 1072693248;
	mov.b64 	%fd2855, {%r1447, %r672};
	setp.lt.u32 	%p238, %r672, 1073127583;
	@%p238 bra 	$L__BB1_265;
	{
	.reg .b32 %temp; 
	mov.b64 	{%r673, %temp}, %fd2855;
	}
	{
	.reg .b32 %temp; 
	mov.b64 	{%temp, %r674}, %fd2855;
	}
	add.s32 	%r675, %r674, -1048576;
	mov.b64 	%fd2855, {%r673, %r675};
	add.s32 	%r1449, %r1449, 1;
$L__BB1_265:
	add.f64 	%fd955, %fd2855, 0dBFF0000000000000;
	add.f64 	%fd956, %fd2855, 0d3FF0000000000000;
	rcp.approx.ftz.f64 	%fd957, %fd956;
	neg.f64 	%fd958, %fd956;
	fma.rn.f64 	%fd959, %fd958, %fd957, 0d3FF0000000000000;
	fma.rn.f64 	%fd960, %fd959, %fd959, %fd959;
	fma.rn.f64 	%fd961, %fd960, %fd957, %fd957;
	mul.f64 	%fd962, %fd955, %fd961;
	fma.rn.f64 	%fd963, %fd955, %fd961, %fd962;
	mul.f64 	%fd964, %fd963, %fd963;
	fma.rn.f64 	%fd965, %fd964, 0d3EB1380B3AE80F1E, 0d3ED0EE258B7A8B04;
	fma.rn.f64 	%fd966, %fd965, %fd964, 0d3EF3B2669F02676F;
	fma.rn.f64 	%fd967, %fd966, %fd964, 0d3F1745CBA9AB0956;
	fma.rn.f64 	%fd968, %fd967, %fd964, 0d3F3C71C72D1B5154;
	fma.rn.f64 	%fd969, %fd968, %fd964, 0d3F624924923BE72D;
	fma.rn.f64 	%fd970, %fd969, %fd964, 0d3F8999999999A3C4;
	fma.rn.f64 	%fd971, %fd970, %fd964, 0d3FB5555555555554;
	sub.f64 	%fd972, %fd955, %fd963;
	add.f64 	%fd973, %fd972, %fd972;
	neg.f64 	%fd974, %fd963;
	fma.rn.f64 	%fd975, %fd974, %fd955, %fd973;
	mul.f64 	%fd976, %fd961, %fd975;
	mul.f64 	%fd977, %fd964, %fd971;
	fma.rn.f64 	%fd978, %fd977, %fd963, %fd976;
	xor.b32  	%r676, %r1449, -2147483648;
	mov.b32 	%r677, 1127219200;
	mov.b64 	%fd979, {%r676, %r677};
	sub.f64 	%fd980, %fd979, %fd1;
	fma.rn.f64 	%fd981, %fd980, 0d3FE62E42FEFA39EF, %fd963;
	fma.rn.f64 	%fd982, %fd980, 0dBFE62E42FEFA39EF, %fd981;
	sub.f64 	%fd983, %fd982, %fd963;
	sub.f64 	%fd984, %fd978, %fd983;
	fma.rn.f64 	%fd985, %fd980, 0d3C7ABC9E3B39803F, %fd984;
	add.f64 	%fd2856, %fd981, %fd985;
	bra.uni 	$L__BB1_267;
$L__BB1_266:
	fma.rn.f64 	%fd954, %fd2854, 0d7FF0000000000000, 0d7FF0000000000000;
	{
	.reg .b32 %temp; 
	mov.b64 	{%temp, %r668}, %fd2854;
	}
	and.b32  	%r669, %r668, 2147483647;
	setp.eq.s32 	%p237, %r669, 0;
	selp.f64 	%fd2856, 0dFFF0000000000000, %fd954, %p237;
$L__BB1_267:
	mul.f64 	%fd987, %fd255, 0dBFE0000000000000;
	mul.f64 	%fd988, %fd255, %fd987;
	fma.rn.f64 	%fd277, %fd256, %fd2856, %fd988;
	sub.f64 	%fd278, %fd268, %fd255;
	abs.f64 	%fd989, %fd277;
	setp.equ.f64 	%p239, %fd989, 0d7FF0000000000000;
	abs.f64 	%fd990, %fd278;
	setp.equ.f64 	%p240, %fd990, 0d7FF0000000000000;
	or.pred  	%p241, %p239, %p240;
	@%p241 bra 	$L__BB1_392;
	rcp.rn.f64 	%fd993, %fd2882;
	sub.f64 	%fd994, %fd12, %fd251;
	mul.f64 	%fd279, %fd994, %fd993;
	sub.f64 	%fd995, %fd13, %fd251;
	mul.f64 	%fd280, %fd995, %fd993;
	sub.f64 	%fd996, %fd11, %fd251;
	mul.f64 	%fd281, %fd996, %fd993;
	neg.f64 	%fd282, %fd253;
	setp.geu.f64 	%p242, %fd279, %fd282;
	mov.f64 	%fd2865, 0d0000000000000000;
	@%p242 bra 	$L__BB1_293;
	add.f64 	%fd283, %fd254, 0dBFF0000000000000;
	fma.rn.f64 	%fd997, %fd266, 0d3FF71547652B82FE, 0d4338000000000000;
	{
	.reg .b32 %temp; 
	mov.b64 	{%r204, %temp}, %fd997;
	}
	mov.f64 	%fd998, 0dC338000000000000;
	add.rn.f64 	%fd999, %fd997, %fd998;
	fma.rn.f64 	%fd1000, %fd999, 0dBFE62E42FEFA39EF, %fd266;
	fma.rn.f64 	%fd1001, %fd999, 0dBC7ABC9E3B39803F, %fd1000;
	fma.rn.f64 	%fd1002, %fd1001, 0d3E5ADE1569CE2BDF, 0d3E928AF3FCA213EA;
	fma.rn.f64 	%fd1003, %fd1002, %fd1001, 0d3EC71DEE62401315;
	fma.rn.f64 	%fd1004, %fd1003, %fd1001, 0d3EFA01997C89EB71;
	fma.rn.f64 	%fd1005, %fd1004, %fd1001, 0d3F2A01A014761F65;
	fma.rn.f64 	%fd1006, %fd1005, %fd1001, 0d3F56C16C1852B7AF;
	fma.rn.f64 	%fd1007, %fd1006, %fd1001, 0d3F81111111122322;
	fma.rn.f64 	%fd1008, %fd1007, %fd1001, 0d3FA55555555502A1;
	fma.rn.f64 	%fd1009, %fd1008, %fd1001, 0d3FC5555555555511;
	fma.rn.f64 	%fd1010, %fd1009, %fd1001, 0d3FE000000000000B;
	fma.rn.f64 	%fd1011, %fd1010, %fd1001, 0d3FF0000000000000;
	fma.rn.f64 	%fd1012, %fd1011, %fd1001, 0d3FF0000000000000;
	{
	.reg .b32 %temp; 
	mov.b64 	{%r205, %temp}, %fd1012;
	}
	{
	.reg .b32 %temp; 
	mov.b64 	{%temp, %r206}, %fd1012;
	}
	shl.b32 	%r678, %r204, 20;
	add.s32 	%r679, %r678, %r206;
	mov.b64 	%fd2857, {%r205, %r679};
	{
	.reg .b32 %temp; 
	mov.b64 	{%temp, %r680}, %fd266;
	}
	mov.b32 	%f14, %r680;
	abs.f32 	%f6, %f14;
	setp.lt.f32 	%p243, %f6, 0f4086232B;
	@%p243 bra 	$L__BB1_272;
	setp.lt.f64 	%p244, %fd266, 0d0000000000000000;
	add.f64 	%fd1013, %fd266, 0d7FF0000000000000;
	selp.f64 	%fd2857, 0d0000000000000000, %fd1013, %p244;
	setp.geu.f32 	%p245, %f6, 0f40874800;
	@%p245 bra 	$L__BB1_272;
	shr.u32 	%r681, %r204, 31;
	add.s32 	%r682, %r204, %r681;
	shr.s32 	%r683, %r682, 1;
	shl.b32 	%r684, %r683, 20;
	add.s32 	%r685, %r206, %r684;
	mov.b64 	%fd1014, {%r205, %r685};
	sub.s32 	%r686, %r204, %r683;
	shl.b32 	%r687, %r686, 20;
	add.s32 	%r688, %r687, 1072693248;
	mov.b32 	%r689, 0;
	mov.b64 	%fd1015, {%r689, %r688};
	mul.f64 	%fd2857, %fd1015, %fd1014;
$L__BB1_272:
	setp.lt.f64 	%p246, %fd280, %fd282;
	selp.f64 	%fd1016, %fd280, %fd282, %p246;
	sub.f64 	%fd288, %fd267, %fd1016;
	neg.f64 	%fd289, %fd283;
	{
	.reg .b32 %temp; 
	mov.b64 	{%temp, %r207}, %fd288;
	}
	{
	.reg .b32 %temp; 
	mov.b64 	{%temp, %r208}, %fd289;
	}
	shr.u32 	%r690, %r208, 20;
	and.b32  	%r691, %r690, 2047;
	add.s32 	%r692, %r691, -1012;
	mov.b64 	%rd145, %fd289;
	shl.b64 	%rd8, %rd145, %r692;
	setp.eq.s64 	%p15, %rd8, -9223372036854775808;
	abs.f64 	%fd290, %fd288;
	setp.neu.f64 	%p247, %fd288, 0d0000000000000000;
	@%p247 bra 	$L__BB1_274;
	setp.eq.s64 	%p250, %rd8, -9223372036854775808;
	abs.f64 	%fd1025, %fd283;
	setp.neu.f64 	%p251, %fd1025, 0d3FE0000000000000;
	and.pred  	%p13, %p251, %p250;
	selp.b32 	%r693, %r207, 0, %p13;
	setp.lt.s32 	%p252, %r208, 0;
	or.b32  	%r694, %r693, 2146435072;
	selp.b32 	%r695, %r694, %r693, %p252;
	mov.b32 	%r696, 0;
	mov.b64 	%fd2859, {%r696, %r695};
	bra.uni 	$L__BB1_275;
$L__BB1_274:
	{ // callseq 24, 0
	.param .b64 param0;
	st.param.f64 	[param0], %fd290;
	.param .b64 param1;
	st.param.f64 	[param1], %fd289;
	.param .b64 retval0;
	call.uni (retval0), 
	__internal_accurate_pow, 
	(
	param0, 
	param1
	);
	ld.param.f64 	%fd1017, [retval0];
	} // callseq 24
	setp.lt.s32 	%p248, %r207, 0;
	cvt.rzi.f64.f64 	%fd1019, %fd289;
	setp.neu.f64 	%p249, %fd1019, %fd289;
	neg.f64 	%fd1021, %fd1017;
	selp.f64 	%fd1022, %fd1021, %fd1017, %p15;
	selp.f64 	%fd1023, %fd1022, %fd1017, %p248;
	selp.f64 	%fd1024, 0dFFF8000000000000, %fd1023, %p249;
	selp.f64 	%fd2859, %fd1024, %fd1023, %p248;
	mov.pred 	%p13, %p15;
$L__BB1_275:
	sub.f64 	%fd1026, %fd288, %fd283;
	{
	.reg .b32 %temp; 
	mov.b64 	{%temp, %r697}, %fd1026;
	}
	and.b32  	%r698, %r697, 2146435072;
	setp.ne.s32 	%p253, %r698, 2146435072;
	@%p253 bra 	$L__BB1_282;
	setp.num.f64 	%p254, %fd288, %fd288;
	@%p254 bra 	$L__BB1_278;
	add.rn.f64 	%fd2859, %fd288, %fd289;
	bra.uni 	$L__BB1_282;
$L__BB1_278:
	abs.f64 	%fd1027, %fd283;
	setp.neu.f64 	%p255, %fd1027, 0d7FF0000000000000;
	@%p255 bra 	$L__BB1_280;
	setp.gt.f64 	%p260, %fd290, 0d3FF0000000000000;
	selp.b32 	%r706, 2146435072, 0, %p260;
	setp.lt.s32 	%p261, %r208, 0;
	xor.b32  	%r707, %r706, 2146435072;
	selp.b32 	%r708, %r707, %r706, %p261;
	setp.eq.f64 	%p262, %fd288, 0dBFF0000000000000;
	selp.b32 	%r709, 1072693248, %r708, %p262;
	mov.b32 	%r710, 0;
	mov.b64 	%fd2859, {%r710, %r709};
	bra.uni 	$L__BB1_282;
$L__BB1_280:
	setp.neu.f64 	%p256, %fd290, 0d7FF0000000000000;
	@%p256 bra 	$L__BB1_282;
	setp.lt.s32 	%p257, %r207, 0;
	setp.lt.s32 	%p258, %r208, 0;
	selp.b32 	%r699, 0, 2146435072, %p258;
	and.b32  	%r700, %r208, 2147483647;
	setp.ne.s32 	%p259, %r700, 1071644672;
	or.b32  	%r701, %r699, -2147483648;
	selp.b32 	%r702, %r701, %r699, %p259;
	selp.b32 	%r703, %r702, %r699, %p13;
	selp.b32 	%r704, %r703, %r699, %p257;
	mov.b32 	%r705, 0;
	mov.b64 	%fd2859, {%r705, %r704};
$L__BB1_282:
	sub.f64 	%fd298, %fd267, %fd279;
	{
	.reg .b32 %temp; 
	mov.b64 	{%temp, %r209}, %fd298;
	}
	abs.f64 	%fd299, %fd298;
	setp.neu.f64 	%p263, %fd298, 0d0000000000000000;
	@%p263 bra 	$L__BB1_284;
	setp.eq.s64 	%p267, %rd8, -9223372036854775808;
	abs.f64 	%fd1036, %fd283;
	setp.neu.f64 	%p268, %fd1036, 0d3FE0000000000000;
	and.pred  	%p15, %p268, %p267;
	selp.b32 	%r711, %r209, 0, %p15;
	setp.lt.s32 	%p269, %r208, 0;
	or.b32  	%r712, %r711, 2146435072;
	selp.b32 	%r713, %r712, %r711, %p269;
	mov.b32 	%r714, 0;
	mov.b64 	%fd2861, {%r714, %r713};
	bra.uni 	$L__BB1_285;
$L__BB1_284:
	{ // callseq 25, 0
	.param .b64 param0;
	st.param.f64 	[param0], %fd299;
	.param .b64 param1;
	st.param.f64 	[param1], %fd289;
	.param .b64 retval0;
	call.uni (retval0), 
	__internal_accurate_pow, 
	(
	param0, 
	param1
	);
	ld.param.f64 	%fd1028, [retval0];
	} // callseq 25
	setp.lt.s32 	%p264, %r209, 0;
	cvt.rzi.f64.f64 	%fd1030, %fd289;
	setp.neu.f64 	%p265, %fd1030, %fd289;
	neg.f64 	%fd1032, %fd1028;
	setp.eq.s64 	%p266, %rd8, -9223372036854775808;
	selp.f64 	%fd1033, %fd1032, %fd1028, %p266;
	selp.f64 	%fd1034, %fd1033, %fd1028, %p264;
	selp.f64 	%fd1035, 0dFFF8000000000000, %fd1034, %p265;
	selp.f64 	%fd2861, %fd1035, %fd1034, %p264;
$L__BB1_285:
	sub.f64 	%fd1037, %fd298, %fd283;
	{
	.reg .b32 %temp; 
	mov.b64 	{%temp, %r715}, %fd1037;
	}
	and.b32  	%r716, %r715, 2146435072;
	setp.ne.s32 	%p270, %r716, 2146435072;
	@%p270 bra 	$L__BB1_292;
	setp.num.f64 	%p271, %fd298, %fd298;
	@%p271 bra 	$L__BB1_288;
	add.rn.f64 	%fd2861, %fd298, %fd289;
	bra.uni 	$L__BB1_292;
$L__BB1_288:
	abs.f64 	%fd1038, %fd283;
	setp.neu.f64 	%p272, %fd1038, 0d7FF0000000000000;
	@%p272 bra 	$L__BB1_290;
	setp.gt.f64 	%p277, %fd299, 0d3FF0000000000000;
	selp.b32 	%r724, 2146435072, 0, %p277;
	setp.lt.s32 	%p278, %r208, 0;
	xor.b32  	%r725, %r724, 2146435072;
	selp.b32 	%r726, %r725, %r724, %p278;
	setp.eq.f64 	%p279, %fd298, 0dBFF0000000000000;
	selp.b32 	%r727, 1072693248, %r726, %p279;
	mov.b32 	%r728, 0;
	mov.b64 	%fd2861, {%r728, %r727};
	bra.uni 	$L__BB1_292;
$L__BB1_290:
	setp.neu.f64 	%p273, %fd299, 0d7FF0000000000000;
	@%p273 bra 	$L__BB1_292;
	setp.lt.s32 	%p274, %r209, 0;
	setp.lt.s32 	%p275, %r208, 0;
	selp.b32 	%r717, 0, 2146435072, %p275;
	and.b32  	%r718, %r208, 2147483647;
	setp.ne.s32 	%p276, %r718, 1071644672;
	or.b32  	%r719, %r717, -2147483648;
	selp.b32 	%r720, %r719, %r717, %p276;
	selp.b32 	%r721, %r720, %r717, %p15;
	selp.b32 	%r722, %r721, %r717, %p274;
	mov.b32 	%r723, 0;
	mov.b64 	%fd2861, {%r723, %r722};
$L__BB1_292:
	setp.eq.f64 	%p280, %fd283, 0d0000000000000000;
	setp.eq.f64 	%p281, %fd298, 0d3FF0000000000000;
	selp.f64 	%fd1040, 0d3FF0000000000000, %fd2861, %p280;
	selp.f64 	%fd1041, 0d3FF0000000000000, %fd1040, %p281;
	div.rn.f64 	%fd1042, %fd2857, %fd283;
	setp.eq.f64 	%p282, %fd288, 0d3FF0000000000000;
	selp.f64 	%fd1043, 0d3FF0000000000000, %fd2859, %p280;
	selp.f64 	%fd1044, 0d3FF0000000000000, %fd1043, %p282;
	sub.f64 	%fd1045, %fd1044, %fd1041;
	mul.f64 	%fd2865, %fd1042, %fd1045;
	mov.b64 	%rd146, %fd2865;
	setp.lt.s64 	%p283, %rd146, 0;
	and.b64  	%rd147, %rd146, 9223372036854775807;
	add.s64 	%rd148, %rd147, -4503599627370496;
	setp.lt.u64 	%p284, %rd148, 9214364837600034816;
	and.pred  	%p285, %p284, %p283;
	add.s64 	%rd149, %rd147, -1;
	setp.lt.u64 	%p286, %rd149, 4503599627370495;
	and.pred  	%p287, %p286, %p283;
	setp.eq.s64 	%p288, %rd147, 0;
	or.pred  	%p289, %p288, %p287;
	setp.eq.s64 	%p290, %rd147, 9218868437227405312;
	or.pred  	%p291, %p289, %p290;
	setp.gt.s64 	%p292, %rd147, 9218868437227405312;
	or.pred  	%p293, %p291, %p292;
	or.pred  	%p294, %p293, %p285;
	@%p294 bra 	$L__BB1_392;
$L__BB1_293:
	setp.gt.f64 	%p295, %fd279, %fd282;
	selp.f64 	%fd309, %fd279, %fd282, %p295;
	setp.lt.f64 	%p296, %fd280, %fd255;
	selp.f64 	%fd310, %fd280, %fd255, %p296;
	setp.leu.f64 	%p297, %fd310, %fd309;
	@%p297 bra 	$L__BB1_301;
	mul.f64 	%fd311, %fd310, 0dBFE6A09E667F3BCD;
	{
	.reg .b32 %temp; 
	mov.b64 	{%temp, %r210}, %fd311;
	}
	and.b32  	%r211, %r210, 2147483647;
	{
	.reg .b32 %temp; 
	mov.b64 	{%r212, %temp}, %fd311;
	}
	setp.gt.u32 	%p298, %r211, 2146435071;
	@%p298 bra 	$L__BB1_296;
	mov.b64 	%fd1049, {%r212, %r211};
	add.f64 	%fd1050, %fd1049, 0dC010000000000000;
	add.f64 	%fd1051, %fd1049, 0d4010000000000000;
	rcp.approx.ftz.f64 	%fd1052, %fd1051;
	neg.f64 	%fd1053, %fd1051;
	fma.rn.f64 	%fd1054, %fd1053, %fd1052, 0d3FF0000000000000;
	fma.rn.f64 	%fd1055, %fd1054, %fd1054, %fd1054;
	fma.rn.f64 	%fd1056, %fd1055, %fd1052, %fd1052;
	mul.f64 	%fd1057, %fd1050, %fd1056;
	mov.f64 	%fd1058, 0d3FF0000000000000;
	add.rn.f64 	%fd1059, %fd1057, %fd1058;
	fma.rn.f64 	%fd1060, %fd1059, 0dC010000000000000, %fd1049;
	neg.f64 	%fd1061, %fd1057;
	fma.rn.f64 	%fd1062, %fd1061, %fd1049, %fd1060;
	fma.rn.f64 	%fd1063, %fd1056, %fd1062, %fd1057;
	fma.rn.f64 	%fd1064, %fd1063, 0dBDF8774AD4E0BFD7, 0dBE44E1C6FD03D328;
	fma.rn.f64 	%fd1065, %fd1064, %fd1063, 0dBE4330149F7A56B6;
	fma.rn.f64 	%fd1066, %fd1065, %fd1063, 0d3E7BEDDED8376273;
	fma.rn.f64 	%fd1067, %fd1066, %fd1063, 0d3E6F9254C3ABF22B;
	fma.rn.f64 	%fd1068, %fd1067, %fd1063, 0dBEAB9068C2148CF0;
	fma.rn.f64 	%fd1069, %fd1068, %fd1063, 0d3E94C6454DB34009;
	fma.rn.f64 	%fd1070, %fd1069, %fd1063, 0d3ED7F1C378F2311D;
	fma.rn.f64 	%fd1071, %fd1070, %fd1063, 0dBEE78E051C6D5C58;
	fma.rn.f64 	%fd1072, %fd1071, %fd1063, 0dBEF995B4EAD14A90;
	fma.rn.f64 	%fd1073, %fd1072, %fd1063, 0d3F23BE27CF0A29B2;
	fma.rn.f64 	%fd1074, %fd1073, %fd1063, 0dBF2A1DEF3E81672E;
	fma.rn.f64 	%fd1075, %fd1074, %fd1063, 0dBF48D4ABE68C1713;
	fma.rn.f64 	%fd1076, %fd1075, %fd1063, 0d3F749C67210DD6B4;
	fma.rn.f64 	%fd1077, %fd1076, %fd1063, 0dBF9096238568E357;
	fma.rn.f64 	%fd1078, %fd1077, %fd1063, 0d3FA3079EDF8C2DC9;
	fma.rn.f64 	%fd1079, %fd1078, %fd1063, 0dBFB0FB06DFF601FC;
	fma.rn.f64 	%fd1080, %fd1079, %fd1063, 0d3FB7FEE004DFBCDC;
	fma.rn.f64 	%fd1081, %fd1080, %fd1063, 0dBFB9DDB23C3DB8C6;
	fma.rn.f64 	%fd1082, %fd1081, %fd1063, 0d3FB16ECEFCFA5FDA;
	fma.rn.f64 	%fd1083, %fd1082, %fd1063, 0d3F8F7F5DF66FB6D6;
	fma.rn.f64 	%fd1084, %fd1083, %fd1063, 0dBFC1DF1AD154A29D;
	fma.rn.f64 	%fd1085, %fd1084, %fd1063, 0d3FF3BA5916E9FD7F;
	fma.rn.f64 	%fd1086, %fd1049, 0d4000000000000000, 0d3FF0000000000000;
	rcp.approx.ftz.f64 	%fd1087, %fd1086;
	neg.f64 	%fd1088, %fd1086;
	fma.rn.f64 	%fd1089, %fd1088, %fd1087, 0d3FF0000000000000;
	fma.rn.f64 	%fd1090, %fd1089, %fd1089, %fd1089;
	fma.rn.f64 	%fd1091, %fd1090, %fd1087, %fd1087;
	mul.f64 	%fd1092, %fd1091, %fd1085;
	mul.f64 	%fd1093, %fd1092, 0dC000000000000000;
	fma.rn.f64 	%fd1094, %fd1049, %fd1093, %fd1085;
	neg.f64 	%fd1095, %fd1092;
	add.rn.f64 	%fd1096, %fd1094, %fd1095;
	fma.rn.f64 	%fd1097, %fd1096, %fd1091, %fd1092;
	neg.f64 	%fd1098, %fd1049;
	mul.f64 	%fd1099, %fd1049, %fd1098;
	fma.rn.f64 	%fd1100, %fd1099, 0d3FF71547652B82FE, 0d4338000000000000;
	{
	.reg .b32 %temp; 
	mov.b64 	{%r729, %temp}, %fd1100;
	}
	mov.f64 	%fd1101, 0dC338000000000000;
	add.rn.f64 	%fd1102, %fd1100, %fd1101;
	fma.rn.f64 	%fd1103, %fd1102, 0dBFE62E42FEFA39EF, %fd1099;
	fma.rn.f64 	%fd1104, %fd1102, 0dBC7ABC9E3B39803F, %fd1103;
	fma.rn.f64 	%fd1105, %fd1104, 0d3E5ADE1569CE2BDF, 0d3E928AF3FCA213EA;
	fma.rn.f64 	%fd1106, %fd1105, %fd1104, 0d3EC71DEE62401315;
	fma.rn.f64 	%fd1107, %fd1106, %fd1104, 0d3EFA01997C89EB71;
	fma.rn.f64 	%fd1108, %fd1107, %fd1104, 0d3F2A01A014761F65;
	fma.rn.f64 	%fd1109, %fd1108, %fd1104, 0d3F56C16C1852B7AF;
	fma.rn.f64 	%fd1110, %fd1109, %fd1104, 0d3F81111111122322;
	fma.rn.f64 	%fd1111, %fd1110, %fd1104, 0d3FA55555555502A1;
	fma.rn.f64 	%fd1112, %fd1111, %fd1104, 0d3FC5555555555511;
	fma.rn.f64 	%fd1113, %fd1112, %fd1104, 0d3FE000000000000B;
	fma.rn.f64 	%fd1114, %fd1113, %fd1104, 0d3FF0000000000000;
	fma.rn.f64 	%fd1115, %fd1114, %fd1104, 0d3FF0000000000000;
	shr.u32 	%r730, %r729, 31;
	add.s32 	%r731, %r729, %r730;
	shr.s32 	%r732, %r731, 1;
	{
	.reg .b32 %temp; 
	mov.b64 	{%r733, %temp}, %fd1115;
	}
	{
	.reg .b32 %temp; 
	mov.b64 	{%temp, %r734}, %fd1115;
	}
	shl.b32 	%r735, %r732, 20;
	add.s32 	%r736, %r734, %r735;
	mov.b64 	%fd1116, {%r733, %r736};
	sub.s32 	%r737, %r729, %r732;
	shl.b32 	%r738, %r737, 20;
	add.s32 	%r739, %r738, 1072693248;
	mov.b32 	%r740, 0;
	mov.b64 	%fd1117, {%r740, %r739};
	mul.f64 	%fd1118, %fd1117, %fd1116;
	neg.f64 	%fd1119, %fd1099;
	fma.rn.f64 	%fd1120, %fd1098, %fd1049, %fd1119;
	fma.rn.f64 	%fd1121, %fd1118, %fd1120, %fd1118;
	mul.f64 	%fd1122, %fd1121, %fd1097;
	setp.gt.u32 	%p302, %r211, 1077624832;
	selp.f64 	%fd1123, 0d0000000000000000, %fd1122, %p302;
	setp.lt.s32 	%p303, %r210, 0;
	mov.f64 	%fd1124, 0d4000000000000000;
	sub.f64 	%fd1125, %fd1124, %fd1123;
	selp.f64 	%fd2863, %fd1125, %fd1123, %p303;
	bra.uni 	$L__BB1_297;
$L__BB1_296:
	setp.eq.s32 	%p299, %r211, 2146435072;
	setp.eq.s32 	%p300, %r212, 0;
	setp.lt.s32 	%p301, %r210, 0;
	selp.f64 	%fd1046, 0d4000000000000000, 0d0000000000000000, %p301;
	add.f64 	%fd1047, %fd311, %fd311;
	selp.f64 	%fd1048, %fd1046, %fd1047, %p300;
	selp.f64 	%fd2863, %fd1048, %fd1047, %p299;
$L__BB1_297:
	mul.f64 	%fd315, %fd309, 0dBFE6A09E667F3BCD;
	{
	.reg .b32 %temp; 
	mov.b64 	{%temp, %r213}, %fd315;
	}
	and.b32  	%r214, %r213, 2147483647;
	{
	.reg .b32 %temp; 
	mov.b64 	{%r215, %temp}, %fd315;
	}
	setp.gt.u32 	%p304, %r214, 2146435071;
	@%p304 bra 	$L__BB1_299;
	mov.b64 	%fd1129, {%r215, %r214};
	add.f64 	%fd1130, %fd1129, 0dC010000000000000;
	add.f64 	%fd1131, %fd1129, 0d4010000000000000;
	rcp.approx.ftz.f64 	%fd1132, %fd1131;
	neg.f64 	%fd1133, %fd1131;
	fma.rn.f64 	%fd1134, %fd1133, %fd1132, 0d3FF0000000000000;
	fma.rn.f64 	%fd1135, %fd1134, %fd1134, %fd1134;
	fma.rn.f64 	%fd1136, %fd1135, %fd1132, %fd1132;
	mul.f64 	%fd1137, %fd1130, %fd1136;
	mov.f64 	%fd1138, 0d3FF0000000000000;
	add.rn.f64 	%fd1139, %fd1137, %fd1138;
	fma.rn.f64 	%fd1140, %fd1139, 0dC010000000000000, %fd1129;
	neg.f64 	%fd1141, %fd1137;
	fma.rn.f64 	%fd1142, %fd1141, %fd1129, %fd1140;
	fma.rn.f64 	%fd1143, %fd1136, %fd1142, %fd1137;
	fma.rn.f64 	%fd1144, %fd1143, 0dBDF8774AD4E0BFD7, 0dBE44E1C6FD03D328;
	fma.rn.f64 	%fd1145, %fd1144, %fd1143, 0dBE4330149F7A56B6;
	fma.rn.f64 	%fd1146, %fd1145, %fd1143, 0d3E7BEDDED8376273;
	fma.rn.f64 	%fd1147, %fd1146, %fd1143, 0d3E6F9254C3ABF22B;
	fma.rn.f64 	%fd1148, %fd1147, %fd1143, 0dBEAB9068C2148CF0;
	fma.rn.f64 	%fd1149, %fd1148, %fd1143, 0d3E94C6454DB34009;
	fma.rn.f64 	%fd1150, %fd1149, %fd1143, 0d3ED7F1C378F2311D;
	fma.rn.f64 	%fd1151, %fd1150, %fd1143, 0dBEE78E051C6D5C58;
	fma.rn.f64 	%fd1152, %fd1151, %fd1143, 0dBEF995B4EAD14A90;
	fma.rn.f64 	%fd1153, %fd1152, %fd1143, 0d3F23BE27CF0A29B2;
	fma.rn.f64 	%fd1154, %fd1153, %fd1143, 0dBF2A1DEF3E81672E;
	fma.rn.f64 	%fd1155, %fd1154, %fd1143, 0dBF48D4ABE68C1713;
	fma.rn.f64 	%fd1156, %fd1155, %fd1143, 0d3F749C67210DD6B4;
	fma.rn.f64 	%fd1157, %fd1156, %fd1143, 0dBF9096238568E357;
	fma.rn.f64 	%fd1158, %fd1157, %fd1143, 0d3FA3079EDF8C2DC9;
	fma.rn.f64 	%fd1159, %fd1158, %fd1143, 0dBFB0FB06DFF601FC;
	fma.rn.f64 	%fd1160, %fd1159, %fd1143, 0d3FB7FEE004DFBCDC;
	fma.rn.f64 	%fd1161, %fd1160, %fd1143, 0dBFB9DDB23C3DB8C6;
	fma.rn.f64 	%fd1162, %fd1161, %fd1143, 0d3FB16ECEFCFA5FDA;
	fma.rn.f64 	%fd1163, %fd1162, %fd1143, 0d3F8F7F5DF66FB6D6;
	fma.rn.f64 	%fd1164, %fd1163, %fd1143, 0dBFC1DF1AD154A29D;
	fma.rn.f64 	%fd1165, %fd1164, %fd1143, 0d3FF3BA5916E9FD7F;
	fma.rn.f64 	%fd1166, %fd1129, 0d4000000000000000, 0d3FF0000000000000;
	rcp.approx.ftz.f64 	%fd1167, %fd1166;
	neg.f64 	%fd1168, %fd1166;
	fma.rn.f64 	%fd1169, %fd1168, %fd1167, 0d3FF0000000000000;
	fma.rn.f64 	%fd1170, %fd1169, %fd1169, %fd1169;
	fma.rn.f64 	%fd1171, %fd1170, %fd1167, %fd1167;
	mul.f64 	%fd1172, %fd1171, %fd1165;
	mul.f64 	%fd1173, %fd1172, 0dC000000000000000;
	fma.rn.f64 	%fd1174, %fd1129, %fd1173, %fd1165;
	neg.f64 	%fd1175, %fd1172;
	add.rn.f64 	%fd1176, %fd1174, %fd1175;
	fma.rn.f64 	%fd1177, %fd1176, %fd1171, %fd1172;
	neg.f64 	%fd1178, %fd1129;
	mul.f64 	%fd1179, %fd1129, %fd1178;
	fma.rn.f64 	%fd1180, %fd1179, 0d3FF71547652B82FE, 0d4338000000000000;
	{
	.reg .b32 %temp; 
	mov.b64 	{%r741, %temp}, %fd1180;
	}
	mov.f64 	%fd1181, 0dC338000000000000;
	add.rn.f64 	%fd1182, %fd1180, %fd1181;
	fma.rn.f64 	%fd1183, %fd1182, 0dBFE62E42FEFA39EF, %fd1179;
	fma.rn.f64 	%fd1184, %fd1182, 0dBC7ABC9E3B39803F, %fd1183;
	fma.rn.f64 	%fd1185, %fd1184, 0d3E5ADE1569CE2BDF, 0d3E928AF3FCA213EA;
	fma.rn.f64 	%fd1186, %fd1185, %fd1184, 0d3EC71DEE62401315;
	fma.rn.f64 	%fd1187, %fd1186, %fd1184, 0d3EFA01997C89EB71;
	fma.rn.f64 	%fd1188, %fd1187, %fd1184, 0d3F2A01A014761F65;
	fma.rn.f64 	%fd1189, %fd1188, %fd1184, 0d3F56C16C1852B7AF;
	fma.rn.f64 	%fd1190, %fd1189, %fd1184, 0d3F81111111122322;
	fma.rn.f64 	%fd1191, %fd1190, %fd1184, 0d3FA55555555502A1;
	fma.rn.f64 	%fd1192, %fd1191, %fd1184, 0d3FC5555555555511;
	fma.rn.f64 	%fd1193, %fd1192, %fd1184, 0d3FE000000000000B;
	fma.rn.f64 	%fd1194, %fd1193, %fd1184, 0d3FF0000000000000;
	fma.rn.f64 	%fd1195, %fd1194, %fd1184, 0d3FF0000000000000;
	shr.u32 	%r742, %r741, 31;
	add.s32 	%r743, %r741, %r742;
	shr.s32 	%r744, %r743, 1;
	{
	.reg .b32 %temp; 
	mov.b64 	{%r745, %temp}, %fd1195;
	}
	{
	.reg .b32 %temp; 
	mov.b64 	{%temp, %r746}, %fd1195;
	}
	shl.b32 	%r747, %r744, 20;
	add.s32 	%r748, %r746, %r747;
	mov.b64 	%fd1196, {%r745, %r748};
	sub.s32 	%r749, %r741, %r744;
	shl.b32 	%r750, %r749, 20;
	add.s32 	%r751, %r750, 1072693248;
	mov.b32 	%r752, 0;
	mov.b64 	%fd1197, {%r752, %r751};
	mul.f64 	%fd1198, %fd1197, %fd1196;
	neg.f64 	%fd1199, %fd1179;
	fma.rn.f64 	%fd1200, %fd1178, %fd1129, %fd1199;
	fma.rn.f64 	%fd1201, %fd1198, %fd1200, %fd1198;
	mul.f64 	%fd1202, %fd1201, %fd1177;
	setp.gt.u32 	%p308, %r214, 1077624832;
	selp.f64 	%fd1203, 0d0000000000000000, %fd1202, %p308;
	setp.lt.s32 	%p309, %r213, 0;
	mov.f64 	%fd1204, 0d4000000000000000;
	sub.f64 	%fd1205, %fd1204, %fd1203;
	selp.f64 	%fd2864, %fd1205, %fd1203, %p309;
	bra.uni 	$L__BB1_300;
$L__BB1_299:
	setp.eq.s32 	%p305, %r214, 2146435072;
	setp.eq.s32 	%p306, %r215, 0;
	setp.lt.s32 	%p307, %r213, 0;
	selp.f64 	%fd1126, 0d4000000000000000, 0d0000000000000000, %p307;
	add.f64 	%fd1127, %fd315, %fd315;
	selp.f64 	%fd1128, %fd1126, %fd1127, %p306;
	selp.f64 	%fd2864, %fd1128, %fd1127, %p305;
$L__BB1_300:
	mul.f64 	%fd1206, %fd2864, 0d3FE0000000000000;
	mul.f64 	%fd1207, %fd2863, 0d3FE0000000000000;
	sub.f64 	%fd1208, %fd1207, %fd1206;
	fma.rn.f64 	%fd2865, %fd1208, 0d40040D931FF62706, %fd2865;
$L__BB1_301:
	setp.leu.f64 	%p310, %fd280, %fd255;
	@%p310 bra 	$L__BB1_327;
	add.f64 	%fd321, %fd256, 0dBFF0000000000000;
	fma.rn.f64 	%fd1209, %fd277, 0d3FF71547652B82FE, 0d4338000000000000;
	{
	.reg .b32 %temp; 
	mov.b64 	{%r216, %temp}, %fd1209;
	}
	mov.f64 	%fd1210, 0dC338000000000000;
	add.rn.f64 	%fd1211, %fd1209, %fd1210;
	fma.rn.f64 	%fd1212, %fd1211, 0dBFE62E42FEFA39EF, %fd277;
	fma.rn.f64 	%fd1213, %fd1211, 0dBC7ABC9E3B39803F, %fd1212;
	fma.rn.f64 	%fd1214, %fd1213, 0d3E5ADE1569CE2BDF, 0d3E928AF3FCA213EA;
	fma.rn.f64 	%fd1215, %fd1214, %fd1213, 0d3EC71DEE62401315;
	fma.rn.f64 	%fd1216, %fd1215, %fd1213, 0d3EFA01997C89EB71;
	fma.rn.f64 	%fd1217, %fd1216, %fd1213, 0d3F2A01A014761F65;
	fma.rn.f64 	%fd1218, %fd1217, %fd1213, 0d3F56C16C1852B7AF;
	fma.rn.f64 	%fd1219, %fd1218, %fd1213, 0d3F81111111122322;
	fma.rn.f64 	%fd1220, %fd1219, %fd1213, 0d3FA55555555502A1;
	fma.rn.f64 	%fd1221, %fd1220, %fd1213, 0d3FC5555555555511;
	fma.rn.f64 	%fd1222, %fd1221, %fd1213, 0d3FE000000000000B;
	fma.rn.f64 	%fd1223, %fd1222, %fd1213, 0d3FF0000000000000;
	fma.rn.f64 	%fd1224, %fd1223, %fd1213, 0d3FF0000000000000;
	{
	.reg .b32 %temp; 
	mov.b64 	{%r217, %temp}, %fd1224;
	}
	{
	.reg .b32 %temp; 
	mov.b64 	{%temp, %r218}, %fd1224;
	}
	shl.b32 	%r753, %r216, 20;
	add.s32 	%r754, %r753, %r218;
	mov.b64 	%fd2866, {%r217, %r754};
	{
	.reg .b32 %temp; 
	mov.b64 	{%temp, %r755}, %fd277;
	}
	mov.b32 	%f15, %r755;
	abs.f32 	%f7, %f15;
	setp.lt.f32 	%p311, %f7, 0f4086232B;
	@%p311 bra 	$L__BB1_305;
	setp.lt.f64 	%p312, %fd277, 0d0000000000000000;
	add.f64 	%fd1225, %fd277, 0d7FF0000000000000;
	selp.f64 	%fd2866, 0d0000000000000000, %fd1225, %p312;
	setp.geu.f32 	%p313, %f7, 0f40874800;
	@%p313 bra 	$L__BB1_305;
	shr.u32 	%r756, %r216, 31;
	add.s32 	%r757, %r216, %r756;
	shr.s32 	%r758, %r757, 1;
	shl.b32 	%r759, %r758, 20;
	add.s32 	%r760, %r218, %r759;
	mov.b64 	%fd1226, {%r217, %r760};
	sub.s32 	%r761, %r216, %r758;
	shl.b32 	%r762, %r761, 20;
	add.s32 	%r763, %r762, 1072693248;
	mov.b32 	%r764, 0;
	mov.b64 	%fd1227, {%r764, %r763};
	mul.f64 	%fd2866, %fd1227, %fd1226;
$L__BB1_305:
	setp.gt.f64 	%p314, %fd279, %fd255;
	selp.f64 	%fd1228, %fd279, %fd255, %p314;
	add.f64 	%fd326, %fd1228, %fd278;
	neg.f64 	%fd327, %fd321;
	{
	.reg .b32 %temp; 
	mov.b64 	{%temp, %r219}, %fd326;
	}
	{
	.reg .b32 %temp; 
	mov.b64 	{%temp, %r220}, %fd327;
	}
	shr.u32 	%r765, %r220, 20;
	and.b32  	%r766, %r765, 2047;
	add.s32 	%r767, %r766, -1012;
	mov.b64 	%rd150, %fd327;
	shl.b64 	%rd9, %rd150, %r767;
	setp.eq.s64 	%p20, %rd9, -9223372036854775808;
	abs.f64 	%fd328, %fd326;
	setp.neu.f64 	%p315, %fd326, 0d0000000000000000;
	@%p315 bra 	$L__BB1_307;
	setp.eq.s64 	%p318, %rd9, -9223372036854775808;
	abs.f64 	%fd1237, %fd321;
	setp.neu.f64 	%p319, %fd1237, 0d3FE0000000000000;
	and.pred  	%p18, %p319, %p318;
	selp.b32 	%r768, %r219, 0, %p18;
	setp.lt.s32 	%p320, %r220, 0;
	or.b32  	%r769, %r768, 2146435072;
	selp.b32 	%r770, %r769, %r768, %p320;
	mov.b32 	%r771, 0;
	mov.b64 	%fd2868, {%r771, %r770};
	bra.uni 	$L__BB1_308;
$L__BB1_307:
	{ // callseq 26, 0
	.param .b64 param0;
	st.param.f64 	[param0], %fd328;
	.param .b64 param1;
	st.param.f64 	[param1], %fd327;
	.param .b64 retval0;
	call.uni (retval0), 
	__internal_accurate_pow, 
	(
	param0, 
	param1
	);
	ld.param.f64 	%fd1229, [retval0];
	} // callseq 26
	setp.lt.s32 	%p316, %r219, 0;
	cvt.rzi.f64.f64 	%fd1231, %fd327;
	setp.neu.f64 	%p317, %fd1231, %fd327;
	neg.f64 	%fd1233, %fd1229;
	selp.f64 	%fd1234, %fd1233, %fd1229, %p20;
	selp.f64 	%fd1235, %fd1234, %fd1229, %p316;
	selp.f64 	%fd1236, 0dFFF8000000000000, %fd1235, %p317;
	selp.f64 	%fd2868, %fd1236, %fd1235, %p316;
	mov.pred 	%p18, %p20;
$L__BB1_308:
	sub.f64 	%fd1238, %fd326, %fd321;
	{
	.reg .b32 %temp; 
	mov.b64 	{%temp, %r772}, %fd1238;
	}
	and.b32  	%r773, %r772, 2146435072;
	setp.ne.s32 	%p321, %r773, 2146435072;
	@%p321 bra 	$L__BB1_315;
	setp.num.f64 	%p322, %fd326, %fd326;
	@%p322 bra 	$L__BB1_311;
	add.rn.f64 	%fd2868, %fd326, %fd327;
	bra.uni 	$L__BB1_315;
$L__BB1_311:
	abs.f64 	%fd1239, %fd321;
	setp.neu.f64 	%p323, %fd1239, 0d7FF0000000000000;
	@%p323 bra 	$L__BB1_313;
	setp.gt.f64 	%p328, %fd328, 0d3FF0000000000000;
	selp.b32 	%r781, 2146435072, 0, %p328;
	setp.lt.s32 	%p329, %r220, 0;
	xor.b32  	%r782, %r781, 2146435072;
	selp.b32 	%r783, %r782, %r781, %p329;
	setp.eq.f64 	%p330, %fd326, 0dBFF0000000000000;
	selp.b32 	%r784, 1072693248, %r783, %p330;
	mov.b32 	%r785, 0;
	mov.b64 	%fd2868, {%r785, %r784};
	bra.uni 	$L__BB1_315;
$L__BB1_313:
	setp.neu.f64 	%p324, %fd328, 0d7FF0000000000000;
	@%p324 bra 	$L__BB1_315;
	setp.lt.s32 	%p325, %r219, 0;
	setp.lt.s32 	%p326, %r220, 0;
	selp.b32 	%r774, 0, 2146435072, %p326;
	and.b32  	%r775, %r220, 2147483647;
	setp.ne.s32 	%p327, %r775, 1071644672;
	or.b32  	%r776, %r774, -2147483648;
	selp.b32 	%r777, %r776, %r774, %p327;
	selp.b32 	%r778, %r777, %r774, %p18;
	selp.b32 	%r779, %r778, %r774, %p325;
	mov.b32 	%r780, 0;
	mov.b64 	%fd2868, {%r780, %r779};
$L__BB1_315:
	add.f64 	%fd336, %fd280, %fd278;
	{
	.reg .b32 %temp; 
	mov.b64 	{%temp, %r221}, %fd336;
	}
	abs.f64 	%fd337, %fd336;
	setp.neu.f64 	%p331, %fd336, 0d0000000000000000;
	@%p331 bra 	$L__BB1_317;
	setp.eq.s64 	%p335, %rd9, -9223372036854775808;
	abs.f64 	%fd1248, %fd321;
	setp.neu.f64 	%p336, %fd1248, 0d3FE0000000000000;
	and.pred  	%p20, %p336, %p335;
	selp.b32 	%r786, %r221, 0, %p20;
	setp.lt.s32 	%p337, %r220, 0;
	or.b32  	%r787, %r786, 2146435072;
	selp.b32 	%r788, %r787, %r786, %p337;
	mov.b32 	%r789, 0;
	mov.b64 	%fd2870, {%r789, %r788};
	bra.uni 	$L__BB1_318;
$L__BB1_317:
	{ // callseq 27, 0
	.param .b64 param0;
	st.param.f64 	[param0], %fd337;
	.param .b64 param1;
	st.param.f64 	[param1], %fd327;
	.param .b64 retval0;
	call.uni (retval0), 
	__internal_accurate_pow, 
	(
	param0, 
	param1
	);
	ld.param.f64 	%fd1240, [retval0];
	} // callseq 27
	setp.lt.s32 	%p332, %r221, 0;
	cvt.rzi.f64.f64 	%fd1242, %fd327;
	setp.neu.f64 	%p333, %fd1242, %fd327;
	neg.f64 	%fd1244, %fd1240;
	setp.eq.s64 	%p334, %rd9, -9223372036854775808;
	selp.f64 	%fd1245, %fd1244, %fd1240, %p334;
	selp.f64 	%fd1246, %fd1245, %fd1240, %p332;
	selp.f64 	%fd1247, 0dFFF8000000000000, %fd1246, %p333;
	selp.f64 	%fd2870, %fd1247, %fd1246, %p332;
$L__BB1_318:
	sub.f64 	%fd1249, %fd336, %fd321;
	{
	.reg .b32 %temp; 
	mov.b64 	{%temp, %r790}, %fd1249;
	}
	and.b32  	%r791, %r790, 2146435072;
	setp.ne.s32 	%p338, %r791, 2146435072;
	@%p338 bra 	$L__BB1_325;
	setp.num.f64 	%p339, %fd336, %fd336;
	@%p339 bra 	$L__BB1_321;
	add.rn.f64 	%fd2870, %fd336, %fd327;
	bra.uni 	$L__BB1_325;
$L__BB1_321:
	abs.f64 	%fd1250, %fd321;
	setp.neu.f64 	%p340, %fd1250, 0d7FF0000000000000;
	@%p340 bra 	$L__BB1_323;
	setp.gt.f64 	%p345, %fd337, 0d3FF0000000000000;
	selp.b32 	%r799, 2146435072, 0, %p345;
	setp.lt.s32 	%p346, %r220, 0;
	xor.b32  	%r800, %r799, 2146435072;
	selp.b32 	%r801, %r800, %r799, %p346;
	setp.eq.f64 	%p347, %fd336, 0dBFF0000000000000;
	selp.b32 	%r802, 1072693248, %r801, %p347;
	mov.b32 	%r803, 0;
	mov.b64 	%fd2870, {%r803, %r802};
	bra.uni 	$L__BB1_325;
$L__BB1_323:
	setp.neu.f64 	%p341, %fd337, 0d7FF0000000000000;
	@%p341 bra 	$L__BB1_325;
	setp.lt.s32 	%p342, %r221, 0;
	setp.lt.s32 	%p343, %r220, 0;
	selp.b32 	%r792, 0, 2146435072, %p343;
	and.b32  	%r793, %r220, 2147483647;
	setp.ne.s32 	%p344, %r793, 1071644672;
	or.b32  	%r794, %r792, -2147483648;
	selp.b32 	%r795, %r794, %r792, %p344;
	selp.b32 	%r796, %r795, %r792, %p20;
	selp.b32 	%r797, %r796, %r792, %p342;
	mov.b32 	%r798, 0;
	mov.b64 	%fd2870, {%r798, %r797};
$L__BB1_325:
	setp.eq.f64 	%p348, %fd321, 0d0000000000000000;
	setp.eq.f64 	%p349, %fd336, 0d3FF0000000000000;
	selp.f64 	%fd1252, 0d3FF0000000000000, %fd2870, %p348;
	selp.f64 	%fd1253, 0d3FF0000000000000, %fd1252, %p349;
	div.rn.f64 	%fd1254, %fd2866, %fd321;
	setp.eq.f64 	%p350, %fd326, 0d3FF0000000000000;
	selp.f64 	%fd1255, 0d3FF0000000000000, %fd2868, %p348;
	selp.f64 	%fd1256, 0d3FF0000000000000, %fd1255, %p350;
	sub.f64 	%fd1257, %fd1256, %fd1253;
	mul.f64 	%fd345, %fd1254, %fd1257;
	mov.b64 	%rd151, %fd345;
	setp.lt.s64 	%p351, %rd151, 0;
	and.b64  	%rd152, %rd151, 9223372036854775807;
	add.s64 	%rd153, %rd152, -4503599627370496;
	setp.lt.u64 	%p352, %rd153, 9214364837600034816;
	and.pred  	%p353, %p352, %p351;
	add.s64 	%rd154, %rd152, -1;
	setp.lt.u64 	%p354, %rd154, 4503599627370495;
	and.pred  	%p355, %p354, %p351;
	setp.eq.s64 	%p356, %rd152, 0;
	or.pred  	%p357, %p356, %p355;
	setp.eq.s64 	%p358, %rd152, 9218868437227405312;
	or.pred  	%p359, %p357, %p358;
	setp.gt.s64 	%p360, %rd152, 9218868437227405312;
	or.pred  	%p361, %p359, %p360;
	or.pred  	%p362, %p361, %p353;
	@%p362 bra 	$L__BB1_392;
	add.f64 	%fd2865, %fd2865, %fd345;
$L__BB1_327:
	mov.b64 	%rd155, %fd2865;
	setp.lt.s64 	%p363, %rd155, 0;
	and.b64  	%rd156, %rd155, 9223372036854775807;
	add.s64 	%rd157, %rd156, -4503599627370496;
	setp.lt.u64 	%p364, %rd157, 9214364837600034816;
	and.pred  	%p365, %p364, %p363;
	add.s64 	%rd158, %rd156, -1;
	setp.lt.u64 	%p366, %rd158, 4503599627370495;
	and.pred  	%p367, %p366, %p363;
	setp.eq.s64 	%p368, %rd156, 0;
	or.pred  	%p369, %p368, %p367;
	setp.eq.s64 	%p370, %rd156, 9218868437227405312;
	or.pred  	%p371, %p369, %p370;
	setp.gt.s64 	%p372, %rd156, 9218868437227405312;
	or.pred  	%p373, %p371, %p372;
	or.pred  	%p374, %p373, %p365;
	@%p374 bra 	$L__BB1_392;
	{
	.reg .b32 %temp; 
	mov.b64 	{%temp, %r1450}, %fd2865;
	}
	{
	.reg .b32 %temp; 
	mov.b64 	{%r1451, %temp}, %fd2865;
	}
	setp.gt.s32 	%p375, %r1450, 1048575;
	mov.b32 	%r1452, -1023;
	@%p375 bra 	$L__BB1_330;
	mul.f64 	%fd2865, %fd2865, 0d4350000000000000;
	{
	.reg .b32 %temp; 
	mov.b64 	{%temp, %r1450}, %fd2865;
	}
	{
	.reg .b32 %temp; 
	mov.b64 	{%r1451, %temp}, %fd2865;
	}
	mov.b32 	%r1452, -1077;
$L__BB1_330:
	add.s32 	%r806, %r1450, -1;
	setp.gt.u32 	%p376, %r806, 2146435070;
	@%p376 bra 	$L__BB1_334;
	shr.u32 	%r809, %r1450, 20;
	add.s32 	%r1453, %r1452, %r809;
	and.b32  	%r810, %r1450, 1048575;
	or.b32  	%r811, %r810, 1072693248;
	mov.b64 	%fd2873, {%r1451, %r811};
	setp.lt.u32 	%p378, %r811, 1073127583;
	@%p378 bra 	$L__BB1_333;
	{
	.reg .b32 %temp; 
	mov.b64 	{%r812, %temp}, %fd2873;
	}
	{
	.reg .b32 %temp; 
	mov.b64 	{%temp, %r813}, %fd2873;
	}
	add.s32 	%r814, %r813, -1048576;
	mov.b64 	%fd2873, {%r812, %r814};
	add.s32 	%r1453, %r1453, 1;
$L__BB1_333:
	add.f64 	%fd1260, %fd2873, 0dBFF0000000000000;
	add.f64 	%fd1261, %fd2873, 0d3FF0000000000000;
	rcp.approx.ftz.f64 	%fd1262, %fd1261;
	neg.f64 	%fd1263, %fd1261;
	fma.rn.f64 	%fd1264, %fd1263, %fd1262, 0d3FF0000000000000;
	fma.rn.f64 	%fd1265, %fd1264, %fd1264, %fd1264;
	fma.rn.f64 	%fd1266, %fd1265, %fd1262, %fd1262;
	mul.f64 	%fd1267, %fd1260, %fd1266;
	fma.rn.f64 	%fd1268, %fd1260, %fd1266, %fd1267;
	mul.f64 	%fd1269, %fd1268, %fd1268;
	fma.rn.f64 	%fd1270, %fd1269, 0d3EB1380B3AE80F1E, 0d3ED0EE258B7A8B04;
	fma.rn.f64 	%fd1271, %fd1270, %fd1269, 0d3EF3B2669F02676F;
	fma.rn.f64 	%fd1272, %fd1271, %fd1269, 0d3F1745CBA9AB0956;
	fma.rn.f64 	%fd1273, %fd1272, %fd1269, 0d3F3C71C72D1B5154;
	fma.rn.f64 	%fd1274, %fd1273, %fd1269, 0d3F624924923BE72D;
	fma.rn.f64 	%fd1275, %fd1274, %fd1269, 0d3F8999999999A3C4;
	fma.rn.f64 	%fd1276, %fd1275, %fd1269, 0d3FB5555555555554;
	sub.f64 	%fd1277, %fd1260, %fd1268;
	add.f64 	%fd1278, %fd1277, %fd1277;
	neg.f64 	%fd1279, %fd1268;
	fma.rn.f64 	%fd1280, %fd1279, %fd1260, %fd1278;
	mul.f64 	%fd1281, %fd1266, %fd1280;
	mul.f64 	%fd1282, %fd1269, %fd1276;
	fma.rn.f64 	%fd1283, %fd1282, %fd1268, %fd1281;
	xor.b32  	%r815, %r1453, -2147483648;
	mov.b32 	%r816, 1127219200;
	mov.b64 	%fd1284, {%r815, %r816};
	sub.f64 	%fd1285, %fd1284, %fd1;
	fma.rn.f64 	%fd1286, %fd1285, 0d3FE62E42FEFA39EF, %fd1268;
	fma.rn.f64 	%fd1287, %fd1285, 0dBFE62E42FEFA39EF, %fd1286;
	sub.f64 	%fd1288, %fd1287, %fd1268;
	sub.f64 	%fd1289, %fd1283, %fd1288;
	fma.rn.f64 	%fd1290, %fd1285, 0d3C7ABC9E3B39803F, %fd1289;
	add.f64 	%fd2874, %fd1286, %fd1290;
	bra.uni 	$L__BB1_335;
$L__BB1_334:
	fma.rn.f64 	%fd1259, %fd2865, 0d7FF0000000000000, 0d7FF0000000000000;
	{
	.reg .b32 %temp; 
	mov.b64 	{%temp, %r807}, %fd2865;
	}
	and.b32  	%r808, %r807, 2147483647;
	setp.eq.s32 	%p377, %r808, 0;
	selp.f64 	%fd2874, 0dFFF0000000000000, %fd1259, %p377;
$L__BB1_335:
	setp.geu.f64 	%p379, %fd281, %fd282;
	@%p379 bra 	$L__BB1_344;
	sub.f64 	%fd2875, %fd267, %fd281;
	{
	.reg .b32 %temp; 
	mov.b64 	{%temp, %r1454}, %fd2875;
	}
	{
	.reg .b32 %temp; 
	mov.b64 	{%r1455, %temp}, %fd2875;
	}
	setp.gt.s32 	%p385, %r1454, 1048575;
	mov.b32 	%r1456, -1023;
	@%p385 bra 	$L__BB1_338;
	mul.f64 	%fd2875, %fd2875, 0d4350000000000000;
	{
	.reg .b32 %temp; 
	mov.b64 	{%temp, %r1454}, %fd2875;
	}
	{
	.reg .b32 %temp; 
	mov.b64 	{%r1455, %temp}, %fd2875;
	}
	mov.b32 	%r1456, -1077;
$L__BB1_338:
	add.s32 	%r832, %r1454, -1;
	setp.gt.u32 	%p386, %r832, 2146435070;
	@%p386 bra 	$L__BB1_342;
	shr.u32 	%r835, %r1454, 20;
	add.s32 	%r1457, %r1456, %r835;
	and.b32  	%r836, %r1454, 1048575;
	or.b32  	%r837, %r836, 1072693248;
	mov.b64 	%fd2876, {%r1455, %r837};
	setp.lt.u32 	%p388, %r837, 1073127583;
	@%p388 bra 	$L__BB1_341;
	{
	.reg .b32 %temp; 
	mov.b64 	{%r838, %temp}, %fd2876;
	}
	{
	.reg .b32 %temp; 
	mov.b64 	{%temp, %r839}, %fd2876;
	}
	add.s32 	%r840, %r839, -1048576;
	mov.b64 	%fd2876, {%r838, %r840};
	add.s32 	%r1457, %r1457, 1;
$L__BB1_341:
	add.f64 	%fd1326, %fd2876, 0dBFF0000000000000;
	add.f64 	%fd1327, %fd2876, 0d3FF0000000000000;
	rcp.approx.ftz.f64 	%fd1328, %fd1327;
	neg.f64 	%fd1329, %fd1327;
	fma.rn.f64 	%fd1330, %fd1329, %fd1328, 0d3FF0000000000000;
	fma.rn.f64 	%fd1331, %fd1330, %fd1330, %fd1330;
	fma.rn.f64 	%fd1332, %fd1331, %fd1328, %fd1328;
	mul.f64 	%fd1333, %fd1326, %fd1332;
	fma.rn.f64 	%fd1334, %fd1326, %fd1332, %fd1333;
	mul.f64 	%fd1335, %fd1334, %fd1334;
	fma.rn.f64 	%fd1336, %fd1335, 0d3EB1380B3AE80F1E, 0d3ED0EE258B7A8B04;
	fma.rn.f64 	%fd1337, %fd1336, %fd1335, 0d3EF3B2669F02676F;
	fma.rn.f64 	%fd1338, %fd1337, %fd1335, 0d3F1745CBA9AB0956;
	fma.rn.f64 	%fd1339, %fd1338, %fd1335, 0d3F3C71C72D1B5154;
	fma.rn.f64 	%fd1340, %fd1339, %fd1335, 0d3F624924923BE72D;
	fma.rn.f64 	%fd1341, %fd1340, %fd1335, 0d3F8999999999A3C4;
	fma.rn.f64 	%fd1342, %fd1341, %fd1335, 0d3FB5555555555554;
	sub.f64 	%fd1343, %fd1326, %fd1334;
	add.f64 	%fd1344, %fd1343, %fd1343;
	neg.f64 	%fd1345, %fd1334;
	fma.rn.f64 	%fd1346, %fd1345, %fd1326, %fd1344;
	mul.f64 	%fd1347, %fd1332, %fd1346;
	mul.f64 	%fd1348, %fd1335, %fd1342;
	fma.rn.f64 	%fd1349, %fd1348, %fd1334, %fd1347;
	xor.b32  	%r841, %r1457, -2147483648;
	mov.b32 	%r842, 1127219200;
	mov.b64 	%fd1350, {%r841, %r842};
	sub.f64 	%fd1351, %fd1350, %fd1;
	fma.rn.f64 	%fd1352, %fd1351, 0d3FE62E42FEFA39EF, %fd1334;
	fma.rn.f64 	%fd1353, %fd1351, 0dBFE62E42FEFA39EF, %fd1352;
	sub.f64 	%fd1354, %fd1353, %fd1334;
	sub.f64 	%fd1355, %fd1349, %fd1354;
	fma.rn.f64 	%fd1356, %fd1351, 0d3C7ABC9E3B39803F, %fd1355;
	add.f64 	%fd2877, %fd1352, %fd1356;
	bra.uni 	$L__BB1_343;
$L__BB1_342:
	fma.rn.f64 	%fd1325, %fd2875, 0d7FF0000000000000, 0d7FF0000000000000;
	{
	.reg .b32 %temp; 
	mov.b64 	{%temp, %r833}, %fd2875;
	}
	and.b32  	%r834, %r833, 2147483647;
	setp.eq.s32 	%p387, %r834, 0;
	selp.f64 	%fd2877, 0dFFF0000000000000, %fd1325, %p387;
$L__BB1_343:
	mul.f64 	%fd1357, %fd254, %fd2877;
	sub.f64 	%fd2881, %fd266, %fd1357;
	bra.uni 	$L__BB1_354;
$L__BB1_344:
	setp.leu.f64 	%p380, %fd281, %fd255;
	@%p380 bra 	$L__BB1_353;
	add.f64 	%fd2878, %fd281, %fd278;
	{
	.reg .b32 %temp; 
	mov.b64 	{%temp, %r1458}, %fd2878;
	}
	{
	.reg .b32 %temp; 
	mov.b64 	{%r1459, %temp}, %fd2878;
	}
	setp.gt.s32 	%p381, %r1458, 1048575;
	mov.b32 	%r1460, -1023;
	@%p381 bra 	$L__BB1_347;
	mul.f64 	%fd2878, %fd2878, 0d4350000000000000;
	{
	.reg .b32 %temp; 
	mov.b64 	{%temp, %r1458}, %fd2878;
	}
	{
	.reg .b32 %temp; 
	mov.b64 	{%r1459, %temp}, %fd2878;
	}
	mov.b32 	%r1460, -1077;
$L__BB1_347:
	add.s32 	%r819, %r1458, -1;
	setp.gt.u32 	%p382, %r819, 2146435070;
	@%p382 bra 	$L__BB1_351;
	shr.u32 	%r822, %r1458, 20;
	add.s32 	%r1461, %r1460, %r822;
	and.b32  	%r823, %r1458, 1048575;
	or.b32  	%r824, %r823, 1072693248;
	mov.b64 	%fd2879, {%r1459, %r824};
	setp.lt.u32 	%p384, %r824, 1073127583;
	@%p384 bra 	$L__BB1_350;
	{
	.reg .b32 %temp; 
	mov.b64 	{%r825, %temp}, %fd2879;
	}
	{
	.reg .b32 %temp; 
	mov.b64 	{%temp, %r826}, %fd2879;
	}
	add.s32 	%r827, %r826, -1048576;
	mov.b64 	%fd2879, {%r825, %r827};
	add.s32 	%r1461, %r1461, 1;
$L__BB1_350:
	add.f64 	%fd1293, %fd2879, 0dBFF0000000000000;
	add.f64 	%fd1294, %fd2879, 0d3FF0000000000000;
	rcp.approx.ftz.f64 	%fd1295, %fd1294;
	neg.f64 	%fd1296, %fd1294;
	fma.rn.f64 	%fd1297, %fd1296, %fd1295, 0d3FF0000000000000;
	fma.rn.f64 	%fd1298, %fd1297, %fd1297, %fd1297;
	fma.rn.f64 	%fd1299, %fd1298, %fd1295, %fd1295;
	mul.f64 	%fd1300, %fd1293, %fd1299;
	fma.rn.f64 	%fd1301, %fd1293, %fd1299, %fd1300;
	mul.f64 	%fd1302, %fd1301, %fd1301;
	fma.rn.f64 	%fd1303, %fd1302, 0d3EB1380B3AE80F1E, 0d3ED0EE258B7A8B04;
	fma.rn.f64 	%fd1304, %fd1303, %fd1302, 0d3EF3B2669F02676F;
	fma.rn.f64 	%fd1305, %fd1304, %fd1302, 0d3F1745CBA9AB0956;
	fma.rn.f64 	%fd1306, %fd1305, %fd1302, 0d3F3C71C72D1B5154;
	fma.rn.f64 	%fd1307, %fd1306, %fd1302, 0d3F624924923BE72D;
	fma.rn.f64 	%fd1308, %fd1307, %fd1302, 0d3F8999999999A3C4;
	fma.rn.f64 	%fd1309, %fd1308, %fd1302, 0d3FB5555555555554;
	sub.f64 	%fd1310, %fd1293, %fd1301;
	add.f64 	%fd1311, %fd1310, %fd1310;
	neg.f64 	%fd1312, %fd1301;
	fma.rn.f64 	%fd1313, %fd1312, %fd1293, %fd1311;
	mul.f64 	%fd1314, %fd1299, %fd1313;
	mul.f64 	%fd1315, %fd1302, %fd1309;
	fma.rn.f64 	%fd1316, %fd1315, %fd1301, %fd1314;
	xor.b32  	%r828, %r1461, -2147483648;
	mov.b32 	%r829, 1127219200;
	mov.b64 	%fd1317, {%r828, %r829};
	sub.f64 	%fd1318, %fd1317, %fd1;
	fma.rn.f64 	%fd1319, %fd1318, 0d3FE62E42FEFA39EF, %fd1301;
	fma.rn.f64 	%fd1320, %fd1318, 0dBFE62E42FEFA39EF, %fd1319;
	sub.f64 	%fd1321, %fd1320, %fd1301;
	sub.f64 	%fd1322, %fd1316, %fd1321;
	fma.rn.f64 	%fd1323, %fd1318, 0d3C7ABC9E3B39803F, %fd1322;
	add.f64 	%fd2880, %fd1319, %fd1323;
	bra.uni 	$L__BB1_352;
$L__BB1_351:
	fma.rn.f64 	%fd1292, %fd2878, 0d7FF0000000000000, 0d7FF0000000000000;
	{
	.reg .b32 %temp; 
	mov.b64 	{%temp, %r820}, %fd2878;
	}
	and.b32  	%r821, %r820, 2147483647;
	setp.eq.s32 	%p383, %r821, 0;
	selp.f64 	%fd2880, 0dFFF0000000000000, %fd1292, %p383;
$L__BB1_352:
	mul.f64 	%fd1324, %fd256, %fd2880;
	sub.f64 	%fd2881, %fd277, %fd1324;
	bra.uni 	$L__BB1_354;
$L__BB1_353:
	mul.f64 	%fd1291, %fd281, 0dBFE0000000000000;
	mul.f64 	%fd2881, %fd281, %fd1291;
$L__BB1_354:
	{
	.reg .b32 %temp; 
	mov.b64 	{%temp, %r1462}, %fd2882;
	}
	{
	.reg .b32 %temp; 
	mov.b64 	{%r1463, %temp}, %fd2882;
	}
	setp.gt.s32 	%p389, %r1462, 1048575;
	mov.b32 	%r1464, -1023;
	@%p389 bra 	$L__BB1_356;
	mul.f64 	%fd2882, %fd2882, 0d4350000000000000;
	{
	.reg .b32 %temp; 
	mov.b64 	{%temp, %r1462}, %fd2882;
	}
	{
	.reg .b32 %temp; 
	mov.b64 	{%r1463, %temp}, %fd2882;
	}
	mov.b32 	%r1464, -1077;
$L__BB1_356:
	add.s32 	%r845, %r1462, -1;
	setp.gt.u32 	%p390, %r845, 2146435070;
	@%p390 bra 	$L__BB1_360;
	shr.u32 	%r848, %r1462, 20;
	add.s32 	%r1465, %r1464, %r848;
	and.b32  	%r849, %r1462, 1048575;
	or.b32  	%r850, %r849, 1072693248;
	mov.b64 	%fd2883, {%r1463, %r850};
	setp.lt.u32 	%p392, %r850, 1073127583;
	@%p392 bra 	$L__BB1_359;
	{
	.reg .b32 %temp; 
	mov.b64 	{%r851, %temp}, %fd2883;
	}
	{
	.reg .b32 %temp; 
	mov.b64 	{%temp, %r852}, %fd2883;
	}
	add.s32 	%r853, %r852, -1048576;
	mov.b64 	%fd2883, {%r851, %r853};
	add.s32 	%r1465, %r1465, 1;
$L__BB1_359:
	add.f64 	%fd1359, %fd2883, 0dBFF0000000000000;
	add.f64 	%fd1360, %fd2883, 0d3FF0000000000000;
	rcp.approx.ftz.f64 	%fd1361, %fd1360;
	neg.f64 	%fd1362, %fd1360;
	fma.rn.f64 	%fd1363, %fd1362, %fd1361, 0d3FF0000000000000;
	fma.rn.f64 	%fd1364, %fd1363, %fd1363, %fd1363;
	fma.rn.f64 	%fd1365, %fd1364, %fd1361, %fd1361;
	mul.f64 	%fd1366, %fd1359, %fd1365;
	fma.rn.f64 	%fd1367, %fd1359, %fd1365, %fd1366;
	mul.f64 	%fd1368, %fd1367, %fd1367;
	fma.rn.f64 	%fd1369, %fd1368, 0d3EB1380B3AE80F1E, 0d3ED0EE258B7A8B04;
	fma.rn.f64 	%fd1370, %fd1369, %fd1368, 0d3EF3B2669F02676F;
	fma.rn.f64 	%fd1371, %fd1370, %fd1368, 0d3F1745CBA9AB0956;
	fma.rn.f64 	%fd1372, %fd1371, %fd1368, 0d3F3C71C72D1B5154;
	fma.rn.f64 	%fd1373, %fd1372, %fd1368, 0d3F624924923BE72D;
	fma.rn.f64 	%fd1374, %fd1373, %fd1368, 0d3F8999999999A3C4;
	fma.rn.f64 	%fd1375, %fd1374, %fd1368, 0d3FB5555555555554;
	sub.f64 	%fd1376, %fd1359, %fd1367;
	add.f64 	%fd1377, %fd1376, %fd1376;
	neg.f64 	%fd1378, %fd1367;
	fma.rn.f64 	%fd1379, %fd1378, %fd1359, %fd1377;
	mul.f64 	%fd1380, %fd1365, %fd1379;
	mul.f64 	%fd1381, %fd1368, %fd1375;
	fma.rn.f64 	%fd1382, %fd1381, %fd1367, %fd1380;
	xor.b32  	%r854, %r1465, -2147483648;
	mov.b32 	%r855, 1127219200;
	mov.b64 	%fd1383, {%r854, %r855};
	sub.f64 	%fd1384, %fd1383, %fd1;
	fma.rn.f64 	%fd1385, %fd1384, 0d3FE62E42FEFA39EF, %fd1367;
	fma.rn.f64 	%fd1386, %fd1384, 0dBFE62E42FEFA39EF, %fd1385;
	sub.f64 	%fd1387, %fd1386, %fd1367;
	sub.f64 	%fd1388, %fd1382, %fd1387;
	fma.rn.f64 	%fd1389, %fd1384, 0d3C7ABC9E3B39803F, %fd1388;
	add.f64 	%fd2884, %fd1385, %fd1389;
	bra.uni 	$L__BB1_361;
$L__BB1_360:
	fma.rn.f64 	%fd1358, %fd2882, 0d7FF0000000000000, 0d7FF0000000000000;
	{
	.reg .b32 %temp; 
	mov.b64 	{%temp, %r846}, %fd2882;
	}
	and.b32  	%r847, %r846, 2147483647;
	setp.eq.s32 	%p391, %r847, 0;
	selp.f64 	%fd2884, 0dFFF0000000000000, %fd1358, %p391;
$L__BB1_361:
	sub.f64 	%fd1390, %fd2881, %fd2884;
	sub.f64 	%fd2916, %fd1390, %fd2874;
	bra.uni 	$L__BB1_392;
$L__BB1_362:
	fma.rn.f64 	%fd773, %fd2894, 0d7FF0000000000000, 0d7FF0000000000000;
	{
	.reg .b32 %temp; 
	mov.b64 	{%temp, %r539}, %fd2894;
	}
	and.b32  	%r540, %r539, 2147483647;
	setp.eq.s32 	%p156, %r540, 0;
	selp.f64 	%fd2897, 0dFFF0000000000000, %fd773, %p156;
$L__BB1_363:
	setp.lt.u32 	%p158, %r13, 8;
	add.f64 	%fd807, %fd11, %fd11;
	add.f64 	%fd808, %fd12, %fd13;
	sub.f64 	%fd809, %fd807, %fd808;
	div.rn.f64 	%fd810, %fd809, %fd387;
	setp.lt.f64 	%p159, %fd810, 0dBFF0000000000000;
	selp.f64 	%fd811, 0dBFF0000000000000, %fd810, %p159;
	setp.gt.f64 	%p160, %fd811, 0d3FF0000000000000;
	selp.f64 	%fd2902, 0d3FF0000000000000, %fd811, %p160;
	add.f64 	%fd412, %fd2902, %fd2902;
	mov.f64 	%fd2903, 0d3FF0000000000000;
	mov.b32 	%r1476, 0;
	mov.f64 	%fd2913, %fd2903;
	@%p158 bra 	$L__BB1_366;
	and.b32  	%r1476, %r13, -8;
	mov.f64 	%fd2903, 0d3FF0000000000000;
	mov.b32 	%r1474, 0;
$L__BB1_365:
	.pragma "nounroll";
	add.s32 	%r551, %r1474, %r12;
	mul.wide.u32 	%rd91, %r551, 4;
	add.s64 	%rd92, %rd1, %rd91;
	ld.global.nc.u32 	%r552, [%rd92];
	shl.b32 	%r553, %r552, 3;
	mov.u32 	%r554, shared;
	add.s32 	%r555, %r554, %r553;
	ld.shared.f64 	%fd813, [%r555];
	setp.eq.s32 	%p161, %r1474, 0;
	mul.f64 	%fd814, %fd412, %fd2902;
	sub.f64 	%fd815, %fd814, %fd2903;
	selp.f64 	%fd816, %fd2903, %fd2902, %p161;
	selp.f64 	%fd817, %fd2902, %fd815, %p161;
	fma.rn.f64 	%fd818, %fd817, %fd813, %fd2913;
	add.s32 	%r556, %r551, 1;
	mul.wide.u32 	%rd93, %r556, 4;
	add.s64 	%rd94, %rd1, %rd93;
	ld.global.nc.u32 	%r557, [%rd94];
	shl.b32 	%r558, %r557, 3;
	add.s32 	%r559, %r554, %r558;
	ld.shared.f64 	%fd819, [%r559];
	mul.f64 	%fd820, %fd412, %fd817;
	sub.f64 	%fd821, %fd820, %fd816;
	fma.rn.f64 	%fd822, %fd821, %fd819, %fd818;
	add.s32 	%r560, %r551, 2;
	mul.wide.u32 	%rd95, %r560, 4;
	add.s64 	%rd96, %rd1, %rd95;
	ld.global.nc.u32 	%r561, [%rd96];
	shl.b32 	%r562, %r561, 3;
	add.s32 	%r563, %r554, %r562;
	ld.shared.f64 	%fd823, [%r563];
	mul.f64 	%fd824, %fd412, %fd821;
	sub.f64 	%fd825, %fd824, %fd817;
	fma.rn.f64 	%fd826, %fd825, %fd823, %fd822;
	add.s32 	%r564, %r551, 3;
	mul.wide.u32 	%rd97, %r564, 4;
	add.s64 	%rd98, %rd1, %rd97;
	ld.global.nc.u32 	%r565, [%rd98];
	shl.b32 	%r566, %r565, 3;
	add.s32 	%r567, %r554, %r566;
	ld.shared.f64 	%fd827, [%r567];
	mul.f64 	%fd828, %fd412, %fd825;
	sub.f64 	%fd829, %fd828, %fd821;
	fma.rn.f64 	%fd830, %fd829, %fd827, %fd826;
	add.s32 	%r568, %r551, 4;
	mul.wide.u32 	%rd99, %r568, 4;
	add.s64 	%rd100, %rd1, %rd99;
	ld.global.nc.u32 	%r569, [%rd100];
	shl.b32 	%r570, %r569, 3;
	add.s32 	%r571, %r554, %r570;
	ld.shared.f64 	%fd831, [%r571];
	mul.f64 	%fd832, %fd412, %fd829;
	sub.f64 	%fd833, %fd832, %fd825;
	fma.rn.f64 	%fd834, %fd833, %fd831, %fd830;
	add.s32 	%r572, %r551, 5;
	mul.wide.u32 	%rd101, %r572, 4;
	add.s64 	%rd102, %rd1, %rd101;
	ld.global.nc.u32 	%r573, [%rd102];
	shl.b32 	%r574, %r573, 3;
	add.s32 	%r575, %r554, %r574;
	ld.shared.f64 	%fd835, [%r575];
	mul.f64 	%fd836, %fd412, %fd833;
	sub.f64 	%fd837, %fd836, %fd829;
	fma.rn.f64 	%fd838, %fd837, %fd835, %fd834;
	add.s32 	%r576, %r551, 6;
	mul.wide.u32 	%rd103, %r576, 4;
	add.s64 	%rd104, %rd1, %rd103;
	ld.global.nc.u32 	%r577, [%rd104];
	shl.b32 	%r578, %r577, 3;
	add.s32 	%r579, %r554, %r578;
	ld.shared.f64 	%fd839, [%r579];
	mul.f64 	%fd840, %fd412, %fd837;
	sub.f64 	%fd2903, %fd840, %fd833;
	fma.rn.f64 	%fd841, %fd2903, %fd839, %fd838;
	add.s32 	%r580, %r551, 7;
	mul.wide.u32 	%rd105, %r580, 4;
	add.s64 	%rd106, %rd1, %rd105;
	ld.global.nc.u32 	%r581, [%rd106];
	shl.b32 	%r582, %r581, 3;
	add.s32 	%r583, %r554, %r582;
	ld.shared.f64 	%fd842, [%r583];
	mul.f64 	%fd843, %fd412, %fd2903;
	sub.f64 	%fd2902, %fd843, %fd837;
	fma.rn.f64 	%fd2913, %fd2902, %fd842, %fd841;
	add.s32 	%r1474, %r1474, 8;
	setp.ne.s32 	%p162, %r1474, %r1476;
	@%p162 bra 	$L__BB1_365;
$L__BB1_366:
	setp.eq.s32 	%p163, %r262, 0;
	@%p163 bra 	$L__BB1_374;
	and.b32  	%r289, %r13, 3;
	setp.lt.u32 	%p164, %r262, 4;
	@%p164 bra 	$L__BB1_369;
	add.s32 	%r584, %r1476, %r12;
	mul.wide.u32 	%rd107, %r584, 4;
	add.s64 	%rd108, %rd1, %rd107;
	ld.global.nc.u32 	%r585, [%rd108];
	shl.b32 	%r586, %r585, 3;
	mov.u32 	%r587, shared;
	add.s32 	%r588, %r587, %r586;
	ld.shared.f64 	%fd845, [%r588];
	setp.eq.s32 	%p165, %r1476, 0;
	mul.f64 	%fd846, %fd412, %fd2902;
	sub.f64 	%fd847, %fd846, %fd2903;
	selp.f64 	%fd848, %fd2903, %fd2902, %p165;
	selp.f64 	%fd849, %fd2902, %fd847, %p165;
	fma.rn.f64 	%fd850, %fd849, %fd845, %fd2913;
	add.s32 	%r589, %r584, 1;
	mul.wide.u32 	%rd109, %r589, 4;
	add.s64 	%rd110, %rd1, %rd109;
	ld.global.nc.u32 	%r590, [%rd110];
	shl.b32 	%r591, %r590, 3;
	add.s32 	%r592, %r587, %r591;
	ld.shared.f64 	%fd851, [%r592];
	mul.f64 	%fd852, %fd412, %fd849;
	sub.f64 	%fd853, %fd852, %fd848;
	fma.rn.f64 	%fd854, %fd853, %fd851, %fd850;
	add.s32 	%r593, %r584, 2;
	mul.wide.u32 	%rd111, %r593, 4;
	add.s64 	%rd112, %rd1, %rd111;
	ld.global.nc.u32 	%r594, [%rd112];
	shl.b32 	%r595, %r594, 3;
	add.s32 	%r596, %r587, %r595;
	ld.shared.f64 	%fd855, [%r596];
	mul.f64 	%fd856, %fd412, %fd853;
	sub.f64 	%fd2903, %fd856, %fd849;
	fma.rn.f64 	%fd857, %fd2903, %fd855, %fd854;
	add.s32 	%r597, %r584, 3;
	mul.wide.u32 	%rd113, %r597, 4;
	add.s64 	%rd114, %rd1, %rd113;
	ld.global.nc.u32 	%r598, [%rd114];
	shl.b32 	%r599, %r598, 3;
	add.s32 	%r600, %r587, %r599;
	ld.shared.f64 	%fd858, [%r600];
	mul.f64 	%fd859, %fd412, %fd2903;
	sub.f64 	%fd2902, %fd859, %fd853;
	fma.rn.f64 	%fd2913, %fd2902, %fd858, %fd857;
	add.s32 	%r1476, %r1476, 4;
$L__BB1_369:
	setp.eq.s32 	%p166, %r289, 0;
	@%p166 bra 	$L__BB1_374;
	setp.eq.s32 	%p167, %r289, 1;
	@%p167 bra 	$L__BB1_372;
	add.s32 	%r601, %r1476, %r12;
	mul.wide.u32 	%rd115, %r601, 4;
	add.s64 	%rd116, %rd1, %rd115;
	ld.global.nc.u32 	%r602, [%rd116];
	shl.b32 	%r603, %r602, 3;
	mov.u32 	%r604, shared;
	add.s32 	%r605, %r604, %r603;
	ld.shared.f64 	%fd861, [%r605];
	setp.eq.s32 	%p168, %r1476, 0;
	mul.f64 	%fd862, %fd412, %fd2902;
	sub.f64 	%fd863, %fd862, %fd2903;
	selp.f64 	%fd864, %fd2903, %fd2902, %p168;
	selp.f64 	%fd2903, %fd2902, %fd863, %p168;
	fma.rn.f64 	%fd865, %fd2903, %fd861, %fd2913;
	add.s32 	%r606, %r601, 1;
	mul.wide.u32 	%rd117, %r606, 4;
	add.s64 	%rd118, %rd1, %rd117;
	ld.global.nc.u32 	%r607, [%rd118];
	shl.b32 	%r608, %r607, 3;
	add.s32 	%r609, %r604, %r608;
	ld.shared.f64 	%fd866, [%r609];
	mul.f64 	%fd867, %fd412, %fd2903;
	sub.f64 	%fd2902, %fd867, %fd864;
	fma.rn.f64 	%fd2913, %fd2902, %fd866, %fd865;
	add.s32 	%r1476, %r1476, 2;
$L__BB1_372:
	and.b32  	%r610, %r13, 1;
	setp.eq.b32 	%p169, %r610, 1;
	not.pred 	%p170, %p169;
	@%p170 bra 	$L__BB1_374;
	add.s32 	%r611, %r1476, %r12;
	mul.wide.u32 	%rd119, %r611, 4;
	add.s64 	%rd120, %rd1, %rd119;
	ld.global.nc.u32 	%r612, [%rd120];
	shl.b32 	%r613, %r612, 3;
	mov.u32 	%r614, shared;
	add.s32 	%r615, %r614, %r613;
	ld.shared.f64 	%fd868, [%r615];
	setp.eq.s32 	%p171, %r1476, 0;
	mul.f64 	%fd869, %fd412, %fd2902;
	sub.f64 	%fd870, %fd869, %fd2903;
	selp.f64 	%fd871, %fd2902, %fd870, %p171;
	fma.rn.f64 	%fd2913, %fd871, %fd868, %fd2913;
$L__BB1_374:
	mov.b64 	%rd121, %fd2913;
	setp.lt.s64 	%p172, %rd121, 0;
	and.b64  	%rd122, %rd121, 9223372036854775807;
	add.s64 	%rd123, %rd122, -4503599627370496;
	setp.lt.u64 	%p173, %rd123, 9214364837600034816;
	and.pred  	%p174, %p173, %p172;
	add.s64 	%rd124, %rd122, -1;
	setp.lt.u64 	%p175, %rd124, 4503599627370495;
	and.pred  	%p176, %p175, %p172;
	setp.eq.s64 	%p177, %rd122, 0;
	or.pred  	%p178, %p177, %p176;
	setp.eq.s64 	%p179, %rd122, 9218868437227405312;
	or.pred  	%p180, %p178, %p179;
	setp.gt.s64 	%p181, %rd122, 9218868437227405312;
	or.pred  	%p182, %p180, %p181;
	or.pred  	%p183, %p182, %p174;
	@%p183 bra 	$L__BB1_392;
	{
	.reg .b32 %temp; 
	mov.b64 	{%temp, %r1478}, %fd2913;
	}
	{
	.reg .b32 %temp; 
	mov.b64 	{%r1479, %temp}, %fd2913;
	}
	setp.gt.s32 	%p184, %r1478, 1048575;
	mov.b32 	%r1480, -1023;
	@%p184 bra 	$L__BB1_377;
	mul.f64 	%fd2913, %fd2913, 0d4350000000000000;
	{
	.reg .b32 %temp; 
	mov.b64 	{%temp, %r1478}, %fd2913;
	}
	{
	.reg .b32 %temp; 
	mov.b64 	{%r1479, %temp}, %fd2913;
	}
	mov.b32 	%r1480, -1077;
$L__BB1_377:
	add.s32 	%r618, %r1478, -1;
	setp.gt.u32 	%p185, %r618, 2146435070;
	@%p185 bra 	$L__BB1_381;
	shr.u32 	%r621, %r1478, 20;
	add.s32 	%r1481, %r1480, %r621;
	and.b32  	%r622, %r1478, 1048575;
	or.b32  	%r623, %r622, 1072693248;
	mov.b64 	%fd2915, {%r1479, %r623};
	setp.lt.u32 	%p187, %r623, 1073127583;
	@%p187 bra 	$L__BB1_380;
	{
	.reg .b32 %temp; 
	mov.b64 	{%r624, %temp}, %fd2915;
	}
	{
	.reg .b32 %temp; 
	mov.b64 	{%temp, %r625}, %fd2915;
	}
	add.s32 	%r626, %r625, -1048576;
	mov.b64 	%fd2915, {%r624, %r626};
	add.s32 	%r1481, %r1481, 1;
$L__BB1_380:
	add.f64 	%fd874, %fd2915, 0dBFF0000000000000;
	add.f64 	%fd875, %fd2915, 0d3FF0000000000000;
	rcp.approx.ftz.f64 	%fd876, %fd875;
	neg.f64 	%fd877, %fd875;
	fma.rn.f64 	%fd878, %fd877, %fd876, 0d3FF0000000000000;
	fma.rn.f64 	%fd879, %fd878, %fd878, %fd878;
	fma.rn.f64 	%fd880, %fd879, %fd876, %fd876;
	mul.f64 	%fd881, %fd874, %fd880;
	fma.rn.f64 	%fd882, %fd874, %fd880, %fd881;
	mul.f64 	%fd883, %fd882, %fd882;
	fma.rn.f64 	%fd884, %fd883, 0d3EB1380B3AE80F1E, 0d3ED0EE258B7A8B04;
	fma.rn.f64 	%fd885, %fd884, %fd883, 0d3EF3B2669F02676F;
	fma.rn.f64 	%fd886, %fd885, %fd883, 0d3F1745CBA9AB0956;
	fma.rn.f64 	%fd887, %fd886, %fd883, 0d3F3C71C72D1B5154;
	fma.rn.f64 	%fd888, %fd887, %fd883, 0d3F624924923BE72D;
	fma.rn.f64 	%fd889, %fd888, %fd883, 0d3F8999999999A3C4;
	fma.rn.f64 	%fd890, %fd889, %fd883, 0d3FB5555555555554;
	sub.f64 	%fd891, %fd874, %fd882;
	add.f64 	%fd892, %fd891, %fd891;
	neg.f64 	%fd893, %fd882;
	fma.rn.f64 	%fd894, %fd893, %fd874, %fd892;
	mul.f64 	%fd895, %fd880, %fd894;
	mul.f64 	%fd896, %fd883, %fd890;
	fma.rn.f64 	%fd897, %fd896, %fd882, %fd895;
	xor.b32  	%r627, %r1481, -2147483648;
	mov.b32 	%r628, 1127219200;
	mov.b64 	%fd898, {%r627, %r628};
	sub.f64 	%fd899, %fd898, %fd1;
	fma.rn.f64 	%fd900, %fd899, 0d3FE62E42FEFA39EF, %fd882;
	fma.rn.f64 	%fd901, %fd899, 0dBFE62E42FEFA39EF, %fd900;
	sub.f64 	%fd902, %fd901, %fd882;
	sub.f64 	%fd903, %fd897, %fd902;
	fma.rn.f64 	%fd904, %fd899, 0d3C7ABC9E3B39803F, %fd903;
	add.f64 	%fd444, %fd900, %fd904;
	sub.f64 	%fd2916, %fd444, %fd2897;
	bra.uni 	$L__BB1_392;
$L__BB1_381:
	fma.rn.f64 	%fd873, %fd2913, 0d7FF0000000000000, 0d7FF0000000000000;
	{
	.reg .b32 %temp; 
	mov.b64 	{%temp, %r619}, %fd2913;
	}
	and.b32  	%r620, %r619, 2147483647;
	setp.eq.s32 	%p186, %r620, 0;
	selp.f64 	%fd445, 0dFFF0000000000000, %fd873, %p186;
	sub.f64 	%fd2916, %fd445, %fd2897;
	bra.uni 	$L__BB1_392;
$L__BB1_382:
	setp.ne.s32 	%p665, %r10, 5;
	setp.ne.s32 	%p666, %r13, 0;
	or.pred  	%p667, %p665, %p666;
	@%p667 bra 	$L__BB1_409;
	setp.lt.u32 	%p668, %r18, 3;
	mov.f64 	%fd2916, 0dFFF0000000000000;
	@%p668 bra 	$L__BB1_392;
	ld.param.u64 	%rd247, [unbinned_nll_only_param_9];
	add.s32 	%r304, %r18, -1;
	shr.u32 	%r1482, %r304, 1;
	cvta.to.global.u64 	%rd203, %rd247;
	mul.wide.u32 	%rd204, %r17, 8;
	add.s64 	%rd11, %rd203, %rd204;
	mul.wide.u32 	%rd205, %r1482, 8;
	add.s64 	%rd12, %rd11, %rd205;
	ld.global.nc.f64 	%fd448, [%rd11];
	ld.global.nc.f64 	%fd449, [%rd12];
	abs.f64 	%fd2386, %fd11;
	setp.equ.f64 	%p669, %fd2386, 0d7FF0000000000000;
	abs.f64 	%fd2387, %fd448;
	setp.equ.f64 	%p670, %fd2387, 0d7FF0000000000000;
	or.pred  	%p671, %p669, %p670;
	abs.f64 	%fd2389, %fd449;
	setp.equ.f64 	%p672, %fd2389, 0d7FF0000000000000;
	or.pred  	%p673, %p671, %p672;
	@%p673 bra 	$L__BB1_392;
	setp.lt.f64 	%p674, %fd11, %fd448;
	setp.gt.f64 	%p675, %fd11, %fd449;
	or.pred  	%p676, %p674, %p675;
	@%p676 bra 	$L__BB1_392;
	setp.ge.f64 	%p677, %fd11, %fd449;
	@%p677 bra 	$L__BB1_487;
	setp.lt.u32 	%p678, %r304, 4;
	mov.b64 	%rd249, 0;
	@%p678 bra 	$L__BB1_391;
	mov.b32 	%r1483, 0;
$L__BB1_389:
	add.s32 	%r1201, %r1482, %r1483;
	shr.u32 	%r1202, %r1201, 1;
	mul.wide.u32 	%rd209, %r1202, 8;
	add.s64 	%rd210, %rd11, %rd209;
	ld.global.nc.f64 	%fd2392, [%rd210];
	setp.le.f64 	%p679, %fd2392, %fd11;
	selp.b32 	%r1483, %r1202, %r1483, %p679;
	selp.b32 	%r1482, %r1482, %r1202, %p679;
	add.s32 	%r1203, %r1483, 1;
	setp.lt.u32 	%p680, %r1203, %r1482;
	@%p680 bra 	$L__BB1_389;
	cvt.u64.u32 	%rd249, %r1483;
$L__BB1_391:
	shl.b64 	%rd211, %rd249, 3;
	add.s64 	%rd212, %rd12, %rd211;
	ld.global.nc.f64 	%fd2916, [%rd212+8];
$L__BB1_392:
	{
	.reg .b32 %temp; 
	mov.b64 	{%temp, %r1484}, %fd2802;
	}
	{
	.reg .b32 %temp; 
	mov.b64 	{%r1485, %temp}, %fd2802;
	}
	setp.gt.s32 	%p681, %r1484, 1048575;
	mov.b32 	%r1486, -1023;
	@%p681 bra 	$L__BB1_394;
	mul.f64 	%fd2802, %fd2802, 0d4350000000000000;
	{
	.reg .b32 %temp; 
	mov.b64 	{%temp, %r1484}, %fd2802;
	}
	{
	.reg .b32 %temp; 
	mov.b64 	{%r1485, %temp}, %fd2802;
	}
	mov.b32 	%r1486, -1077;
$L__BB1_394:
	add.s32 	%r1206, %r1484, -1;
	setp.gt.u32 	%p682, %r1206, 2146435070;
	@%p682 bra 	$L__BB1_398;
	shr.u32 	%r1209, %r1484, 20;
	add.s32 	%r1487, %r1486, %r1209;
	and.b32  	%r1210, %r1484, 1048575;
	or.b32  	%r1211, %r1210, 1072693248;
	mov.b64 	%fd2918, {%r1485, %r1211};
	setp.lt.u32 	%p684, %r1211, 1073127583;
	@%p684 bra 	$L__BB1_397;
	{
	.reg .b32 %temp; 
	mov.b64 	{%r1212, %temp}, %fd2918;
	}
	{
	.reg .b32 %temp; 
	mov.b64 	{%temp, %r1213}, %fd2918;
	}
	add.s32 	%r1214, %r1213, -1048576;
	mov.b64 	%fd2918, {%r1212, %r1214};
	add.s32 	%r1487, %r1487, 1;
$L__BB1_397:
	add.f64 	%fd2394, %fd2918, 0dBFF0000000000000;
	add.f64 	%fd2395, %fd2918, 0d3FF0000000000000;
	rcp.approx.ftz.f64 	%fd2396, %fd2395;
	neg.f64 	%fd2397, %fd2395;
	fma.rn.f64 	%fd2398, %fd2397, %fd2396, 0d3FF0000000000000;
	fma.rn.f64 	%fd2399, %fd2398, %fd2398, %fd2398;
	fma.rn.f64 	%fd2400, %fd2399, %fd2396, %fd2396;
	mul.f64 	%fd2401, %fd2394, %fd2400;
	fma.rn.f64 	%fd2402, %fd2394, %fd2400, %fd2401;
	mul.f64 	%fd2403, %fd2402, %fd2402;
	fma.rn.f64 	%fd2404, %fd2403, 0d3EB1380B3AE80F1E, 0d3ED0EE258B7A8B04;
	fma.rn.f64 	%fd2405, %fd2404, %fd2403, 0d3EF3B2669F02676F;
	fma.rn.f64 	%fd2406, %fd2405, %fd2403, 0d3F1745CBA9AB0956;
	fma.rn.f64 	%fd2407, %fd2406, %fd2403, 0d3F3C71C72D1B5154;
	fma.rn.f64 	%fd2408, %fd2407, %fd2403, 0d3F624924923BE72D;
	fma.rn.f64 	%fd2409, %fd2408, %fd2403, 0d3F8999999999A3C4;
	fma.rn.f64 	%fd2410, %fd2409, %fd2403, 0d3FB5555555555554;
	sub.f64 	%fd2411, %fd2394, %fd2402;
	add.f64 	%fd2412, %fd2411, %fd2411;
	neg.f64 	%fd2413, %fd2402;
	fma.rn.f64 	%fd2414, %fd2413, %fd2394, %fd2412;
	mul.f64 	%fd2415, %fd2400, %fd2414;
	mul.f64 	%fd2416, %fd2403, %fd2410;
	fma.rn.f64 	%fd2417, %fd2416, %fd2402, %fd2415;
	xor.b32  	%r1215, %r1487, -2147483648;
	mov.b32 	%r1216, 1127219200;
	mov.b64 	%fd2418, {%r1215, %r1216};
	sub.f64 	%fd2419, %fd2418, %fd1;
	fma.rn.f64 	%fd2420, %fd2419, 0d3FE62E42FEFA39EF, %fd2402;
	fma.rn.f64 	%fd2421, %fd2419, 0dBFE62E42FEFA39EF, %fd2420;
	sub.f64 	%fd2422, %fd2421, %fd2402;
	sub.f64 	%fd2423, %fd2417, %fd2422;
	fma.rn.f64 	%fd2424, %fd2419, 0d3C7ABC9E3B39803F, %fd2423;
	add.f64 	%fd2919, %fd2420, %fd2424;
	bra.uni 	$L__BB1_399;
$L__BB1_398:
	fma.rn.f64 	%fd2393, %fd2802, 0d7FF0000000000000, 0d7FF0000000000000;
	{
	.reg .b32 %temp; 
	mov.b64 	{%temp, %r1207}, %fd2802;
	}
	and.b32  	%r1208, %r1207, 2147483647;
	setp.eq.s32 	%p683, %r1208, 0;
	selp.f64 	%fd2919, 0dFFF0000000000000, %fd2393, %p683;
$L__BB1_399:
	add.f64 	%fd461, %fd2916, %fd2919;
	abs.f64 	%fd2425, %fd461;
	setp.equ.f64 	%p685, %fd2425, 0d7FF0000000000000;
	@%p685 bra 	$L__BB1_409;
	setp.leu.f64 	%p686, %fd461, %fd2922;
	@%p686 bra 	$L__BB1_405;
	sub.f64 	%fd462, %fd2922, %fd461;
	fma.rn.f64 	%fd2445, %fd462, 0d3FF71547652B82FE, 0d4338000000000000;
	{
	.reg .b32 %temp; 
	mov.b64 	{%r320, %temp}, %fd2445;
	}
	mov.f64 	%fd2446, 0dC338000000000000;
	add.rn.f64 	%fd2447, %fd2445, %fd2446;
	fma.rn.f64 	%fd2448, %fd2447, 0dBFE62E42FEFA39EF, %fd462;
	fma.rn.f64 	%fd2449, %fd2447, 0dBC7ABC9E3B39803F, %fd2448;
	fma.rn.f64 	%fd2450, %fd2449, 0d3E5ADE1569CE2BDF, 0d3E928AF3FCA213EA;
	fma.rn.f64 	%fd2451, %fd2450, %fd2449, 0d3EC71DEE62401315;
	fma.rn.f64 	%fd2452, %fd2451, %fd2449, 0d3EFA01997C89EB71;
	fma.rn.f64 	%fd2453, %fd2452, %fd2449, 0d3F2A01A014761F65;
	fma.rn.f64 	%fd2454, %fd2453, %fd2449, 0d3F56C16C1852B7AF;
	fma.rn.f64 	%fd2455, %fd2454, %fd2449, 0d3F81111111122322;
	fma.rn.f64 	%fd2456, %fd2455, %fd2449, 0d3FA55555555502A1;
	fma.rn.f64 	%fd2457, %fd2456, %fd2449, 0d3FC5555555555511;
	fma.rn.f64 	%fd2458, %fd2457, %fd2449, 0d3FE000000000000B;
	fma.rn.f64 	%fd2459, %fd2458, %fd2449, 0d3FF0000000000000;
	fma.rn.f64 	%fd2460, %fd2459, %fd2449, 0d3FF0000000000000;
	{
	.reg .b32 %temp; 
	mov.b64 	{%r321, %temp}, %fd2460;
	}
	{
	.reg .b32 %temp; 
	mov.b64 	{%temp, %r322}, %fd2460;
	}
	shl.b32 	%r1229, %r320, 20;
	add.s32 	%r1230, %r1229, %r322;
	mov.b64 	%fd2920, {%r321, %r1230};
	{
	.reg .b32 %temp; 
	mov.b64 	{%temp, %r1231}, %fd462;
	}
	mov.b32 	%f21, %r1231;
	abs.f32 	%f8, %f21;
	setp.lt.f32 	%p690, %f8, 0f4086232B;
	@%p690 bra 	$L__BB1_404;
	setp.lt.f64 	%p691, %fd462, 0d0000000000000000;
	add.f64 	%fd2461, %fd462, 0d7FF0000000000000;
	selp.f64 	%fd2920, 0d0000000000000000, %fd2461, %p691;
	setp.geu.f32 	%p692, %f8, 0f40874800;
	@%p692 bra 	$L__BB1_404;
	shr.u32 	%r1232, %r320, 31;
	add.s32 	%r1233, %r320, %r1232;
	shr.s32 	%r1234, %r1233, 1;
	shl.b32 	%r1235, %r1234, 20;
	add.s32 	%r1236, %r322, %r1235;
	mov.b64 	%fd2462, {%r321, %r1236};
	sub.s32 	%r1237, %r320, %r1234;
	shl.b32 	%r1238, %r1237, 20;
	add.s32 	%r1239, %r1238, 1072693248;
	mov.b32 	%r1240, 0;
	mov.b64 	%fd2463, {%r1240, %r1239};
	mul.f64 	%fd2920, %fd2463, %fd2462;
$L__BB1_404:
	fma.rn.f64 	%fd2923, %fd2923, %fd2920, 0d3FF0000000000000;
	mov.f64 	%fd2922, %fd461;
	bra.uni 	$L__BB1_409;
$L__BB1_405:
	sub.f64 	%fd468, %fd461, %fd2922;
	fma.rn.f64 	%fd2426, %fd468, 0d3FF71547652B82FE, 0d4338000000000000;
	{
	.reg .b32 %temp; 
	mov.b64 	{%r323, %temp}, %fd2426;
	}
	mov.f64 	%fd2427, 0dC338000000000000;
	add.rn.f64 	%fd2428, %fd2426, %fd2427;
	fma.rn.f64 	%fd2429, %fd2428, 0dBFE62E42FEFA39EF, %fd468;
	fma.rn.f64 	%fd2430, %fd2428, 0dBC7ABC9E3B39803F, %fd2429;
	fma.rn.f64 	%fd2431, %fd2430, 0d3E5ADE1569CE2BDF, 0d3E928AF3FCA213EA;
	fma.rn.f64 	%fd2432, %fd2431, %fd2430, 0d3EC71DEE62401315;
	fma.rn.f64 	%fd2433, %fd2432, %fd2430, 0d3EFA01997C89EB71;
	fma.rn.f64 	%fd2434, %fd2433, %fd2430, 0d3F2A01A014761F65;
	fma.rn.f64 	%fd2435, %fd2434, %fd2430, 0d3F56C16C1852B7AF;
	fma.rn.f64 	%fd2436, %fd2435, %fd2430, 0d3F81111111122322;
	fma.rn.f64 	%fd2437, %fd2436, %fd2430, 0d3FA55555555502A1;
	fma.rn.f64 	%fd2438, %fd2437, %fd2430, 0d3FC5555555555511;
	fma.rn.f64 	%fd2439, %fd2438, %fd2430, 0d3FE000000000000B;
	fma.rn.f64 	%fd2440, %fd2439, %fd2430, 0d3FF0000000000000;
	fma.rn.f64 	%fd2441, %fd2440, %fd2430, 0d3FF0000000000000;
	{
	.reg .b32 %temp; 
	mov.b64 	{%r324, %temp}, %fd2441;
	}
	{
	.reg .b32 %temp; 
	mov.b64 	{%temp, %r325}, %fd2441;
	}
	shl.b32 	%r1217, %r323, 20;
	add.s32 	%r1218, %r1217, %r325;
	mov.b64 	%fd2921, {%r324, %r1218};
	{
	.reg .b32 %temp; 
	mov.b64 	{%temp, %r1219}, %fd468;
	}
	mov.b32 	%f20, %r1219;
	abs.f32 	%f9, %f20;
	setp.lt.f32 	%p687, %f9, 0f4086232B;
	@%p687 bra 	$L__BB1_408;
	setp.lt.f64 	%p688, %fd468, 0d0000000000000000;
	add.f64 	%fd2442, %fd468, 0d7FF0000000000000;
	selp.f64 	%fd2921, 0d0000000000000000, %fd2442, %p688;
	setp.geu.f32 	%p689, %f9, 0f40874800;
	@%p689 bra 	$L__BB1_408;
	shr.u32 	%r1220, %r323, 31;
	add.s32 	%r1221, %r323, %r1220;
	shr.s32 	%r1222, %r1221, 1;
	shl.b32 	%r1223, %r1222, 20;
	add.s32 	%r1224, %r325, %r1223;
	mov.b64 	%fd2443, {%r324, %r1224};
	sub.s32 	%r1225, %r323, %r1222;
	shl.b32 	%r1226, %r1225, 20;
	add.s32 	%r1227, %r1226, 1072693248;
	mov.b32 	%r1228, 0;
	mov.b64 	%fd2444, {%r1228, %r1227};
	mul.f64 	%fd2921, %fd2444, %fd2443;
$L__BB1_408:
	add.f64 	%fd2923, %fd2923, %fd2921;
$L__BB1_409:
	add.s32 	%r1392, %r1392, 1;
	setp.ne.s32 	%p693, %r1392, %r393;
	@%p693 bra 	$L__BB1_10;
$L__BB1_410:
	{
	.reg .b32 %temp; 
	mov.b64 	{%temp, %r1488}, %fd2923;
	}
	{
	.reg .b32 %temp; 
	mov.b64 	{%r1489, %temp}, %fd2923;
	}
	setp.gt.s32 	%p694, %r1488, 1048575;
	mov.b32 	%r1490, -1023;
	@%p694 bra 	$L__BB1_412;
	mul.f64 	%fd2923, %fd2923, 0d4350000000000000;
	{
	.reg .b32 %temp; 
	mov.b64 	{%temp, %r1488}, %fd2923;
	}
	{
	.reg .b32 %temp; 
	mov.b64 	{%r1489, %temp}, %fd2923;
	}
	mov.b32 	%r1490, -1077;
$L__BB1_412:
	add.s32 	%r1243, %r1488, -1;
	setp.gt.u32 	%p695, %r1243, 2146435070;
	@%p695 bra 	$L__BB1_416;
	shr.u32 	%r1246, %r1488, 20;
	add.s32 	%r1491, %r1490, %r1246;
	and.b32  	%r1247, %r1488, 1048575;
	or.b32  	%r1248, %r1247, 1072693248;
	mov.b64 	%fd2927, {%r1489, %r1248};
	setp.lt.u32 	%p697, %r1248, 1073127583;
	@%p697 bra 	$L__BB1_415;
	{
	.reg .b32 %temp; 
	mov.b64 	{%r1249, %temp}, %fd2927;
	}
	{
	.reg .b32 %temp; 
	mov.b64 	{%temp, %r1250}, %fd2927;
	}
	add.s32 	%r1251, %r1250, -1048576;
	mov.b64 	%fd2927, {%r1249, %r1251};
	add.s32 	%r1491, %r1491, 1;
$L__BB1_415:
	add.f64 	%fd2465, %fd2927, 0dBFF0000000000000;
	add.f64 	%fd2466, %fd2927, 0d3FF0000000000000;
	rcp.approx.ftz.f64 	%fd2467, %fd2466;
	neg.f64 	%fd2468, %fd2466;
	fma.rn.f64 	%fd2469, %fd2468, %fd2467, 0d3FF0000000000000;
	fma.rn.f64 	%fd2470, %fd2469, %fd2469, %fd2469;
	fma.rn.f64 	%fd2471, %fd2470, %fd2467, %fd2467;
	mul.f64 	%fd2472, %fd2465, %fd2471;
	fma.rn.f64 	%fd2473, %fd2465, %fd2471, %fd2472;
	mul.f64 	%fd2474, %fd2473, %fd2473;
	fma.rn.f64 	%fd2475, %fd2474, 0d3EB1380B3AE80F1E, 0d3ED0EE258B7A8B04;
	fma.rn.f64 	%fd2476, %fd2475, %fd2474, 0d3EF3B2669F02676F;
	fma.rn.f64 	%fd2477, %fd2476, %fd2474, 0d3F1745CBA9AB0956;
	fma.rn.f64 	%fd2478, %fd2477, %fd2474, 0d3F3C71C72D1B5154;
	fma.rn.f64 	%fd2479, %fd2478, %fd2474, 0d3F624924923BE72D;
	fma.rn.f64 	%fd2480, %fd2479, %fd2474, 0d3F8999999999A3C4;
	fma.rn.f64 	%fd2481, %fd2480, %fd2474, 0d3FB5555555555554;
	sub.f64 	%fd2482, %fd2465, %fd2473;
	add.f64 	%fd2483, %fd2482, %fd2482;
	neg.f64 	%fd2484, %fd2473;
	fma.rn.f64 	%fd2485, %fd2484, %fd2465, %fd2483;
	mul.f64 	%fd2486, %fd2471, %fd2485;
	mul.f64 	%fd2487, %fd2474, %fd2481;
	fma.rn.f64 	%fd2488, %fd2487, %fd2473, %fd2486;
	xor.b32  	%r1252, %r1491, -2147483648;
	mov.b32 	%r1253, 1127219200;
	mov.b64 	%fd2489, {%r1252, %r1253};
	sub.f64 	%fd2490, %fd2489, %fd1;
	fma.rn.f64 	%fd2491, %fd2490, 0d3FE62E42FEFA39EF, %fd2473;
	fma.rn.f64 	%fd2492, %fd2490, 0dBFE62E42FEFA39EF, %fd2491;
	sub.f64 	%fd2493, %fd2492, %fd2473;
	sub.f64 	%fd2494, %fd2488, %fd2493;
	fma.rn.f64 	%fd2495, %fd2490, 0d3C7ABC9E3B39803F, %fd2494;
	add.f64 	%fd2928, %fd2491, %fd2495;
	bra.uni 	$L__BB1_417;
$L__BB1_416:
	fma.rn.f64 	%fd2464, %fd2923, 0d7FF0000000000000, 0d7FF0000000000000;
	{
	.reg .b32 %temp; 
	mov.b64 	{%temp, %r1244}, %fd2923;
	}
	and.b32  	%r1245, %r1244, 2147483647;
	setp.eq.s32 	%p696, %r1245, 0;
	selp.f64 	%fd2928, 0dFFF0000000000000, %fd2464, %p696;
$L__BB1_417:
	setp.lt.u32 	%p698, %r5, -2146435071;
	add.f64 	%fd2496, %fd2922, %fd2928;
	abs.f64 	%fd2497, %fd2496;
	setp.ne.f64 	%p699, %fd2497, 0d7FF0000000000000;
	or.pred  	%p700, %p699, %p698;
	selp.f64 	%fd2929, %fd2496, %fd2, %p699;
	@%p700 bra 	$L__BB1_419;
	setp.gt.u32 	%p701, %r7, 1073127582;
	selp.f64 	%fd2498, %fd4, %fd3, %p701;
	selp.u32 	%r1254, 1, 0, %p701;
	add.s32 	%r1255, %r6, %r1254;
	add.f64 	%fd2499, %fd2498, 0dBFF0000000000000;
	add.f64 	%fd2500, %fd2498, 0d3FF0000000000000;
	rcp.approx.ftz.f64 	%fd2501, %fd2500;
	neg.f64 	%fd2502, %fd2500;
	fma.rn.f64 	%fd2503, %fd2502, %fd2501, 0d3FF0000000000000;
	fma.rn.f64 	%fd2504, %fd2503, %fd2503, %fd2503;
	fma.rn.f64 	%fd2505, %fd2504, %fd2501, %fd2501;
	mul.f64 	%fd2506, %fd2499, %fd2505;
	fma.rn.f64 	%fd2507, %fd2499, %fd2505, %fd2506;
	mul.f64 	%fd2508, %fd2507, %fd2507;
	fma.rn.f64 	%fd2509, %fd2508, 0d3EB1380B3AE80F1E, 0d3ED0EE258B7A8B04;
	fma.rn.f64 	%fd2510, %fd2509, %fd2508, 0d3EF3B2669F02676F;
	fma.rn.f64 	%fd2511, %fd2510, %fd2508, 0d3F1745CBA9AB0956;
	fma.rn.f64 	%fd2512, %fd2511, %fd2508, 0d3F3C71C72D1B5154;
	fma.rn.f64 	%fd2513, %fd2512, %fd2508, 0d3F624924923BE72D;
	fma.rn.f64 	%fd2514, %fd2513, %fd2508, 0d3F8999999999A3C4;
	fma.rn.f64 	%fd2515, %fd2514, %fd2508, 0d3FB5555555555554;
	sub.f64 	%fd2516, %fd2499, %fd2507;
	add.f64 	%fd2517, %fd2516, %fd2516;
	neg.f64 	%fd2518, %fd2507;
	fma.rn.f64 	%fd2519, %fd2518, %fd2499, %fd2517;
	mul.f64 	%fd2520, %fd2505, %fd2519;
	mul.f64 	%fd2521, %fd2508, %fd2515;
	fma.rn.f64 	%fd2522, %fd2521, %fd2507, %fd2520;
	xor.b32  	%r1256, %r1255, -2147483648;
	mov.b32 	%r1257, 1127219200;
	mov.b64 	%fd2523, {%r1256, %r1257};
	sub.f64 	%fd2524, %fd2523, %fd1;
	fma.rn.f64 	%fd2525, %fd2524, 0d3FE62E42FEFA39EF, %fd2507;
	fma.rn.f64 	%fd2526, %fd2524, 0dBFE62E42FEFA39EF, %fd2525;
	sub.f64 	%fd2527, %fd2526, %fd2507;
	sub.f64 	%fd2528, %fd2522, %fd2527;
	fma.rn.f64 	%fd2529, %fd2524, 0d3C7ABC9E3B39803F, %fd2528;
	add.f64 	%fd2929, %fd2525, %fd2529;
$L__BB1_419:
	fma.rn.f64 	%fd2930, %fd2789, %fd2929, %fd2930;
$L__BB1_420:
	ld.param.u32 	%r1387, [unbinned_nll_only_param_14];
	add.s32 	%r1391, %r1391, %r1492;
	setp.lt.u32 	%p702, %r1391, %r1387;
	@%p702 bra 	$L__BB1_5;
$L__BB1_421:
	ld.param.u32 	%r1383, [unbinned_nll_only_param_12];
	shl.b32 	%r1258, %r1383, 3;
	mov.u32 	%r1259, shared;
	add.s32 	%r338, %r1259, %r1258;
	shl.b32 	%r1260, %r1, 3;
	add.s32 	%r339, %r338, %r1260;
	st.shared.f64 	[%r339], %fd2930;
	bar.sync 	0;
	setp.lt.u32 	%p703, %r1492, 2;
	@%p703 bra 	$L__BB1_425;
$L__BB1_422:
	shr.u32 	%r341, %r1492, 1;
	setp.ge.u32 	%p704, %r1, %r341;
	@%p704 bra 	$L__BB1_424;
	shl.b32 	%r1261, %r341, 3;
	add.s32 	%r1262, %r339, %r1261;
	ld.shared.f64 	%fd2530, [%r1262];
	ld.shared.f64 	%fd2531, [%r339];
	add.f64 	%fd2532, %fd2530, %fd2531;
	st.shared.f64 	[%r339], %fd2532;
$L__BB1_424:
	bar.sync 	0;
	setp.gt.u32 	%p705, %r1492, 3;
	mov.u32 	%r1492, %r341;
	@%p705 bra 	$L__BB1_422;
$L__BB1_425:
	setp.ne.s32 	%p706, %r1, 0;
	@%p706 bra 	$L__BB1_486;
	ld.shared.f64 	%fd492, [%r338];
	setp.eq.s32 	%p707, %r393, 0;
	mov.f64 	%fd2932, 0d0000000000000000;
	@%p707 bra 	$L__BB1_473;
	mov.b32 	%r1264, 1127219200;
	mov.b32 	%r1265, -2147483648;
	mov.b64 	%fd493, {%r1265, %r1264};
	mov.f64 	%fd2932, 0d0000000000000000;
	mov.b32 	%r1493, 0;
$L__BB1_428:
	ld.param.u64 	%rd246, [unbinned_nll_only_param_6];
	cvta.to.global.u64 	%rd213, %rd246;
	mul.wide.u32 	%rd214, %r1493, 48;
	add.s64 	%rd215, %rd213, %rd214;
	ld.global.nc.f64 	%fd2943, [%rd215];
	ld.global.nc.u32 	%r1266, [%rd215+12];
	ld.global.nc.u32 	%r343, [%rd215+28];
	ld.global.nc.v2.u32 	{%r1494, %r345}, [%rd215+32];
	setp.eq.s32 	%p708, %r1266, 0;
	@%p708 bra 	$L__BB1_433;
	setp.eq.s32 	%p709, %r1266, 2;
	@%p709 bra 	$L__BB1_432;
	setp.ne.s32 	%p710, %r1266, 1;
	@%p710 bra 	$L__BB1_472;
	shl.b32 	%r1270, %r343, 3;
	add.s32 	%r1272, %r1259, %r1270;
	ld.shared.f64 	%fd2943, [%r1272];
	bra.uni 	$L__BB1_433;
$L__BB1_432:
	shl.b32 	%r1267, %r343, 3;
	add.s32 	%r1269, %r1259, %r1267;
	ld.shared.f64 	%fd2535, [%r1269];
	mul.f64 	%fd2943, %fd2943, %fd2535;
$L__BB1_433:
	ld.param.u32 	%r1389, [unbinned_nll_only_param_16];
	add.s32 	%r1273, %r345, %r1494;
	setp.gt.u32 	%p711, %r1273, %r1389;
	setp.eq.s32 	%p712, %r345, 0;
	or.pred  	%p713, %p711, %p712;
	@%p713 bra 	$L__BB1_471;
	mov.b32 	%r1495, 0;
$L__BB1_435:
	mul.wide.u32 	%rd216, %r1494, 32;
	add.s64 	%rd217, %rd2, %rd216;
	ld.global.nc.v2.u32 	{%r1275, %r1276}, [%rd217];
	ld.global.nc.u32 	%r348, [%rd217+8];
	ld.global.nc.f64 	%fd500, [%rd217+16];
	ld.global.nc.f64 	%fd2935, [%rd217+24];
	shl.b32 	%r1277, %r1276, 3;
	add.s32 	%r1279, %r1259, %r1277;
	ld.shared.f64 	%fd502, [%r1279];
	setp.eq.s32 	%p714, %r1275, 1;
	mov.f64 	%fd2942, 0d3FF0000000000000;
	@%p714 bra 	$L__BB1_459;
	setp.ne.s32 	%p715, %r1275, 0;
	@%p715 bra 	$L__BB1_470;
	mov.b64 	%rd226, %fd500;
	setp.lt.s64 	%p743, %rd226, 0;
	and.b64  	%rd227, %rd226, 9223372036854775807;
	add.s64 	%rd228, %rd227, -4503599627370496;
	setp.lt.u64 	%p744, %rd228, 9214364837600034816;
	and.pred  	%p745, %p744, %p743;
	add.s64 	%rd229, %rd227, -1;
	setp.lt.u64 	%p746, %rd229, 4503599627370495;
	and.pred  	%p747, %p746, %p743;
	setp.eq.s64 	%p748, %rd227, 0;
	or.pred  	%p749, %p748, %p747;
	setp.eq.s64 	%p750, %rd227, 9218868437227405312;
	or.pred  	%p751, %p749, %p750;
	setp.gt.s64 	%p752, %rd227, 9218868437227405312;
	or.pred  	%p753, %p751, %p752;
	or.pred  	%p754, %p753, %p745;
	abs.f64 	%fd2565, %fd2935;
	setp.equ.f64 	%p755, %fd2565, 0d7FF0000000000000;
	or.pred  	%p756, %p754, %p755;
	setp.leu.f64 	%p757, %fd2935, 0d0000000000000000;
	or.pred  	%p758, %p756, %p757;
	abs.f64 	%fd2567, %fd502;
	setp.equ.f64 	%p759, %fd2567, 0d7FF0000000000000;
	or.pred  	%p760, %p758, %p759;
	@%p760 bra 	$L__BB1_470;
	setp.ltu.f64 	%p761, %fd502, 0d0000000000000000;
	@%p761 bra 	$L__BB1_449;
	{
	.reg .b32 %temp; 
	mov.b64 	{%temp, %r1496}, %fd2935;
	}
	{
	.reg .b32 %temp; 
	mov.b64 	{%r1497, %temp}, %fd2935;
	}
	setp.gt.s32 	%p762, %r1496, 1048575;
	mov.b32 	%r1498, -1023;
	@%p762 bra 	$L__BB1_441;
	mul.f64 	%fd2935, %fd2935, 0d4350000000000000;
	{
	.reg .b32 %temp; 
	mov.b64 	{%temp, %r1496}, %fd2935;
	}
	{
	.reg .b32 %temp; 
	mov.b64 	{%r1497, %temp}, %fd2935;
	}
	mov.b32 	%r1498, -1077;
$L__BB1_441:
	add.s32 	%r1282, %r1496, -1;
	setp.gt.u32 	%p763, %r1282, 2146435070;
	@%p763 bra 	$L__BB1_445;
	shr.u32 	%r1285, %r1496, 20;
	add.s32 	%r1499, %r1498, %r1285;
	and.b32  	%r1286, %r1496, 1048575;
	or.b32  	%r1287, %r1286, 1072693248;
	mov.b64 	%fd2936, {%r1497, %r1287};
	setp.lt.u32 	%p765, %r1287, 1073127583;
	@%p765 bra 	$L__BB1_444;
	{
	.reg .b32 %temp; 
	mov.b64 	{%r1288, %temp}, %fd2936;
	}
	{
	.reg .b32 %temp; 
	mov.b64 	{%temp, %r1289}, %fd2936;
	}
	add.s32 	%r1290, %r1289, -1048576;
	mov.b64 	%fd2936, {%r1288, %r1290};
	add.s32 	%r1499, %r1499, 1;
$L__BB1_444:
	add.f64 	%fd2570, %fd2936, 0dBFF0000000000000;
	add.f64 	%fd2571, %fd2936, 0d3FF0000000000000;
	rcp.approx.ftz.f64 	%fd2572, %fd2571;
	neg.f64 	%fd2573, %fd2571;
	fma.rn.f64 	%fd2574, %fd2573, %fd2572, 0d3FF0000000000000;
	fma.rn.f64 	%fd2575, %fd2574, %fd2574, %fd2574;
	fma.rn.f64 	%fd2576, %fd2575, %fd2572, %fd2572;
	mul.f64 	%fd2577, %fd2570, %fd2576;
	fma.rn.f64 	%fd2578, %fd2570, %fd2576, %fd2577;
	mul.f64 	%fd2579, %fd2578, %fd2578;
	fma.rn.f64 	%fd2580, %fd2579, 0d3EB1380B3AE80F1E, 0d3ED0EE258B7A8B04;
	fma.rn.f64 	%fd2581, %fd2580, %fd2579, 0d3EF3B2669F02676F;
	fma.rn.f64 	%fd2582, %fd2581, %fd2579, 0d3F1745CBA9AB0956;
	fma.rn.f64 	%fd2583, %fd2582, %fd2579, 0d3F3C71C72D1B5154;
	fma.rn.f64 	%fd2584, %fd2583, %fd2579, 0d3F624924923BE72D;
	fma.rn.f64 	%fd2585, %fd2584, %fd2579, 0d3F8999999999A3C4;
	fma.rn.f64 	%fd2586, %fd2585, %fd2579, 0d3FB5555555555554;
	sub.f64 	%fd2587, %fd2570, %fd2578;
	add.f64 	%fd2588, %fd2587, %fd2587;
	neg.f64 	%fd2589, %fd2578;
	fma.rn.f64 	%fd2590, %fd2589, %fd2570, %fd2588;
	mul.f64 	%fd2591, %fd2576, %fd2590;
	mul.f64 	%fd2592, %fd2579, %fd2586;
	fma.rn.f64 	%fd2593, %fd2592, %fd2578, %fd2591;
	xor.b32  	%r1291, %r1499, -2147483648;
	mov.b32 	%r1292, 1127219200;
	mov.b64 	%fd2594, {%r1291, %r1292};
	sub.f64 	%fd2595, %fd2594, %fd493;
	fma.rn.f64 	%fd2596, %fd2595, 0d3FE62E42FEFA39EF, %fd2578;
	fma.rn.f64 	%fd2597, %fd2595, 0dBFE62E42FEFA39EF, %fd2596;
	sub.f64 	%fd2598, %fd2597, %fd2578;
	sub.f64 	%fd2599, %fd2593, %fd2598;
	fma.rn.f64 	%fd2600, %fd2595, 0d3C7ABC9E3B39803F, %fd2599;
	add.f64 	%fd2937, %fd2596, %fd2600;
	bra.uni 	$L__BB1_446;
$L__BB1_445:
	fma.rn.f64 	%fd2569, %fd2935, 0d7FF0000000000000, 0d7FF0000000000000;
	{
	.reg .b32 %temp; 
	mov.b64 	{%temp, %r1283}, %fd2935;
	}
	and.b32  	%r1284, %r1283, 2147483647;
	setp.eq.s32 	%p764, %r1284, 0;
	selp.f64 	%fd2937, 0dFFF0000000000000, %fd2569, %p764;
$L__BB1_446:
	mul.f64 	%fd511, %fd502, %fd2937;
	fma.rn.f64 	%fd2601, %fd511, 0d3FF71547652B82FE, 0d4338000000000000;
	{
	.reg .b32 %temp; 
	mov.b64 	{%r359, %temp}, %fd2601;
	}
	mov.f64 	%fd2602, 0dC338000000000000;
	add.rn.f64 	%fd2603, %fd2601, %fd2602;
	fma.rn.f64 	%fd2604, %fd2603, 0dBFE62E42FEFA39EF, %fd511;
	fma.rn.f64 	%fd2605, %fd2603, 0dBC7ABC9E3B39803F, %fd2604;
	fma.rn.f64 	%fd2606, %fd2605, 0d3E5ADE1569CE2BDF, 0d3E928AF3FCA213EA;
	fma.rn.f64 	%fd2607, %fd2606, %fd2605, 0d3EC71DEE62401315;
	fma.rn.f64 	%fd2608, %fd2607, %fd2605, 0d3EFA01997C89EB71;
	fma.rn.f64 	%fd2609, %fd2608, %fd2605, 0d3F2A01A014761F65;
	fma.rn.f64 	%fd2610, %fd2609, %fd2605, 0d3F56C16C1852B7AF;
	fma.rn.f64 	%fd2611, %fd2610, %fd2605, 0d3F81111111122322;
	fma.rn.f64 	%fd2612, %fd2611, %fd2605, 0d3FA55555555502A1;
	fma.rn.f64 	%fd2613, %fd2612, %fd2605, 0d3FC5555555555511;
	fma.rn.f64 	%fd2614, %fd2613, %fd2605, 0d3FE000000000000B;
	fma.rn.f64 	%fd2615, %fd2614, %fd2605, 0d3FF0000000000000;
	fma.rn.f64 	%fd2616, %fd2615, %fd2605, 0d3FF0000000000000;
	{
	.reg .b32 %temp; 
	mov.b64 	{%r360, %temp}, %fd2616;
	}
	{
	.reg .b32 %temp; 
	mov.b64 	{%temp, %r361}, %fd2616;
	}
	shl.b32 	%r1293, %r359, 20;
	add.s32 	%r1294, %r1293, %r361;
	mov.b64 	%fd2942, {%r360, %r1294};
	{
	.reg .b32 %temp; 
	mov.b64 	{%temp, %r1295}, %fd511;
	}
	mov.b32 	%f22, %r1295;
	abs.f32 	%f10, %f22;
	setp.lt.f32 	%p766, %f10, 0f4086232B;
	@%p766 bra 	$L__BB1_470;
	setp.lt.f64 	%p767, %fd511, 0d0000000000000000;
	add.f64 	%fd2617, %fd511, 0d7FF0000000000000;
	selp.f64 	%fd2942, 0d0000000000000000, %fd2617, %p767;
	setp.geu.f32 	%p768, %f10, 0f40874800;
	@%p768 bra 	$L__BB1_470;
	shr.u32 	%r1296, %r359, 31;
	add.s32 	%r1297, %r359, %r1296;
	shr.s32 	%r1298, %r1297, 1;
	shl.b32 	%r1299, %r1298, 20;
	add.s32 	%r1300, %r361, %r1299;
	mov.b64 	%fd2618, {%r360, %r1300};
	sub.s32 	%r1301, %r359, %r1298;
	shl.b32 	%r1302, %r1301, 20;
	add.s32 	%r1303, %r1302, 1072693248;
	mov.b32 	%r1304, 0;
	mov.b64 	%fd2619, {%r1304, %r1303};
	mul.f64 	%fd2942, %fd2619, %fd2618;
	bra.uni 	$L__BB1_470;
$L__BB1_449:
	{
	.reg .b32 %temp; 
	mov.b64 	{%temp, %r1500}, %fd500;
	}
	{
	.reg .b32 %temp; 
	mov.b64 	{%r1501, %temp}, %fd500;
	}
	setp.gt.s32 	%p769, %r1500, 1048575;
	mov.b32 	%r1502, -1023;
	@%p769 bra 	$L__BB1_451;
	mul.f64 	%fd500, %fd500, 0d4350000000000000;
	{
	.reg .b32 %temp; 
	mov.b64 	{%temp, %r1500}, %fd500;
	}
	{
	.reg .b32 %temp; 
	mov.b64 	{%r1501, %temp}, %fd500;
	}
	mov.b32 	%r1502, -1077;
$L__BB1_451:
	add.s32 	%r1307, %r1500, -1;
	setp.gt.u32 	%p770, %r1307, 2146435070;
	@%p770 bra 	$L__BB1_455;
	shr.u32 	%r1310, %r1500, 20;
	add.s32 	%r1503, %r1502, %r1310;
	and.b32  	%r1311, %r1500, 1048575;
	or.b32  	%r1312, %r1311, 1072693248;
	mov.b64 	%fd2939, {%r1501, %r1312};
	setp.lt.u32 	%p772, %r1312, 1073127583;
	@%p772 bra 	$L__BB1_454;
	{
	.reg .b32 %temp; 
	mov.b64 	{%r1313, %temp}, %fd2939;
	}
	{
	.reg .b32 %temp; 
	mov.b64 	{%temp, %r1314}, %fd2939;
	}
	add.s32 	%r1315, %r1314, -1048576;
	mov.b64 	%fd2939, {%r1313, %r1315};
	add.s32 	%r1503, %r1503, 1;
$L__BB1_454:
	add.f64 	%fd2621, %fd2939, 0dBFF0000000000000;
	add.f64 	%fd2622, %fd2939, 0d3FF0000000000000;
	rcp.approx.ftz.f64 	%fd2623, %fd2622;
	neg.f64 	%fd2624, %fd2622;
	fma.rn.f64 	%fd2625, %fd2624, %fd2623, 0d3FF0000000000000;
	fma.rn.f64 	%fd2626, %fd2625, %fd2625, %fd2625;
	fma.rn.f64 	%fd2627, %fd2626, %fd2623, %fd2623;
	mul.f64 	%fd2628, %fd2621, %fd2627;
	fma.rn.f64 	%fd2629, %fd2621, %fd2627, %fd2628;
	mul.f64 	%fd2630, %fd2629, %fd2629;
	fma.rn.f64 	%fd2631, %fd2630, 0d3EB1380B3AE80F1E, 0d3ED0EE258B7A8B04;
	fma.rn.f64 	%fd2632, %fd2631, %fd2630, 0d3EF3B2669F02676F;
	fma.rn.f64 	%fd2633, %fd2632, %fd2630, 0d3F1745CBA9AB0956;
	fma.rn.f64 	%fd2634, %fd2633, %fd2630, 0d3F3C71C72D1B5154;
	fma.rn.f64 	%fd2635, %fd2634, %fd2630, 0d3F624924923BE72D;
	fma.rn.f64 	%fd2636, %fd2635, %fd2630, 0d3F8999999999A3C4;
	fma.rn.f64 	%fd2637, %fd2636, %fd2630, 0d3FB5555555555554;
	sub.f64 	%fd2638, %fd2621, %fd2629;
	add.f64 	%fd2639, %fd2638, %fd2638;
	neg.f64 	%fd2640, %fd2629;
	fma.rn.f64 	%fd2641, %fd2640, %fd2621, %fd2639;
	mul.f64 	%fd2642, %fd2627, %fd2641;
	mul.f64 	%fd2643, %fd2630, %fd2637;
	fma.rn.f64 	%fd2644, %fd2643, %fd2629, %fd2642;
	xor.b32  	%r1316, %r1503, -2147483648;
	mov.b32 	%r1317, 1127219200;
	mov.b64 	%fd2645, {%r1316, %r1317};
	sub.f64 	%fd2646, %fd2645, %fd493;
	fma.rn.f64 	%fd2647, %fd2646, 0d3FE62E42FEFA39EF, %fd2629;
	fma.rn.f64 	%fd2648, %fd2646, 0dBFE62E42FEFA39EF, %fd2647;
	sub.f64 	%fd2649, %fd2648, %fd2629;
	sub.f64 	%fd2650, %fd2644, %fd2649;
	fma.rn.f64 	%fd2651, %fd2646, 0d3C7ABC9E3B39803F, %fd2650;
	add.f64 	%fd2940, %fd2647, %fd2651;
	bra.uni 	$L__BB1_456;
$L__BB1_455:
	fma.rn.f64 	%fd2620, %fd500, 0d7FF0000000000000, 0d7FF0000000000000;
	{
	.reg .b32 %temp; 
	mov.b64 	{%temp, %r1308}, %fd500;
	}
	and.b32  	%r1309, %r1308, 2147483647;
	setp.eq.s32 	%p771, %r1309, 0;
	selp.f64 	%fd2940, 0dFFF0000000000000, %fd2620, %p771;
$L__BB1_456:
	neg.f64 	%fd2652, %fd502;
	mul.f64 	%fd523, %fd2940, %fd2652;
	fma.rn.f64 	%fd2653, %fd523, 0d3FF71547652B82FE, 0d4338000000000000;
	{
	.reg .b32 %temp; 
	mov.b64 	{%r372, %temp}, %fd2653;
	}
	mov.f64 	%fd2654, 0dC338000000000000;
	add.rn.f64 	%fd2655, %fd2653, %fd2654;
	fma.rn.f64 	%fd2656, %fd2655, 0dBFE62E42FEFA39EF, %fd523;
	fma.rn.f64 	%fd2657, %fd2655, 0dBC7ABC9E3B39803F, %fd2656;
	fma.rn.f64 	%fd2658, %fd2657, 0d3E5ADE1569CE2BDF, 0d3E928AF3FCA213EA;
	fma.rn.f64 	%fd2659, %fd2658, %fd2657, 0d3EC71DEE62401315;
	fma.rn.f64 	%fd2660, %fd2659, %fd2657, 0d3EFA01997C89EB71;
	fma.rn.f64 	%fd2661, %fd2660, %fd2657, 0d3F2A01A014761F65;
	fma.rn.f64 	%fd2662, %fd2661, %fd2657, 0d3F56C16C1852B7AF;
	fma.rn.f64 	%fd2663, %fd2662, %fd2657, 0d3F81111111122322;
	fma.rn.f64 	%fd2664, %fd2663, %fd2657, 0d3FA55555555502A1;
	fma.rn.f64 	%fd2665, %fd2664, %fd2657, 0d3FC5555555555511;
	fma.rn.f64 	%fd2666, %fd2665, %fd2657, 0d3FE000000000000B;
	fma.rn.f64 	%fd2667, %fd2666, %fd2657, 0d3FF0000000000000;
	fma.rn.f64 	%fd2668, %fd2667, %fd2657, 0d3FF0000000000000;
	{
	.reg .b32 %temp; 
	mov.b64 	{%r373, %temp}, %fd2668;
	}
	{
	.reg .b32 %temp; 
	mov.b64 	{%temp, %r374}, %fd2668;
	}
	shl.b32 	%r1318, %r372, 20;
	add.s32 	%r1319, %r1318, %r374;
	mov.b64 	%fd2942, {%r373, %r1319};
	{
	.reg .b32 %temp; 
	mov.b64 	{%temp, %r1320}, %fd523;
	}
	mov.b32 	%f23, %r1320;
	abs.f32 	%f11, %f23;
	setp.lt.f32 	%p773, %f11, 0f4086232B;
	@%p773 bra 	$L__BB1_470;
	setp.lt.f64 	%p774, %fd523, 0d0000000000000000;
	add.f64 	%fd2669, %fd523, 0d7FF0000000000000;
	selp.f64 	%fd2942, 0d0000000000000000, %fd2669, %p774;
	setp.geu.f32 	%p775, %f11, 0f40874800;
	@%p775 bra 	$L__BB1_470;
	shr.u32 	%r1321, %r372, 31;
	add.s32 	%r1322, %r372, %r1321;
	shr.s32 	%r1323, %r1322, 1;
	shl.b32 	%r1324, %r1323, 20;
	add.s32 	%r1325, %r374, %r1324;
	mov.b64 	%fd2670, {%r373, %r1325};
	sub.s32 	%r1326, %r372, %r1323;
	shl.b32 	%r1327, %r1326, 20;
	add.s32 	%r1328, %r1327, 1072693248;
	mov.b32 	%r1329, 0;
	mov.b64 	%fd2671, {%r1329, %r1328};
	mul.f64 	%fd2942, %fd2671, %fd2670;
	bra.uni 	$L__BB1_470;
$L__BB1_459:
	mov.b64 	%rd218, %fd500;
	setp.lt.s64 	%p716, %rd218, 0;
	and.b64  	%rd219, %rd218, 9223372036854775807;
	add.s64 	%rd220, %rd219, -4503599627370496;
	setp.lt.u64 	%p717, %rd220, 9214364837600034816;
	and.pred  	%p718, %p717, %p716;
	add.s64 	%rd221, %rd219, -1;
	setp.lt.u64 	%p719, %rd221, 4503599627370495;
	and.pred  	%p720, %p719, %p716;
	setp.eq.s64 	%p721, %rd219, 0;
	or.pred  	%p722, %p721, %p720;
	setp.eq.s64 	%p723, %rd219, 9218868437227405312;
	or.pred  	%p724, %p722, %p723;
	setp.gt.s64 	%p725, %rd219, 9218868437227405312;
	or.pred  	%p726, %p724, %p725;
	or.pred  	%p727, %p726, %p718;
	abs.f64 	%fd2538, %fd2935;
	setp.equ.f64 	%p728, %fd2538, 0d7FF0000000000000;
	or.pred  	%p729, %p727, %p728;
	setp.leu.f64 	%p730, %fd2935, 0d0000000000000000;
	or.pred  	%p731, %p729, %p730;
	abs.f64 	%fd2540, %fd502;
	setp.equ.f64 	%p732, %fd2540, 0d7FF0000000000000;
	or.pred  	%p733, %p731, %p732;
	@%p733 bra 	$L__BB1_470;
	setp.ne.s32 	%p734, %r348, 0;
	@%p734 bra 	$L__BB1_464;
	setp.ltu.f64 	%p737, %fd502, 0d0000000000000000;
	@%p737 bra 	$L__BB1_463;
	add.f64 	%fd2555, %fd2935, 0dBFF0000000000000;
	mul.f64 	%fd2941, %fd2555, %fd502;
	bra.uni 	$L__BB1_469;
$L__BB1_463:
	mov.f64 	%fd2556, 0d3FF0000000000000;
	sub.f64 	%fd2557, %fd2556, %fd500;
	mul.f64 	%fd2941, %fd2557, %fd502;
	bra.uni 	$L__BB1_469;
$L__BB1_464:
	add.f64 	%fd529, %fd2935, 0dBFF0000000000000;
	mov.f64 	%fd2542, 0d3FF0000000000000;
	sub.f64 	%fd530, %fd2542, %fd500;
	setp.leu.f64 	%p735, %fd502, 0d3FF0000000000000;
	@%p735 bra 	$L__BB1_466;
	mul.f64 	%fd2941, %fd529, %fd502;
	bra.uni 	$L__BB1_469;
$L__BB1_466:
	setp.geu.f64 	%p736, %fd502, 0dBFF0000000000000;
	@%p736 bra 	$L__BB1_468;
	mul.f64 	%fd2941, %fd530, %fd502;
	bra.uni 	$L__BB1_469;
$L__BB1_468:
	add.f64 	%fd2543, %fd530, %fd529;
	mul.f64 	%fd2544, %fd2543, 0d3FE0000000000000;
	sub.f64 	%fd2545, %fd529, %fd530;
	mul.f64 	%fd2546, %fd2545, 0d3FB0000000000000;
	mul.f64 	%fd2547, %fd502, %fd502;
	mul.f64 	%fd2548, %fd502, %fd2547;
	mul.f64 	%fd2549, %fd2547, %fd2547;
	mul.f64 	%fd2550, %fd2548, %fd2548;
	mul.f64 	%fd2551, %fd2549, 0dC024000000000000;
	fma.rn.f64 	%fd2552, %fd2550, 0d4008000000000000, %fd2551;
	fma.rn.f64 	%fd2553, %fd2547, 0d402E000000000000, %fd2552;
	mul.f64 	%fd2554, %fd2546, %fd2553;
	fma.rn.f64 	%fd2941, %fd502, %fd2544, %fd2554;
$L__BB1_469:
	add.f64 	%fd2558, %fd2941, 0d3FF0000000000000;
	mov.b64 	%rd222, %fd2558;
	setp.eq.s64 	%p738, %rd222, 0;
	and.b64  	%rd223, %rd222, 9223372036854775807;
	add.s64 	%rd224, %rd223, -1;
	setp.lt.u64 	%p739, %rd224, 4503599627370495;
	add.s64 	%rd225, %rd223, -4503599627370496;
	setp.lt.u64 	%p740, %rd225, 9214364837600034816;
	setp.lt.s64 	%p741, %rd222, 0;
	selp.f64 	%fd2559, 0d0010000000000000, %fd2558, %p741;
	selp.f64 	%fd2560, %fd2559, %fd2558, %p740;
	setp.gt.s64 	%p742, %rd223, 9218868437227405311;
	selp.f64 	%fd2561, 0d0010000000000000, %fd2560, %p742;
	selp.f64 	%fd2562, 0d0010000000000000, %fd2561, %p741;
	selp.f64 	%fd2563, %fd2562, %fd2561, %p739;
	selp.f64 	%fd2942, 0d0010000000000000, %fd2563, %p738;
$L__BB1_470:
	mul.f64 	%fd2943, %fd2943, %fd2942;
	add.s32 	%r1495, %r1495, 1;
	add.s32 	%r1494, %r1494, 1;
	setp.gt.u32 	%p776, %r345, %r1495;
	@%p776 bra 	$L__BB1_435;
$L__BB1_471:
	mov.b64 	%rd230, %fd2943;
	add.s64 	%rd231, %rd230, -1;
	setp.lt.u64 	%p777, %rd231, 4503599627370495;
	and.b64  	%rd232, %rd230, 9223372036854775807;
	add.s64 	%rd233, %rd232, -4503599627370496;
	setp.lt.u64 	%p778, %rd233, 9214364837600034816;
	setp.lt.s64 	%p779, %rd230, 0;
	add.f64 	%fd2672, %fd2932, %fd2943;
	selp.f64 	%fd2673, %fd2932, %fd2672, %p779;
	selp.f64 	%fd2674, %fd2673, %fd2932, %p778;
	selp.f64 	%fd2932, %fd2672, %fd2674, %p777;
$L__BB1_472:
	add.s32 	%r1493, %r1493, 1;
	setp.ne.s32 	%p780, %r1493, %r393;
	@%p780 bra 	$L__BB1_428;
$L__BB1_473:
	sub.f64 	%fd2953, %fd2932, %fd492;
	setp.eq.s32 	%p781, %r396, 0;
	@%p781 bra 	$L__BB1_485;
	and.b32  	%r378, %r396, 7;
	setp.lt.u32 	%p782, %r396, 8;
	mov.b32 	%r1506, 0;
	@%p782 bra 	$L__BB1_477;
	and.b32  	%r1506, %r396, -8;
	neg.s32 	%r1504, %r1506;
	add.s64 	%rd250, %rd3, 96;
$L__BB1_476:
	.pragma "nounroll";
	ld.global.nc.f64 	%fd2676, [%rd250+-96];
	ld.global.nc.f64 	%fd2677, [%rd250+-88];
	ld.global.nc.u32 	%r1331, [%rd250+-80];
	shl.b32 	%r1332, %r1331, 3;
	add.s32 	%r1334, %r1259, %r1332;
	ld.shared.f64 	%fd2678, [%r1334];
	sub.f64 	%fd2679, %fd2678, %fd2676;
	mul.f64 	%fd2680, %fd2677, %fd2679;
	mul.f64 	%fd2681, %fd2680, 0d3FE0000000000000;
	fma.rn.f64 	%fd2682, %fd2680, %fd2681, %fd2953;
	ld.global.nc.f64 	%fd2683, [%rd250+-72];
	ld.global.nc.f64 	%fd2684, [%rd250+-64];
	ld.global.nc.u32 	%r1335, [%rd250+-56];
	shl.b32 	%r1336, %r1335, 3;
	add.s32 	%r1337, %r1259, %r1336;
	ld.shared.f64 	%fd2685, [%r1337];
	sub.f64 	%fd2686, %fd2685, %fd2683;
	mul.f64 	%fd2687, %fd2684, %fd2686;
	mul.f64 	%fd2688, %fd2687, 0d3FE0000000000000;
	fma.rn.f64 	%fd2689, %fd2687, %fd2688, %fd2682;
	ld.global.nc.f64 	%fd2690, [%rd250+-48];
	ld.global.nc.f64 	%fd2691, [%rd250+-40];
	ld.global.nc.u32 	%r1338, [%rd250+-32];
	shl.b32 	%r1339, %r1338, 3;
	add.s32 	%r1340, %r1259, %r1339;
	ld.shared.f64 	%fd2692, [%r1340];
	sub.f64 	%fd2693, %fd2692, %fd2690;
	mul.f64 	%fd2694, %fd2691, %fd2693;
	mul.f64 	%fd2695, %fd2694, 0d3FE0000000000000;
	fma.rn.f64 	%fd2696, %fd2694, %fd2695, %fd2689;
	ld.global.nc.f64 	%fd2697, [%rd250+-24];
	ld.global.nc.f64 	%fd2698, [%rd250+-16];
	ld.global.nc.u32 	%r1341, [%rd250+-8];
	shl.b32 	%r1342, %r1341, 3;
	add.s32 	%r1343, %r1259, %r1342;
	ld.shared.f64 	%fd2699, [%r1343];
	sub.f64 	%fd2700, %fd2699, %fd2697;
	mul.f64 	%fd2701, %fd2698, %fd2700;
	mul.f64 	%fd2702, %fd2701, 0d3FE0000000000000;
	fma.rn.f64 	%fd2703, %fd2701, %fd2702, %fd2696;
	ld.global.nc.f64 	%fd2704, [%rd250];
	ld.global.nc.f64 	%fd2705, [%rd250+8];
	ld.global.nc.u32 	%r1344, [%rd250+16];
	shl.b32 	%r1345, %r1344, 3;
	add.s32 	%r1346, %r1259, %r1345;
	ld.shared.f64 	%fd2706, [%r1346];
	sub.f64 	%fd2707, %fd2706, %fd2704;
	mul.f64 	%fd2708, %fd2705, %fd2707;
	mul.f64 	%fd2709, %fd2708, 0d3FE0000000000000;
	fma.rn.f64 	%fd2710, %fd2708, %fd2709, %fd2703;
	ld.global.nc.f64 	%fd2711, [%rd250+24];
	ld.global.nc.f64 	%fd2712, [%rd250+32];
	ld.global.nc.u32 	%r1347, [%rd250+40];
	shl.b32 	%r1348, %r1347, 3;
	add.s32 	%r1349, %r1259, %r1348;
	ld.shared.f64 	%fd2713, [%r1349];
	sub.f64 	%fd2714, %fd2713, %fd2711;
	mul.f64 	%fd2715, %fd2712, %fd2714;
	mul.f64 	%fd2716, %fd2715, 0d3FE0000000000000;
	fma.rn.f64 	%fd2717, %fd2715, %fd2716, %fd2710;
	ld.global.nc.f64 	%fd2718, [%rd250+48];
	ld.global.nc.f64 	%fd2719, [%rd250+56];
	ld.global.nc.u32 	%r1350, [%rd250+64];
	shl.b32 	%r1351, %r1350, 3;
	add.s32 	%r1352, %r1259, %r1351;
	ld.shared.f64 	%fd2720, [%r1352];
	sub.f64 	%fd2721, %fd2720, %fd2718;
	mul.f64 	%fd2722, %fd2719, %fd2721;
	mul.f64 	%fd2723, %fd2722, 0d3FE0000000000000;
	fma.rn.f64 	%fd2724, %fd2722, %fd2723, %fd2717;
	ld.global.nc.f64 	%fd2725, [%rd250+72];
	ld.global.nc.f64 	%fd2726, [%rd250+80];
	ld.global.nc.u32 	%r1353, [%rd250+88];
	shl.b32 	%r1354, %r1353, 3;
	add.s32 	%r1355, %r1259, %r1354;
	ld.shared.f64 	%fd2727, [%r1355];
	sub.f64 	%fd2728, %fd2727, %fd2725;
	mul.f64 	%fd2729, %fd2726, %fd2728;
	mul.f64 	%fd2730, %fd2729, 0d3FE0000000000000;
	fma.rn.f64 	%fd2953, %fd2729, %fd2730, %fd2724;
	add.s32 	%r1504, %r1504, 8;
	add.s64 	%rd250, %rd250, 192;
	setp.ne.s32 	%p783, %r1504, 0;
	@%p783 bra 	$L__BB1_476;
$L__BB1_477:
	setp.eq.s32 	%p784, %r378, 0;
	@%p784 bra 	$L__BB1_485;
	and.b32  	%r384, %r396, 3;
	setp.lt.u32 	%p785, %r378, 4;
	@%p785 bra 	$L__BB1_480;
	mul.wide.u32 	%rd234, %r1506, 24;
	add.s64 	%rd235, %rd3, %rd234;
	ld.global.nc.f64 	%fd2732, [%rd235];
	ld.global.nc.f64 	%fd2733, [%rd235+8];
	ld.global.nc.u32 	%r1356, [%rd235+16];
	shl.b32 	%r1357, %r1356, 3;
	add.s32 	%r1359, %r1259, %r1357;
	ld.shared.f64 	%fd2734, [%r1359];
	sub.f64 	%fd2735, %fd2734, %fd2732;
	mul.f64 	%fd2736, %fd2733, %fd2735;
	mul.f64 	%fd2737, %fd2736, 0d3FE0000000000000;
	fma.rn.f64 	%fd2738, %fd2736, %fd2737, %fd2953;
	ld.global.nc.f64 	%fd2739, [%rd235+24];
	ld.global.nc.f64 	%fd2740, [%rd235+32];
	ld.global.nc.u32 	%r1360, [%rd235+40];
	shl.b32 	%r1361, %r1360, 3;
	add.s32 	%r1362, %r1259, %r1361;
	ld.shared.f64 	%fd2741, [%r1362];
	sub.f64 	%fd2742, %fd2741, %fd2739;
	mul.f64 	%fd2743, %fd2740, %fd2742;
	mul.f64 	%fd2744, %fd2743, 0d3FE0000000000000;
	fma.rn.f64 	%fd2745, %fd2743, %fd2744, %fd2738;
	ld.global.nc.f64 	%fd2746, [%rd235+48];
	ld.global.nc.f64 	%fd2747, [%rd235+56];
	ld.global.nc.u32 	%r1363, [%rd235+64];
	shl.b32 	%r1364, %r1363, 3;
	add.s32 	%r1365, %r1259, %r1364;
	ld.shared.f64 	%fd2748, [%r1365];
	sub.f64 	%fd2749, %fd2748, %fd2746;
	mul.f64 	%fd2750, %fd2747, %fd2749;
	mul.f64 	%fd2751, %fd2750, 0d3FE0000000000000;
	fma.rn.f64 	%fd2752, %fd2750, %fd2751, %fd2745;
	ld.global.nc.f64 	%fd2753, [%rd235+72];
	ld.global.nc.f64 	%fd2754, [%rd235+80];
	ld.global.nc.u32 	%r1366, [%rd235+88];
	shl.b32 	%r1367, %r1366, 3;
	add.s32 	%r1368, %r1259, %r1367;
	ld.shared.f64 	%fd2755, [%r1368];
	sub.f64 	%fd2756, %fd2755, %fd2753;
	mul.f64 	%fd2757, %fd2754, %fd2756;
	mul.f64 	%fd2758, %fd2757, 0d3FE0000000000000;
	fma.rn.f64 	%fd2953, %fd2757, %fd2758, %fd2752;
	add.s32 	%r1506, %r1506, 4;
$L__BB1_480:
	setp.eq.s32 	%p786, %r384, 0;
	@%p786 bra 	$L__BB1_485;
	setp.eq.s32 	%p787, %r384, 1;
	@%p787 bra 	$L__BB1_483;
	mul.wide.u32 	%rd236, %r1506, 24;
	add.s64 	%rd237, %rd3, %rd236;
	ld.global.nc.f64 	%fd2760, [%rd237];
	ld.global.nc.f64 	%fd2761, [%rd237+8];
	ld.global.nc.u32 	%r1369, [%rd237+16];
	shl.b32 	%r1370, %r1369, 3;
	add.s32 	%r1372, %r1259, %r1370;
	ld.shared.f64 	%fd2762, [%r1372];
	sub.f64 	%fd2763, %fd2762, %fd2760;
	mul.f64 	%fd2764, %fd2761, %fd2763;
	mul.f64 	%fd2765, %fd2764, 0d3FE0000000000000;
	fma.rn.f64 	%fd2766, %fd2764, %fd2765, %fd2953;
	ld.global.nc.f64 	%fd2767, [%rd237+24];
	ld.global.nc.f64 	%fd2768, [%rd237+32];
	ld.global.nc.u32 	%r1373, [%rd237+40];
	shl.b32 	%r1374, %r1373, 3;
	add.s32 	%r1375, %r1259, %r1374;
	ld.shared.f64 	%fd2769, [%r1375];
	sub.f64 	%fd2770, %fd2769, %fd2767;
	mul.f64 	%fd2771, %fd2768, %fd2770;
	mul.f64 	%fd2772, %fd2771, 0d3FE0000000000000;
	fma.rn.f64 	%fd2953, %fd2771, %fd2772, %fd2766;
	add.s32 	%r1506, %r1506, 2;
$L__BB1_483:
	and.b32  	%r1376, %r396, 1;
	setp.eq.b32 	%p788, %r1376, 1;
	not.pred 	%p789, %p788;
	@%p789 bra 	$L__BB1_485;
	mul.wide.u32 	%rd238, %r1506, 24;
	add.s64 	%rd239, %rd3, %rd238;
	ld.global.nc.f64 	%fd2773, [%rd239];
	ld.global.nc.f64 	%fd2774, [%rd239+8];
	ld.global.nc.u32 	%r1377, [%rd239+16];
	shl.b32 	%r1378, %r1377, 3;
	add.s32 	%r1380, %r1259, %r1378;
	ld.shared.f64 	%fd2775, [%r1380];
	sub.f64 	%fd2776, %fd2775, %fd2773;
	mul.f64 	%fd2777, %fd2774, %fd2776;
	mul.f64 	%fd2778, %fd2777, 0d3FE0000000000000;
	fma.rn.f64 	%fd2953, %fd2777, %fd2778, %fd2953;
$L__BB1_485:
	ld.param.f64 	%fd2780, [unbinned_nll_only_param_19];
	ld.param.u64 	%rd248, [unbinned_nll_only_param_11];
	add.f64 	%fd2779, %fd2780, %fd2953;
	cvta.to.global.u64 	%rd240, %rd248;
	st.global.f64 	[%rd240], %fd2779;
$L__BB1_486:
	ret;
$L__BB1_487:
	add.s32 	%r1199, %r1482, -1;
	mul.wide.u32 	%rd206, %r1199, 8;
	add.s64 	%rd207, %rd12, %rd206;
	ld.global.nc.f64 	%fd2916, [%rd207+8];
	bra.uni 	$L__BB1_392;

}
	// .globl	unbinned_batch_nll_grad
.visible .entry unbinned_batch_nll_grad(
	.param .u64 .ptr .align 1 unbinned_batch_nll_grad_param_0,
	.param .u64 .ptr .align 1 unbinned_batch_nll_grad_param_1,
	.param .u64 .ptr .align 1 unbinned_batch_nll_grad_param_2,
	.param .u64 .ptr .align 1 unbinned_batch_nll_grad_param_3,
	.param .u64 .ptr .align 1 unbinned_batch_nll_grad_param_4,
	.param .u64 .ptr .align 1 unbinned_batch_nll_grad_param_5,
	.param .u64 .ptr .align 1 unbinned_batch_nll_grad_param_6,
	.param .u64 .ptr .align 1 unbinned_batch_nll_grad_param_7,
	.param .u64 .ptr .align 1 unbinned_batch_nll_grad_param_8,
	.param .u64 .ptr .align 1 unbinned_batch_nll_grad_param_9,
	.param .u64 .ptr .align 1 unbinned_batch_nll_grad_param_10,
	.param .u64 .ptr .align 1 unbinned_batch_nll_grad_param_11,
	.param .u32 unbinned_batch_nll_grad_param_12,
	.param .u32 unbinned_batch_nll_grad_param_13,
	.param .u32 unbinned_batch_nll_grad_param_14,
	.param .u32 unbinned_batch_nll_grad_param_15,
	.param .u32 unbinned_batch_nll_grad_param_16,
	.param .f64 unbinned_batch_nll_grad_param_17,
	.param .u32 unbinned_batch_nll_grad_param_18
)
{
	.reg .pred 	%p<2325>;
	.reg .b32 	%r<4081>;
	.reg .b32 	%f<63>;
	.reg .b64 	%rd<713>;
	.reg .b64 	%fd<8414>;

	ld.param.u64 	%rd46, [unbinned_batch_nll_grad_param_0];
	ld.param.u64 	%rd48, [unbinned_batch_nll_grad_param_2];
	ld.param.u64 	%rd49, [unbinned_batch_nll_grad_param_3];
	ld.param.u64 	%rd50, [unbinned_batch_nll_grad_param_4];
	ld.param.u64 	%rd57, [unbinned_batch_nll_grad_param_11];
	ld.param.u32 	%r1123, [unbinned_batch_nll_grad_param_18];
	mov.u32 	%r1, %ctaid.x;
	setp.ge.u32 	%p63, %r1, %r1123;
	@%p63 bra 	$L__BB2_1440;
	cvta.to.global.u64 	%rd58, %rd48;
	mul.wide.u32 	%rd59, %r1, 4;
	add.s64 	%rd60, %rd58, %rd59;
	ld.global.nc.u32 	%r2, [%rd60];
	cvt.u64.u32 	%rd1, %r2;
	ld.global.nc.u32 	%r3, [%rd60+4];
	setp.lt.u32 	%p64, %r3, %r2;
	@%p64 bra 	$L__BB2_1440;
	ld.param.u32 	%r3676, [unbinned_batch_nll_grad_param_12];
	cvt.u32.u64 	%r1124, %rd1;
	sub.s32 	%r4, %r3, %r1124;
	mov.u32 	%r3726, %tid.x;
	mov.u32 	%r6, %ntid.x;
	mul.wide.u32 	%rd2, %r3676, %r1;
	cvta.to.global.u64 	%rd3, %rd57;
	setp.ge.u32 	%p65, %r3726, %r3676;
	@%p65 bra 	$L__BB2_5;
	cvta.to.global.u64 	%rd4, %rd46;
	mov.u32 	%r3725, %r3726;
$L__BB2_4:
	ld.param.u32 	%r3677, [unbinned_batch_nll_grad_param_12];
	cvt.u64.u32 	%rd61, %r3725;
	add.s64 	%rd62, %rd2, %rd61;
	shl.b64 	%rd63, %rd62, 3;
	add.s64 	%rd64, %rd4, %rd63;
	ld.global.nc.f64 	%fd1675, [%rd64];
	shl.b32 	%r1125, %r3725, 3;
	mov.u32 	%r1126, shared;
	add.s32 	%r1127, %r1126, %r1125;
	st.shared.f64 	[%r1127], %fd1675;
	add.s32 	%r3725, %r3725, %r6;
	setp.lt.u32 	%p66, %r3725, %r3677;
	@%p66 bra 	$L__BB2_4;
$L__BB2_5:
	shl.b64 	%rd65, %rd2, 3;
	add.s64 	%rd5, %rd3, %rd65;
	bar.sync 	0;
	cvta.to.global.u64 	%rd66, %rd49;
	ld.global.nc.f64 	%fd1, [%rd66];
	cvta.to.global.u64 	%rd67, %rd50;
	ld.global.nc.f64 	%fd2, [%rd67];
	setp.ge.u32 	%p67, %r3726, %r4;
	mov.f64 	%fd8369, 0d0000000000000000;
	@%p67 bra 	$L__BB2_1309;
	mov.b32 	%r1128, 1127219200;
	mov.b32 	%r1129, -2147483648;
	mov.b64 	%fd3, {%r1129, %r1128};
	sub.f64 	%fd1678, %fd2, %fd1;
	mov.b64 	%rd68, %fd1678;
	setp.lt.s64 	%p68, %rd68, 0;
	and.b64  	%rd69, %rd68, 9223372036854775807;
	add.s64 	%rd70, %rd69, -4503599627370496;
	setp.lt.u64 	%p69, %rd70, 9214364837600034816;
	and.pred  	%p70, %p69, %p68;
	add.s64 	%rd71, %rd69, -1;
	setp.lt.u64 	%p71, %rd71, 4503599627370495;
	and.pred  	%p72, %p71, %p68;
	setp.eq.s64 	%p73, %rd69, 0;
	or.pred  	%p74, %p73, %p72;
	setp.eq.s64 	%p75, %rd69, 9218868437227405312;
	or.pred  	%p76, %p74, %p75;
	setp.gt.s64 	%p77, %rd69, 9218868437227405312;
	or.pred  	%p2, %p76, %p70;
	or.pred  	%p1, %p2, %p77;
	abs.f64 	%fd4, %fd1;
	abs.f64 	%fd5, %fd2;
	{
	.reg .b32 %temp; 
	mov.b64 	{%temp, %r1130}, %fd1678;
	}
	{
	.reg .b32 %temp; 
	mov.b64 	{%r1131, %temp}, %fd1678;
	}
	setp.lt.s32 	%p78, %r1130, 1048576;
	mul.f64 	%fd1679, %fd1678, 0d4350000000000000;
	{
	.reg .b32 %temp; 
	mov.b64 	{%temp, %r1132}, %fd1679;
	}
	{
	.reg .b32 %temp; 
	mov.b64 	{%r1133, %temp}, %fd1679;
	}
	mov.f64 	%fd1680, 0d0010000000000000;
	{
	.reg .b32 %temp; 
	mov.b64 	{%temp, %r1134}, %fd1680;
	}
	{
	.reg .b32 %temp; 
	mov.b64 	{%r1135, %temp}, %fd1680;
	}
	setp.lt.s32 	%p79, %r1134, 1048576;
	mov.f64 	%fd1681, 0d0370000000000000;
	{
	.reg .b32 %temp; 
	mov.b64 	{%temp, %r1136}, %fd1681;
	}
	{
	.reg .b32 %temp; 
	mov.b64 	{%r1137, %temp}, %fd1681;
	}
	selp.f64 	%fd1682, %fd1679, %fd1678, %p78;
	selp.b32 	%r1138, %r1132, %r1130, %p78;
	selp.b32 	%r1139, %r1133, %r1131, %p78;
	add.s32 	%r9, %r1138, -2146435072;
	fma.rn.f64 	%fd1683, %fd1682, 0d7FF0000000000000, 0d7FF0000000000000;
	{
	.reg .b32 %temp; 
	mov.b64 	{%temp, %r1140}, %fd1682;
	}
	and.b32  	%r1141, %r1140, 2147483647;
	setp.eq.s32 	%p80, %r1141, 0;
	selp.f64 	%fd6, 0dFFF0000000000000, %fd1683, %p80;
	selp.b32 	%r1142, -1077, -1023, %p78;
	shr.u32 	%r1143, %r1138, 20;
	add.s32 	%r10, %r1142, %r1143;
	and.b32  	%r1144, %r1138, 1048575;
	or.b32  	%r11, %r1144, 1072693248;
	mov.b64 	%fd7, {%r1139, %r11};
	{
	.reg .b32 %temp; 
	mov.b64 	{%r1145, %temp}, %fd7;
	}
	{
	.reg .b32 %temp; 
	mov.b64 	{%temp, %r1146}, %fd7;
	}
	add.s32 	%r1147, %r1146, -1048576;
	mov.b64 	%fd8, {%r1145, %r1147};
	selp.b32 	%r1148, %r1136, %r1134, %p79;
	selp.b32 	%r1149, %r1137, %r1135, %p79;
	add.s32 	%r12, %r1148, -2146435072;
	selp.f64 	%fd1684, 0d0370000000000000, 0d0010000000000000, %p79;
	fma.rn.f64 	%fd1685, %fd1684, 0d7FF0000000000000, 0d7FF0000000000000;
	{
	.reg .b32 %temp; 
	mov.b64 	{%temp, %r1150}, %fd1684;
	}
	and.b32  	%r1151, %r1150, 2147483647;
	setp.eq.s32 	%p81, %r1151, 0;
	selp.f64 	%fd9, 0dFFF0000000000000, %fd1685, %p81;
	selp.b32 	%r1152, -1077, -1023, %p79;
	shr.u32 	%r1153, %r1148, 20;
	add.s32 	%r13, %r1152, %r1153;
	and.b32  	%r1154, %r1148, 1048575;
	or.b32  	%r14, %r1154, 1072693248;
	mov.b64 	%fd10, {%r1149, %r14};
	{
	.reg .b32 %temp; 
	mov.b64 	{%r1155, %temp}, %fd10;
	}
	{
	.reg .b32 %temp; 
	mov.b64 	{%temp, %r1156}, %fd10;
	}
	add.s32 	%r1157, %r1156, -1048576;
	mov.b64 	%fd11, {%r1155, %r1157};
	add.s32 	%r15, %r1138, -1;
	mov.f64 	%fd8369, 0d0000000000000000;
$L__BB2_7:
	ld.param.u32 	%r3701, [unbinned_batch_nll_grad_param_13];
	ld.param.u64 	%rd695, [unbinned_batch_nll_grad_param_1];
	sub.f64 	%fd13, %fd2, %fd1;
	setp.eq.s32 	%p82, %r3701, 0;
	cvt.u64.u32 	%rd72, %r3726;
	add.s64 	%rd74, %rd72, %rd1;
	cvta.to.global.u64 	%rd75, %rd695;
	shl.b64 	%rd76, %rd74, 3;
	add.s64 	%rd77, %rd75, %rd76;
	ld.global.nc.f64 	%fd14, [%rd77];
	mov.f64 	%fd8056, 0dFFF0000000000000;
	mov.f64 	%fd8055, 0d0000000000000000;
	@%p82 bra 	$L__BB2_396;
	add.f64 	%fd1690, %fd14, %fd14;
	add.f64 	%fd1691, %fd1, %fd2;
	sub.f64 	%fd1692, %fd1690, %fd1691;
	div.rn.f64 	%fd1693, %fd1692, %fd13;
	setp.lt.f64 	%p83, %fd1693, 0dBFF0000000000000;
	selp.f64 	%fd1694, 0dBFF0000000000000, %fd1693, %p83;
	setp.gt.f64 	%p84, %fd1694, 0d3FF0000000000000;
	selp.f64 	%fd15, 0d3FF0000000000000, %fd1694, %p84;
	add.f64 	%fd16, %fd15, %fd15;
	abs.f64 	%fd17, %fd14;
	mov.b32 	%r3727, 0;
	mov.f64 	%fd8055, 0d0000000000000000;
	mov.f64 	%fd8056, 0dFFF0000000000000;
$L__BB2_9:
	ld.param.u64 	%rd696, [unbinned_batch_nll_grad_param_5];
	cvta.to.global.u64 	%rd78, %rd696;
	mul.wide.u32 	%rd79, %r3727, 48;
	add.s64 	%rd6, %rd78, %rd79;
	ld.global.nc.f64 	%fd7939, [%rd6];
	ld.global.nc.u32 	%r18, [%rd6+8];
	ld.global.nc.v2.u32 	{%r1159, %r19}, [%rd6+16];
	ld.global.nc.v2.u32 	{%r20, %r21}, [%rd6+24];
	ld.global.nc.v2.u32 	{%r22, %r23}, [%rd6+32];
	ld.global.nc.v2.u32 	{%r24, %r25}, [%rd6+40];
	setp.ne.s32 	%p85, %r1159, 0;
	@%p85 bra 	$L__BB2_395;
	ld.global.nc.u32 	%r1160, [%rd6+12];
	setp.eq.s32 	%p86, %r1160, 0;
	@%p86 bra 	$L__BB2_15;
	setp.eq.s32 	%p87, %r1160, 2;
	@%p87 bra 	$L__BB2_14;
	setp.ne.s32 	%p88, %r1160, 1;
	@%p88 bra 	$L__BB2_395;
	shl.b32 	%r1164, %r21, 3;
	mov.u32 	%r1165, shared;
	add.s32 	%r1166, %r1165, %r1164;
	ld.shared.f64 	%fd7939, [%r1166];
	bra.uni 	$L__BB2_15;
$L__BB2_14:
	shl.b32 	%r1161, %r21, 3;
	mov.u32 	%r1162, shared;
	add.s32 	%r1163, %r1162, %r1161;
	ld.shared.f64 	%fd1695, [%r1163];
	mul.f64 	%fd7939, %fd7939, %fd1695;
$L__BB2_15:
	ld.param.u32 	%r3707, [unbinned_batch_nll_grad_param_14];
	add.s32 	%r1167, %r23, %r22;
	setp.gt.u32 	%p89, %r1167, %r3707;
	setp.eq.s32 	%p90, %r23, 0;
	or.pred  	%p91, %p89, %p90;
	@%p91 bra 	$L__BB2_53;
	mov.b32 	%r3728, 0;
$L__BB2_17:
	ld.param.u64 	%rd699, [unbinned_batch_nll_grad_param_6];
	add.s32 	%r1170, %r3728, %r22;
	cvta.to.global.u64 	%rd80, %rd699;
	mul.wide.u32 	%rd81, %r1170, 32;
	add.s64 	%rd82, %rd80, %rd81;
	ld.global.nc.v2.u32 	{%r1169, %r1171}, [%rd82];
	ld.global.nc.u32 	%r27, [%rd82+8];
	ld.global.nc.f64 	%fd25, [%rd82+16];
	ld.global.nc.f64 	%fd7931, [%rd82+24];
	shl.b32 	%r1172, %r1171, 3;
	mov.u32 	%r1173, shared;
	add.s32 	%r1174, %r1173, %r1172;
	ld.shared.f64 	%fd27, [%r1174];
	setp.eq.s32 	%p92, %r1169, 1;
	mov.f64 	%fd7938, 0d3FF0000000000000;
	@%p92 bra 	$L__BB2_41;
	setp.ne.s32 	%p93, %r1169, 0;
	@%p93 bra 	$L__BB2_52;
	mov.b64 	%rd91, %fd25;
	setp.lt.s64 	%p121, %rd91, 0;
	and.b64  	%rd92, %rd91, 9223372036854775807;
	add.s64 	%rd93, %rd92, -4503599627370496;
	setp.lt.u64 	%p122, %rd93, 9214364837600034816;
	and.pred  	%p123, %p122, %p121;
	add.s64 	%rd94, %rd92, -1;
	setp.lt.u64 	%p124, %rd94, 4503599627370495;
	and.pred  	%p125, %p124, %p121;
	setp.eq.s64 	%p126, %rd92, 0;
	or.pred  	%p127, %p126, %p125;
	setp.eq.s64 	%p128, %rd92, 9218868437227405312;
	or.pred  	%p129, %p127, %p128;
	setp.gt.s64 	%p130, %rd92, 9218868437227405312;
	or.pred  	%p131, %p129, %p130;
	or.pred  	%p132, %p131, %p123;
	abs.f64 	%fd1725, %fd7931;
	setp.equ.f64 	%p133, %fd1725, 0d7FF0000000000000;
	or.pred  	%p134, %p132, %p133;
	setp.leu.f64 	%p135, %fd7931, 0d0000000000000000;
	or.pred  	%p136, %p134, %p135;
	abs.f64 	%fd1727, %fd27;
	setp.equ.f64 	%p137, %fd1727, 0d7FF0000000000000;
	or.pred  	%p138, %p136, %p137;
	@%p138 bra 	$L__BB2_52;
	setp.ltu.f64 	%p139, %fd27, 0d0000000000000000;
	@%p139 bra 	$L__BB2_31;
	{
	.reg .b32 %temp; 
	mov.b64 	{%temp, %r3729}, %fd7931;
	}
	{
	.reg .b32 %temp; 
	mov.b64 	{%r3730, %temp}, %fd7931;
	}
	setp.gt.s32 	%p140, %r3729, 1048575;
	mov.b32 	%r3731, -1023;
	@%p140 bra 	$L__BB2_23;
	mul.f64 	%fd7931, %fd7931, 0d4350000000000000;
	{
	.reg .b32 %temp; 
	mov.b64 	{%temp, %r3729}, %fd7931;
	}
	{
	.reg .b32 %temp; 
	mov.b64 	{%r3730, %temp}, %fd7931;
	}
	mov.b32 	%r3731, -1077;
$L__BB2_23:
	add.s32 	%r1177, %r3729, -1;
	setp.gt.u32 	%p141, %r1177, 2146435070;
	@%p141 bra 	$L__BB2_27;
	shr.u32 	%r1180, %r3729, 20;
	add.s32 	%r3732, %r3731, %r1180;
	and.b32  	%r1181, %r3729, 1048575;
	or.b32  	%r1182, %r1181, 1072693248;
	mov.b64 	%fd7932, {%r3730, %r1182};
	setp.lt.u32 	%p143, %r1182, 1073127583;
	@%p143 bra 	$L__BB2_26;
	{
	.reg .b32 %temp; 
	mov.b64 	{%r1183, %temp}, %fd7932;
	}
	{
	.reg .b32 %temp; 
	mov.b64 	{%temp, %r1184}, %fd7932;
	}
	add.s32 	%r1185, %r1184, -1048576;
	mov.b64 	%fd7932, {%r1183, %r1185};
	add.s32 	%r3732, %r3732, 1;
$L__BB2_26:
	add.f64 	%fd1730, %fd7932, 0dBFF0000000000000;
	add.f64 	%fd1731, %fd7932, 0d3FF0000000000000;
	rcp.approx.ftz.f64 	%fd1732, %fd1731;
	neg.f64 	%fd1733, %fd1731;
	fma.rn.f64 	%fd1734, %fd1733, %fd1732, 0d3FF0000000000000;
	fma.rn.f64 	%fd1735, %fd1734, %fd1734, %fd1734;
	fma.rn.f64 	%fd1736, %fd1735, %fd1732, %fd1732;
	mul.f64 	%fd1737, %fd1730, %fd1736;
	fma.rn.f64 	%fd1738, %fd1730, %fd1736, %fd1737;
	mul.f64 	%fd1739, %fd1738, %fd1738;
	fma.rn.f64 	%fd1740, %fd1739, 0d3EB1380B3AE80F1E, 0d3ED0EE258B7A8B04;
	fma.rn.f64 	%fd1741, %fd1740, %fd1739, 0d3EF3B2669F02676F;
	fma.rn.f64 	%fd1742, %fd1741, %fd1739, 0d3F1745CBA9AB0956;
	fma.rn.f64 	%fd1743, %fd1742, %fd1739, 0d3F3C71C72D1B5154;
	fma.rn.f64 	%fd1744, %fd1743, %fd1739, 0d3F624924923BE72D;
	fma.rn.f64 	%fd1745, %fd1744, %fd1739, 0d3F8999999999A3C4;
	fma.rn.f64 	%fd1746, %fd1745, %fd1739, 0d3FB5555555555554;
	sub.f64 	%fd1747, %fd1730, %fd1738;
	add.f64 	%fd1748, %fd1747, %fd1747;
	neg.f64 	%fd1749, %fd1738;
	fma.rn.f64 	%fd1750, %fd1749, %fd1730, %fd1748;
	mul.f64 	%fd1751, %fd1736, %fd1750;
	mul.f64 	%fd1752, %fd1739, %fd1746;
	fma.rn.f64 	%fd1753, %fd1752, %fd1738, %fd1751;
	xor.b32  	%r1186, %r3732, -2147483648;
	mov.b32 	%r1187, 1127219200;
	mov.b64 	%fd1754, {%r1186, %r1187};
	sub.f64 	%fd1755, %fd1754, %fd3;
	fma.rn.f64 	%fd1756, %fd1755, 0d3FE62E42FEFA39EF, %fd1738;
	fma.rn.f64 	%fd1757, %fd1755, 0dBFE62E42FEFA39EF, %fd1756;
	sub.f64 	%fd1758, %fd1757, %fd1738;
	sub.f64 	%fd1759, %fd1753, %fd1758;
	fma.rn.f64 	%fd1760, %fd1755, 0d3C7ABC9E3B39803F, %fd1759;
	add.f64 	%fd7933, %fd1756, %fd1760;
	bra.uni 	$L__BB2_28;
$L__BB2_27:
	fma.rn.f64 	%fd1729, %fd7931, 0d7FF0000000000000, 0d7FF0000000000000;
	{
	.reg .b32 %temp; 
	mov.b64 	{%temp, %r1178}, %fd7931;
	}
	and.b32  	%r1179, %r1178, 2147483647;
	setp.eq.s32 	%p142, %r1179, 0;
	selp.f64 	%fd7933, 0dFFF0000000000000, %fd1729, %p142;
$L__BB2_28:
	mul.f64 	%fd36, %fd27, %fd7933;
	fma.rn.f64 	%fd1761, %fd36, 0d3FF71547652B82FE, 0d4338000000000000;
	{
	.reg .b32 %temp; 
	mov.b64 	{%r38, %temp}, %fd1761;
	}
	mov.f64 	%fd1762, 0dC338000000000000;
	add.rn.f64 	%fd1763, %fd1761, %fd1762;
	fma.rn.f64 	%fd1764, %fd1763, 0dBFE62E42FEFA39EF, %fd36;
	fma.rn.f64 	%fd1765, %fd1763, 0dBC7ABC9E3B39803F, %fd1764;
	fma.rn.f64 	%fd1766, %fd1765, 0d3E5ADE1569CE2BDF, 0d3E928AF3FCA213EA;
	fma.rn.f64 	%fd1767, %fd1766, %fd1765, 0d3EC71DEE62401315;
	fma.rn.f64 	%fd1768, %fd1767, %fd1765, 0d3EFA01997C89EB71;
	fma.rn.f64 	%fd1769, %fd1768, %fd1765, 0d3F2A01A014761F65;
	fma.rn.f64 	%fd1770, %fd1769, %fd1765, 0d3F56C16C1852B7AF;
	fma.rn.f64 	%fd1771, %fd1770, %fd1765, 0d3F81111111122322;
	fma.rn.f64 	%fd1772, %fd1771, %fd1765, 0d3FA55555555502A1;
	fma.rn.f64 	%fd1773, %fd1772, %fd1765, 0d3FC5555555555511;
	fma.rn.f64 	%fd1774, %fd1773, %fd1765, 0d3FE000000000000B;
	fma.rn.f64 	%fd1775, %fd1774, %fd1765, 0d3FF0000000000000;
	fma.rn.f64 	%fd1776, %fd1775, %fd1765, 0d3FF0000000000000;
	{
	.reg .b32 %temp; 
	mov.b64 	{%r39, %temp}, %fd1776;
	}
	{
	.reg .b32 %temp; 
	mov.b64 	{%temp, %r40}, %fd1776;
	}
	shl.b32 	%r1188, %r38, 20;
	add.s32 	%r1189, %r1188, %r40;
	mov.b64 	%fd7938, {%r39, %r1189};
	{
	.reg .b32 %temp; 
	mov.b64 	{%temp, %r1190}, %fd36;
	}
	mov.b32 	%f31, %r1190;
	abs.f32 	%f1, %f31;
	setp.lt.f32 	%p144, %f1, 0f4086232B;
	@%p144 bra 	$L__BB2_52;
	setp.lt.f64 	%p145, %fd36, 0d0000000000000000;
	add.f64 	%fd1777, %fd36, 0d7FF0000000000000;
	selp.f64 	%fd7938, 0d0000000000000000, %fd1777, %p145;
	setp.geu.f32 	%p146, %f1, 0f40874800;
	@%p146 bra 	$L__BB2_52;
	shr.u32 	%r1191, %r38, 31;
	add.s32 	%r1192, %r38, %r1191;
	shr.s32 	%r1193, %r1192, 1;
	shl.b32 	%r1194, %r1193, 20;
	add.s32 	%r1195, %r40, %r1194;
	mov.b64 	%fd1778, {%r39, %r1195};
	sub.s32 	%r1196, %r38, %r1193;
	shl.b32 	%r1197, %r1196, 20;
	add.s32 	%r1198, %r1197, 1072693248;
	mov.b32 	%r1199, 0;
	mov.b64 	%fd1779, {%r1199, %r1198};
	mul.f64 	%fd7938, %fd1779, %fd1778;
	bra.uni 	$L__BB2_52;
$L__BB2_31:
	{
	.reg .b32 %temp; 
	mov.b64 	{%temp, %r3733}, %fd25;
	}
	{
	.reg .b32 %temp; 
	mov.b64 	{%r3734, %temp}, %fd25;
	}
	setp.gt.s32 	%p147, %r3733, 1048575;
	mov.b32 	%r3735, -1023;
	@%p147 bra 	$L__BB2_33;
	mul.f64 	%fd25, %fd25, 0d4350000000000000;
	{
	.reg .b32 %temp; 
	mov.b64 	{%temp, %r3733}, %fd25;
	}
	{
	.reg .b32 %temp; 
	mov.b64 	{%r3734, %temp}, %fd25;
	}
	mov.b32 	%r3735, -1077;
$L__BB2_33:
	add.s32 	%r1202, %r3733, -1;
	setp.gt.u32 	%p148, %r1202, 2146435070;
	@%p148 bra 	$L__BB2_37;
	shr.u32 	%r1205, %r3733, 20;
	add.s32 	%r3736, %r3735, %r1205;
	and.b32  	%r1206, %r3733, 1048575;
	or.b32  	%r1207, %r1206, 1072693248;
	mov.b64 	%fd7935, {%r3734, %r1207};
	setp.lt.u32 	%p150, %r1207, 1073127583;
	@%p150 bra 	$L__BB2_36;
	{
	.reg .b32 %temp; 
	mov.b64 	{%r1208, %temp}, %fd7935;
	}
	{
	.reg .b32 %temp; 
	mov.b64 	{%temp, %r1209}, %fd7935;
	}
	add.s32 	%r1210, %r1209, -1048576;
	mov.b64 	%fd7935, {%r1208, %r1210};
	add.s32 	%r3736, %r3736, 1;
$L__BB2_36:
	add.f64 	%fd1781, %fd7935, 0dBFF0000000000000;
	add.f64 	%fd1782, %fd7935, 0d3FF0000000000000;
	rcp.approx.ftz.f64 	%fd1783, %fd1782;
	neg.f64 	%fd1784, %fd1782;
	fma.rn.f64 	%fd1785, %fd1784, %fd1783, 0d3FF0000000000000;
	fma.rn.f64 	%fd1786, %fd1785, %fd1785, %fd1785;
	fma.rn.f64 	%fd1787, %fd1786, %fd1783, %fd1783;
	mul.f64 	%fd1788, %fd1781, %fd1787;
	fma.rn.f64 	%fd1789, %fd1781, %fd1787, %fd1788;
	mul.f64 	%fd1790, %fd1789, %fd1789;
	fma.rn.f64 	%fd1791, %fd1790, 0d3EB1380B3AE80F1E, 0d3ED0EE258B7A8B04;
	fma.rn.f64 	%fd1792, %fd1791, %fd1790, 0d3EF3B2669F02676F;
	fma.rn.f64 	%fd1793, %fd1792, %fd1790, 0d3F1745CBA9AB0956;
	fma.rn.f64 	%fd1794, %fd1793, %fd1790, 0d3F3C71C72D1B5154;
	fma.rn.f64 	%fd1795, %fd1794, %fd1790, 0d3F624924923BE72D;
	fma.rn.f64 	%fd1796, %fd1795, %fd1790, 0d3F8999999999A3C4;
	fma.rn.f64 	%fd1797, %fd1796, %fd1790, 0d3FB5555555555554;
	sub.f64 	%fd1798, %fd1781, %fd1789;
	add.f64 	%fd1799, %fd1798, %fd1798;
	neg.f64 	%fd1800, %fd1789;
	fma.rn.f64 	%fd1801, %fd1800, %fd1781, %fd1799;
	mul.f64 	%fd1802, %fd1787, %fd1801;
	mul.f64 	%fd1803, %fd1790, %fd1797;
	fma.rn.f64 	%fd1804, %fd1803, %fd1789, %fd1802;
	xor.b32  	%r1211, %r3736, -2147483648;
	mov.b32 	%r1212, 1127219200;
	mov.b64 	%fd1805, {%r1211, %r1212};
	sub.f64 	%fd1806, %fd1805, %fd3;
	fma.rn.f64 	%fd1807, %fd1806, 0d3FE62E42FEFA39EF, %fd1789;
	fma.rn.f64 	%fd1808, %fd1806, 0dBFE62E42FEFA39EF, %fd1807;
	sub.f64 	%fd1809, %fd1808, %fd1789;
	sub.f64 	%fd1810, %fd1804, %fd1809;
	fma.rn.f64 	%fd1811, %fd1806, 0d3C7ABC9E3B39803F, %fd1810;
	add.f64 	%fd7936, %fd1807, %fd1811;
	bra.uni 	$L__BB2_38;
$L__BB2_37:
	fma.rn.f64 	%fd1780, %fd25, 0d7FF0000000000000, 0d7FF0000000000000;
	{
	.reg .b32 %temp; 
	mov.b64 	{%temp, %r1203}, %fd25;
	}
	and.b32  	%r1204, %r1203, 2147483647;
	setp.eq.s32 	%p149, %r1204, 0;
	selp.f64 	%fd7936, 0dFFF0000000000000, %fd1780, %p149;
$L__BB2_38:
	neg.f64 	%fd1812, %fd27;
	mul.f64 	%fd48, %fd7936, %fd1812;
	fma.rn.f64 	%fd1813, %fd48, 0d3FF71547652B82FE, 0d4338000000000000;
	{
	.reg .b32 %temp; 
	mov.b64 	{%r51, %temp}, %fd1813;
	}
	mov.f64 	%fd1814, 0dC338000000000000;
	add.rn.f64 	%fd1815, %fd1813, %fd1814;
	fma.rn.f64 	%fd1816, %fd1815, 0dBFE62E42FEFA39EF, %fd48;
	fma.rn.f64 	%fd1817, %fd1815, 0dBC7ABC9E3B39803F, %fd1816;
	fma.rn.f64 	%fd1818, %fd1817, 0d3E5ADE1569CE2BDF, 0d3E928AF3FCA213EA;
	fma.rn.f64 	%fd1819, %fd1818, %fd1817, 0d3EC71DEE62401315;
	fma.rn.f64 	%fd1820, %fd1819, %fd1817, 0d3EFA01997C89EB71;
	fma.rn.f64 	%fd1821, %fd1820, %fd1817, 0d3F2A01A014761F65;
	fma.rn.f64 	%fd1822, %fd1821, %fd1817, 0d3F56C16C1852B7AF;
	fma.rn.f64 	%fd1823, %fd1822, %fd1817, 0d3F81111111122322;
	fma.rn.f64 	%fd1824, %fd1823, %fd1817, 0d3FA55555555502A1;
	fma.rn.f64 	%fd1825, %fd1824, %fd1817, 0d3FC5555555555511;
	fma.rn.f64 	%fd1826, %fd1825, %fd1817, 0d3FE000000000000B;
	fma.rn.f64 	%fd1827, %fd1826, %fd1817, 0d3FF0000000000000;
	fma.rn.f64 	%fd1828, %fd1827, %fd1817, 0d3FF0000000000000;
	{
	.reg .b32 %temp; 
	mov.b64 	{%r52, %temp}, %fd1828;
	}
	{
	.reg .b32 %temp; 
	mov.b64 	{%temp, %r53}, %fd1828;
	}
	shl.b32 	%r1213, %r51, 20;
	add.s32 	%r1214, %r1213, %r53;
	mov.b64 	%fd7938, {%r52, %r1214};
	{
	.reg .b32 %temp; 
	mov.b64 	{%temp, %r1215}, %fd48;
	}
	mov.b32 	%f32, %r1215;
	abs.f32 	%f2, %f32;
	setp.lt.f32 	%p151, %f2, 0f4086232B;
	@%p151 bra 	$L__BB2_52;
	setp.lt.f64 	%p152, %fd48, 0d0000000000000000;
	add.f64 	%fd1829, %fd48, 0d7FF0000000000000;
	selp.f64 	%fd7938, 0d0000000000000000, %fd1829, %p152;
	setp.geu.f32 	%p153, %f2, 0f40874800;
	@%p153 bra 	$L__BB2_52;
	shr.u32 	%r1216, %r51, 31;
	add.s32 	%r1217, %r51, %r1216;
	shr.s32 	%r1218, %r1217, 1;
	shl.b32 	%r1219, %r1218, 20;
	add.s32 	%r1220, %r53, %r1219;
	mov.b64 	%fd1830, {%r52, %r1220};
	sub.s32 	%r1221, %r51, %r1218;
	shl.b32 	%r1222, %r1221, 20;
	add.s32 	%r1223, %r1222, 1072693248;
	mov.b32 	%r1224, 0;
	mov.b64 	%fd1831, {%r1224, %r1223};
	mul.f64 	%fd7938, %fd1831, %fd1830;
	bra.uni 	$L__BB2_52;
$L__BB2_41:
	mov.b64 	%rd83, %fd25;
	setp.lt.s64 	%p94, %rd83, 0;
	and.b64  	%rd84, %rd83, 9223372036854775807;
	add.s64 	%rd85, %rd84, -4503599627370496;
	setp.lt.u64 	%p95, %rd85, 9214364837600034816;
	and.pred  	%p96, %p95, %p94;
	add.s64 	%rd86, %rd84, -1;
	setp.lt.u64 	%p97, %rd86, 4503599627370495;
	and.pred  	%p98, %p97, %p94;
	setp.eq.s64 	%p99, %rd84, 0;
	or.pred  	%p100, %p99, %p98;
	setp.eq.s64 	%p101, %rd84, 9218868437227405312;
	or.pred  	%p102, %p100, %p101;
	setp.gt.s64 	%p103, %rd84, 9218868437227405312;
	or.pred  	%p104, %p102, %p103;
	or.pred  	%p105, %p104, %p96;
	abs.f64 	%fd1698, %fd7931;
	setp.equ.f64 	%p106, %fd1698, 0d7FF0000000000000;
	or.pred  	%p107, %p105, %p106;
	setp.leu.f64 	%p108, %fd7931, 0d0000000000000000;
	or.pred  	%p109, %p107, %p108;
	abs.f64 	%fd1700, %fd27;
	setp.equ.f64 	%p110, %fd1700, 0d7FF0000000000000;
	or.pred  	%p111, %p109, %p110;
	@%p111 bra 	$L__BB2_52;
	setp.ne.s32 	%p112, %r27, 0;
	@%p112 bra 	$L__BB2_46;
	setp.ltu.f64 	%p115, %fd27, 0d0000000000000000;
	@%p115 bra 	$L__BB2_45;
	add.f64 	%fd1715, %fd7931, 0dBFF0000000000000;
	mul.f64 	%fd7937, %fd1715, %fd27;
	bra.uni 	$L__BB2_51;
$L__BB2_45:
	mov.f64 	%fd1716, 0d3FF0000000000000;
	sub.f64 	%fd1717, %fd1716, %fd25;
	mul.f64 	%fd7937, %fd1717, %fd27;
	bra.uni 	$L__BB2_51;
$L__BB2_46:
	add.f64 	%fd54, %fd7931, 0dBFF0000000000000;
	mov.f64 	%fd1702, 0d3FF0000000000000;
	sub.f64 	%fd55, %fd1702, %fd25;
	setp.leu.f64 	%p113, %fd27, 0d3FF0000000000000;
	@%p113 bra 	$L__BB2_48;
	mul.f64 	%fd7937, %fd54, %fd27;
	bra.uni 	$L__BB2_51;
$L__BB2_48:
	setp.geu.f64 	%p114, %fd27, 0dBFF0000000000000;
	@%p114 bra 	$L__BB2_50;
	mul.f64 	%fd7937, %fd55, %fd27;
	bra.uni 	$L__BB2_51;
$L__BB2_50:
	add.f64 	%fd1703, %fd55, %fd54;
	mul.f64 	%fd1704, %fd1703, 0d3FE0000000000000;
	sub.f64 	%fd1705, %fd54, %fd55;
	mul.f64 	%fd1706, %fd1705, 0d3FB0000000000000;
	mul.f64 	%fd1707, %fd27, %fd27;
	mul.f64 	%fd1708, %fd27, %fd1707;
	mul.f64 	%fd1709, %fd1707, %fd1707;
	mul.f64 	%fd1710, %fd1708, %fd1708;
	mul.f64 	%fd1711, %fd1709, 0dC024000000000000;
	fma.rn.f64 	%fd1712, %fd1710, 0d4008000000000000, %fd1711;
	fma.rn.f64 	%fd1713, %fd1707, 0d402E000000000000, %fd1712;
	mul.f64 	%fd1714, %fd1706, %fd1713;
	fma.rn.f64 	%fd7937, %fd27, %fd1704, %fd1714;
$L__BB2_51:
	add.f64 	%fd1718, %fd7937, 0d3FF0000000000000;
	mov.b64 	%rd87, %fd1718;
	setp.eq.s64 	%p116, %rd87, 0;
	and.b64  	%rd88, %rd87, 9223372036854775807;
	add.s64 	%rd89, %rd88, -1;
	setp.lt.u64 	%p117, %rd89, 4503599627370495;
	add.s64 	%rd90, %rd88, -4503599627370496;
	setp.lt.u64 	%p118, %rd90, 9214364837600034816;
	setp.lt.s64 	%p119, %rd87, 0;
	selp.f64 	%fd1719, 0d0010000000000000, %fd1718, %p119;
	selp.f64 	%fd1720, %fd1719, %fd1718, %p118;
	setp.gt.s64 	%p120, %rd88, 9218868437227405311;
	selp.f64 	%fd1721, 0d0010000000000000, %fd1720, %p120;
	selp.f64 	%fd1722, 0d0010000000000000, %fd1721, %p119;
	selp.f64 	%fd1723, %fd1722, %fd1721, %p117;
	selp.f64 	%fd7938, 0d0010000000000000, %fd1723, %p116;
$L__BB2_52:
	mul.f64 	%fd7939, %fd7939, %fd7938;
	add.s32 	%r3728, %r3728, 1;
	setp.gt.u32 	%p154, %r23, %r3728;
	@%p154 bra 	$L__BB2_17;
$L__BB2_53:
	mov.b64 	%rd95, %fd7939;
	setp.lt.s64 	%p155, %rd95, 0;
	and.b64  	%rd96, %rd95, 9223372036854775807;
	add.s64 	%rd97, %rd96, -4503599627370496;
	setp.lt.u64 	%p156, %rd97, 9214364837600034816;
	and.pred  	%p157, %p156, %p155;
	add.s64 	%rd98, %rd96, -1;
	setp.lt.u64 	%p158, %rd98, 4503599627370495;
	and.pred  	%p159, %p158, %p155;
	setp.eq.s64 	%p160, %rd96, 0;
	or.pred  	%p161, %p160, %p159;
	setp.eq.s64 	%p162, %rd96, 9218868437227405312;
	or.pred  	%p163, %p161, %p162;
	setp.gt.s64 	%p164, %rd96, 9218868437227405312;
	or.pred  	%p165, %p163, %p164;
	or.pred  	%p166, %p165, %p157;
	@%p166 bra 	$L__BB2_395;
	ld.param.u64 	%rd704, [unbinned_batch_nll_grad_param_7];
	cvta.to.global.u64 	%rd7, %rd704;
	setp.gt.s32 	%p167, %r18, 1;
	@%p167 bra 	$L__BB2_62;
	setp.eq.s32 	%p171, %r18, 0;
	@%p171 bra 	$L__BB2_90;
	setp.eq.s32 	%p172, %r18, 1;
	@%p172 bra 	$L__BB2_57;
	bra.uni 	$L__BB2_368;
$L__BB2_57:
	ld.param.u32 	%r3713, [unbinned_batch_nll_grad_param_15];
	setp.ne.s32 	%p620, %r20, 1;
	setp.ge.u32 	%p621, %r19, %r3713;
	or.pred  	%p622, %p620, %p621;
	@%p622 bra 	$L__BB2_395;
	setp.geu.f64 	%p623, %fd1, %fd2;
	setp.equ.f64 	%p624, %fd5, 0d7FF0000000000000;
	setp.equ.f64 	%p625, %fd4, 0d7FF0000000000000;
	mul.wide.u32 	%rd215, %r19, 4;
	add.s64 	%rd216, %rd7, %rd215;
	ld.global.nc.u32 	%r1816, [%rd216];
	shl.b32 	%r1817, %r1816, 3;
	mov.u32 	%r1818, shared;
	add.s32 	%r1819, %r1818, %r1817;
	ld.shared.f64 	%fd94, [%r1819];
	abs.f64 	%fd7952, %fd94;
	setp.equ.f64 	%p626, %fd7952, 0d7FF0000000000000;
	or.pred  	%p627, %p626, %p625;
	or.pred  	%p628, %p627, %p624;
	or.pred  	%p629, %p628, %p623;
	mov.f64 	%fd7955, 0d7FF0000000000000;
	@%p629 bra 	$L__BB2_134;
	setp.geu.f64 	%p630, %fd7952, 0d3D719799812DEA11;
	@%p630 bra 	$L__BB2_113;
	setp.lt.u32 	%p654, %r9, -2146435071;
	or.pred  	%p655, %p2, %p654;
	selp.f64 	%fd7955, 0d7FF0000000000000, %fd6, %p2;
	@%p655 bra 	$L__BB2_134;
	setp.gt.u32 	%p656, %r11, 1073127582;
	selp.f64 	%fd3223, %fd8, %fd7, %p656;
	selp.u32 	%r1863, 1, 0, %p656;
	add.s32 	%r1864, %r10, %r1863;
	add.f64 	%fd3224, %fd3223, 0dBFF0000000000000;
	add.f64 	%fd3225, %fd3223, 0d3FF0000000000000;
	rcp.approx.ftz.f64 	%fd3226, %fd3225;
	neg.f64 	%fd3227, %fd3225;
	fma.rn.f64 	%fd3228, %fd3227, %fd3226, 0d3FF0000000000000;
	fma.rn.f64 	%fd3229, %fd3228, %fd3228, %fd3228;
	fma.rn.f64 	%fd3230, %fd3229, %fd3226, %fd3226;
	mul.f64 	%fd3231, %fd3224, %fd3230;
	fma.rn.f64 	%fd3232, %fd3224, %fd3230, %fd3231;
	mul.f64 	%fd3233, %fd3232, %fd3232;
	fma.rn.f64 	%fd3234, %fd3233, 0d3EB1380B3AE80F1E, 0d3ED0EE258B7A8B04;
	fma.rn.f64 	%fd3235, %fd3234, %fd3233, 0d3EF3B2669F02676F;
	fma.rn.f64 	%fd3236, %fd3235, %fd3233, 0d3F1745CBA9AB0956;
	fma.rn.f64 	%fd3237, %fd3236, %fd3233, 0d3F3C71C72D1B5154;
	fma.rn.f64 	%fd3238, %fd3237, %fd3233, 0d3F624924923BE72D;
	fma.rn.f64 	%fd3239, %fd3238, %fd3233, 0d3F8999999999A3C4;
	fma.rn.f64 	%fd3240, %fd3239, %fd3233, 0d3FB5555555555554;
	sub.f64 	%fd3241, %fd3224, %fd3232;
	add.f64 	%fd3242, %fd3241, %fd3241;
	neg.f64 	%fd3243, %fd3232;
	fma.rn.f64 	%fd3244, %fd3243, %fd3224, %fd3242;
	mul.f64 	%fd3245, %fd3230, %fd3244;
	mul.f64 	%fd3246, %fd3233, %fd3240;
	fma.rn.f64 	%fd3247, %fd3246, %fd3232, %fd3245;
	xor.b32  	%r1865, %r1864, -2147483648;
	mov.b32 	%r1866, 1127219200;
	mov.b64 	%fd3248, {%r1865, %r1866};
	sub.f64 	%fd3249, %fd3248, %fd3;
	fma.rn.f64 	%fd3250, %fd3249, 0d3FE62E42FEFA39EF, %fd3232;
	fma.rn.f64 	%fd3251, %fd3249, 0dBFE62E42FEFA39EF, %fd3250;
	sub.f64 	%fd3252, %fd3251, %fd3232;
	sub.f64 	%fd3253, %fd3247, %fd3252;
	fma.rn.f64 	%fd3254, %fd3249, 0d3C7ABC9E3B39803F, %fd3253;
	add.f64 	%fd7955, %fd3250, %fd3254;
	bra.uni 	$L__BB2_134;
$L__BB2_62:
	setp.eq.s32 	%p168, %r18, 2;
	@%p168 bra 	$L__BB2_135;
	setp.eq.s32 	%p169, %r18, 3;
	@%p169 bra 	$L__BB2_234;
	setp.eq.s32 	%p170, %r18, 4;
	@%p170 bra 	$L__BB2_65;
	bra.uni 	$L__BB2_368;
$L__BB2_65:
	ld.param.u32 	%r3710, [unbinned_batch_nll_grad_param_15];
	setp.eq.s32 	%p173, %r20, 0;
	add.s32 	%r1225, %r19, %r20;
	add.s32 	%r1226, %r1225, -1;
	setp.ge.u32 	%p174, %r1226, %r3710;
	or.pred  	%p175, %p173, %p174;
	@%p175 bra 	$L__BB2_395;
	mov.f64 	%fd8049, 0dFFF0000000000000;
	@%p1 bra 	$L__BB2_378;
	and.b32  	%r249, %r20, 7;
	setp.lt.u32 	%p176, %r20, 8;
	mov.b32 	%r3795, 0;
	mov.f64 	%fd8027, %fd13;
	@%p176 bra 	$L__BB2_70;
	and.b32  	%r3795, %r20, -8;
	add.s32 	%r251, %r19, 1;
	mov.b32 	%r3793, 0;
	mov.f64 	%fd8027, %fd13;
$L__BB2_69:
	.pragma "nounroll";
	add.s32 	%r1229, %r3793, %r251;
	mul.wide.u32 	%rd99, %r1229, 4;
	add.s64 	%rd100, %rd7, %rd99;
	ld.global.nc.u32 	%r1230, [%rd100];
	shl.b32 	%r1231, %r1230, 3;
	mov.u32 	%r1232, shared;
	add.s32 	%r1233, %r1232, %r1231;
	add.s32 	%r1234, %r3793, 2;
	ld.shared.f64 	%fd1834, [%r1233];
	cvt.rn.f64.u32 	%fd1835, %r1234;
	mul.f64 	%fd1836, %fd1835, %fd1835;
	mov.f64 	%fd1837, 0d3FF0000000000000;
	sub.f64 	%fd1838, %fd1837, %fd1836;
	mul.f64 	%fd1839, %fd13, %fd1834;
	div.rn.f64 	%fd1840, %fd1839, %fd1838;
	add.f64 	%fd1841, %fd8027, %fd1840;
	add.s32 	%r1235, %r1229, 2;
	mul.wide.u32 	%rd101, %r1235, 4;
	add.s64 	%rd102, %rd7, %rd101;
	ld.global.nc.u32 	%r1236, [%rd102];
	shl.b32 	%r1237, %r1236, 3;
	add.s32 	%r1238, %r1232, %r1237;
	add.s32 	%r1239, %r3793, 4;
	ld.shared.f64 	%fd1842, [%r1238];
	cvt.rn.f64.u32 	%fd1843, %r1239;
	mul.f64 	%fd1844, %fd1843, %fd1843;
	sub.f64 	%fd1845, %fd1837, %fd1844;
	mul.f64 	%fd1846, %fd13, %fd1842;
	div.rn.f64 	%fd1847, %fd1846, %fd1845;
	add.f64 	%fd1848, %fd1841, %fd1847;
	add.s32 	%r1240, %r1229, 4;
	mul.wide.u32 	%rd103, %r1240, 4;
	add.s64 	%rd104, %rd7, %rd103;
	ld.global.nc.u32 	%r1241, [%rd104];
	shl.b32 	%r1242, %r1241, 3;
	add.s32 	%r1243, %r1232, %r1242;
	add.s32 	%r1244, %r3793, 6;
	ld.shared.f64 	%fd1849, [%r1243];
	cvt.rn.f64.u32 	%fd1850, %r1244;
	mul.f64 	%fd1851, %fd1850, %fd1850;
	sub.f64 	%fd1852, %fd1837, %fd1851;
	mul.f64 	%fd1853, %fd13, %fd1849;
	div.rn.f64 	%fd1854, %fd1853, %fd1852;
	add.f64 	%fd1855, %fd1848, %fd1854;
	add.s32 	%r1245, %r1229, 6;
	mul.wide.u32 	%rd105, %r1245, 4;
	add.s64 	%rd106, %rd7, %rd105;
	ld.global.nc.u32 	%r1246, [%rd106];
	shl.b32 	%r1247, %r1246, 3;
	add.s32 	%r1248, %r1232, %r1247;
	add.s32 	%r3793, %r3793, 8;
	ld.shared.f64 	%fd1856, [%r1248];
	cvt.rn.f64.u32 	%fd1857, %r3793;
	mul.f64 	%fd1858, %fd1857, %fd1857;
	sub.f64 	%fd1859, %fd1837, %fd1858;
	mul.f64 	%fd1860, %fd13, %fd1856;
	div.rn.f64 	%fd1861, %fd1860, %fd1859;
	add.f64 	%fd8027, %fd1855, %fd1861;
	setp.ne.s32 	%p177, %r3793, %r3795;
	@%p177 bra 	$L__BB2_69;
$L__BB2_70:
	setp.eq.s32 	%p178, %r249, 0;
	@%p178 bra 	$L__BB2_83;
	and.b32  	%r255, %r20, 3;
	setp.lt.u32 	%p179, %r249, 4;
	@%p179 bra 	$L__BB2_73;
	add.s32 	%r1249, %r3795, %r19;
	add.s32 	%r1250, %r1249, 1;
	mul.wide.u32 	%rd107, %r1250, 4;
	add.s64 	%rd108, %rd7, %rd107;
	ld.global.nc.u32 	%r1251, [%rd108];
	shl.b32 	%r1252, %r1251, 3;
	mov.u32 	%r1253, shared;
	add.s32 	%r1254, %r1253, %r1252;
	add.s32 	%r1255, %r3795, 2;
	ld.shared.f64 	%fd1863, [%r1254];
	cvt.rn.f64.u32 	%fd1864, %r1255;
	mul.f64 	%fd1865, %fd1864, %fd1864;
	mov.f64 	%fd1866, 0d3FF0000000000000;
	sub.f64 	%fd1867, %fd1866, %fd1865;
	mul.f64 	%fd1868, %fd13, %fd1863;
	div.rn.f64 	%fd1869, %fd1868, %fd1867;
	add.f64 	%fd1870, %fd8027, %fd1869;
	add.s32 	%r1256, %r1249, 3;
	mul.wide.u32 	%rd109, %r1256, 4;
	add.s64 	%rd110, %rd7, %rd109;
	ld.global.nc.u32 	%r1257, [%rd110];
	shl.b32 	%r1258, %r1257, 3;
	add.s32 	%r1259, %r1253, %r1258;
	add.s32 	%r3795, %r3795, 4;
	ld.shared.f64 	%fd1871, [%r1259];
	cvt.rn.f64.u32 	%fd1872, %r3795;
	mul.f64 	%fd1873, %fd1872, %fd1872;
	sub.f64 	%fd1874, %fd1866, %fd1873;
	mul.f64 	%fd1875, %fd13, %fd1871;
	div.rn.f64 	%fd1876, %fd1875, %fd1874;
	add.f64 	%fd8027, %fd1870, %fd1876;
$L__BB2_73:
	setp.eq.s32 	%p180, %r255, 0;
	@%p180 bra 	$L__BB2_83;
	setp.eq.s32 	%p181, %r255, 1;
	@%p181 bra 	$L__BB2_80;
	and.b32  	%r258, %r3795, 1;
	add.s32 	%r259, %r3795, %r19;
	setp.eq.s32 	%p182, %r258, 0;
	@%p182 bra 	$L__BB2_77;
	mul.wide.u32 	%rd111, %r259, 4;
	add.s64 	%rd112, %rd7, %rd111;
	ld.global.nc.u32 	%r1260, [%rd112];
	shl.b32 	%r1261, %r1260, 3;
	mov.u32 	%r1262, shared;
	add.s32 	%r1263, %r1262, %r1261;
	add.s32 	%r1264, %r3795, 1;
	ld.shared.f64 	%fd1878, [%r1263];
	cvt.rn.f64.u32 	%fd1879, %r1264;
	mul.f64 	%fd1880, %fd1879, %fd1879;
	mov.f64 	%fd1881, 0d3FF0000000000000;
	sub.f64 	%fd1882, %fd1881, %fd1880;
	mul.f64 	%fd1883, %fd13, %fd1878;
	div.rn.f64 	%fd1884, %fd1883, %fd1882;
	add.f64 	%fd8027, %fd8027, %fd1884;
$L__BB2_77:
	setp.ne.s32 	%p183, %r258, 0;
	add.s32 	%r1265, %r259, 1;
	cvt.u64.u32 	%rd12, %r1265;
	@%p183 bra 	$L__BB2_79;
	shl.b64 	%rd113, %rd12, 2;
	add.s64 	%rd114, %rd7, %rd113;
	ld.global.nc.u32 	%r1266, [%rd114];
	shl.b32 	%r1267, %r1266, 3;
	mov.u32 	%r1268, shared;
	add.s32 	%r1269, %r1268, %r1267;
	add.s32 	%r1270, %r3795, 2;
	ld.shared.f64 	%fd1885, [%r1269];
	cvt.rn.f64.u32 	%fd1886, %r1270;
	mul.f64 	%fd1887, %fd1886, %fd1886;
	mov.f64 	%fd1888, 0d3FF0000000000000;
	sub.f64 	%fd1889, %fd1888, %fd1887;
	mul.f64 	%fd1890, %fd13, %fd1885;
	div.rn.f64 	%fd1891, %fd1890, %fd1889;
	add.f64 	%fd8027, %fd8027, %fd1891;
$L__BB2_79:
	add.s32 	%r3795, %r3795, 2;
$L__BB2_80:
	and.b32  	%r1271, %r20, 1;
	setp.eq.b32 	%p184, %r1271, 1;
	not.pred 	%p185, %p184;
	@%p185 bra 	$L__BB2_83;
	and.b32  	%r1272, %r3795, 1;
	setp.eq.b32 	%p186, %r1272, 1;
	not.pred 	%p187, %p186;
	@%p187 bra 	$L__BB2_83;
	add.s32 	%r1273, %r3795, %r19;
	mul.wide.u32 	%rd115, %r1273, 4;
	add.s64 	%rd116, %rd7, %rd115;
	ld.global.nc.u32 	%r1274, [%rd116];
	shl.b32 	%r1275, %r1274, 3;
	mov.u32 	%r1276, shared;
	add.s32 	%r1277, %r1276, %r1275;
	add.s32 	%r1278, %r3795, 1;
	ld.shared.f64 	%fd1892, [%r1277];
	cvt.rn.f64.u32 	%fd1893, %r1278;
	mul.f64 	%fd1894, %fd1893, %fd1893;
	mov.f64 	%fd1895, 0d3FF0000000000000;
	sub.f64 	%fd1896, %fd1895, %fd1894;
	mul.f64 	%fd1897, %fd13, %fd1892;
	div.rn.f64 	%fd1898, %fd1897, %fd1896;
	add.f64 	%fd8027, %fd8027, %fd1898;
$L__BB2_83:
	mov.b64 	%rd117, %fd8027;
	setp.lt.s64 	%p188, %rd117, 0;
	and.b64  	%rd118, %rd117, 9223372036854775807;
	add.s64 	%rd119, %rd118, -4503599627370496;
	setp.lt.u64 	%p189, %rd119, 9214364837600034816;
	and.pred  	%p190, %p189, %p188;
	add.s64 	%rd120, %rd118, -1;
	setp.lt.u64 	%p191, %rd120, 4503599627370495;
	and.pred  	%p192, %p191, %p188;
	setp.eq.s64 	%p193, %rd118, 0;
	or.pred  	%p194, %p193, %p192;
	setp.eq.s64 	%p195, %rd118, 9218868437227405312;
	or.pred  	%p196, %p194, %p195;
	setp.gt.s64 	%p197, %rd118, 9218868437227405312;
	or.pred  	%p198, %p196, %p197;
	or.pred  	%p199, %p198, %p190;
	@%p199 bra 	$L__BB2_378;
	{
	.reg .b32 %temp; 
	mov.b64 	{%temp, %r3797}, %fd8027;
	}
	{
	.reg .b32 %temp; 
	mov.b64 	{%r3798, %temp}, %fd8027;
	}
	setp.gt.s32 	%p200, %r3797, 1048575;
	mov.b32 	%r3799, -1023;
	@%p200 bra 	$L__BB2_86;
	mul.f64 	%fd8027, %fd8027, 0d4350000000000000;
	{
	.reg .b32 %temp; 
	mov.b64 	{%temp, %r3797}, %fd8027;
	}
	{
	.reg .b32 %temp; 
	mov.b64 	{%r3798, %temp}, %fd8027;
	}
	mov.b32 	%r3799, -1077;
$L__BB2_86:
	add.s32 	%r1281, %r3797, -1;
	setp.gt.u32 	%p201, %r1281, 2146435070;
	@%p201 bra 	$L__BB2_348;
	shr.u32 	%r1284, %r3797, 20;
	add.s32 	%r3800, %r3799, %r1284;
	and.b32  	%r1285, %r3797, 1048575;
	or.b32  	%r1286, %r1285, 1072693248;
	mov.b64 	%fd8029, {%r3798, %r1286};
	setp.lt.u32 	%p203, %r1286, 1073127583;
	@%p203 bra 	$L__BB2_89;
	{
	.reg .b32 %temp; 
	mov.b64 	{%r1287, %temp}, %fd8029;
	}
	{
	.reg .b32 %temp; 
	mov.b64 	{%temp, %r1288}, %fd8029;
	}
	add.s32 	%r1289, %r1288, -1048576;
	mov.b64 	%fd8029, {%r1287, %r1289};
	add.s32 	%r3800, %r3800, 1;
$L__BB2_89:
	add.f64 	%fd1901, %fd8029, 0dBFF0000000000000;
	add.f64 	%fd1902, %fd8029, 0d3FF0000000000000;
	rcp.approx.ftz.f64 	%fd1903, %fd1902;
	neg.f64 	%fd1904, %fd1902;
	fma.rn.f64 	%fd1905, %fd1904, %fd1903, 0d3FF0000000000000;
	fma.rn.f64 	%fd1906, %fd1905, %fd1905, %fd1905;
	fma.rn.f64 	%fd1907, %fd1906, %fd1903, %fd1903;
	mul.f64 	%fd1908, %fd1901, %fd1907;
	fma.rn.f64 	%fd1909, %fd1901, %fd1907, %fd1908;
	mul.f64 	%fd1910, %fd1909, %fd1909;
	fma.rn.f64 	%fd1911, %fd1910, 0d3EB1380B3AE80F1E, 0d3ED0EE258B7A8B04;
	fma.rn.f64 	%fd1912, %fd1911, %fd1910, 0d3EF3B2669F02676F;
	fma.rn.f64 	%fd1913, %fd1912, %fd1910, 0d3F1745CBA9AB0956;
	fma.rn.f64 	%fd1914, %fd1913, %fd1910, 0d3F3C71C72D1B5154;
	fma.rn.f64 	%fd1915, %fd1914, %fd1910, 0d3F624924923BE72D;
	fma.rn.f64 	%fd1916, %fd1915, %fd1910, 0d3F8999999999A3C4;
	fma.rn.f64 	%fd1917, %fd1916, %fd1910, 0d3FB5555555555554;
	sub.f64 	%fd1918, %fd1901, %fd1909;
	add.f64 	%fd1919, %fd1918, %fd1918;
	neg.f64 	%fd1920, %fd1909;
	fma.rn.f64 	%fd1921, %fd1920, %fd1901, %fd1919;
	mul.f64 	%fd1922, %fd1907, %fd1921;
	mul.f64 	%fd1923, %fd1910, %fd1917;
	fma.rn.f64 	%fd1924, %fd1923, %fd1909, %fd1922;
	xor.b32  	%r1290, %r3800, -2147483648;
	mov.b32 	%r1291, 1127219200;
	mov.b64 	%fd1925, {%r1290, %r1291};
	sub.f64 	%fd1926, %fd1925, %fd3;
	fma.rn.f64 	%fd1927, %fd1926, 0d3FE62E42FEFA39EF, %fd1909;
	fma.rn.f64 	%fd1928, %fd1926, 0dBFE62E42FEFA39EF, %fd1927;
	sub.f64 	%fd1929, %fd1928, %fd1909;
	sub.f64 	%fd1930, %fd1924, %fd1929;
	fma.rn.f64 	%fd1931, %fd1926, 0d3C7ABC9E3B39803F, %fd1930;
	add.f64 	%fd8030, %fd1927, %fd1931;
	bra.uni 	$L__BB2_349;
$L__BB2_90:
	ld.param.u32 	%r3714, [unbinned_batch_nll_grad_param_15];
	setp.ne.s32 	%p657, %r20, 2;
	add.s32 	%r55, %r19, 1;
	setp.ge.u32 	%p658, %r55, %r3714;
	or.pred  	%p659, %p657, %p658;
	@%p659 bra 	$L__BB2_395;
	mul.wide.u32 	%rd221, %r19, 4;
	add.s64 	%rd222, %rd7, %rd221;
	ld.global.nc.u32 	%r1867, [%rd222];
	mul.wide.u32 	%rd223, %r55, 4;
	add.s64 	%rd224, %rd7, %rd223;
	ld.global.nc.u32 	%r1868, [%rd224];
	shl.b32 	%r1869, %r1867, 3;
	mov.u32 	%r1870, shared;
	add.s32 	%r1871, %r1870, %r1869;
	ld.shared.f64 	%fd64, [%r1871];
	shl.b32 	%r1872, %r1868, 3;
	add.s32 	%r1873, %r1870, %r1872;
	ld.shared.f64 	%fd7945, [%r1873];
	abs.f64 	%fd3258, %fd64;
	setp.equ.f64 	%p660, %fd3258, 0d7FF0000000000000;
	abs.f64 	%fd3259, %fd7945;
	setp.equ.f64 	%p661, %fd3259, 0d7FF0000000000000;
	or.pred  	%p662, %p660, %p661;
	setp.le.f64 	%p663, %fd7945, 0d0000000000000000;
	or.pred  	%p664, %p662, %p663;
	mov.f64 	%fd8049, 0dFFF0000000000000;
	@%p664 bra 	$L__BB2_378;
	rcp.rn.f64 	%fd66, %fd7945;
	sub.f64 	%fd3261, %fd2, %fd64;
	mul.f64 	%fd3262, %fd3261, %fd66;
	mul.f64 	%fd67, %fd3262, 0dBFE6A09E667F3BCD;
	{
	.reg .b32 %temp; 
	mov.b64 	{%temp, %r56}, %fd67;
	}
	and.b32  	%r57, %r56, 2147483647;
	{
	.reg .b32 %temp; 
	mov.b64 	{%r58, %temp}, %fd67;
	}
	setp.gt.u32 	%p665, %r57, 2146435071;
	@%p665 bra 	$L__BB2_94;
	mov.b64 	%fd3266, {%r58, %r57};
	add.f64 	%fd3267, %fd3266, 0dC010000000000000;
	add.f64 	%fd3268, %fd3266, 0d4010000000000000;
	rcp.approx.ftz.f64 	%fd3269, %fd3268;
	neg.f64 	%fd3270, %fd3268;
	fma.rn.f64 	%fd3271, %fd3270, %fd3269, 0d3FF0000000000000;
	fma.rn.f64 	%fd3272, %fd3271, %fd3271, %fd3271;
	fma.rn.f64 	%fd3273, %fd3272, %fd3269, %fd3269;
	mul.f64 	%fd3274, %fd3267, %fd3273;
	mov.f64 	%fd3275, 0d3FF0000000000000;
	add.rn.f64 	%fd3276, %fd3274, %fd3275;
	fma.rn.f64 	%fd3277, %fd3276, 0dC010000000000000, %fd3266;
	neg.f64 	%fd3278, %fd3274;
	fma.rn.f64 	%fd3279, %fd3278, %fd3266, %fd3277;
	fma.rn.f64 	%fd3280, %fd3273, %fd3279, %fd3274;
	fma.rn.f64 	%fd3281, %fd3280, 0dBDF8774AD4E0BFD7, 0dBE44E1C6FD03D328;
	fma.rn.f64 	%fd3282, %fd3281, %fd3280, 0dBE4330149F7A56B6;
	fma.rn.f64 	%fd3283, %fd3282, %fd3280, 0d3E7BEDDED8376273;
	fma.rn.f64 	%fd3284, %fd3283, %fd3280, 0d3E6F9254C3ABF22B;
	fma.rn.f64 	%fd3285, %fd3284, %fd3280, 0dBEAB9068C2148CF0;
	fma.rn.f64 	%fd3286, %fd3285, %fd3280, 0d3E94C6454DB34009;
	fma.rn.f64 	%fd3287, %fd3286, %fd3280, 0d3ED7F1C378F2311D;
	fma.rn.f64 	%fd3288, %fd3287, %fd3280, 0dBEE78E051C6D5C58;
	fma.rn.f64 	%fd3289, %fd3288, %fd3280, 0dBEF995B4EAD14A90;
	fma.rn.f64 	%fd3290, %fd3289, %fd3280, 0d3F23BE27CF0A29B2;
	fma.rn.f64 	%fd3291, %fd3290, %fd3280, 0dBF2A1DEF3E81672E;
	fma.rn.f64 	%fd3292, %fd3291, %fd3280, 0dBF48D4ABE68C1713;
	fma.rn.f64 	%fd3293, %fd3292, %fd3280, 0d3F749C67210DD6B4;
	fma.rn.f64 	%fd3294, %fd3293, %fd3280, 0dBF9096238568E357;
	fma.rn.f64 	%fd3295, %fd3294, %fd3280, 0d3FA3079EDF8C2DC9;
	fma.rn.f64 	%fd3296, %fd3295, %fd3280, 0dBFB0FB06DFF601FC;
	fma.rn.f64 	%fd3297, %fd3296, %fd3280, 0d3FB7FEE004DFBCDC;
	fma.rn.f64 	%fd3298, %fd3297, %fd3280, 0dBFB9DDB23C3DB8C6;
	fma.rn.f64 	%fd3299, %fd3298, %fd3280, 0d3FB16ECEFCFA5FDA;
	fma.rn.f64 	%fd3300, %fd3299, %fd3280, 0d3F8F7F5DF66FB6D6;
	fma.rn.f64 	%fd3301, %fd3300, %fd3280, 0dBFC1DF1AD154A29D;
	fma.rn.f64 	%fd3302, %fd3301, %fd3280, 0d3FF3BA5916E9FD7F;
	fma.rn.f64 	%fd3303, %fd3266, 0d4000000000000000, 0d3FF0000000000000;
	rcp.approx.ftz.f64 	%fd3304, %fd3303;
	neg.f64 	%fd3305, %fd3303;
	fma.rn.f64 	%fd3306, %fd3305, %fd3304, 0d3FF0000000000000;
	fma.rn.f64 	%fd3307, %fd3306, %fd3306, %fd3306;
	fma.rn.f64 	%fd3308, %fd3307, %fd3304, %fd3304;
	mul.f64 	%fd3309, %fd3308, %fd3302;
	mul.f64 	%fd3310, %fd3309, 0dC000000000000000;
	fma.rn.f64 	%fd3311, %fd3266, %fd3310, %fd3302;
	neg.f64 	%fd3312, %fd3309;
	add.rn.f64 	%fd3313, %fd3311, %fd3312;
	fma.rn.f64 	%fd3314, %fd3313, %fd3308, %fd3309;
	neg.f64 	%fd3315, %fd3266;
	mul.f64 	%fd3316, %fd3266, %fd3315;
	fma.rn.f64 	%fd3317, %fd3316, 0d3FF71547652B82FE, 0d4338000000000000;
	{
	.reg .b32 %temp; 
	mov.b64 	{%r1874, %temp}, %fd3317;
	}
	mov.f64 	%fd3318, 0dC338000000000000;
	add.rn.f64 	%fd3319, %fd3317, %fd3318;
	fma.rn.f64 	%fd3320, %fd3319, 0dBFE62E42FEFA39EF, %fd3316;
	fma.rn.f64 	%fd3321, %fd3319, 0dBC7ABC9E3B39803F, %fd3320;
	fma.rn.f64 	%fd3322, %fd3321, 0d3E5ADE1569CE2BDF, 0d3E928AF3FCA213EA;
	fma.rn.f64 	%fd3323, %fd3322, %fd3321, 0d3EC71DEE62401315;
	fma.rn.f64 	%fd3324, %fd3323, %fd3321, 0d3EFA01997C89EB71;
	fma.rn.f64 	%fd3325, %fd3324, %fd3321, 0d3F2A01A014761F65;
	fma.rn.f64 	%fd3326, %fd3325, %fd3321, 0d3F56C16C1852B7AF;
	fma.rn.f64 	%fd3327, %fd3326, %fd3321, 0d3F81111111122322;
	fma.rn.f64 	%fd3328, %fd3327, %fd3321, 0d3FA55555555502A1;
	fma.rn.f64 	%fd3329, %fd3328, %fd3321, 0d3FC5555555555511;
	fma.rn.f64 	%fd3330, %fd3329, %fd3321, 0d3FE000000000000B;
	fma.rn.f64 	%fd3331, %fd3330, %fd3321, 0d3FF0000000000000;
	fma.rn.f64 	%fd3332, %fd3331, %fd3321, 0d3FF0000000000000;
	shr.u32 	%r1875, %r1874, 31;
	add.s32 	%r1876, %r1874, %r1875;
	shr.s32 	%r1877, %r1876, 1;
	{
	.reg .b32 %temp; 
	mov.b64 	{%r1878, %temp}, %fd3332;
	}
	{
	.reg .b32 %temp; 
	mov.b64 	{%temp, %r1879}, %fd3332;
	}
	shl.b32 	%r1880, %r1877, 20;
	add.s32 	%r1881, %r1879, %r1880;
	mov.b64 	%fd3333, {%r1878, %r1881};
	sub.s32 	%r1882, %r1874, %r1877;
	shl.b32 	%r1883, %r1882, 20;
	add.s32 	%r1884, %r1883, 1072693248;
	mov.b32 	%r1885, 0;
	mov.b64 	%fd3334, {%r1885, %r1884};
	mul.f64 	%fd3335, %fd3334, %fd3333;
	neg.f64 	%fd3336, %fd3316;
	fma.rn.f64 	%fd3337, %fd3315, %fd3266, %fd3336;
	fma.rn.f64 	%fd3338, %fd3335, %fd3337, %fd3335;
	mul.f64 	%fd3339, %fd3338, %fd3314;
	setp.gt.u32 	%p669, %r57, 1077624832;
	selp.f64 	%fd3340, 0d0000000000000000, %fd3339, %p669;
	setp.lt.s32 	%p670, %r56, 0;
	mov.f64 	%fd3341, 0d4000000000000000;
	sub.f64 	%fd3342, %fd3341, %fd3340;
	selp.f64 	%fd7940, %fd3342, %fd3340, %p670;
	bra.uni 	$L__BB2_95;
$L__BB2_94:
	setp.eq.s32 	%p666, %r57, 2146435072;
	setp.eq.s32 	%p667, %r58, 0;
	setp.lt.s32 	%p668, %r56, 0;
	selp.f64 	%fd3263, 0d4000000000000000, 0d0000000000000000, %p668;
	add.f64 	%fd3264, %fd67, %fd67;
	selp.f64 	%fd3265, %fd3263, %fd3264, %p667;
	selp.f64 	%fd7940, %fd3265, %fd3264, %p666;
$L__BB2_95:
	sub.f64 	%fd3343, %fd1, %fd64;
	mul.f64 	%fd3344, %fd3343, %fd66;
	mul.f64 	%fd71, %fd3344, 0dBFE6A09E667F3BCD;
	{
	.reg .b32 %temp; 
	mov.b64 	{%temp, %r59}, %fd71;
	}
	and.b32  	%r60, %r59, 2147483647;
	{
	.reg .b32 %temp; 
	mov.b64 	{%r61, %temp}, %fd71;
	}
	setp.gt.u32 	%p671, %r60, 2146435071;
	@%p671 bra 	$L__BB2_97;
	mov.b64 	%fd3348, {%r61, %r60};
	add.f64 	%fd3349, %fd3348, 0dC010000000000000;
	add.f64 	%fd3350, %fd3348, 0d4010000000000000;
	rcp.approx.ftz.f64 	%fd3351, %fd3350;
	neg.f64 	%fd3352, %fd3350;
	fma.rn.f64 	%fd3353, %fd3352, %fd3351, 0d3FF0000000000000;
	fma.rn.f64 	%fd3354, %fd3353, %fd3353, %fd3353;
	fma.rn.f64 	%fd3355, %fd3354, %fd3351, %fd3351;
	mul.f64 	%fd3356, %fd3349, %fd3355;
	mov.f64 	%fd3357, 0d3FF0000000000000;
	add.rn.f64 	%fd3358, %fd3356, %fd3357;
	fma.rn.f64 	%fd3359, %fd3358, 0dC010000000000000, %fd3348;
	neg.f64 	%fd3360, %fd3356;
	fma.rn.f64 	%fd3361, %fd3360, %fd3348, %fd3359;
	fma.rn.f64 	%fd3362, %fd3355, %fd3361, %fd3356;
	fma.rn.f64 	%fd3363, %fd3362, 0dBDF8774AD4E0BFD7, 0dBE44E1C6FD03D328;
	fma.rn.f64 	%fd3364, %fd3363, %fd3362, 0dBE4330149F7A56B6;
	fma.rn.f64 	%fd3365, %fd3364, %fd3362, 0d3E7BEDDED8376273;
	fma.rn.f64 	%fd3366, %fd3365, %fd3362, 0d3E6F9254C3ABF22B;
	fma.rn.f64 	%fd3367, %fd3366, %fd3362, 0dBEAB9068C2148CF0;
	fma.rn.f64 	%fd3368, %fd3367, %fd3362, 0d3E94C6454DB34009;
	fma.rn.f64 	%fd3369, %fd3368, %fd3362, 0d3ED7F1C378F2311D;
	fma.rn.f64 	%fd3370, %fd3369, %fd3362, 0dBEE78E051C6D5C58;
	fma.rn.f64 	%fd3371, %fd3370, %fd3362, 0dBEF995B4EAD14A90;
	fma.rn.f64 	%fd3372, %fd3371, %fd3362, 0d3F23BE27CF0A29B2;
	fma.rn.f64 	%fd3373, %fd3372, %fd3362, 0dBF2A1DEF3E81672E;
	fma.rn.f64 	%fd3374, %fd3373, %fd3362, 0dBF48D4ABE68C1713;
	fma.rn.f64 	%fd3375, %fd3374, %fd3362, 0d3F749C67210DD6B4;
	fma.rn.f64 	%fd3376, %fd3375, %fd3362, 0dBF9096238568E357;
	fma.rn.f64 	%fd3377, %fd3376, %fd3362, 0d3FA3079EDF8C2DC9;
	fma.rn.f64 	%fd3378, %fd3377, %fd3362, 0dBFB0FB06DFF601FC;
	fma.rn.f64 	%fd3379, %fd3378, %fd3362, 0d3FB7FEE004DFBCDC;
	fma.rn.f64 	%fd3380, %fd3379, %fd3362, 0dBFB9DDB23C3DB8C6;
	fma.rn.f64 	%fd3381, %fd3380, %fd3362, 0d3FB16ECEFCFA5FDA;
	fma.rn.f64 	%fd3382, %fd3381, %fd3362, 0d3F8F7F5DF66FB6D6;
	fma.rn.f64 	%fd3383, %fd3382, %fd3362, 0dBFC1DF1AD154A29D;
	fma.rn.f64 	%fd3384, %fd3383, %fd3362, 0d3FF3BA5916E9FD7F;
	fma.rn.f64 	%fd3385, %fd3348, 0d4000000000000000, 0d3FF0000000000000;
	rcp.approx.ftz.f64 	%fd3386, %fd3385;
	neg.f64 	%fd3387, %fd3385;
	fma.rn.f64 	%fd3388, %fd3387, %fd3386, 0d3FF0000000000000;
	fma.rn.f64 	%fd3389, %fd3388, %fd3388, %fd3388;
	fma.rn.f64 	%fd3390, %fd3389, %fd3386, %fd3386;
	mul.f64 	%fd3391, %fd3390, %fd3384;
	mul.f64 	%fd3392, %fd3391, 0dC000000000000000;
	fma.rn.f64 	%fd3393, %fd3348, %fd3392, %fd3384;
	neg.f64 	%fd3394, %fd3391;
	add.rn.f64 	%fd3395, %fd3393, %fd3394;
	fma.rn.f64 	%fd3396, %fd3395, %fd3390, %fd3391;
	neg.f64 	%fd3397, %fd3348;
	mul.f64 	%fd3398, %fd3348, %fd3397;
	fma.rn.f64 	%fd3399, %fd3398, 0d3FF71547652B82FE, 0d4338000000000000;
	{
	.reg .b32 %temp; 
	mov.b64 	{%r1886, %temp}, %fd3399;
	}
	mov.f64 	%fd3400, 0dC338000000000000;
	add.rn.f64 	%fd3401, %fd3399, %fd3400;
	fma.rn.f64 	%fd3402, %fd3401, 0dBFE62E42FEFA39EF, %fd3398;
	fma.rn.f64 	%fd3403, %fd3401, 0dBC7ABC9E3B39803F, %fd3402;
	fma.rn.f64 	%fd3404, %fd3403, 0d3E5ADE1569CE2BDF, 0d3E928AF3FCA213EA;
	fma.rn.f64 	%fd3405, %fd3404, %fd3403, 0d3EC71DEE62401315;
	fma.rn.f64 	%fd3406, %fd3405, %fd3403, 0d3EFA01997C89EB71;
	fma.rn.f64 	%fd3407, %fd3406, %fd3403, 0d3F2A01A014761F65;
	fma.rn.f64 	%fd3408, %fd3407, %fd3403, 0d3F56C16C1852B7AF;
	fma.rn.f64 	%fd3409, %fd3408, %fd3403, 0d3F81111111122322;
	fma.rn.f64 	%fd3410, %fd3409, %fd3403, 0d3FA55555555502A1;
	fma.rn.f64 	%fd3411, %fd3410, %fd3403, 0d3FC5555555555511;
	fma.rn.f64 	%fd3412, %fd3411, %fd3403, 0d3FE000000000000B;
	fma.rn.f64 	%fd3413, %fd3412, %fd3403, 0d3FF0000000000000;
	fma.rn.f64 	%fd3414, %fd3413, %fd3403, 0d3FF0000000000000;
	shr.u32 	%r1887, %r1886, 31;
	add.s32 	%r1888, %r1886, %r1887;
	shr.s32 	%r1889, %r1888, 1;
	{
	.reg .b32 %temp; 
	mov.b64 	{%r1890, %temp}, %fd3414;
	}
	{
	.reg .b32 %temp; 
	mov.b64 	{%temp, %r1891}, %fd3414;
	}
	shl.b32 	%r1892, %r1889, 20;
	add.s32 	%r1893, %r1891, %r1892;
	mov.b64 	%fd3415, {%r1890, %r1893};
	sub.s32 	%r1894, %r1886, %r1889;
	shl.b32 	%r1895, %r1894, 20;
	add.s32 	%r1896, %r1895, 1072693248;
	mov.b32 	%r1897, 0;
	mov.b64 	%fd3416, {%r1897, %r1896};
	mul.f64 	%fd3417, %fd3416, %fd3415;
	neg.f64 	%fd3418, %fd3398;
	fma.rn.f64 	%fd3419, %fd3397, %fd3348, %fd3418;
	fma.rn.f64 	%fd3420, %fd3417, %fd3419, %fd3417;
	mul.f64 	%fd3421, %fd3420, %fd3396;
	setp.gt.u32 	%p675, %r60, 1077624832;
	selp.f64 	%fd3422, 0d0000000000000000, %fd3421, %p675;
	setp.lt.s32 	%p676, %r59, 0;
	mov.f64 	%fd3423, 0d4000000000000000;
	sub.f64 	%fd3424, %fd3423, %fd3422;
	selp.f64 	%fd7941, %fd3424, %fd3422, %p676;
	bra.uni 	$L__BB2_98;
$L__BB2_97:
	setp.eq.s32 	%p672, %r60, 2146435072;
	setp.eq.s32 	%p673, %r61, 0;
	setp.lt.s32 	%p674, %r59, 0;
	selp.f64 	%fd3345, 0d4000000000000000, 0d0000000000000000, %p674;
	add.f64 	%fd3346, %fd71, %fd71;
	selp.f64 	%fd3347, %fd3345, %fd3346, %p673;
	selp.f64 	%fd7941, %fd3347, %fd3346, %p672;
$L__BB2_98:
	mul.f64 	%fd3425, %fd7941, 0d3FE0000000000000;
	mul.f64 	%fd3426, %fd7940, 0d3FE0000000000000;
	sub.f64 	%fd3427, %fd3426, %fd3425;
	mov.b64 	%rd225, %fd3427;
	and.b64  	%rd226, %rd225, 9223372036854775807;
	setp.eq.s64 	%p677, %rd226, 0;
	add.s64 	%rd227, %rd226, -1;
	setp.lt.u64 	%p678, %rd227, 4503599627370495;
	add.s64 	%rd228, %rd226, -4503599627370496;
	setp.lt.u64 	%p679, %rd228, 9214364837600034816;
	setp.lt.s64 	%p680, %rd225, 0;
	selp.f64 	%fd3428, 0d0010000000000000, %fd3427, %p680;
	selp.f64 	%fd3429, %fd3428, %fd3427, %p679;
	setp.gt.s64 	%p681, %rd226, 9218868437227405311;
	selp.f64 	%fd3430, 0d0010000000000000, %fd3429, %p681;
	selp.f64 	%fd3431, 0d0010000000000000, %fd3430, %p680;
	selp.f64 	%fd3432, %fd3431, %fd3430, %p678;
	selp.f64 	%fd7942, 0d0010000000000000, %fd3432, %p677;
	{
	.reg .b32 %temp; 
	mov.b64 	{%temp, %r3737}, %fd7942;
	}
	{
	.reg .b32 %temp; 
	mov.b64 	{%r3738, %temp}, %fd7942;
	}
	setp.gt.s32 	%p682, %r3737, 1048575;
	mov.b32 	%r3739, -1023;
	@%p682 bra 	$L__BB2_100;
	mul.f64 	%fd7942, %fd7942, 0d4350000000000000;
	{
	.reg .b32 %temp; 
	mov.b64 	{%temp, %r3737}, %fd7942;
	}
	{
	.reg .b32 %temp; 
	mov.b64 	{%r3738, %temp}, %fd7942;
	}
	mov.b32 	%r3739, -1077;
$L__BB2_100:
	add.s32 	%r1900, %r3737, -1;
	setp.gt.u32 	%p683, %r1900, 2146435070;
	@%p683 bra 	$L__BB2_104;
	shr.u32 	%r1903, %r3737, 20;
	add.s32 	%r3740, %r3739, %r1903;
	and.b32  	%r1904, %r3737, 1048575;
	or.b32  	%r1905, %r1904, 1072693248;
	mov.b64 	%fd7943, {%r3738, %r1905};
	setp.lt.u32 	%p685, %r1905, 1073127583;
	@%p685 bra 	$L__BB2_103;
	{
	.reg .b32 %temp; 
	mov.b64 	{%r1906, %temp}, %fd7943;
	}
	{
	.reg .b32 %temp; 
	mov.b64 	{%temp, %r1907}, %fd7943;
	}
	add.s32 	%r1908, %r1907, -1048576;
	mov.b64 	%fd7943, {%r1906, %r1908};
	add.s32 	%r3740, %r3740, 1;
$L__BB2_103:
	add.f64 	%fd3434, %fd7943, 0dBFF0000000000000;
	add.f64 	%fd3435, %fd7943, 0d3FF0000000000000;
	rcp.approx.ftz.f64 	%fd3436, %fd3435;
	neg.f64 	%fd3437, %fd3435;
	fma.rn.f64 	%fd3438, %fd3437, %fd3436, 0d3FF0000000000000;
	fma.rn.f64 	%fd3439, %fd3438, %fd3438, %fd3438;
	fma.rn.f64 	%fd3440, %fd3439, %fd3436, %fd3436;
	mul.f64 	%fd3441, %fd3434, %fd3440;
	fma.rn.f64 	%fd3442, %fd3434, %fd3440, %fd3441;
	mul.f64 	%fd3443, %fd3442, %fd3442;
	fma.rn.f64 	%fd3444, %fd3443, 0d3EB1380B3AE80F1E, 0d3ED0EE258B7A8B04;
	fma.rn.f64 	%fd3445, %fd3444, %fd3443, 0d3EF3B2669F02676F;
	fma.rn.f64 	%fd3446, %fd3445, %fd3443, 0d3F1745CBA9AB0956;
	fma.rn.f64 	%fd3447, %fd3446, %fd3443, 0d3F3C71C72D1B5154;
	fma.rn.f64 	%fd3448, %fd3447, %fd3443, 0d3F624924923BE72D;
	fma.rn.f64 	%fd3449, %fd3448, %fd3443, 0d3F8999999999A3C4;
	fma.rn.f64 	%fd3450, %fd3449, %fd3443, 0d3FB5555555555554;
	sub.f64 	%fd3451, %fd3434, %fd3442;
	add.f64 	%fd3452, %fd3451, %fd3451;
	neg.f64 	%fd3453, %fd3442;
	fma.rn.f64 	%fd3454, %fd3453, %fd3434, %fd3452;
	mul.f64 	%fd3455, %fd3440, %fd3454;
	mul.f64 	%fd3456, %fd3443, %fd3450;
	fma.rn.f64 	%fd3457, %fd3456, %fd3442, %fd3455;
	xor.b32  	%r1909, %r3740, -2147483648;
	mov.b32 	%r1910, 1127219200;
	mov.b64 	%fd3458, {%r1909, %r1910};
	sub.f64 	%fd3459, %fd3458, %fd3;
	fma.rn.f64 	%fd3460, %fd3459, 0d3FE62E42FEFA39EF, %fd3442;
	fma.rn.f64 	%fd3461, %fd3459, 0dBFE62E42FEFA39EF, %fd3460;
	sub.f64 	%fd3462, %fd3461, %fd3442;
	sub.f64 	%fd3463, %fd3457, %fd3462;
	fma.rn.f64 	%fd3464, %fd3459, 0d3C7ABC9E3B39803F, %fd3463;
	add.f64 	%fd7944, %fd3460, %fd3464;
	bra.uni 	$L__BB2_105;
$L__BB2_104:
	fma.rn.f64 	%fd3433, %fd7942, 0d7FF0000000000000, 0d7FF0000000000000;
	{
	.reg .b32 %temp; 
	mov.b64 	{%temp, %r1901}, %fd7942;
	}
	and.b32  	%r1902, %r1901, 2147483647;
	setp.eq.s32 	%p684, %r1902, 0;
	selp.f64 	%fd7944, 0dFFF0000000000000, %fd3433, %p684;
$L__BB2_105:
	sub.f64 	%fd3465, %fd14, %fd64;
	mul.f64 	%fd3466, %fd3465, %fd66;
	mul.f64 	%fd3467, %fd3466, 0d3FE0000000000000;
	mul.f64 	%fd84, %fd3466, %fd3467;
	{
	.reg .b32 %temp; 
	mov.b64 	{%temp, %r3741}, %fd7945;
	}
	{
	.reg .b32 %temp; 
	mov.b64 	{%r3742, %temp}, %fd7945;
	}
	setp.gt.s32 	%p686, %r3741, 1048575;
	mov.b32 	%r3743, -1023;
	@%p686 bra 	$L__BB2_107;
	mul.f64 	%fd7945, %fd7945, 0d4350000000000000;
	{
	.reg .b32 %temp; 
	mov.b64 	{%temp, %r3741}, %fd7945;
	}
	{
	.reg .b32 %temp; 
	mov.b64 	{%r3742, %temp}, %fd7945;
	}
	mov.b32 	%r3743, -1077;
$L__BB2_107:
	add.s32 	%r1913, %r3741, -1;
	setp.gt.u32 	%p687, %r1913, 2146435070;
	@%p687 bra 	$L__BB2_111;
	shr.u32 	%r1916, %r3741, 20;
	add.s32 	%r3744, %r3743, %r1916;
	and.b32  	%r1917, %r3741, 1048575;
	or.b32  	%r1918, %r1917, 1072693248;
	mov.b64 	%fd7946, {%r3742, %r1918};
	setp.lt.u32 	%p689, %r1918, 1073127583;
	@%p689 bra 	$L__BB2_110;
	{
	.reg .b32 %temp; 
	mov.b64 	{%r1919, %temp}, %fd7946;
	}
	{
	.reg .b32 %temp; 
	mov.b64 	{%temp, %r1920}, %fd7946;
	}
	add.s32 	%r1921, %r1920, -1048576;
	mov.b64 	%fd7946, {%r1919, %r1921};
	add.s32 	%r3744, %r3744, 1;
$L__BB2_110:
	add.f64 	%fd3469, %fd7946, 0dBFF0000000000000;
	add.f64 	%fd3470, %fd7946, 0d3FF0000000000000;
	rcp.approx.ftz.f64 	%fd3471, %fd3470;
	neg.f64 	%fd3472, %fd3470;
	fma.rn.f64 	%fd3473, %fd3472, %fd3471, 0d3FF0000000000000;
	fma.rn.f64 	%fd3474, %fd3473, %fd3473, %fd3473;
	fma.rn.f64 	%fd3475, %fd3474, %fd3471, %fd3471;
	mul.f64 	%fd3476, %fd3469, %fd3475;
	fma.rn.f64 	%fd3477, %fd3469, %fd3475, %fd3476;
	mul.f64 	%fd3478, %fd3477, %fd3477;
	fma.rn.f64 	%fd3479, %fd3478, 0d3EB1380B3AE80F1E, 0d3ED0EE258B7A8B04;
	fma.rn.f64 	%fd3480, %fd3479, %fd3478, 0d3EF3B2669F02676F;
	fma.rn.f64 	%fd3481, %fd3480, %fd3478, 0d3F1745CBA9AB0956;
	fma.rn.f64 	%fd3482, %fd3481, %fd3478, 0d3F3C71C72D1B5154;
	fma.rn.f64 	%fd3483, %fd3482, %fd3478, 0d3F624924923BE72D;
	fma.rn.f64 	%fd3484, %fd3483, %fd3478, 0d3F8999999999A3C4;
	fma.rn.f64 	%fd3485, %fd3484, %fd3478, 0d3FB5555555555554;
	sub.f64 	%fd3486, %fd3469, %fd3477;
	add.f64 	%fd3487, %fd3486, %fd3486;
	neg.f64 	%fd3488, %fd3477;
	fma.rn.f64 	%fd3489, %fd3488, %fd3469, %fd3487;
	mul.f64 	%fd3490, %fd3475, %fd3489;
	mul.f64 	%fd3491, %fd3478, %fd3485;
	fma.rn.f64 	%fd3492, %fd3491, %fd3477, %fd3490;
	xor.b32  	%r1922, %r3744, -2147483648;
	mov.b32 	%r1923, 1127219200;
	mov.b64 	%fd3493, {%r1922, %r1923};
	sub.f64 	%fd3494, %fd3493, %fd3;
	fma.rn.f64 	%fd3495, %fd3494, 0d3FE62E42FEFA39EF, %fd3477;
	fma.rn.f64 	%fd3496, %fd3494, 0dBFE62E42FEFA39EF, %fd3495;
	sub.f64 	%fd3497, %fd3496, %fd3477;
	sub.f64 	%fd3498, %fd3492, %fd3497;
	fma.rn.f64 	%fd3499, %fd3494, 0d3C7ABC9E3B39803F, %fd3498;
	add.f64 	%fd7947, %fd3495, %fd3499;
	bra.uni 	$L__BB2_112;
$L__BB2_111:
	fma.rn.f64 	%fd3468, %fd7945, 0d7FF0000000000000, 0d7FF0000000000000;
	{
	.reg .b32 %temp; 
	mov.b64 	{%temp, %r1914}, %fd7945;
	}
	and.b32  	%r1915, %r1914, 2147483647;
	setp.eq.s32 	%p688, %r1915, 0;
	selp.f64 	%fd7947, 0dFFF0000000000000, %fd3468, %p688;
$L__BB2_112:
	mov.f64 	%fd3500, 0dBFED67F1C864BEB5;
	sub.f64 	%fd3501, %fd3500, %fd84;
	sub.f64 	%fd3502, %fd3501, %fd7947;
	sub.f64 	%fd8049, %fd3502, %fd7944;
	bra.uni 	$L__BB2_378;
$L__BB2_113:
	mul.f64 	%fd3086, %fd1, %fd94;
	mul.f64 	%fd3087, %fd2, %fd94;
	setp.ge.f64 	%p631, %fd3087, %fd3086;
	selp.f64 	%fd98, %fd3087, %fd3086, %p631;
	selp.f64 	%fd3088, %fd3086, %fd3087, %p631;
	sub.f64 	%fd99, %fd3088, %fd98;
	fma.rn.f64 	%fd3089, %fd99, 0d3FF71547652B82FE, 0d4338000000000000;
	{
	.reg .b32 %temp; 
	mov.b64 	{%r82, %temp}, %fd3089;
	}
	mov.f64 	%fd3090, 0dC338000000000000;
	add.rn.f64 	%fd3091, %fd3089, %fd3090;
	fma.rn.f64 	%fd3092, %fd3091, 0dBFE62E42FEFA39EF, %fd99;
	fma.rn.f64 	%fd3093, %fd3091, 0dBC7ABC9E3B39803F, %fd3092;
	fma.rn.f64 	%fd3094, %fd3093, 0d3E5ADE1569CE2BDF, 0d3E928AF3FCA213EA;
	fma.rn.f64 	%fd3095, %fd3094, %fd3093, 0d3EC71DEE62401315;
	fma.rn.f64 	%fd3096, %fd3095, %fd3093, 0d3EFA01997C89EB71;
	fma.rn.f64 	%fd3097, %fd3096, %fd3093, 0d3F2A01A014761F65;
	fma.rn.f64 	%fd3098, %fd3097, %fd3093, 0d3F56C16C1852B7AF;
	fma.rn.f64 	%fd3099, %fd3098, %fd3093, 0d3F81111111122322;
	fma.rn.f64 	%fd3100, %fd3099, %fd3093, 0d3FA55555555502A1;
	fma.rn.f64 	%fd3101, %fd3100, %fd3093, 0d3FC5555555555511;
	fma.rn.f64 	%fd3102, %fd3101, %fd3093, 0d3FE000000000000B;
	fma.rn.f64 	%fd3103, %fd3102, %fd3093, 0d3FF0000000000000;
	fma.rn.f64 	%fd3104, %fd3103, %fd3093, 0d3FF0000000000000;
	{
	.reg .b32 %temp; 
	mov.b64 	{%r83, %temp}, %fd3104;
	}
	{
	.reg .b32 %temp; 
	mov.b64 	{%temp, %r84}, %fd3104;
	}
	shl.b32 	%r1820, %r82, 20;
	add.s32 	%r1821, %r1820, %r84;
	mov.b64 	%fd7948, {%r83, %r1821};
	{
	.reg .b32 %temp; 
	mov.b64 	{%temp, %r1822}, %fd99;
	}
	mov.b32 	%f37, %r1822;
	abs.f32 	%f3, %f37;
	setp.lt.f32 	%p632, %f3, 0f4086232B;
	@%p632 bra 	$L__BB2_116;
	setp.lt.f64 	%p633, %fd99, 0d0000000000000000;
	add.f64 	%fd3105, %fd99, 0d7FF0000000000000;
	selp.f64 	%fd7948, 0d0000000000000000, %fd3105, %p633;
	setp.geu.f32 	%p634, %f3, 0f40874800;
	@%p634 bra 	$L__BB2_116;
	shr.u32 	%r1823, %r82, 31;
	add.s32 	%r1824, %r82, %r1823;
	shr.s32 	%r1825, %r1824, 1;
	shl.b32 	%r1826, %r1825, 20;
	add.s32 	%r1827, %r84, %r1826;
	mov.b64 	%fd3106, {%r83, %r1827};
	sub.s32 	%r1828, %r82, %r1825;
	shl.b32 	%r1829, %r1828, 20;
	add.s32 	%r1830, %r1829, 1072693248;
	mov.b32 	%r1831, 0;
	mov.b64 	%fd3107, {%r1831, %r1830};
	mul.f64 	%fd7948, %fd3107, %fd3106;
$L__BB2_116:
	neg.f64 	%fd104, %fd7948;
	{
	.reg .b32 %temp; 
	mov.b64 	{%temp, %r1832}, %fd104;
	}
	mov.b32 	%f38, %r1832;
	setp.geu.f32 	%p635, %f38, 0f3FE55555;
	setp.leu.f32 	%p636, %f38, 0fBFD99999;
	or.pred  	%p637, %p635, %p636;
	@%p637 bra 	$L__BB2_118;
	mov.f64 	%fd3141, 0d4000000000000000;
	sub.f64 	%fd3142, %fd3141, %fd7948;
	div.rn.f64 	%fd3143, %fd104, %fd3142;
	mul.f64 	%fd3144, %fd7948, %fd3143;
	sub.f64 	%fd3145, %fd3144, %fd7948;
	mul.f64 	%fd3146, %fd3145, %fd3145;
	fma.rn.f64 	%fd3147, %fd3146, 0d3EB372FB2FBE14B5, 0d3ED087FFCEB2DC44;
	fma.rn.f64 	%fd3148, %fd3147, %fd3146, 0d3EF3B9FF890F468C;
	fma.rn.f64 	%fd3149, %fd3148, %fd3146, 0d3F17457EFD51BAF8;
	fma.rn.f64 	%fd3150, %fd3149, %fd3146, 0d3F3C71C8DE3CE825;
	fma.rn.f64 	%fd3151, %fd3150, %fd3146, 0d3F6249248FA4661F;
	fma.rn.f64 	%fd3152, %fd3151, %fd3146, 0d3F899999999D70C4;
	fma.rn.f64 	%fd3153, %fd3152, %fd3146, 0d3FB5555555555462;
	mul.f64 	%fd3154, %fd3146, %fd3153;
	fma.rn.f64 	%fd3155, %fd3154, %fd3145, %fd3144;
	sub.f64 	%fd7951, %fd3155, %fd7948;
	bra.uni 	$L__BB2_125;
$L__BB2_118:
	mov.f64 	%fd3108, 0d3FF0000000000000;
	sub.f64 	%fd7949, %fd3108, %fd7948;
	{
	.reg .b32 %temp; 
	mov.b64 	{%temp, %r3745}, %fd7949;
	}
	{
	.reg .b32 %temp; 
	mov.b64 	{%r3746, %temp}, %fd7949;
	}
	setp.gt.s32 	%p638, %r3745, 1048575;
	mov.b32 	%r3747, -1023;
	@%p638 bra 	$L__BB2_120;
	mul.f64 	%fd7949, %fd7949, 0d4350000000000000;
	{
	.reg .b32 %temp; 
	mov.b64 	{%temp, %r3745}, %fd7949;
	}
	{
	.reg .b32 %temp; 
	mov.b64 	{%r3746, %temp}, %fd7949;
	}
	mov.b32 	%r3747, -1077;
$L__BB2_120:
	add.s32 	%r1835, %r3745, -1;
	setp.gt.u32 	%p639, %r1835, 2146435070;
	@%p639 bra 	$L__BB2_124;
	shr.u32 	%r1838, %r3745, 20;
	add.s32 	%r3748, %r3747, %r1838;
	and.b32  	%r1839, %r3745, 1048575;
	or.b32  	%r1840, %r1839, 1072693248;
	mov.b64 	%fd7950, {%r3746, %r1840};
	setp.lt.u32 	%p641, %r1840, 1073127583;
	@%p641 bra 	$L__BB2_123;
	{
	.reg .b32 %temp; 
	mov.b64 	{%r1841, %temp}, %fd7950;
	}
	{
	.reg .b32 %temp; 
	mov.b64 	{%temp, %r1842}, %fd7950;
	}
	add.s32 	%r1843, %r1842, -1048576;
	mov.b64 	%fd7950, {%r1841, %r1843};
	add.s32 	%r3748, %r3748, 1;
$L__BB2_123:
	add.f64 	%fd3110, %fd7950, 0dBFF0000000000000;
	add.f64 	%fd3111, %fd7950, 0d3FF0000000000000;
	rcp.approx.ftz.f64 	%fd3112, %fd3111;
	neg.f64 	%fd3113, %fd3111;
	fma.rn.f64 	%fd3114, %fd3113, %fd3112, 0d3FF0000000000000;
	fma.rn.f64 	%fd3115, %fd3114, %fd3114, %fd3114;
	fma.rn.f64 	%fd3116, %fd3115, %fd3112, %fd3112;
	mul.f64 	%fd3117, %fd3110, %fd3116;
	fma.rn.f64 	%fd3118, %fd3110, %fd3116, %fd3117;
	mul.f64 	%fd3119, %fd3118, %fd3118;
	fma.rn.f64 	%fd3120, %fd3119, 0d3EB1380B3AE80F1E, 0d3ED0EE258B7A8B04;
	fma.rn.f64 	%fd3121, %fd3120, %fd3119, 0d3EF3B2669F02676F;
	fma.rn.f64 	%fd3122, %fd3121, %fd3119, 0d3F1745CBA9AB0956;
	fma.rn.f64 	%fd3123, %fd3122, %fd3119, 0d3F3C71C72D1B5154;
	fma.rn.f64 	%fd3124, %fd3123, %fd3119, 0d3F624924923BE72D;
	fma.rn.f64 	%fd3125, %fd3124, %fd3119, 0d3F8999999999A3C4;
	fma.rn.f64 	%fd3126, %fd3125, %fd3119, 0d3FB5555555555554;
	sub.f64 	%fd3127, %fd3110, %fd3118;
	add.f64 	%fd3128, %fd3127, %fd3127;
	neg.f64 	%fd3129, %fd3118;
	fma.rn.f64 	%fd3130, %fd3129, %fd3110, %fd3128;
	mul.f64 	%fd3131, %fd3116, %fd3130;
	mul.f64 	%fd3132, %fd3119, %fd3126;
	fma.rn.f64 	%fd3133, %fd3132, %fd3118, %fd3131;
	xor.b32  	%r1844, %r3748, -2147483648;
	mov.b32 	%r1845, 1127219200;
	mov.b64 	%fd3134, {%r1844, %r1845};
	sub.f64 	%fd3135, %fd3134, %fd3;
	fma.rn.f64 	%fd3136, %fd3135, 0d3FE62E42FEFA39EF, %fd3118;
	fma.rn.f64 	%fd3137, %fd3135, 0dBFE62E42FEFA39EF, %fd3136;
	sub.f64 	%fd3138, %fd3137, %fd3118;
	sub.f64 	%fd3139, %fd3133, %fd3138;
	fma.rn.f64 	%fd3140, %fd3135, 0d3C7ABC9E3B39803F, %fd3139;
	add.f64 	%fd7951, %fd3136, %fd3140;
	bra.uni 	$L__BB2_125;
$L__BB2_124:
	fma.rn.f64 	%fd3109, %fd7949, 0d7FF0000000000000, 0d7FF0000000000000;
	{
	.reg .b32 %temp; 
	mov.b64 	{%temp, %r1836}, %fd7949;
	}
	and.b32  	%r1837, %r1836, 2147483647;
	setp.eq.s32 	%p640, %r1837, 0;
	selp.f64 	%fd7951, 0dFFF0000000000000, %fd3109, %p640;
$L__BB2_125:
	add.f64 	%fd115, %fd98, %fd7951;
	{
	.reg .b32 %temp; 
	mov.b64 	{%temp, %r3749}, %fd7952;
	}
	{
	.reg .b32 %temp; 
	mov.b64 	{%r3750, %temp}, %fd7952;
	}
	setp.gt.s32 	%p642, %r3749, 1048575;
	mov.b32 	%r3751, -1023;
	@%p642 bra 	$L__BB2_127;
	mul.f64 	%fd7952, %fd7952, 0d4350000000000000;
	{
	.reg .b32 %temp; 
	mov.b64 	{%temp, %r3749}, %fd7952;
	}
	{
	.reg .b32 %temp; 
	mov.b64 	{%r3750, %temp}, %fd7952;
	}
	mov.b32 	%r3751, -1077;
$L__BB2_127:
	add.s32 	%r1848, %r3749, -1;
	setp.gt.u32 	%p643, %r1848, 2146435070;
	@%p643 bra 	$L__BB2_131;
	shr.u32 	%r1851, %r3749, 20;
	add.s32 	%r3752, %r3751, %r1851;
	and.b32  	%r1852, %r3749, 1048575;
	or.b32  	%r1853, %r1852, 1072693248;
	mov.b64 	%fd7953, {%r3750, %r1853};
	setp.lt.u32 	%p645, %r1853, 1073127583;
	@%p645 bra 	$L__BB2_130;
	{
	.reg .b32 %temp; 
	mov.b64 	{%r1854, %temp}, %fd7953;
	}
	{
	.reg .b32 %temp; 
	mov.b64 	{%temp, %r1855}, %fd7953;
	}
	add.s32 	%r1856, %r1855, -1048576;
	mov.b64 	%fd7953, {%r1854, %r1856};
	add.s32 	%r3752, %r3752, 1;
$L__BB2_130:
	add.f64 	%fd3157, %fd7953, 0dBFF0000000000000;
	add.f64 	%fd3158, %fd7953, 0d3FF0000000000000;
	rcp.approx.ftz.f64 	%fd3159, %fd3158;
	neg.f64 	%fd3160, %fd3158;
	fma.rn.f64 	%fd3161, %fd3160, %fd3159, 0d3FF0000000000000;
	fma.rn.f64 	%fd3162, %fd3161, %fd3161, %fd3161;
	fma.rn.f64 	%fd3163, %fd3162, %fd3159, %fd3159;
	mul.f64 	%fd3164, %fd3157, %fd3163;
	fma.rn.f64 	%fd3165, %fd3157, %fd3163, %fd3164;
	mul.f64 	%fd3166, %fd3165, %fd3165;
	fma.rn.f64 	%fd3167, %fd3166, 0d3EB1380B3AE80F1E, 0d3ED0EE258B7A8B04;
	fma.rn.f64 	%fd3168, %fd3167, %fd3166, 0d3EF3B2669F02676F;
	fma.rn.f64 	%fd3169, %fd3168, %fd3166, 0d3F1745CBA9AB0956;
	fma.rn.f64 	%fd3170, %fd3169, %fd3166, 0d3F3C71C72D1B5154;
	fma.rn.f64 	%fd3171, %fd3170, %fd3166, 0d3F624924923BE72D;
	fma.rn.f64 	%fd3172, %fd3171, %fd3166, 0d3F8999999999A3C4;
	fma.rn.f64 	%fd3173, %fd3172, %fd3166, 0d3FB5555555555554;
	sub.f64 	%fd3174, %fd3157, %fd3165;
	add.f64 	%fd3175, %fd3174, %fd3174;
	neg.f64 	%fd3176, %fd3165;
	fma.rn.f64 	%fd3177, %fd3176, %fd3157, %fd3175;
	mul.f64 	%fd3178, %fd3163, %fd3177;
	mul.f64 	%fd3179, %fd3166, %fd3173;
	fma.rn.f64 	%fd3180, %fd3179, %fd3165, %fd3178;
	xor.b32  	%r1857, %r3752, -2147483648;
	mov.b32 	%r1858, 1127219200;
	mov.b64 	%fd3181, {%r1857, %r1858};
	sub.f64 	%fd3182, %fd3181, %fd3;
	fma.rn.f64 	%fd3183, %fd3182, 0d3FE62E42FEFA39EF, %fd3165;
	fma.rn.f64 	%fd3184, %fd3182, 0dBFE62E42FEFA39EF, %fd3183;
	sub.f64 	%fd3185, %fd3184, %fd3165;
	sub.f64 	%fd3186, %fd3180, %fd3185;
	fma.rn.f64 	%fd3187, %fd3182, 0d3C7ABC9E3B39803F, %fd3186;
	add.f64 	%fd7954, %fd3183, %fd3187;
	bra.uni 	$L__BB2_132;
$L__BB2_131:
	fma.rn.f64 	%fd3156, %fd7952, 0d7FF0000000000000, 0d7FF0000000000000;
	{
	.reg .b32 %temp; 
	mov.b64 	{%temp, %r1849}, %fd7952;
	}
	and.b32  	%r1850, %r1849, 2147483647;
	setp.eq.s32 	%p644, %r1850, 0;
	selp.f64 	%fd7954, 0dFFF0000000000000, %fd3156, %p644;
$L__BB2_132:
	setp.lt.u32 	%p646, %r9, -2146435071;
	sub.f64 	%fd3188, %fd115, %fd7954;
	mov.f64 	%fd3189, 0d3FF0000000000000;
	sub.f64 	%fd3190, %fd3189, %fd7948;
	mov.b64 	%rd217, %fd3190;
	setp.gt.s64 	%p647, %rd217, -1;
	and.b64  	%rd218, %rd217, 9223372036854775807;
	add.s64 	%rd219, %rd218, -4503599627370496;
	setp.lt.u64 	%p648, %rd219, 9214364837600034816;
	and.pred  	%p649, %p648, %p647;
	add.s64 	%rd220, %rd217, -1;
	setp.lt.u64 	%p650, %rd220, 4503599627370495;
	or.pred  	%p651, %p650, %p649;
	or.pred  	%p652, %p651, %p646;
	selp.f64 	%fd7955, %fd3188, %fd6, %p651;
	@%p652 bra 	$L__BB2_134;
	setp.gt.u32 	%p653, %r11, 1073127582;
	selp.f64 	%fd3191, %fd8, %fd7, %p653;
	selp.u32 	%r1859, 1, 0, %p653;
	add.s32 	%r1860, %r10, %r1859;
	add.f64 	%fd3192, %fd3191, 0dBFF0000000000000;
	add.f64 	%fd3193, %fd3191, 0d3FF0000000000000;
	rcp.approx.ftz.f64 	%fd3194, %fd3193;
	neg.f64 	%fd3195, %fd3193;
	fma.rn.f64 	%fd3196, %fd3195, %fd3194, 0d3FF0000000000000;
	fma.rn.f64 	%fd3197, %fd3196, %fd3196, %fd3196;
	fma.rn.f64 	%fd3198, %fd3197, %fd3194, %fd3194;
	mul.f64 	%fd3199, %fd3192, %fd3198;
	fma.rn.f64 	%fd3200, %fd3192, %fd3198, %fd3199;
	mul.f64 	%fd3201, %fd3200, %fd3200;
	fma.rn.f64 	%fd3202, %fd3201, 0d3EB1380B3AE80F1E, 0d3ED0EE258B7A8B04;
	fma.rn.f64 	%fd3203, %fd3202, %fd3201, 0d3EF3B2669F02676F;
	fma.rn.f64 	%fd3204, %fd3203, %fd3201, 0d3F1745CBA9AB0956;
	fma.rn.f64 	%fd3205, %fd3204, %fd3201, 0d3F3C71C72D1B5154;
	fma.rn.f64 	%fd3206, %fd3205, %fd3201, 0d3F624924923BE72D;
	fma.rn.f64 	%fd3207, %fd3206, %fd3201, 0d3F8999999999A3C4;
	fma.rn.f64 	%fd3208, %fd3207, %fd3201, 0d3FB5555555555554;
	sub.f64 	%fd3209, %fd3192, %fd3200;
	add.f64 	%fd3210, %fd3209, %fd3209;
	neg.f64 	%fd3211, %fd3200;
	fma.rn.f64 	%fd3212, %fd3211, %fd3192, %fd3210;
	mul.f64 	%fd3213, %fd3198, %fd3212;
	mul.f64 	%fd3214, %fd3201, %fd3208;
	fma.rn.f64 	%fd3215, %fd3214, %fd3200, %fd3213;
	xor.b32  	%r1861, %r1860, -2147483648;
	mov.b32 	%r1862, 1127219200;
	mov.b64 	%fd3216, {%r1861, %r1862};
	sub.f64 	%fd3217, %fd3216, %fd3;
	fma.rn.f64 	%fd3218, %fd3217, 0d3FE62E42FEFA39EF, %fd3200;
	fma.rn.f64 	%fd3219, %fd3217, 0dBFE62E42FEFA39EF, %fd3218;
	sub.f64 	%fd3220, %fd3219, %fd3200;
	sub.f64 	%fd3221, %fd3215, %fd3220;
	fma.rn.f64 	%fd3222, %fd3217, 0d3C7ABC9E3B39803F, %fd3221;
	add.f64 	%fd7955, %fd3218, %fd3222;
$L__BB2_134:
	mul.f64 	%fd3255, %fd14, %fd94;
	sub.f64 	%fd8049, %fd3255, %fd7955;
	bra.uni 	$L__BB2_378;
$L__BB2_135:
	ld.param.u32 	%r3712, [unbinned_batch_nll_grad_param_15];
	setp.ne.s32 	%p437, %r20, 4;
	add.s32 	%r105, %r19, 3;
	setp.ge.u32 	%p438, %r105, %r3712;
	or.pred  	%p439, %p437, %p438;
	@%p439 bra 	$L__BB2_395;
	mul.wide.u32 	%rd189, %r19, 4;
	add.s64 	%rd190, %rd7, %rd189;
	ld.global.nc.u32 	%r1599, [%rd190];
	add.s32 	%r1600, %r19, 1;
	mul.wide.u32 	%rd191, %r1600, 4;
	add.s64 	%rd192, %rd7, %rd191;
	ld.global.nc.u32 	%r1601, [%rd192];
	add.s32 	%r1602, %r19, 2;
	mul.wide.u32 	%rd193, %r1602, 4;
	add.s64 	%rd194, %rd7, %rd193;
	ld.global.nc.u32 	%r1603, [%rd194];
	mul.wide.u32 	%rd195, %r105, 4;
	add.s64 	%rd196, %rd7, %rd195;
	ld.global.nc.u32 	%r1604, [%rd196];
	shl.b32 	%r1605, %r1599, 3;
	mov.u32 	%r1606, shared;
	add.s32 	%r1607, %r1606, %r1605;
	ld.shared.f64 	%fd128, [%r1607];
	shl.b32 	%r1608, %r1601, 3;
	add.s32 	%r1609, %r1606, %r1608;
	ld.shared.f64 	%fd7981, [%r1609];
	shl.b32 	%r1610, %r1603, 3;
	add.s32 	%r1611, %r1606, %r1610;
	ld.shared.f64 	%fd130, [%r1611];
	shl.b32 	%r1612, %r1604, 3;
	add.s32 	%r1613, %r1606, %r1612;
	ld.shared.f64 	%fd131, [%r1613];
	abs.f64 	%fd2515, %fd128;
	setp.equ.f64 	%p440, %fd2515, 0d7FF0000000000000;
	abs.f64 	%fd2516, %fd7981;
	setp.equ.f64 	%p441, %fd2516, 0d7FF0000000000000;
	or.pred  	%p442, %p440, %p441;
	setp.le.f64 	%p443, %fd7981, 0d0000000000000000;
	or.pred  	%p444, %p442, %p443;
	mov.f64 	%fd8049, 0dFFF0000000000000;
	@%p444 bra 	$L__BB2_378;
	mov.b64 	%rd197, %fd130;
	setp.lt.s64 	%p445, %rd197, 0;
	and.b64  	%rd198, %rd197, 9223372036854775807;
	add.s64 	%rd199, %rd198, -4503599627370496;
	setp.lt.u64 	%p446, %rd199, 9214364837600034816;
	and.pred  	%p447, %p446, %p445;
	add.s64 	%rd200, %rd198, -1;
	setp.lt.u64 	%p448, %rd200, 4503599627370495;
	and.pred  	%p449, %p448, %p445;
	setp.eq.s64 	%p450, %rd198, 0;
	or.pred  	%p451, %p450, %p449;
	setp.eq.s64 	%p452, %rd198, 9218868437227405312;
	or.pred  	%p453, %p451, %p452;
	setp.gt.s64 	%p454, %rd198, 9218868437227405312;
	or.pred  	%p455, %p453, %p454;
	or.pred  	%p456, %p455, %p447;
	abs.f64 	%fd2519, %fd131;
	setp.equ.f64 	%p457, %fd2519, 0d7FF0000000000000;
	or.pred  	%p458, %p456, %p457;
	setp.leu.f64 	%p459, %fd131, 0d3FF0000000000000;
	or.pred  	%p460, %p458, %p459;
	@%p460 bra 	$L__BB2_378;
	div.rn.f64 	%fd132, %fd131, %fd130;
	{
	.reg .b32 %temp; 
	mov.b64 	{%temp, %r3753}, %fd132;
	}
	{
	.reg .b32 %temp; 
	mov.b64 	{%r3754, %temp}, %fd132;
	}
	setp.gt.s32 	%p461, %r3753, 1048575;
	mov.b32 	%r3755, -1023;
	mov.f64 	%fd7956, %fd132;
	@%p461 bra 	$L__BB2_140;
	mul.f64 	%fd7956, %fd132, 0d4350000000000000;
	{
	.reg .b32 %temp; 
	mov.b64 	{%temp, %r3753}, %fd7956;
	}
	{
	.reg .b32 %temp; 
	mov.b64 	{%r3754, %temp}, %fd7956;
	}
	mov.b32 	%r3755, -1077;
$L__BB2_140:
	add.s32 	%r1616, %r3753, -1;
	setp.gt.u32 	%p462, %r1616, 2146435070;
	@%p462 bra 	$L__BB2_144;
	shr.u32 	%r1619, %r3753, 20;
	add.s32 	%r3756, %r3755, %r1619;
	and.b32  	%r1620, %r3753, 1048575;
	or.b32  	%r1621, %r1620, 1072693248;
	mov.b64 	%fd7957, {%r3754, %r1621};
	setp.lt.u32 	%p464, %r1621, 1073127583;
	@%p464 bra 	$L__BB2_143;
	{
	.reg .b32 %temp; 
	mov.b64 	{%r1622, %temp}, %fd7957;
	}
	{
	.reg .b32 %temp; 
	mov.b64 	{%temp, %r1623}, %fd7957;
	}
	add.s32 	%r1624, %r1623, -1048576;
	mov.b64 	%fd7957, {%r1622, %r1624};
	add.s32 	%r3756, %r3756, 1;
$L__BB2_143:
	add.f64 	%fd2522, %fd7957, 0dBFF0000000000000;
	add.f64 	%fd2523, %fd7957, 0d3FF0000000000000;
	rcp.approx.ftz.f64 	%fd2524, %fd2523;
	neg.f64 	%fd2525, %fd2523;
	fma.rn.f64 	%fd2526, %fd2525, %fd2524, 0d3FF0000000000000;
	fma.rn.f64 	%fd2527, %fd2526, %fd2526, %fd2526;
	fma.rn.f64 	%fd2528, %fd2527, %fd2524, %fd2524;
	mul.f64 	%fd2529, %fd2522, %fd2528;
	fma.rn.f64 	%fd2530, %fd2522, %fd2528, %fd2529;
	mul.f64 	%fd2531, %fd2530, %fd2530;
	fma.rn.f64 	%fd2532, %fd2531, 0d3EB1380B3AE80F1E, 0d3ED0EE258B7A8B04;
	fma.rn.f64 	%fd2533, %fd2532, %fd2531, 0d3EF3B2669F02676F;
	fma.rn.f64 	%fd2534, %fd2533, %fd2531, 0d3F1745CBA9AB0956;
	fma.rn.f64 	%fd2535, %fd2534, %fd2531, 0d3F3C71C72D1B5154;
	fma.rn.f64 	%fd2536, %fd2535, %fd2531, 0d3F624924923BE72D;
	fma.rn.f64 	%fd2537, %fd2536, %fd2531, 0d3F8999999999A3C4;
	fma.rn.f64 	%fd2538, %fd2537, %fd2531, 0d3FB5555555555554;
	sub.f64 	%fd2539, %fd2522, %fd2530;
	add.f64 	%fd2540, %fd2539, %fd2539;
	neg.f64 	%fd2541, %fd2530;
	fma.rn.f64 	%fd2542, %fd2541, %fd2522, %fd2540;
	mul.f64 	%fd2543, %fd2528, %fd2542;
	mul.f64 	%fd2544, %fd2531, %fd2538;
	fma.rn.f64 	%fd2545, %fd2544, %fd2530, %fd2543;
	xor.b32  	%r1625, %r3756, -2147483648;
	mov.b32 	%r1626, 1127219200;
	mov.b64 	%fd2546, {%r1625, %r1626};
	sub.f64 	%fd2547, %fd2546, %fd3;
	fma.rn.f64 	%fd2548, %fd2547, 0d3FE62E42FEFA39EF, %fd2530;
	fma.rn.f64 	%fd2549, %fd2547, 0dBFE62E42FEFA39EF, %fd2548;
	sub.f64 	%fd2550, %fd2549, %fd2530;
	sub.f64 	%fd2551, %fd2545, %fd2550;
	fma.rn.f64 	%fd2552, %fd2547, 0d3C7ABC9E3B39803F, %fd2551;
	add.f64 	%fd7958, %fd2548, %fd2552;
	bra.uni 	$L__BB2_145;
$L__BB2_144:
	fma.rn.f64 	%fd2521, %fd7956, 0d7FF0000000000000, 0d7FF0000000000000;
	{
	.reg .b32 %temp; 
	mov.b64 	{%temp, %r1617}, %fd7956;
	}
	and.b32  	%r1618, %r1617, 2147483647;
	setp.eq.s32 	%p463, %r1618, 0;
	selp.f64 	%fd7958, 0dFFF0000000000000, %fd2521, %p463;
$L__BB2_145:
	mul.f64 	%fd2554, %fd130, 0dBFE0000000000000;
	mul.f64 	%fd2555, %fd130, %fd2554;
	fma.rn.f64 	%fd141, %fd131, %fd7958, %fd2555;
	sub.f64 	%fd142, %fd132, %fd130;
	abs.f64 	%fd2556, %fd141;
	setp.equ.f64 	%p465, %fd2556, 0d7FF0000000000000;
	abs.f64 	%fd2557, %fd142;
	setp.equ.f64 	%p466, %fd2557, 0d7FF0000000000000;
	or.pred  	%p467, %p465, %p466;
	@%p467 bra 	$L__BB2_378;
	rcp.rn.f64 	%fd2559, %fd7981;
	sub.f64 	%fd2560, %fd1, %fd128;
	mul.f64 	%fd143, %fd2560, %fd2559;
	sub.f64 	%fd2561, %fd2, %fd128;
	mul.f64 	%fd144, %fd2561, %fd2559;
	sub.f64 	%fd2562, %fd14, %fd128;
	mul.f64 	%fd145, %fd2562, %fd2559;
	neg.f64 	%fd146, %fd130;
	setp.gtu.f64 	%p468, %fd144, %fd146;
	@%p468 bra 	$L__BB2_171;
	add.f64 	%fd147, %fd131, 0dBFF0000000000000;
	fma.rn.f64 	%fd2563, %fd141, 0d3FF71547652B82FE, 0d4338000000000000;
	{
	.reg .b32 %temp; 
	mov.b64 	{%r116, %temp}, %fd2563;
	}
	mov.f64 	%fd2564, 0dC338000000000000;
	add.rn.f64 	%fd2565, %fd2563, %fd2564;
	fma.rn.f64 	%fd2566, %fd2565, 0dBFE62E42FEFA39EF, %fd141;
	fma.rn.f64 	%fd2567, %fd2565, 0dBC7ABC9E3B39803F, %fd2566;
	fma.rn.f64 	%fd2568, %fd2567, 0d3E5ADE1569CE2BDF, 0d3E928AF3FCA213EA;
	fma.rn.f64 	%fd2569, %fd2568, %fd2567, 0d3EC71DEE62401315;
	fma.rn.f64 	%fd2570, %fd2569, %fd2567, 0d3EFA01997C89EB71;
	fma.rn.f64 	%fd2571, %fd2570, %fd2567, 0d3F2A01A014761F65;
	fma.rn.f64 	%fd2572, %fd2571, %fd2567, 0d3F56C16C1852B7AF;
	fma.rn.f64 	%fd2573, %fd2572, %fd2567, 0d3F81111111122322;
	fma.rn.f64 	%fd2574, %fd2573, %fd2567, 0d3FA55555555502A1;
	fma.rn.f64 	%fd2575, %fd2574, %fd2567, 0d3FC5555555555511;
	fma.rn.f64 	%fd2576, %fd2575, %fd2567, 0d3FE000000000000B;
	fma.rn.f64 	%fd2577, %fd2576, %fd2567, 0d3FF0000000000000;
	fma.rn.f64 	%fd2578, %fd2577, %fd2567, 0d3FF0000000000000;
	{
	.reg .b32 %temp; 
	mov.b64 	{%r117, %temp}, %fd2578;
	}
	{
	.reg .b32 %temp; 
	mov.b64 	{%temp, %r118}, %fd2578;
	}
	shl.b32 	%r1627, %r116, 20;
	add.s32 	%r1628, %r1627, %r118;
	mov.b64 	%fd7959, {%r117, %r1628};
	{
	.reg .b32 %temp; 
	mov.b64 	{%temp, %r1629}, %fd141;
	}
	mov.b32 	%f35, %r1629;
	abs.f32 	%f4, %f35;
	setp.lt.f32 	%p469, %f4, 0f4086232B;
	@%p469 bra 	$L__BB2_150;
	setp.lt.f64 	%p470, %fd141, 0d0000000000000000;
	add.f64 	%fd2579, %fd141, 0d7FF0000000000000;
	selp.f64 	%fd7959, 0d0000000000000000, %fd2579, %p470;
	setp.geu.f32 	%p471, %f4, 0f40874800;
	@%p471 bra 	$L__BB2_150;
	shr.u32 	%r1630, %r116, 31;
	add.s32 	%r1631, %r116, %r1630;
	shr.s32 	%r1632, %r1631, 1;
	shl.b32 	%r1633, %r1632, 20;
	add.s32 	%r1634, %r118, %r1633;
	mov.b64 	%fd2580, {%r117, %r1634};
	sub.s32 	%r1635, %r116, %r1632;
	shl.b32 	%r1636, %r1635, 20;
	add.s32 	%r1637, %r1636, 1072693248;
	mov.b32 	%r1638, 0;
	mov.b64 	%fd2581, {%r1638, %r1637};
	mul.f64 	%fd7959, %fd2581, %fd2580;
$L__BB2_150:
	sub.f64 	%fd152, %fd142, %fd144;
	neg.f64 	%fd153, %fd147;
	{
	.reg .b32 %temp; 
	mov.b64 	{%temp, %r119}, %fd152;
	}
	{
	.reg .b32 %temp; 
	mov.b64 	{%temp, %r120}, %fd153;
	}
	shr.u32 	%r1639, %r120, 20;
	and.b32  	%r1640, %r1639, 2047;
	add.s32 	%r1641, %r1640, -1012;
	mov.b64 	%rd201, %fd153;
	shl.b64 	%rd8, %rd201, %r1641;
	setp.eq.s64 	%p7, %rd8, -9223372036854775808;
	abs.f64 	%fd154, %fd152;
	setp.neu.f64 	%p472, %fd152, 0d0000000000000000;
	@%p472 bra 	$L__BB2_152;
	setp.eq.s64 	%p475, %rd8, -9223372036854775808;
	abs.f64 	%fd2590, %fd147;
	setp.neu.f64 	%p476, %fd2590, 0d3FE0000000000000;
	and.pred  	%p5, %p476, %p475;
	selp.b32 	%r1642, %r119, 0, %p5;
	setp.lt.s32 	%p477, %r120, 0;
	or.b32  	%r1643, %r1642, 2146435072;
	selp.b32 	%r1644, %r1643, %r1642, %p477;
	mov.b32 	%r1645, 0;
	mov.b64 	%fd7961, {%r1645, %r1644};
	bra.uni 	$L__BB2_153;
$L__BB2_152:
	{ // callseq 36, 0
	.param .b64 param0;
	st.param.f64 	[param0], %fd154;
	.param .b64 param1;
	st.param.f64 	[param1], %fd153;
	.param .b64 retval0;
	call.uni (retval0), 
	__internal_accurate_pow, 
	(
	param0, 
	param1
	);
	ld.param.f64 	%fd2582, [retval0];
	} // callseq 36
	setp.lt.s32 	%p473, %r119, 0;
	cvt.rzi.f64.f64 	%fd2584, %fd153;
	setp.neu.f64 	%p474, %fd2584, %fd153;
	neg.f64 	%fd2586, %fd2582;
	selp.f64 	%fd2587, %fd2586, %fd2582, %p7;
	selp.f64 	%fd2588, %fd2587, %fd2582, %p473;
	selp.f64 	%fd2589, 0dFFF8000000000000, %fd2588, %p474;
	selp.f64 	%fd7961, %fd2589, %fd2588, %p473;
	mov.pred 	%p5, %p7;
$L__BB2_153:
	sub.f64 	%fd2591, %fd152, %fd147;
	{
	.reg .b32 %temp; 
	mov.b64 	{%temp, %r1646}, %fd2591;
	}
	and.b32  	%r1647, %r1646, 2146435072;
	setp.ne.s32 	%p478, %r1647, 2146435072;
	@%p478 bra 	$L__BB2_160;
	setp.num.f64 	%p479, %fd152, %fd152;
	@%p479 bra 	$L__BB2_156;
	add.rn.f64 	%fd7961, %fd152, %fd153;
	bra.uni 	$L__BB2_160;
$L__BB2_156:
	abs.f64 	%fd2592, %fd147;
	setp.neu.f64 	%p480, %fd2592, 0d7FF0000000000000;
	@%p480 bra 	$L__BB2_158;
	setp.gt.f64 	%p485, %fd154, 0d3FF0000000000000;
	selp.b32 	%r1655, 2146435072, 0, %p485;
	setp.lt.s32 	%p486, %r120, 0;
	xor.b32  	%r1656, %r1655, 2146435072;
	selp.b32 	%r1657, %r1656, %r1655, %p486;
	setp.eq.f64 	%p487, %fd152, 0dBFF0000000000000;
	selp.b32 	%r1658, 1072693248, %r1657, %p487;
	mov.b32 	%r1659, 0;
	mov.b64 	%fd7961, {%r1659, %r1658};
	bra.uni 	$L__BB2_160;
$L__BB2_158:
	setp.neu.f64 	%p481, %fd154, 0d7FF0000000000000;
	@%p481 bra 	$L__BB2_160;
	setp.lt.s32 	%p482, %r119, 0;
	setp.lt.s32 	%p483, %r120, 0;
	selp.b32 	%r1648, 0, 2146435072, %p483;
	and.b32  	%r1649, %r120, 2147483647;
	setp.ne.s32 	%p484, %r1649, 1071644672;
	or.b32  	%r1650, %r1648, -2147483648;
	selp.b32 	%r1651, %r1650, %r1648, %p484;
	selp.b32 	%r1652, %r1651, %r1648, %p5;
	selp.b32 	%r1653, %r1652, %r1648, %p482;
	mov.b32 	%r1654, 0;
	mov.b64 	%fd7961, {%r1654, %r1653};
$L__BB2_160:
	sub.f64 	%fd162, %fd142, %fd143;
	{
	.reg .b32 %temp; 
	mov.b64 	{%temp, %r121}, %fd162;
	}
	abs.f64 	%fd163, %fd162;
	setp.neu.f64 	%p488, %fd162, 0d0000000000000000;
	@%p488 bra 	$L__BB2_162;
	setp.eq.s64 	%p492, %rd8, -9223372036854775808;
	abs.f64 	%fd2601, %fd147;
	setp.neu.f64 	%p493, %fd2601, 0d3FE0000000000000;
	and.pred  	%p7, %p493, %p492;
	selp.b32 	%r1660, %r121, 0, %p7;
	setp.lt.s32 	%p494, %r120, 0;
	or.b32  	%r1661, %r1660, 2146435072;
	selp.b32 	%r1662, %r1661, %r1660, %p494;
	mov.b32 	%r1663, 0;
	mov.b64 	%fd7963, {%r1663, %r1662};
	bra.uni 	$L__BB2_163;
$L__BB2_162:
	{ // callseq 37, 0
	.param .b64 param0;
	st.param.f64 	[param0], %fd163;
	.param .b64 param1;
	st.param.f64 	[param1], %fd153;
	.param .b64 retval0;
	call.uni (retval0), 
	__internal_accurate_pow, 
	(
	param0, 
	param1
	);
	ld.param.f64 	%fd2593, [retval0];
	} // callseq 37
	setp.lt.s32 	%p489, %r121, 0;
	cvt.rzi.f64.f64 	%fd2595, %fd153;
	setp.neu.f64 	%p490, %fd2595, %fd153;
	neg.f64 	%fd2597, %fd2593;
	setp.eq.s64 	%p491, %rd8, -9223372036854775808;
	selp.f64 	%fd2598, %fd2597, %fd2593, %p491;
	selp.f64 	%fd2599, %fd2598, %fd2593, %p489;
	selp.f64 	%fd2600, 0dFFF8000000000000, %fd2599, %p490;
	selp.f64 	%fd7963, %fd2600, %fd2599, %p489;
$L__BB2_163:
	sub.f64 	%fd2602, %fd162, %fd147;
	{
	.reg .b32 %temp; 
	mov.b64 	{%temp, %r1664}, %fd2602;
	}
	and.b32  	%r1665, %r1664, 2146435072;
	setp.ne.s32 	%p495, %r1665, 2146435072;
	@%p495 bra 	$L__BB2_170;
	setp.num.f64 	%p496, %fd162, %fd162;
	@%p496 bra 	$L__BB2_166;
	add.rn.f64 	%fd7963, %fd162, %fd153;
	bra.uni 	$L__BB2_170;
$L__BB2_166:
	abs.f64 	%fd2603, %fd147;
	setp.neu.f64 	%p497, %fd2603, 0d7FF0000000000000;
	@%p497 bra 	$L__BB2_168;
	setp.gt.f64 	%p502, %fd163, 0d3FF0000000000000;
	selp.b32 	%r1673, 2146435072, 0, %p502;
	setp.lt.s32 	%p503, %r120, 0;
	xor.b32  	%r1674, %r1673, 2146435072;
	selp.b32 	%r1675, %r1674, %r1673, %p503;
	setp.eq.f64 	%p504, %fd162, 0dBFF0000000000000;
	selp.b32 	%r1676, 1072693248, %r1675, %p504;
	mov.b32 	%r1677, 0;
	mov.b64 	%fd7963, {%r1677, %r1676};
	bra.uni 	$L__BB2_170;
$L__BB2_168:
	setp.neu.f64 	%p498, %fd163, 0d7FF0000000000000;
	@%p498 bra 	$L__BB2_170;
	setp.lt.s32 	%p499, %r121, 0;
	setp.lt.s32 	%p500, %r120, 0;
	selp.b32 	%r1666, 0, 2146435072, %p500;
	and.b32  	%r1667, %r120, 2147483647;
	setp.ne.s32 	%p501, %r1667, 1071644672;
	or.b32  	%r1668, %r1666, -2147483648;
	selp.b32 	%r1669, %r1668, %r1666, %p501;
	selp.b32 	%r1670, %r1669, %r1666, %p7;
	selp.b32 	%r1671, %r1670, %r1666, %p499;
	mov.b32 	%r1672, 0;
	mov.b64 	%fd7963, {%r1672, %r1671};
$L__BB2_170:
	setp.eq.f64 	%p505, %fd147, 0d0000000000000000;
	setp.eq.f64 	%p506, %fd162, 0d3FF0000000000000;
	selp.f64 	%fd2605, 0d3FF0000000000000, %fd7963, %p505;
	selp.f64 	%fd2606, 0d3FF0000000000000, %fd2605, %p506;
	div.rn.f64 	%fd2607, %fd7959, %fd147;
	setp.eq.f64 	%p507, %fd152, 0d3FF0000000000000;
	selp.f64 	%fd2608, 0d3FF0000000000000, %fd7961, %p505;
	selp.f64 	%fd2609, 0d3FF0000000000000, %fd2608, %p507;
	sub.f64 	%fd2610, %fd2609, %fd2606;
	mul.f64 	%fd7974, %fd2607, %fd2610;
	mov.b64 	%rd202, %fd7974;
	setp.lt.s64 	%p508, %rd202, 0;
	and.b64  	%rd203, %rd202, 9223372036854775807;
	add.s64 	%rd204, %rd203, -4503599627370496;
	setp.lt.u64 	%p509, %rd204, 9214364837600034816;
	and.pred  	%p510, %p509, %p508;
	add.s64 	%rd205, %rd203, -1;
	setp.lt.u64 	%p511, %rd205, 4503599627370495;
	and.pred  	%p512, %p511, %p508;
	setp.eq.s64 	%p513, %rd203, 0;
	or.pred  	%p514, %p513, %p512;
	setp.eq.s64 	%p515, %rd203, 9218868437227405312;
	or.pred  	%p516, %p514, %p515;
	setp.gt.s64 	%p517, %rd203, 9218868437227405312;
	or.pred  	%p518, %p516, %p517;
	or.pred  	%p519, %p518, %p510;
	@%p519 bra 	$L__BB2_378;
	bra.uni 	$L__BB2_208;
$L__BB2_171:
	setp.ltu.f64 	%p520, %fd143, %fd146;
	@%p520 bra 	$L__BB2_179;
	mul.f64 	%fd172, %fd144, 0dBFE6A09E667F3BCD;
	{
	.reg .b32 %temp; 
	mov.b64 	{%temp, %r122}, %fd172;
	}
	and.b32  	%r123, %r122, 2147483647;
	{
	.reg .b32 %temp; 
	mov.b64 	{%r124, %temp}, %fd172;
	}
	setp.gt.u32 	%p521, %r123, 2146435071;
	@%p521 bra 	$L__BB2_174;
	mov.b64 	%fd2614, {%r124, %r123};
	add.f64 	%fd2615, %fd2614, 0dC010000000000000;
	add.f64 	%fd2616, %fd2614, 0d4010000000000000;
	rcp.approx.ftz.f64 	%fd2617, %fd2616;
	neg.f64 	%fd2618, %fd2616;
	fma.rn.f64 	%fd2619, %fd2618, %fd2617, 0d3FF0000000000000;
	fma.rn.f64 	%fd2620, %fd2619, %fd2619, %fd2619;
	fma.rn.f64 	%fd2621, %fd2620, %fd2617, %fd2617;
	mul.f64 	%fd2622, %fd2615, %fd2621;
	mov.f64 	%fd2623, 0d3FF0000000000000;
	add.rn.f64 	%fd2624, %fd2622, %fd2623;
	fma.rn.f64 	%fd2625, %fd2624, 0dC010000000000000, %fd2614;
	neg.f64 	%fd2626, %fd2622;
	fma.rn.f64 	%fd2627, %fd2626, %fd2614, %fd2625;
	fma.rn.f64 	%fd2628, %fd2621, %fd2627, %fd2622;
	fma.rn.f64 	%fd2629, %fd2628, 0dBDF8774AD4E0BFD7, 0dBE44E1C6FD03D328;
	fma.rn.f64 	%fd2630, %fd2629, %fd2628, 0dBE4330149F7A56B6;
	fma.rn.f64 	%fd2631, %fd2630, %fd2628, 0d3E7BEDDED8376273;
	fma.rn.f64 	%fd2632, %fd2631, %fd2628, 0d3E6F9254C3ABF22B;
	fma.rn.f64 	%fd2633, %fd2632, %fd2628, 0dBEAB9068C2148CF0;
	fma.rn.f64 	%fd2634, %fd2633, %fd2628, 0d3E94C6454DB34009;
	fma.rn.f64 	%fd2635, %fd2634, %fd2628, 0d3ED7F1C378F2311D;
	fma.rn.f64 	%fd2636, %fd2635, %fd2628, 0dBEE78E051C6D5C58;
	fma.rn.f64 	%fd2637, %fd2636, %fd2628, 0dBEF995B4EAD14A90;
	fma.rn.f64 	%fd2638, %fd2637, %fd2628, 0d3F23BE27CF0A29B2;
	fma.rn.f64 	%fd2639, %fd2638, %fd2628, 0dBF2A1DEF3E81672E;
	fma.rn.f64 	%fd2640, %fd2639, %fd2628, 0dBF48D4ABE68C1713;
	fma.rn.f64 	%fd2641, %fd2640, %fd2628, 0d3F749C67210DD6B4;
	fma.rn.f64 	%fd2642, %fd2641, %fd2628, 0dBF9096238568E357;
	fma.rn.f64 	%fd2643, %fd2642, %fd2628, 0d3FA3079EDF8C2DC9;
	fma.rn.f64 	%fd2644, %fd2643, %fd2628, 0dBFB0FB06DFF601FC;
	fma.rn.f64 	%fd2645, %fd2644, %fd2628, 0d3FB7FEE004DFBCDC;
	fma.rn.f64 	%fd2646, %fd2645, %fd2628, 0dBFB9DDB23C3DB8C6;
	fma.rn.f64 	%fd2647, %fd2646, %fd2628, 0d3FB16ECEFCFA5FDA;
	fma.rn.f64 	%fd2648, %fd2647, %fd2628, 0d3F8F7F5DF66FB6D6;
	fma.rn.f64 	%fd2649, %fd2648, %fd2628, 0dBFC1DF1AD154A29D;
	fma.rn.f64 	%fd2650, %fd2649, %fd2628, 0d3FF3BA5916E9FD7F;
	fma.rn.f64 	%fd2651, %fd2614, 0d4000000000000000, 0d3FF0000000000000;
	rcp.approx.ftz.f64 	%fd2652, %fd2651;
	neg.f64 	%fd2653, %fd2651;
	fma.rn.f64 	%fd2654, %fd2653, %fd2652, 0d3FF0000000000000;
	fma.rn.f64 	%fd2655, %fd2654, %fd2654, %fd2654;
	fma.rn.f64 	%fd2656, %fd2655, %fd2652, %fd2652;
	mul.f64 	%fd2657, %fd2656, %fd2650;
	mul.f64 	%fd2658, %fd2657, 0dC000000000000000;
	fma.rn.f64 	%fd2659, %fd2614, %fd2658, %fd2650;
	neg.f64 	%fd2660, %fd2657;
	add.rn.f64 	%fd2661, %fd2659, %fd2660;
	fma.rn.f64 	%fd2662, %fd2661, %fd2656, %fd2657;
	neg.f64 	%fd2663, %fd2614;
	mul.f64 	%fd2664, %fd2614, %fd2663;
	fma.rn.f64 	%fd2665, %fd2664, 0d3FF71547652B82FE, 0d4338000000000000;
	{
	.reg .b32 %temp; 
	mov.b64 	{%r1678, %temp}, %fd2665;
	}
	mov.f64 	%fd2666, 0dC338000000000000;
	add.rn.f64 	%fd2667, %fd2665, %fd2666;
	fma.rn.f64 	%fd2668, %fd2667, 0dBFE62E42FEFA39EF, %fd2664;
	fma.rn.f64 	%fd2669, %fd2667, 0dBC7ABC9E3B39803F, %fd2668;
	fma.rn.f64 	%fd2670, %fd2669, 0d3E5ADE1569CE2BDF, 0d3E928AF3FCA213EA;
	fma.rn.f64 	%fd2671, %fd2670, %fd2669, 0d3EC71DEE62401315;
	fma.rn.f64 	%fd2672, %fd2671, %fd2669, 0d3EFA01997C89EB71;
	fma.rn.f64 	%fd2673, %fd2672, %fd2669, 0d3F2A01A014761F65;
	fma.rn.f64 	%fd2674, %fd2673, %fd2669, 0d3F56C16C1852B7AF;
	fma.rn.f64 	%fd2675, %fd2674, %fd2669, 0d3F81111111122322;
	fma.rn.f64 	%fd2676, %fd2675, %fd2669, 0d3FA55555555502A1;
	fma.rn.f64 	%fd2677, %fd2676, %fd2669, 0d3FC5555555555511;
	fma.rn.f64 	%fd2678, %fd2677, %fd2669, 0d3FE000000000000B;
	fma.rn.f64 	%fd2679, %fd2678, %fd2669, 0d3FF0000000000000;
	fma.rn.f64 	%fd2680, %fd2679, %fd2669, 0d3FF0000000000000;
	shr.u32 	%r1679, %r1678, 31;
	add.s32 	%r1680, %r1678, %r1679;
	shr.s32 	%r1681, %r1680, 1;
	{
	.reg .b32 %temp; 
	mov.b64 	{%r1682, %temp}, %fd2680;
	}
	{
	.reg .b32 %temp; 
	mov.b64 	{%temp, %r1683}, %fd2680;
	}
	shl.b32 	%r1684, %r1681, 20;
	add.s32 	%r1685, %r1683, %r1684;
	mov.b64 	%fd2681, {%r1682, %r1685};
	sub.s32 	%r1686, %r1678, %r1681;
	shl.b32 	%r1687, %r1686, 20;
	add.s32 	%r1688, %r1687, 1072693248;
	mov.b32 	%r1689, 0;
	mov.b64 	%fd2682, {%r1689, %r1688};
	mul.f64 	%fd2683, %fd2682, %fd2681;
	neg.f64 	%fd2684, %fd2664;
	fma.rn.f64 	%fd2685, %fd2663, %fd2614, %fd2684;
	fma.rn.f64 	%fd2686, %fd2683, %fd2685, %fd2683;
	mul.f64 	%fd2687, %fd2686, %fd2662;
	setp.gt.u32 	%p525, %r123, 1077624832;
	selp.f64 	%fd2688, 0d0000000000000000, %fd2687, %p525;
	setp.lt.s32 	%p526, %r122, 0;
	mov.f64 	%fd2689, 0d4000000000000000;
	sub.f64 	%fd2690, %fd2689, %fd2688;
	selp.f64 	%fd7964, %fd2690, %fd2688, %p526;
	bra.uni 	$L__BB2_175;
$L__BB2_174:
	setp.eq.s32 	%p522, %r123, 2146435072;
	setp.eq.s32 	%p523, %r124, 0;
	setp.lt.s32 	%p524, %r122, 0;
	selp.f64 	%fd2611, 0d4000000000000000, 0d0000000000000000, %p524;
	add.f64 	%fd2612, %fd172, %fd172;
	selp.f64 	%fd2613, %fd2611, %fd2612, %p523;
	selp.f64 	%fd7964, %fd2613, %fd2612, %p522;
$L__BB2_175:
	mul.f64 	%fd176, %fd143, 0dBFE6A09E667F3BCD;
	{
	.reg .b32 %temp; 
	mov.b64 	{%temp, %r125}, %fd176;
	}
	and.b32  	%r126, %r125, 2147483647;
	{
	.reg .b32 %temp; 
	mov.b64 	{%r127, %temp}, %fd176;
	}
	setp.gt.u32 	%p527, %r126, 2146435071;
	@%p527 bra 	$L__BB2_177;
	mov.b64 	%fd2694, {%r127, %r126};
	add.f64 	%fd2695, %fd2694, 0dC010000000000000;
	add.f64 	%fd2696, %fd2694, 0d4010000000000000;
	rcp.approx.ftz.f64 	%fd2697, %fd2696;
	neg.f64 	%fd2698, %fd2696;
	fma.rn.f64 	%fd2699, %fd2698, %fd2697, 0d3FF0000000000000;
	fma.rn.f64 	%fd2700, %fd2699, %fd2699, %fd2699;
	fma.rn.f64 	%fd2701, %fd2700, %fd2697, %fd2697;
	mul.f64 	%fd2702, %fd2695, %fd2701;
	mov.f64 	%fd2703, 0d3FF0000000000000;
	add.rn.f64 	%fd2704, %fd2702, %fd2703;
	fma.rn.f64 	%fd2705, %fd2704, 0dC010000000000000, %fd2694;
	neg.f64 	%fd2706, %fd2702;
	fma.rn.f64 	%fd2707, %fd2706, %fd2694, %fd2705;
	fma.rn.f64 	%fd2708, %fd2701, %fd2707, %fd2702;
	fma.rn.f64 	%fd2709, %fd2708, 0dBDF8774AD4E0BFD7, 0dBE44E1C6FD03D328;
	fma.rn.f64 	%fd2710, %fd2709, %fd2708, 0dBE4330149F7A56B6;
	fma.rn.f64 	%fd2711, %fd2710, %fd2708, 0d3E7BEDDED8376273;
	fma.rn.f64 	%fd2712, %fd2711, %fd2708, 0d3E6F9254C3ABF22B;
	fma.rn.f64 	%fd2713, %fd2712, %fd2708, 0dBEAB9068C2148CF0;
	fma.rn.f64 	%fd2714, %fd2713, %fd2708, 0d3E94C6454DB34009;
	fma.rn.f64 	%fd2715, %fd2714, %fd2708, 0d3ED7F1C378F2311D;
	fma.rn.f64 	%fd2716, %fd2715, %fd2708, 0dBEE78E051C6D5C58;
	fma.rn.f64 	%fd2717, %fd2716, %fd2708, 0dBEF995B4EAD14A90;
	fma.rn.f64 	%fd2718, %fd2717, %fd2708, 0d3F23BE27CF0A29B2;
	fma.rn.f64 	%fd2719, %fd2718, %fd2708, 0dBF2A1DEF3E81672E;
	fma.rn.f64 	%fd2720, %fd2719, %fd2708, 0dBF48D4ABE68C1713;
	fma.rn.f64 	%fd2721, %fd2720, %fd2708, 0d3F749C67210DD6B4;
	fma.rn.f64 	%fd2722, %fd2721, %fd2708, 0dBF9096238568E357;
	fma.rn.f64 	%fd2723, %fd2722, %fd2708, 0d3FA3079EDF8C2DC9;
	fma.rn.f64 	%fd2724, %fd2723, %fd2708, 0dBFB0FB06DFF601FC;
	fma.rn.f64 	%fd2725, %fd2724, %fd2708, 0d3FB7FEE004DFBCDC;
	fma.rn.f64 	%fd2726, %fd2725, %fd2708, 0dBFB9DDB23C3DB8C6;
	fma.rn.f64 	%fd2727, %fd2726, %fd2708, 0d3FB16ECEFCFA5FDA;
	fma.rn.f64 	%fd2728, %fd2727, %fd2708, 0d3F8F7F5DF66FB6D6;
	fma.rn.f64 	%fd2729, %fd2728, %fd2708, 0dBFC1DF1AD154A29D;
	fma.rn.f64 	%fd2730, %fd2729, %fd2708, 0d3FF3BA5916E9FD7F;
	fma.rn.f64 	%fd2731, %fd2694, 0d4000000000000000, 0d3FF0000000000000;
	rcp.approx.ftz.f64 	%fd2732, %fd2731;
	neg.f64 	%fd2733, %fd2731;
	fma.rn.f64 	%fd2734, %fd2733, %fd2732, 0d3FF0000000000000;
	fma.rn.f64 	%fd2735, %fd2734, %fd2734, %fd2734;
	fma.rn.f64 	%fd2736, %fd2735, %fd2732, %fd2732;
	mul.f64 	%fd2737, %fd2736, %fd2730;
	mul.f64 	%fd2738, %fd2737, 0dC000000000000000;
	fma.rn.f64 	%fd2739, %fd2694, %fd2738, %fd2730;
	neg.f64 	%fd2740, %fd2737;
	add.rn.f64 	%fd2741, %fd2739, %fd2740;
	fma.rn.f64 	%fd2742, %fd2741, %fd2736, %fd2737;
	neg.f64 	%fd2743, %fd2694;
	mul.f64 	%fd2744, %fd2694, %fd2743;
	fma.rn.f64 	%fd2745, %fd2744, 0d3FF71547652B82FE, 0d4338000000000000;
	{
	.reg .b32 %temp; 
	mov.b64 	{%r1690, %temp}, %fd2745;
	}
	mov.f64 	%fd2746, 0dC338000000000000;
	add.rn.f64 	%fd2747, %fd2745, %fd2746;
	fma.rn.f64 	%fd2748, %fd2747, 0dBFE62E42FEFA39EF, %fd2744;
	fma.rn.f64 	%fd2749, %fd2747, 0dBC7ABC9E3B39803F, %fd2748;
	fma.rn.f64 	%fd2750, %fd2749, 0d3E5ADE1569CE2BDF, 0d3E928AF3FCA213EA;
	fma.rn.f64 	%fd2751, %fd2750, %fd2749, 0d3EC71DEE62401315;
	fma.rn.f64 	%fd2752, %fd2751, %fd2749, 0d3EFA01997C89EB71;
	fma.rn.f64 	%fd2753, %fd2752, %fd2749, 0d3F2A01A014761F65;
	fma.rn.f64 	%fd2754, %fd2753, %fd2749, 0d3F56C16C1852B7AF;
	fma.rn.f64 	%fd2755, %fd2754, %fd2749, 0d3F81111111122322;
	fma.rn.f64 	%fd2756, %fd2755, %fd2749, 0d3FA55555555502A1;
	fma.rn.f64 	%fd2757, %fd2756, %fd2749, 0d3FC5555555555511;
	fma.rn.f64 	%fd2758, %fd2757, %fd2749, 0d3FE000000000000B;
	fma.rn.f64 	%fd2759, %fd2758, %fd2749, 0d3FF0000000000000;
	fma.rn.f64 	%fd2760, %fd2759, %fd2749, 0d3FF0000000000000;
	shr.u32 	%r1691, %r1690, 31;
	add.s32 	%r1692, %r1690, %r1691;
	shr.s32 	%r1693, %r1692, 1;
	{
	.reg .b32 %temp; 
	mov.b64 	{%r1694, %temp}, %fd2760;
	}
	{
	.reg .b32 %temp; 
	mov.b64 	{%temp, %r1695}, %fd2760;
	}
	shl.b32 	%r1696, %r1693, 20;
	add.s32 	%r1697, %r1695, %r1696;
	mov.b64 	%fd2761, {%r1694, %r1697};
	sub.s32 	%r1698, %r1690, %r1693;
	shl.b32 	%r1699, %r1698, 20;
	add.s32 	%r1700, %r1699, 1072693248;
	mov.b32 	%r1701, 0;
	mov.b64 	%fd2762, {%r1701, %r1700};
	mul.f64 	%fd2763, %fd2762, %fd2761;
	neg.f64 	%fd2764, %fd2744;
	fma.rn.f64 	%fd2765, %fd2743, %fd2694, %fd2764;
	fma.rn.f64 	%fd2766, %fd2763, %fd2765, %fd2763;
	mul.f64 	%fd2767, %fd2766, %fd2742;
	setp.gt.u32 	%p531, %r126, 1077624832;
	selp.f64 	%fd2768, 0d0000000000000000, %fd2767, %p531;
	setp.lt.s32 	%p532, %r125, 0;
	mov.f64 	%fd2769, 0d4000000000000000;
	sub.f64 	%fd2770, %fd2769, %fd2768;
	selp.f64 	%fd7965, %fd2770, %fd2768, %p532;
	bra.uni 	$L__BB2_178;
$L__BB2_177:
	setp.eq.s32 	%p528, %r126, 2146435072;
	setp.eq.s32 	%p529, %r127, 0;
	setp.lt.s32 	%p530, %r125, 0;
	selp.f64 	%fd2691, 0d4000000000000000, 0d0000000000000000, %p530;
	add.f64 	%fd2692, %fd176, %fd176;
	selp.f64 	%fd2693, %fd2691, %fd2692, %p529;
	selp.f64 	%fd7965, %fd2693, %fd2692, %p528;
$L__BB2_178:
	mul.f64 	%fd2771, %fd7965, 0d3FE0000000000000;
	mul.f64 	%fd2772, %fd7964, 0d3FE0000000000000;
	sub.f64 	%fd2773, %fd2772, %fd2771;
	mul.f64 	%fd7974, %fd2773, 0d40040D931FF62706;
	bra.uni 	$L__BB2_208;
$L__BB2_179:
	add.f64 	%fd181, %fd131, 0dBFF0000000000000;
	fma.rn.f64 	%fd2774, %fd141, 0d3FF71547652B82FE, 0d4338000000000000;
	{
	.reg .b32 %temp; 
	mov.b64 	{%r128, %temp}, %fd2774;
	}
	mov.f64 	%fd2775, 0dC338000000000000;
	add.rn.f64 	%fd2776, %fd2774, %fd2775;
	fma.rn.f64 	%fd2777, %fd2776, 0dBFE62E42FEFA39EF, %fd141;
	fma.rn.f64 	%fd2778, %fd2776, 0dBC7ABC9E3B39803F, %fd2777;
	fma.rn.f64 	%fd2779, %fd2778, 0d3E5ADE1569CE2BDF, 0d3E928AF3FCA213EA;
	fma.rn.f64 	%fd2780, %fd2779, %fd2778, 0d3EC71DEE62401315;
	fma.rn.f64 	%fd2781, %fd2780, %fd2778, 0d3EFA01997C89EB71;
	fma.rn.f64 	%fd2782, %fd2781, %fd2778, 0d3F2A01A014761F65;
	fma.rn.f64 	%fd2783, %fd2782, %fd2778, 0d3F56C16C1852B7AF;
	fma.rn.f64 	%fd2784, %fd2783, %fd2778, 0d3F81111111122322;
	fma.rn.f64 	%fd2785, %fd2784, %fd2778, 0d3FA55555555502A1;
	fma.rn.f64 	%fd2786, %fd2785, %fd2778, 0d3FC5555555555511;
	fma.rn.f64 	%fd2787, %fd2786, %fd2778, 0d3FE000000000000B;
	fma.rn.f64 	%fd2788, %fd2787, %fd2778, 0d3FF0000000000000;
	fma.rn.f64 	%fd2789, %fd2788, %fd2778, 0d3FF0000000000000;
	{
	.reg .b32 %temp; 
	mov.b64 	{%r129, %temp}, %fd2789;
	}
	{
	.reg .b32 %temp; 
	mov.b64 	{%temp, %r130}, %fd2789;
	}
	shl.b32 	%r1702, %r128, 20;
	add.s32 	%r1703, %r1702, %r130;
	mov.b64 	%fd7966, {%r129, %r1703};
	{
	.reg .b32 %temp; 
	mov.b64 	{%temp, %r1704}, %fd141;
	}
	mov.b32 	%f36, %r1704;
	abs.f32 	%f5, %f36;
	setp.lt.f32 	%p533, %f5, 0f4086232B;
	@%p533 bra 	$L__BB2_182;
	setp.lt.f64 	%p534, %fd141, 0d0000000000000000;
	add.f64 	%fd2790, %fd141, 0d7FF0000000000000;
	selp.f64 	%fd7966, 0d0000000000000000, %fd2790, %p534;
	setp.geu.f32 	%p535, %f5, 0f40874800;
	@%p535 bra 	$L__BB2_182;
	shr.u32 	%r1705, %r128, 31;
	add.s32 	%r1706, %r128, %r1705;
	shr.s32 	%r1707, %r1706, 1;
	shl.b32 	%r1708, %r1707, 20;
	add.s32 	%r1709, %r130, %r1708;
	mov.b64 	%fd2791, {%r129, %r1709};
	sub.s32 	%r1710, %r128, %r1707;
	shl.b32 	%r1711, %r1710, 20;
	add.s32 	%r1712, %r1711, 1072693248;
	mov.b32 	%r1713, 0;
	mov.b64 	%fd2792, {%r1713, %r1712};
	mul.f64 	%fd7966, %fd2792, %fd2791;
$L__BB2_182:
	add.f64 	%fd186, %fd130, %fd142;
	neg.f64 	%fd187, %fd181;
	{
	.reg .b32 %temp; 
	mov.b64 	{%temp, %r131}, %fd186;
	}
	{
	.reg .b32 %temp; 
	mov.b64 	{%temp, %r132}, %fd187;
	}
	shr.u32 	%r1714, %r132, 20;
	and.b32  	%r1715, %r1714, 2047;
	add.s32 	%r1716, %r1715, -1012;
	mov.b64 	%rd206, %fd187;
	shl.b64 	%rd9, %rd206, %r1716;
	setp.eq.s64 	%p12, %rd9, -9223372036854775808;
	abs.f64 	%fd188, %fd186;
	setp.neu.f64 	%p536, %fd186, 0d0000000000000000;
	@%p536 bra 	$L__BB2_184;
	setp.eq.s64 	%p539, %rd9, -9223372036854775808;
	abs.f64 	%fd2801, %fd181;
	setp.neu.f64 	%p540, %fd2801, 0d3FE0000000000000;
	and.pred  	%p2303, %p540, %p539;
	selp.b32 	%r1717, %r131, 0, %p2303;
	setp.lt.s32 	%p541, %r132, 0;
	or.b32  	%r1718, %r1717, 2146435072;
	selp.b32 	%r1719, %r1718, %r1717, %p541;
	mov.b32 	%r1720, 0;
	mov.b64 	%fd7968, {%r1720, %r1719};
	bra.uni 	$L__BB2_185;
$L__BB2_184:
	{ // callseq 38, 0
	.param .b64 param0;
	st.param.f64 	[param0], %fd188;
	.param .b64 param1;
	st.param.f64 	[param1], %fd187;
	.param .b64 retval0;
	call.uni (retval0), 
	__internal_accurate_pow, 
	(
	param0, 
	param1
	);
	ld.param.f64 	%fd2793, [retval0];
	} // callseq 38
	setp.lt.s32 	%p537, %r131, 0;
	cvt.rzi.f64.f64 	%fd2795, %fd187;
	setp.neu.f64 	%p538, %fd2795, %fd187;
	neg.f64 	%fd2797, %fd2793;
	selp.f64 	%fd2798, %fd2797, %fd2793, %p12;
	selp.f64 	%fd2799, %fd2798, %fd2793, %p537;
	selp.f64 	%fd2800, 0dFFF8000000000000, %fd2799, %p538;
	selp.f64 	%fd7968, %fd2800, %fd2799, %p537;
	mov.pred 	%p2303, %p12;
$L__BB2_185:
	sub.f64 	%fd2802, %fd186, %fd181;
	{
	.reg .b32 %temp; 
	mov.b64 	{%temp, %r1721}, %fd2802;
	}
	and.b32  	%r1722, %r1721, 2146435072;
	setp.ne.s32 	%p542, %r1722, 2146435072;
	@%p542 bra 	$L__BB2_190;
	abs.f64 	%fd2803, %fd181;
	setp.neu.f64 	%p543, %fd2803, 0d7FF0000000000000;
	@%p543 bra 	$L__BB2_188;
	setp.gt.f64 	%p548, %fd188, 0d3FF0000000000000;
	selp.b32 	%r1730, 2146435072, 0, %p548;
	setp.lt.s32 	%p549, %r132, 0;
	xor.b32  	%r1731, %r1730, 2146435072;
	selp.b32 	%r1732, %r1731, %r1730, %p549;
	setp.eq.f64 	%p550, %fd186, 0dBFF0000000000000;
	selp.b32 	%r1733, 1072693248, %r1732, %p550;
	mov.b32 	%r1734, 0;
	mov.b64 	%fd7968, {%r1734, %r1733};
	bra.uni 	$L__BB2_190;
$L__BB2_188:
	setp.neu.f64 	%p544, %fd188, 0d7FF0000000000000;
	@%p544 bra 	$L__BB2_190;
	setp.lt.s32 	%p545, %r131, 0;
	setp.lt.s32 	%p546, %r132, 0;
	selp.b32 	%r1723, 0, 2146435072, %p546;
	and.b32  	%r1724, %r132, 2147483647;
	setp.ne.s32 	%p547, %r1724, 1071644672;
	or.b32  	%r1725, %r1723, -2147483648;
	selp.b32 	%r1726, %r1725, %r1723, %p547;
	selp.b32 	%r1727, %r1726, %r1723, %p2303;
	selp.b32 	%r1728, %r1727, %r1723, %p545;
	mov.b32 	%r1729, 0;
	mov.b64 	%fd7968, {%r1729, %r1728};
$L__BB2_190:
	sub.f64 	%fd195, %fd142, %fd143;
	{
	.reg .b32 %temp; 
	mov.b64 	{%temp, %r133}, %fd195;
	}
	abs.f64 	%fd196, %fd195;
	setp.neu.f64 	%p551, %fd195, 0d0000000000000000;
	@%p551 bra 	$L__BB2_192;
	setp.eq.s64 	%p555, %rd9, -9223372036854775808;
	abs.f64 	%fd2812, %fd181;
	setp.neu.f64 	%p556, %fd2812, 0d3FE0000000000000;
	and.pred  	%p12, %p556, %p555;
	selp.b32 	%r1735, %r133, 0, %p12;
	setp.lt.s32 	%p557, %r132, 0;
	or.b32  	%r1736, %r1735, 2146435072;
	selp.b32 	%r1737, %r1736, %r1735, %p557;
	mov.b32 	%r1738, 0;
	mov.b64 	%fd7970, {%r1738, %r1737};
	bra.uni 	$L__BB2_193;
$L__BB2_192:
	{ // callseq 39, 0
	.param .b64 param0;
	st.param.f64 	[param0], %fd196;
	.param .b64 param1;
	st.param.f64 	[param1], %fd187;
	.param .b64 retval0;
	call.uni (retval0), 
	__internal_accurate_pow, 
	(
	param0, 
	param1
	);
	ld.param.f64 	%fd2804, [retval0];
	} // callseq 39
	setp.lt.s32 	%p552, %r133, 0;
	cvt.rzi.f64.f64 	%fd2806, %fd187;
	setp.neu.f64 	%p553, %fd2806, %fd187;
	neg.f64 	%fd2808, %fd2804;
	setp.eq.s64 	%p554, %rd9, -9223372036854775808;
	selp.f64 	%fd2809, %fd2808, %fd2804, %p554;
	selp.f64 	%fd2810, %fd2809, %fd2804, %p552;
	selp.f64 	%fd2811, 0dFFF8000000000000, %fd2810, %p553;
	selp.f64 	%fd7970, %fd2811, %fd2810, %p552;
$L__BB2_193:
	sub.f64 	%fd2813, %fd195, %fd181;
	{
	.reg .b32 %temp; 
	mov.b64 	{%temp, %r1739}, %fd2813;
	}
	and.b32  	%r1740, %r1739, 2146435072;
	setp.ne.s32 	%p558, %r1740, 2146435072;
	@%p558 bra 	$L__BB2_200;
	setp.num.f64 	%p559, %fd195, %fd195;
	@%p559 bra 	$L__BB2_196;
	add.rn.f64 	%fd7970, %fd195, %fd187;
	bra.uni 	$L__BB2_200;
$L__BB2_196:
	abs.f64 	%fd2814, %fd181;
	setp.neu.f64 	%p560, %fd2814, 0d7FF0000000000000;
	@%p560 bra 	$L__BB2_198;
	setp.gt.f64 	%p565, %fd196, 0d3FF0000000000000;
	selp.b32 	%r1748, 2146435072, 0, %p565;
	setp.lt.s32 	%p566, %r132, 0;
	xor.b32  	%r1749, %r1748, 2146435072;
	selp.b32 	%r1750, %r1749, %r1748, %p566;
	setp.eq.f64 	%p567, %fd195, 0dBFF0000000000000;
	selp.b32 	%r1751, 1072693248, %r1750, %p567;
	mov.b32 	%r1752, 0;
	mov.b64 	%fd7970, {%r1752, %r1751};
	bra.uni 	$L__BB2_200;
$L__BB2_198:
	setp.neu.f64 	%p561, %fd196, 0d7FF0000000000000;
	@%p561 bra 	$L__BB2_200;
	setp.lt.s32 	%p562, %r133, 0;
	setp.lt.s32 	%p563, %r132, 0;
	selp.b32 	%r1741, 0, 2146435072, %p563;
	and.b32  	%r1742, %r132, 2147483647;
	setp.ne.s32 	%p564, %r1742, 1071644672;
	or.b32  	%r1743, %r1741, -2147483648;
	selp.b32 	%r1744, %r1743, %r1741, %p564;
	selp.b32 	%r1745, %r1744, %r1741, %p12;
	selp.b32 	%r1746, %r1745, %r1741, %p562;
	mov.b32 	%r1747, 0;
	mov.b64 	%fd7970, {%r1747, %r1746};
$L__BB2_200:
	setp.eq.f64 	%p568, %fd181, 0d0000000000000000;
	setp.eq.f64 	%p569, %fd195, 0d3FF0000000000000;
	selp.f64 	%fd2816, 0d3FF0000000000000, %fd7970, %p568;
	selp.f64 	%fd2817, 0d3FF0000000000000, %fd2816, %p569;
	div.rn.f64 	%fd2818, %fd7966, %fd181;
	setp.eq.f64 	%p570, %fd186, 0d3FF0000000000000;
	selp.f64 	%fd2819, 0d3FF0000000000000, %fd7968, %p568;
	selp.f64 	%fd2820, 0d3FF0000000000000, %fd2819, %p570;
	sub.f64 	%fd2821, %fd2820, %fd2817;
	mul.f64 	%fd204, %fd2818, %fd2821;
	mov.b64 	%rd207, %fd204;
	setp.lt.s64 	%p571, %rd207, 0;
	and.b64  	%rd208, %rd207, 9223372036854775807;
	add.s64 	%rd209, %rd208, -4503599627370496;
	setp.lt.u64 	%p572, %rd209, 9214364837600034816;
	and.pred  	%p573, %p572, %p571;
	add.s64 	%rd210, %rd208, -1;
	setp.lt.u64 	%p574, %rd210, 4503599627370495;
	and.pred  	%p575, %p574, %p571;
	setp.eq.s64 	%p576, %rd208, 0;
	or.pred  	%p577, %p576, %p575;
	setp.eq.s64 	%p578, %rd208, 9218868437227405312;
	or.pred  	%p579, %p577, %p578;
	setp.gt.s64 	%p580, %rd208, 9218868437227405312;
	or.pred  	%p581, %p579, %p580;
	or.pred  	%p582, %p581, %p573;
	@%p582 bra 	$L__BB2_378;
	mul.f64 	%fd205, %fd144, 0dBFE6A09E667F3BCD;
	{
	.reg .b32 %temp; 
	mov.b64 	{%temp, %r134}, %fd205;
	}
	and.b32  	%r135, %r134, 2147483647;
	{
	.reg .b32 %temp; 
	mov.b64 	{%r136, %temp}, %fd205;
	}
	setp.gt.u32 	%p583, %r135, 2146435071;
	@%p583 bra 	$L__BB2_203;
	mov.b64 	%fd2825, {%r136, %r135};
	add.f64 	%fd2826, %fd2825, 0dC010000000000000;
	add.f64 	%fd2827, %fd2825, 0d4010000000000000;
	rcp.approx.ftz.f64 	%fd2828, %fd2827;
	neg.f64 	%fd2829, %fd2827;
	fma.rn.f64 	%fd2830, %fd2829, %fd2828, 0d3FF0000000000000;
	fma.rn.f64 	%fd2831, %fd2830, %fd2830, %fd2830;
	fma.rn.f64 	%fd2832, %fd2831, %fd2828, %fd2828;
	mul.f64 	%fd2833, %fd2826, %fd2832;
	mov.f64 	%fd2834, 0d3FF0000000000000;
	add.rn.f64 	%fd2835, %fd2833, %fd2834;
	fma.rn.f64 	%fd2836, %fd2835, 0dC010000000000000, %fd2825;
	neg.f64 	%fd2837, %fd2833;
	fma.rn.f64 	%fd2838, %fd2837, %fd2825, %fd2836;
	fma.rn.f64 	%fd2839, %fd2832, %fd2838, %fd2833;
	fma.rn.f64 	%fd2840, %fd2839, 0dBDF8774AD4E0BFD7, 0dBE44E1C6FD03D328;
	fma.rn.f64 	%fd2841, %fd2840, %fd2839, 0dBE4330149F7A56B6;
	fma.rn.f64 	%fd2842, %fd2841, %fd2839, 0d3E7BEDDED8376273;
	fma.rn.f64 	%fd2843, %fd2842, %fd2839, 0d3E6F9254C3ABF22B;
	fma.rn.f64 	%fd2844, %fd2843, %fd2839, 0dBEAB9068C2148CF0;
	fma.rn.f64 	%fd2845, %fd2844, %fd2839, 0d3E94C6454DB34009;
	fma.rn.f64 	%fd2846, %fd2845, %fd2839, 0d3ED7F1C378F2311D;
	fma.rn.f64 	%fd2847, %fd2846, %fd2839, 0dBEE78E051C6D5C58;
	fma.rn.f64 	%fd2848, %fd2847, %fd2839, 0dBEF995B4EAD14A90;
	fma.rn.f64 	%fd2849, %fd2848, %fd2839, 0d3F23BE27CF0A29B2;
	fma.rn.f64 	%fd2850, %fd2849, %fd2839, 0dBF2A1DEF3E81672E;
	fma.rn.f64 	%fd2851, %fd2850, %fd2839, 0dBF48D4ABE68C1713;
	fma.rn.f64 	%fd2852, %fd2851, %fd2839, 0d3F749C67210DD6B4;
	fma.rn.f64 	%fd2853, %fd2852, %fd2839, 0dBF9096238568E357;
	fma.rn.f64 	%fd2854, %fd2853, %fd2839, 0d3FA3079EDF8C2DC9;
	fma.rn.f64 	%fd2855, %fd2854, %fd2839, 0dBFB0FB06DFF601FC;
	fma.rn.f64 	%fd2856, %fd2855, %fd2839, 0d3FB7FEE004DFBCDC;
	fma.rn.f64 	%fd2857, %fd2856, %fd2839, 0dBFB9DDB23C3DB8C6;
	fma.rn.f64 	%fd2858, %fd2857, %fd2839, 0d3FB16ECEFCFA5FDA;
	fma.rn.f64 	%fd2859, %fd2858, %fd2839, 0d3F8F7F5DF66FB6D6;
	fma.rn.f64 	%fd2860, %fd2859, %fd2839, 0dBFC1DF1AD154A29D;
	fma.rn.f64 	%fd2861, %fd2860, %fd2839, 0d3FF3BA5916E9FD7F;
	fma.rn.f64 	%fd2862, %fd2825, 0d4000000000000000, 0d3FF0000000000000;
	rcp.approx.ftz.f64 	%fd2863, %fd2862;
	neg.f64 	%fd2864, %fd2862;
	fma.rn.f64 	%fd2865, %fd2864, %fd2863, 0d3FF0000000000000;
	fma.rn.f64 	%fd2866, %fd2865, %fd2865, %fd2865;
	fma.rn.f64 	%fd2867, %fd2866, %fd2863, %fd2863;
	mul.f64 	%fd2868, %fd2867, %fd2861;
	mul.f64 	%fd2869, %fd2868, 0dC000000000000000;
	fma.rn.f64 	%fd2870, %fd2825, %fd2869, %fd2861;
	neg.f64 	%fd2871, %fd2868;
	add.rn.f64 	%fd2872, %fd2870, %fd2871;
	fma.rn.f64 	%fd2873, %fd2872, %fd2867, %fd2868;
	neg.f64 	%fd2874, %fd2825;
	mul.f64 	%fd2875, %fd2825, %fd2874;
	fma.rn.f64 	%fd2876, %fd2875, 0d3FF71547652B82FE, 0d4338000000000000;
	{
	.reg .b32 %temp; 
	mov.b64 	{%r1753, %temp}, %fd2876;
	}
	mov.f64 	%fd2877, 0dC338000000000000;
	add.rn.f64 	%fd2878, %fd2876, %fd2877;
	fma.rn.f64 	%fd2879, %fd2878, 0dBFE62E42FEFA39EF, %fd2875;
	fma.rn.f64 	%fd2880, %fd2878, 0dBC7ABC9E3B39803F, %fd2879;
	fma.rn.f64 	%fd2881, %fd2880, 0d3E5ADE1569CE2BDF, 0d3E928AF3FCA213EA;
	fma.rn.f64 	%fd2882, %fd2881, %fd2880, 0d3EC71DEE62401315;
	fma.rn.f64 	%fd2883, %fd2882, %fd2880, 0d3EFA01997C89EB71;
	fma.rn.f64 	%fd2884, %fd2883, %fd2880, 0d3F2A01A014761F65;
	fma.rn.f64 	%fd2885, %fd2884, %fd2880, 0d3F56C16C1852B7AF;
	fma.rn.f64 	%fd2886, %fd2885, %fd2880, 0d3F81111111122322;
	fma.rn.f64 	%fd2887, %fd2886, %fd2880, 0d3FA55555555502A1;
	fma.rn.f64 	%fd2888, %fd2887, %fd2880, 0d3FC5555555555511;
	fma.rn.f64 	%fd2889, %fd2888, %fd2880, 0d3FE000000000000B;
	fma.rn.f64 	%fd2890, %fd2889, %fd2880, 0d3FF0000000000000;
	fma.rn.f64 	%fd2891, %fd2890, %fd2880, 0d3FF0000000000000;
	shr.u32 	%r1754, %r1753, 31;
	add.s32 	%r1755, %r1753, %r1754;
	shr.s32 	%r1756, %r1755, 1;
	{
	.reg .b32 %temp; 
	mov.b64 	{%r1757, %temp}, %fd2891;
	}
	{
	.reg .b32 %temp; 
	mov.b64 	{%temp, %r1758}, %fd2891;
	}
	shl.b32 	%r1759, %r1756, 20;
	add.s32 	%r1760, %r1758, %r1759;
	mov.b64 	%fd2892, {%r1757, %r1760};
	sub.s32 	%r1761, %r1753, %r1756;
	shl.b32 	%r1762, %r1761, 20;
	add.s32 	%r1763, %r1762, 1072693248;
	mov.b32 	%r1764, 0;
	mov.b64 	%fd2893, {%r1764, %r1763};
	mul.f64 	%fd2894, %fd2893, %fd2892;
	neg.f64 	%fd2895, %fd2875;
	fma.rn.f64 	%fd2896, %fd2874, %fd2825, %fd2895;
	fma.rn.f64 	%fd2897, %fd2894, %fd2896, %fd2894;
	mul.f64 	%fd2898, %fd2897, %fd2873;
	setp.gt.u32 	%p587, %r135, 1077624832;
	selp.f64 	%fd2899, 0d0000000000000000, %fd2898, %p587;
	setp.lt.s32 	%p588, %r134, 0;
	mov.f64 	%fd2900, 0d4000000000000000;
	sub.f64 	%fd2901, %fd2900, %fd2899;
	selp.f64 	%fd7971, %fd2901, %fd2899, %p588;
	bra.uni 	$L__BB2_204;
$L__BB2_203:
	setp.eq.s32 	%p584, %r135, 2146435072;
	setp.eq.s32 	%p585, %r136, 0;
	setp.lt.s32 	%p586, %r134, 0;
	selp.f64 	%fd2822, 0d4000000000000000, 0d0000000000000000, %p586;
	add.f64 	%fd2823, %fd205, %fd205;
	selp.f64 	%fd2824, %fd2822, %fd2823, %p585;
	selp.f64 	%fd7971, %fd2824, %fd2823, %p584;
$L__BB2_204:
	mul.f64 	%fd209, %fd130, 0d3FE6A09E667F3BCD;
	{
	.reg .b32 %temp; 
	mov.b64 	{%temp, %r137}, %fd209;
	}
	and.b32  	%r138, %r137, 2147483647;
	{
	.reg .b32 %temp; 
	mov.b64 	{%r139, %temp}, %fd209;
	}
	setp.gt.u32 	%p589, %r138, 2146435071;
	@%p589 bra 	$L__BB2_206;
	mov.b64 	%fd2905, {%r139, %r138};
	add.f64 	%fd2906, %fd2905, 0dC010000000000000;
	add.f64 	%fd2907, %fd2905, 0d4010000000000000;
	rcp.approx.ftz.f64 	%fd2908, %fd2907;
	neg.f64 	%fd2909, %fd2907;
	fma.rn.f64 	%fd2910, %fd2909, %fd2908, 0d3FF0000000000000;
	fma.rn.f64 	%fd2911, %fd2910, %fd2910, %fd2910;
	fma.rn.f64 	%fd2912, %fd2911, %fd2908, %fd2908;
	mul.f64 	%fd2913, %fd2906, %fd2912;
	mov.f64 	%fd2914, 0d3FF0000000000000;
	add.rn.f64 	%fd2915, %fd2913, %fd2914;
	fma.rn.f64 	%fd2916, %fd2915, 0dC010000000000000, %fd2905;
	neg.f64 	%fd2917, %fd2913;
	fma.rn.f64 	%fd2918, %fd2917, %fd2905, %fd2916;
	fma.rn.f64 	%fd2919, %fd2912, %fd2918, %fd2913;
	fma.rn.f64 	%fd2920, %fd2919, 0dBDF8774AD4E0BFD7, 0dBE44E1C6FD03D328;
	fma.rn.f64 	%fd2921, %fd2920, %fd2919, 0dBE4330149F7A56B6;
	fma.rn.f64 	%fd2922, %fd2921, %fd2919, 0d3E7BEDDED8376273;
	fma.rn.f64 	%fd2923, %fd2922, %fd2919, 0d3E6F9254C3ABF22B;
	fma.rn.f64 	%fd2924, %fd2923, %fd2919, 0dBEAB9068C2148CF0;
	fma.rn.f64 	%fd2925, %fd2924, %fd2919, 0d3E94C6454DB34009;
	fma.rn.f64 	%fd2926, %fd2925, %fd2919, 0d3ED7F1C378F2311D;
	fma.rn.f64 	%fd2927, %fd2926, %fd2919, 0dBEE78E051C6D5C58;
	fma.rn.f64 	%fd2928, %fd2927, %fd2919, 0dBEF995B4EAD14A90;
	fma.rn.f64 	%fd2929, %fd2928, %fd2919, 0d3F23BE27CF0A29B2;
	fma.rn.f64 	%fd2930, %fd2929, %fd2919, 0dBF2A1DEF3E81672E;
	fma.rn.f64 	%fd2931, %fd2930, %fd2919, 0dBF48D4ABE68C1713;
	fma.rn.f64 	%fd2932, %fd2931, %fd2919, 0d3F749C67210DD6B4;
	fma.rn.f64 	%fd2933, %fd2932, %fd2919, 0dBF9096238568E357;
	fma.rn.f64 	%fd2934, %fd2933, %fd2919, 0d3FA3079EDF8C2DC9;
	fma.rn.f64 	%fd2935, %fd2934, %fd2919, 0dBFB0FB06DFF601FC;
	fma.rn.f64 	%fd2936, %fd2935, %fd2919, 0d3FB7FEE004DFBCDC;
	fma.rn.f64 	%fd2937, %fd2936, %fd2919, 0dBFB9DDB23C3DB8C6;
	fma.rn.f64 	%fd2938, %fd2937, %fd2919, 0d3FB16ECEFCFA5FDA;
	fma.rn.f64 	%fd2939, %fd2938, %fd2919, 0d3F8F7F5DF66FB6D6;
	fma.rn.f64 	%fd2940, %fd2939, %fd2919, 0dBFC1DF1AD154A29D;
	fma.rn.f64 	%fd2941, %fd2940, %fd2919, 0d3FF3BA5916E9FD7F;
	fma.rn.f64 	%fd2942, %fd2905, 0d4000000000000000, 0d3FF0000000000000;
	rcp.approx.ftz.f64 	%fd2943, %fd2942;
	neg.f64 	%fd2944, %fd2942;
	fma.rn.f64 	%fd2945, %fd2944, %fd2943, 0d3FF0000000000000;
	fma.rn.f64 	%fd2946, %fd2945, %fd2945, %fd2945;
	fma.rn.f64 	%fd2947, %fd2946, %fd2943, %fd2943;
	mul.f64 	%fd2948, %fd2947, %fd2941;
	mul.f64 	%fd2949, %fd2948, 0dC000000000000000;
	fma.rn.f64 	%fd2950, %fd2905, %fd2949, %fd2941;
	neg.f64 	%fd2951, %fd2948;
	add.rn.f64 	%fd2952, %fd2950, %fd2951;
	fma.rn.f64 	%fd2953, %fd2952, %fd2947, %fd2948;
	neg.f64 	%fd2954, %fd2905;
	mul.f64 	%fd2955, %fd2905, %fd2954;
	fma.rn.f64 	%fd2956, %fd2955, 0d3FF71547652B82FE, 0d4338000000000000;
	{
	.reg .b32 %temp; 
	mov.b64 	{%r1765, %temp}, %fd2956;
	}
	mov.f64 	%fd2957, 0dC338000000000000;
	add.rn.f64 	%fd2958, %fd2956, %fd2957;
	fma.rn.f64 	%fd2959, %fd2958, 0dBFE62E42FEFA39EF, %fd2955;
	fma.rn.f64 	%fd2960, %fd2958, 0dBC7ABC9E3B39803F, %fd2959;
	fma.rn.f64 	%fd2961, %fd2960, 0d3E5ADE1569CE2BDF, 0d3E928AF3FCA213EA;
	fma.rn.f64 	%fd2962, %fd2961, %fd2960, 0d3EC71DEE62401315;
	fma.rn.f64 	%fd2963, %fd2962, %fd2960, 0d3EFA01997C89EB71;
	fma.rn.f64 	%fd2964, %fd2963, %fd2960, 0d3F2A01A014761F65;
	fma.rn.f64 	%fd2965, %fd2964, %fd2960, 0d3F56C16C1852B7AF;
	fma.rn.f64 	%fd2966, %fd2965, %fd2960, 0d3F81111111122322;
	fma.rn.f64 	%fd2967, %fd2966, %fd2960, 0d3FA55555555502A1;
	fma.rn.f64 	%fd2968, %fd2967, %fd2960, 0d3FC5555555555511;
	fma.rn.f64 	%fd2969, %fd2968, %fd2960, 0d3FE000000000000B;
	fma.rn.f64 	%fd2970, %fd2969, %fd2960, 0d3FF0000000000000;
	fma.rn.f64 	%fd2971, %fd2970, %fd2960, 0d3FF0000000000000;
	shr.u32 	%r1766, %r1765, 31;
	add.s32 	%r1767, %r1765, %r1766;
	shr.s32 	%r1768, %r1767, 1;
	{
	.reg .b32 %temp; 
	mov.b64 	{%r1769, %temp}, %fd2971;
	}
	{
	.reg .b32 %temp; 
	mov.b64 	{%temp, %r1770}, %fd2971;
	}
	shl.b32 	%r1771, %r1768, 20;
	add.s32 	%r1772, %r1770, %r1771;
	mov.b64 	%fd2972, {%r1769, %r1772};
	sub.s32 	%r1773, %r1765, %r1768;
	shl.b32 	%r1774, %r1773, 20;
	add.s32 	%r1775, %r1774, 1072693248;
	mov.b32 	%r1776, 0;
	mov.b64 	%fd2973, {%r1776, %r1775};
	mul.f64 	%fd2974, %fd2973, %fd2972;
	neg.f64 	%fd2975, %fd2955;
	fma.rn.f64 	%fd2976, %fd2954, %fd2905, %fd2975;
	fma.rn.f64 	%fd2977, %fd2974, %fd2976, %fd2974;
	mul.f64 	%fd2978, %fd2977, %fd2953;
	setp.gt.u32 	%p593, %r138, 1077624832;
	selp.f64 	%fd2979, 0d0000000000000000, %fd2978, %p593;
	setp.lt.s32 	%p594, %r137, 0;
	mov.f64 	%fd2980, 0d4000000000000000;
	sub.f64 	%fd2981, %fd2980, %fd2979;
	selp.f64 	%fd7972, %fd2981, %fd2979, %p594;
	bra.uni 	$L__BB2_207;
$L__BB2_206:
	setp.eq.s32 	%p590, %r138, 2146435072;
	setp.eq.s32 	%p591, %r139, 0;
	setp.lt.s32 	%p592, %r137, 0;
	selp.f64 	%fd2902, 0d4000000000000000, 0d0000000000000000, %p592;
	add.f64 	%fd2903, %fd209, %fd209;
	selp.f64 	%fd2904, %fd2902, %fd2903, %p591;
	selp.f64 	%fd7972, %fd2904, %fd2903, %p590;
$L__BB2_207:
	mul.f64 	%fd2982, %fd7972, 0d3FE0000000000000;
	mul.f64 	%fd2983, %fd7971, 0d3FE0000000000000;
	sub.f64 	%fd2984, %fd2983, %fd2982;
	fma.rn.f64 	%fd7974, %fd2984, 0d40040D931FF62706, %fd204;
$L__BB2_208:
	mov.b64 	%rd211, %fd7974;
	setp.lt.s64 	%p595, %rd211, 0;
	and.b64  	%rd212, %rd211, 9223372036854775807;
	add.s64 	%rd213, %rd212, -4503599627370496;
	setp.lt.u64 	%p596, %rd213, 9214364837600034816;
	and.pred  	%p597, %p596, %p595;
	add.s64 	%rd214, %rd212, -1;
	setp.lt.u64 	%p598, %rd214, 4503599627370495;
	and.pred  	%p599, %p598, %p595;
	setp.eq.s64 	%p600, %rd212, 0;
	or.pred  	%p601, %p600, %p599;
	setp.eq.s64 	%p602, %rd212, 9218868437227405312;
	or.pred  	%p603, %p601, %p602;
	setp.gt.s64 	%p604, %rd212, 9218868437227405312;
	or.pred  	%p605, %p603, %p604;
	or.pred  	%p606, %p605, %p597;
	@%p606 bra 	$L__BB2_378;
	{
	.reg .b32 %temp; 
	mov.b64 	{%temp, %r3757}, %fd7974;
	}
	{
	.reg .b32 %temp; 
	mov.b64 	{%r3758, %temp}, %fd7974;
	}
	setp.gt.s32 	%p607, %r3757, 1048575;
	mov.b32 	%r3759, -1023;
	@%p607 bra 	$L__BB2_211;
	mul.f64 	%fd7974, %fd7974, 0d4350000000000000;
	{
	.reg .b32 %temp; 
	mov.b64 	{%temp, %r3757}, %fd7974;
	}
	{
	.reg .b32 %temp; 
	mov.b64 	{%r3758, %temp}, %fd7974;
	}
	mov.b32 	%r3759, -1077;
$L__BB2_211:
	add.s32 	%r1779, %r3757, -1;
	setp.gt.u32 	%p608, %r1779, 2146435070;
	@%p608 bra 	$L__BB2_215;
	shr.u32 	%r1782, %r3757, 20;
	add.s32 	%r3760, %r3759, %r1782;
	and.b32  	%r1783, %r3757, 1048575;
	or.b32  	%r1784, %r1783, 1072693248;
	mov.b64 	%fd7975, {%r3758, %r1784};
	setp.lt.u32 	%p610, %r1784, 1073127583;
	@%p610 bra 	$L__BB2_214;
	{
	.reg .b32 %temp; 
	mov.b64 	{%r1785, %temp}, %fd7975;
	}
	{
	.reg .b32 %temp; 
	mov.b64 	{%temp, %r1786}, %fd7975;
	}
	add.s32 	%r1787, %r1786, -1048576;
	mov.b64 	%fd7975, {%r1785, %r1787};
	add.s32 	%r3760, %r3760, 1;
$L__BB2_214:
	add.f64 	%fd2987, %fd7975, 0dBFF0000000000000;
	add.f64 	%fd2988, %fd7975, 0d3FF0000000000000;
	rcp.approx.ftz.f64 	%fd2989, %fd2988;
	neg.f64 	%fd2990, %fd2988;
	fma.rn.f64 	%fd2991, %fd2990, %fd2989, 0d3FF0000000000000;
	fma.rn.f64 	%fd2992, %fd2991, %fd2991, %fd2991;
	fma.rn.f64 	%fd2993, %fd2992, %fd2989, %fd2989;
	mul.f64 	%fd2994, %fd2987, %fd2993;
	fma.rn.f64 	%fd2995, %fd2987, %fd2993, %fd2994;
	mul.f64 	%fd2996, %fd2995, %fd2995;
	fma.rn.f64 	%fd2997, %fd2996, 0d3EB1380B3AE80F1E, 0d3ED0EE258B7A8B04;
	fma.rn.f64 	%fd2998, %fd2997, %fd2996, 0d3EF3B2669F02676F;
	fma.rn.f64 	%fd2999, %fd2998, %fd2996, 0d3F1745CBA9AB0956;
	fma.rn.f64 	%fd3000, %fd2999, %fd2996, 0d3F3C71C72D1B5154;
	fma.rn.f64 	%fd3001, %fd3000, %fd2996, 0d3F624924923BE72D;
	fma.rn.f64 	%fd3002, %fd3001, %fd2996, 0d3F8999999999A3C4;
	fma.rn.f64 	%fd3003, %fd3002, %fd2996, 0d3FB5555555555554;
	sub.f64 	%fd3004, %fd2987, %fd2995;
	add.f64 	%fd3005, %fd3004, %fd3004;
	neg.f64 	%fd3006, %fd2995;
	fma.rn.f64 	%fd3007, %fd3006, %fd2987, %fd3005;
	mul.f64 	%fd3008, %fd2993, %fd3007;
	mul.f64 	%fd3009, %fd2996, %fd3003;
	fma.rn.f64 	%fd3010, %fd3009, %fd2995, %fd3008;
	xor.b32  	%r1788, %r3760, -2147483648;
	mov.b32 	%r1789, 1127219200;
	mov.b64 	%fd3011, {%r1788, %r1789};
	sub.f64 	%fd3012, %fd3011, %fd3;
	fma.rn.f64 	%fd3013, %fd3012, 0d3FE62E42FEFA39EF, %fd2995;
	fma.rn.f64 	%fd3014, %fd3012, 0dBFE62E42FEFA39EF, %fd3013;
	sub.f64 	%fd3015, %fd3014, %fd2995;
	sub.f64 	%fd3016, %fd3010, %fd3015;
	fma.rn.f64 	%fd3017, %fd3012, 0d3C7ABC9E3B39803F, %fd3016;
	add.f64 	%fd7976, %fd3013, %fd3017;
	bra.uni 	$L__BB2_216;
$L__BB2_215:
	fma.rn.f64 	%fd2986, %fd7974, 0d7FF0000000000000, 0d7FF0000000000000;
	{
	.reg .b32 %temp; 
	mov.b64 	{%temp, %r1780}, %fd7974;
	}
	and.b32  	%r1781, %r1780, 2147483647;
	setp.eq.s32 	%p609, %r1781, 0;
	selp.f64 	%fd7976, 0dFFF0000000000000, %fd2986, %p609;
$L__BB2_216:
	setp.leu.f64 	%p611, %fd145, %fd146;
	@%p611 bra 	$L__BB2_218;
	mul.f64 	%fd3051, %fd145, 0dBFE0000000000000;
	mul.f64 	%fd7980, %fd145, %fd3051;
	bra.uni 	$L__BB2_226;
$L__BB2_218:
	sub.f64 	%fd7977, %fd142, %fd145;
	{
	.reg .b32 %temp; 
	mov.b64 	{%temp, %r3761}, %fd7977;
	}
	{
	.reg .b32 %temp; 
	mov.b64 	{%r3762, %temp}, %fd7977;
	}
	setp.gt.s32 	%p612, %r3761, 1048575;
	mov.b32 	%r3763, -1023;
	@%p612 bra 	$L__BB2_220;
	mul.f64 	%fd7977, %fd7977, 0d4350000000000000;
	{
	.reg .b32 %temp; 
	mov.b64 	{%temp, %r3761}, %fd7977;
	}
	{
	.reg .b32 %temp; 
	mov.b64 	{%r3762, %temp}, %fd7977;
	}
	mov.b32 	%r3763, -1077;
$L__BB2_220:
	add.s32 	%r1792, %r3761, -1;
	setp.gt.u32 	%p613, %r1792, 2146435070;
	@%p613 bra 	$L__BB2_224;
	shr.u32 	%r1795, %r3761, 20;
	add.s32 	%r3764, %r3763, %r1795;
	and.b32  	%r1796, %r3761, 1048575;
	or.b32  	%r1797, %r1796, 1072693248;
	mov.b64 	%fd7978, {%r3762, %r1797};
	setp.lt.u32 	%p615, %r1797, 1073127583;
	@%p615 bra 	$L__BB2_223;
	{
	.reg .b32 %temp; 
	mov.b64 	{%r1798, %temp}, %fd7978;
	}
	{
	.reg .b32 %temp; 
	mov.b64 	{%temp, %r1799}, %fd7978;
	}
	add.s32 	%r1800, %r1799, -1048576;
	mov.b64 	%fd7978, {%r1798, %r1800};
	add.s32 	%r3764, %r3764, 1;
$L__BB2_223:
	add.f64 	%fd3019, %fd7978, 0dBFF0000000000000;
	add.f64 	%fd3020, %fd7978, 0d3FF0000000000000;
	rcp.approx.ftz.f64 	%fd3021, %fd3020;
	neg.f64 	%fd3022, %fd3020;
	fma.rn.f64 	%fd3023, %fd3022, %fd3021, 0d3FF0000000000000;
	fma.rn.f64 	%fd3024, %fd3023, %fd3023, %fd3023;
	fma.rn.f64 	%fd3025, %fd3024, %fd3021, %fd3021;
	mul.f64 	%fd3026, %fd3019, %fd3025;
	fma.rn.f64 	%fd3027, %fd3019, %fd3025, %fd3026;
	mul.f64 	%fd3028, %fd3027, %fd3027;
	fma.rn.f64 	%fd3029, %fd3028, 0d3EB1380B3AE80F1E, 0d3ED0EE258B7A8B04;
	fma.rn.f64 	%fd3030, %fd3029, %fd3028, 0d3EF3B2669F02676F;
	fma.rn.f64 	%fd3031, %fd3030, %fd3028, 0d3F1745CBA9AB0956;
	fma.rn.f64 	%fd3032, %fd3031, %fd3028, 0d3F3C71C72D1B5154;
	fma.rn.f64 	%fd3033, %fd3032, %fd3028, 0d3F624924923BE72D;
	fma.rn.f64 	%fd3034, %fd3033, %fd3028, 0d3F8999999999A3C4;
	fma.rn.f64 	%fd3035, %fd3034, %fd3028, 0d3FB5555555555554;
	sub.f64 	%fd3036, %fd3019, %fd3027;
	add.f64 	%fd3037, %fd3036, %fd3036;
	neg.f64 	%fd3038, %fd3027;
	fma.rn.f64 	%fd3039, %fd3038, %fd3019, %fd3037;
	mul.f64 	%fd3040, %fd3025, %fd3039;
	mul.f64 	%fd3041, %fd3028, %fd3035;
	fma.rn.f64 	%fd3042, %fd3041, %fd3027, %fd3040;
	xor.b32  	%r1801, %r3764, -2147483648;
	mov.b32 	%r1802, 1127219200;
	mov.b64 	%fd3043, {%r1801, %r1802};
	sub.f64 	%fd3044, %fd3043, %fd3;
	fma.rn.f64 	%fd3045, %fd3044, 0d3FE62E42FEFA39EF, %fd3027;
	fma.rn.f64 	%fd3046, %fd3044, 0dBFE62E42FEFA39EF, %fd3045;
	sub.f64 	%fd3047, %fd3046, %fd3027;
	sub.f64 	%fd3048, %fd3042, %fd3047;
	fma.rn.f64 	%fd3049, %fd3044, 0d3C7ABC9E3B39803F, %fd3048;
	add.f64 	%fd7979, %fd3045, %fd3049;
	bra.uni 	$L__BB2_225;
$L__BB2_224:
	fma.rn.f64 	%fd3018, %fd7977, 0d7FF0000000000000, 0d7FF0000000000000;
	{
	.reg .b32 %temp; 
	mov.b64 	{%temp, %r1793}, %fd7977;
	}
	and.b32  	%r1794, %r1793, 2147483647;
	setp.eq.s32 	%p614, %r1794, 0;
	selp.f64 	%fd7979, 0dFFF0000000000000, %fd3018, %p614;
$L__BB2_225:
	mul.f64 	%fd3050, %fd131, %fd7979;
	sub.f64 	%fd7980, %fd141, %fd3050;
$L__BB2_226:
	{
	.reg .b32 %temp; 
	mov.b64 	{%temp, %r3765}, %fd7981;
	}
	{
	.reg .b32 %temp; 
	mov.b64 	{%r3766, %temp}, %fd7981;
	}
	setp.gt.s32 	%p616, %r3765, 1048575;
	mov.b32 	%r3767, -1023;
	@%p616 bra 	$L__BB2_228;
	mul.f64 	%fd7981, %fd7981, 0d4350000000000000;
	{
	.reg .b32 %temp; 
	mov.b64 	{%temp, %r3765}, %fd7981;
	}
	{
	.reg .b32 %temp; 
	mov.b64 	{%r3766, %temp}, %fd7981;
	}
	mov.b32 	%r3767, -1077;
$L__BB2_228:
	add.s32 	%r1805, %r3765, -1;
	setp.gt.u32 	%p617, %r1805, 2146435070;
	@%p617 bra 	$L__BB2_232;
	shr.u32 	%r1808, %r3765, 20;
	add.s32 	%r3768, %r3767, %r1808;
	and.b32  	%r1809, %r3765, 1048575;
	or.b32  	%r1810, %r1809, 1072693248;
	mov.b64 	%fd7982, {%r3766, %r1810};
	setp.lt.u32 	%p619, %r1810, 1073127583;
	@%p619 bra 	$L__BB2_231;
	{
	.reg .b32 %temp; 
	mov.b64 	{%r1811, %temp}, %fd7982;
	}
	{
	.reg .b32 %temp; 
	mov.b64 	{%temp, %r1812}, %fd7982;
	}
	add.s32 	%r1813, %r1812, -1048576;
	mov.b64 	%fd7982, {%r1811, %r1813};
	add.s32 	%r3768, %r3768, 1;
$L__BB2_231:
	add.f64 	%fd3053, %fd7982, 0dBFF0000000000000;
	add.f64 	%fd3054, %fd7982, 0d3FF0000000000000;
	rcp.approx.ftz.f64 	%fd3055, %fd3054;
	neg.f64 	%fd3056, %fd3054;
	fma.rn.f64 	%fd3057, %fd3056, %fd3055, 0d3FF0000000000000;
	fma.rn.f64 	%fd3058, %fd3057, %fd3057, %fd3057;
	fma.rn.f64 	%fd3059, %fd3058, %fd3055, %fd3055;
	mul.f64 	%fd3060, %fd3053, %fd3059;
	fma.rn.f64 	%fd3061, %fd3053, %fd3059, %fd3060;
	mul.f64 	%fd3062, %fd3061, %fd3061;
	fma.rn.f64 	%fd3063, %fd3062, 0d3EB1380B3AE80F1E, 0d3ED0EE258B7A8B04;
	fma.rn.f64 	%fd3064, %fd3063, %fd3062, 0d3EF3B2669F02676F;
	fma.rn.f64 	%fd3065, %fd3064, %fd3062, 0d3F1745CBA9AB0956;
	fma.rn.f64 	%fd3066, %fd3065, %fd3062, 0d3F3C71C72D1B5154;
	fma.rn.f64 	%fd3067, %fd3066, %fd3062, 0d3F624924923BE72D;
	fma.rn.f64 	%fd3068, %fd3067, %fd3062, 0d3F8999999999A3C4;
	fma.rn.f64 	%fd3069, %fd3068, %fd3062, 0d3FB5555555555554;
	sub.f64 	%fd3070, %fd3053, %fd3061;
	add.f64 	%fd3071, %fd3070, %fd3070;
	neg.f64 	%fd3072, %fd3061;
	fma.rn.f64 	%fd3073, %fd3072, %fd3053, %fd3071;
	mul.f64 	%fd3074, %fd3059, %fd3073;
	mul.f64 	%fd3075, %fd3062, %fd3069;
	fma.rn.f64 	%fd3076, %fd3075, %fd3061, %fd3074;
	xor.b32  	%r1814, %r3768, -2147483648;
	mov.b32 	%r1815, 1127219200;
	mov.b64 	%fd3077, {%r1814, %r1815};
	sub.f64 	%fd3078, %fd3077, %fd3;
	fma.rn.f64 	%fd3079, %fd3078, 0d3FE62E42FEFA39EF, %fd3061;
	fma.rn.f64 	%fd3080, %fd3078, 0dBFE62E42FEFA39EF, %fd3079;
	sub.f64 	%fd3081, %fd3080, %fd3061;
	sub.f64 	%fd3082, %fd3076, %fd3081;
	fma.rn.f64 	%fd3083, %fd3078, 0d3C7ABC9E3B39803F, %fd3082;
	add.f64 	%fd7983, %fd3079, %fd3083;
	bra.uni 	$L__BB2_233;
$L__BB2_232:
	fma.rn.f64 	%fd3052, %fd7981, 0d7FF0000000000000, 0d7FF0000000000000;
	{
	.reg .b32 %temp; 
	mov.b64 	{%temp, %r1806}, %fd7981;
	}
	and.b32  	%r1807, %r1806, 2147483647;
	setp.eq.s32 	%p618, %r1807, 0;
	selp.f64 	%fd7983, 0dFFF0000000000000, %fd3052, %p618;
$L__BB2_233:
	sub.f64 	%fd3084, %fd7980, %fd7983;
	sub.f64 	%fd8049, %fd3084, %fd7976;
	bra.uni 	$L__BB2_378;
$L__BB2_234:
	ld.param.u32 	%r3711, [unbinned_batch_nll_grad_param_15];
	setp.ne.s32 	%p232, %r20, 6;
	add.s32 	%r170, %r19, 5;
	setp.ge.u32 	%p233, %r170, %r3711;
	or.pred  	%p234, %p232, %p233;
	@%p234 bra 	$L__BB2_395;
	mul.wide.u32 	%rd155, %r19, 4;
	add.s64 	%rd156, %rd7, %rd155;
	ld.global.nc.u32 	%r1372, [%rd156];
	add.s32 	%r1373, %r19, 1;
	mul.wide.u32 	%rd157, %r1373, 4;
	add.s64 	%rd158, %rd7, %rd157;
	ld.global.nc.u32 	%r1374, [%rd158];
	add.s32 	%r1375, %r19, 2;
	mul.wide.u32 	%rd159, %r1375, 4;
	add.s64 	%rd160, %rd7, %rd159;
	ld.global.nc.u32 	%r1376, [%rd160];
	add.s32 	%r1377, %r19, 3;
	mul.wide.u32 	%rd161, %r1377, 4;
	add.s64 	%rd162, %rd7, %rd161;
	ld.global.nc.u32 	%r1378, [%rd162];
	add.s32 	%r1379, %r19, 4;
	mul.wide.u32 	%rd163, %r1379, 4;
	add.s64 	%rd164, %rd7, %rd163;
	ld.global.nc.u32 	%r1380, [%rd164];
	mul.wide.u32 	%rd165, %r170, 4;
	add.s64 	%rd166, %rd7, %rd165;
	ld.global.nc.u32 	%r1381, [%rd166];
	shl.b32 	%r1382, %r1372, 3;
	mov.u32 	%r1383, shared;
	add.s32 	%r1384, %r1383, %r1382;
	ld.shared.f64 	%fd244, [%r1384];
	shl.b32 	%r1385, %r1374, 3;
	add.s32 	%r1386, %r1383, %r1385;
	ld.shared.f64 	%fd8015, [%r1386];
	shl.b32 	%r1387, %r1376, 3;
	add.s32 	%r1388, %r1383, %r1387;
	ld.shared.f64 	%fd246, [%r1388];
	shl.b32 	%r1389, %r1378, 3;
	add.s32 	%r1390, %r1383, %r1389;
	ld.shared.f64 	%fd247, [%r1390];
	shl.b32 	%r1391, %r1380, 3;
	add.s32 	%r1392, %r1383, %r1391;
	ld.shared.f64 	%fd248, [%r1392];
	shl.b32 	%r1393, %r1381, 3;
	add.s32 	%r1394, %r1383, %r1393;
	ld.shared.f64 	%fd249, [%r1394];
	abs.f64 	%fd2029, %fd244;
	setp.equ.f64 	%p235, %fd2029, 0d7FF0000000000000;
	abs.f64 	%fd2030, %fd8015;
	setp.equ.f64 	%p236, %fd2030, 0d7FF0000000000000;
	or.pred  	%p237, %p235, %p236;
	setp.le.f64 	%p238, %fd8015, 0d0000000000000000;
	or.pred  	%p239, %p237, %p238;
	mov.f64 	%fd8049, 0dFFF0000000000000;
	@%p239 bra 	$L__BB2_378;
	mov.b64 	%rd167, %fd246;
	setp.lt.s64 	%p240, %rd167, 0;
	and.b64  	%rd168, %rd167, 9223372036854775807;
	add.s64 	%rd169, %rd168, -4503599627370496;
	setp.lt.u64 	%p241, %rd169, 9214364837600034816;
	and.pred  	%p242, %p241, %p240;
	add.s64 	%rd170, %rd168, -1;
	setp.lt.u64 	%p243, %rd170, 4503599627370495;
	and.pred  	%p244, %p243, %p240;
	setp.eq.s64 	%p245, %rd168, 0;
	or.pred  	%p246, %p245, %p244;
	setp.eq.s64 	%p247, %rd168, 9218868437227405312;
	or.pred  	%p248, %p246, %p247;
	setp.gt.s64 	%p249, %rd168, 9218868437227405312;
	or.pred  	%p250, %p248, %p249;
	or.pred  	%p251, %p250, %p242;
	abs.f64 	%fd2033, %fd247;
	setp.equ.f64 	%p252, %fd2033, 0d7FF0000000000000;
	or.pred  	%p253, %p251, %p252;
	setp.leu.f64 	%p254, %fd247, 0d3FF0000000000000;
	or.pred  	%p255, %p253, %p254;
	@%p255 bra 	$L__BB2_378;
	div.rn.f64 	%fd250, %fd247, %fd246;
	{
	.reg .b32 %temp; 
	mov.b64 	{%temp, %r3769}, %fd250;
	}
	{
	.reg .b32 %temp; 
	mov.b64 	{%r3770, %temp}, %fd250;
	}
	setp.gt.s32 	%p256, %r3769, 1048575;
	mov.b32 	%r3771, -1023;
	mov.f64 	%fd7984, %fd250;
	@%p256 bra 	$L__BB2_239;
	mul.f64 	%fd7984, %fd250, 0d4350000000000000;
	{
	.reg .b32 %temp; 
	mov.b64 	{%temp, %r3769}, %fd7984;
	}
	{
	.reg .b32 %temp; 
	mov.b64 	{%r3770, %temp}, %fd7984;
	}
	mov.b32 	%r3771, -1077;
$L__BB2_239:
	add.s32 	%r1397, %r3769, -1;
	setp.gt.u32 	%p257, %r1397, 2146435070;
	@%p257 bra 	$L__BB2_243;
	shr.u32 	%r1400, %r3769, 20;
	add.s32 	%r3772, %r3771, %r1400;
	and.b32  	%r1401, %r3769, 1048575;
	or.b32  	%r1402, %r1401, 1072693248;
	mov.b64 	%fd7985, {%r3770, %r1402};
	setp.lt.u32 	%p259, %r1402, 1073127583;
	@%p259 bra 	$L__BB2_242;
	{
	.reg .b32 %temp; 
	mov.b64 	{%r1403, %temp}, %fd7985;
	}
	{
	.reg .b32 %temp; 
	mov.b64 	{%temp, %r1404}, %fd7985;
	}
	add.s32 	%r1405, %r1404, -1048576;
	mov.b64 	%fd7985, {%r1403, %r1405};
	add.s32 	%r3772, %r3772, 1;
$L__BB2_242:
	add.f64 	%fd2036, %fd7985, 0dBFF0000000000000;
	add.f64 	%fd2037, %fd7985, 0d3FF0000000000000;
	rcp.approx.ftz.f64 	%fd2038, %fd2037;
	neg.f64 	%fd2039, %fd2037;
	fma.rn.f64 	%fd2040, %fd2039, %fd2038, 0d3FF0000000000000;
	fma.rn.f64 	%fd2041, %fd2040, %fd2040, %fd2040;
	fma.rn.f64 	%fd2042, %fd2041, %fd2038, %fd2038;
	mul.f64 	%fd2043, %fd2036, %fd2042;
	fma.rn.f64 	%fd2044, %fd2036, %fd2042, %fd2043;
	mul.f64 	%fd2045, %fd2044, %fd2044;
	fma.rn.f64 	%fd2046, %fd2045, 0d3EB1380B3AE80F1E, 0d3ED0EE258B7A8B04;
	fma.rn.f64 	%fd2047, %fd2046, %fd2045, 0d3EF3B2669F02676F;
	fma.rn.f64 	%fd2048, %fd2047, %fd2045, 0d3F1745CBA9AB0956;
	fma.rn.f64 	%fd2049, %fd2048, %fd2045, 0d3F3C71C72D1B5154;
	fma.rn.f64 	%fd2050, %fd2049, %fd2045, 0d3F624924923BE72D;
	fma.rn.f64 	%fd2051, %fd2050, %fd2045, 0d3F8999999999A3C4;
	fma.rn.f64 	%fd2052, %fd2051, %fd2045, 0d3FB5555555555554;
	sub.f64 	%fd2053, %fd2036, %fd2044;
	add.f64 	%fd2054, %fd2053, %fd2053;
	neg.f64 	%fd2055, %fd2044;
	fma.rn.f64 	%fd2056, %fd2055, %fd2036, %fd2054;
	mul.f64 	%fd2057, %fd2042, %fd2056;
	mul.f64 	%fd2058, %fd2045, %fd2052;
	fma.rn.f64 	%fd2059, %fd2058, %fd2044, %fd2057;
	xor.b32  	%r1406, %r3772, -2147483648;
	mov.b32 	%r1407, 1127219200;
	mov.b64 	%fd2060, {%r1406, %r1407};
	sub.f64 	%fd2061, %fd2060, %fd3;
	fma.rn.f64 	%fd2062, %fd2061, 0d3FE62E42FEFA39EF, %fd2044;
	fma.rn.f64 	%fd2063, %fd2061, 0dBFE62E42FEFA39EF, %fd2062;
	sub.f64 	%fd2064, %fd2063, %fd2044;
	sub.f64 	%fd2065, %fd2059, %fd2064;
	fma.rn.f64 	%fd2066, %fd2061, 0d3C7ABC9E3B39803F, %fd2065;
	add.f64 	%fd7986, %fd2062, %fd2066;
	bra.uni 	$L__BB2_244;
$L__BB2_243:
	fma.rn.f64 	%fd2035, %fd7984, 0d7FF0000000000000, 0d7FF0000000000000;
	{
	.reg .b32 %temp; 
	mov.b64 	{%temp, %r1398}, %fd7984;
	}
	and.b32  	%r1399, %r1398, 2147483647;
	setp.eq.s32 	%p258, %r1399, 0;
	selp.f64 	%fd7986, 0dFFF0000000000000, %fd2035, %p258;
$L__BB2_244:
	mul.f64 	%fd2068, %fd246, 0dBFE0000000000000;
	mul.f64 	%fd2069, %fd246, %fd2068;
	fma.rn.f64 	%fd259, %fd247, %fd7986, %fd2069;
	sub.f64 	%fd260, %fd250, %fd246;
	abs.f64 	%fd2070, %fd259;
	setp.equ.f64 	%p260, %fd2070, 0d7FF0000000000000;
	abs.f64 	%fd2071, %fd260;
	setp.equ.f64 	%p261, %fd2071, 0d7FF0000000000000;
	or.pred  	%p262, %p260, %p261;
	@%p262 bra 	$L__BB2_378;
	mov.b64 	%rd171, %fd248;
	setp.lt.s64 	%p263, %rd171, 0;
	and.b64  	%rd172, %rd171, 9223372036854775807;
	add.s64 	%rd173, %rd172, -4503599627370496;
	setp.lt.u64 	%p264, %rd173, 9214364837600034816;
	and.pred  	%p265, %p264, %p263;
	add.s64 	%rd174, %rd172, -1;
	setp.lt.u64 	%p266, %rd174, 4503599627370495;
	and.pred  	%p267, %p266, %p263;
	setp.eq.s64 	%p268, %rd172, 0;
	or.pred  	%p269, %p268, %p267;
	setp.eq.s64 	%p270, %rd172, 9218868437227405312;
	or.pred  	%p271, %p269, %p270;
	setp.gt.s64 	%p272, %rd172, 9218868437227405312;
	or.pred  	%p273, %p271, %p272;
	or.pred  	%p274, %p273, %p265;
	abs.f64 	%fd2074, %fd249;
	setp.equ.f64 	%p275, %fd2074, 0d7FF0000000000000;
	or.pred  	%p276, %p274, %p275;
	setp.leu.f64 	%p277, %fd249, 0d3FF0000000000000;
	or.pred  	%p278, %p276, %p277;
	@%p278 bra 	$L__BB2_378;
	div.rn.f64 	%fd261, %fd249, %fd248;
	{
	.reg .b32 %temp; 
	mov.b64 	{%temp, %r3773}, %fd261;
	}
	{
	.reg .b32 %temp; 
	mov.b64 	{%r3774, %temp}, %fd261;
	}
	setp.gt.s32 	%p279, %r3773, 1048575;
	mov.b32 	%r3775, -1023;
	mov.f64 	%fd7987, %fd261;
	@%p279 bra 	$L__BB2_248;
	mul.f64 	%fd7987, %fd261, 0d4350000000000000;
	{
	.reg .b32 %temp; 
	mov.b64 	{%temp, %r3773}, %fd7987;
	}
	{
	.reg .b32 %temp; 
	mov.b64 	{%r3774, %temp}, %fd7987;
	}
	mov.b32 	%r3775, -1077;
$L__BB2_248:
	add.s32 	%r1410, %r3773, -1;
	setp.gt.u32 	%p280, %r1410, 2146435070;
	@%p280 bra 	$L__BB2_252;
	shr.u32 	%r1413, %r3773, 20;
	add.s32 	%r3776, %r3775, %r1413;
	and.b32  	%r1414, %r3773, 1048575;
	or.b32  	%r1415, %r1414, 1072693248;
	mov.b64 	%fd7988, {%r3774, %r1415};
	setp.lt.u32 	%p282, %r1415, 1073127583;
	@%p282 bra 	$L__BB2_251;
	{
	.reg .b32 %temp; 
	mov.b64 	{%r1416, %temp}, %fd7988;
	}
	{
	.reg .b32 %temp; 
	mov.b64 	{%temp, %r1417}, %fd7988;
	}
	add.s32 	%r1418, %r1417, -1048576;
	mov.b64 	%fd7988, {%r1416, %r1418};
	add.s32 	%r3776, %r3776, 1;
$L__BB2_251:
	add.f64 	%fd2077, %fd7988, 0dBFF0000000000000;
	add.f64 	%fd2078, %fd7988, 0d3FF0000000000000;
	rcp.approx.ftz.f64 	%fd2079, %fd2078;
	neg.f64 	%fd2080, %fd2078;
	fma.rn.f64 	%fd2081, %fd2080, %fd2079, 0d3FF0000000000000;
	fma.rn.f64 	%fd2082, %fd2081, %fd2081, %fd2081;
	fma.rn.f64 	%fd2083, %fd2082, %fd2079, %fd2079;
	mul.f64 	%fd2084, %fd2077, %fd2083;
	fma.rn.f64 	%fd2085, %fd2077, %fd2083, %fd2084;
	mul.f64 	%fd2086, %fd2085, %fd2085;
	fma.rn.f64 	%fd2087, %fd2086, 0d3EB1380B3AE80F1E, 0d3ED0EE258B7A8B04;
	fma.rn.f64 	%fd2088, %fd2087, %fd2086, 0d3EF3B2669F02676F;
	fma.rn.f64 	%fd2089, %fd2088, %fd2086, 0d3F1745CBA9AB0956;
	fma.rn.f64 	%fd2090, %fd2089, %fd2086, 0d3F3C71C72D1B5154;
	fma.rn.f64 	%fd2091, %fd2090, %fd2086, 0d3F624924923BE72D;
	fma.rn.f64 	%fd2092, %fd2091, %fd2086, 0d3F8999999999A3C4;
	fma.rn.f64 	%fd2093, %fd2092, %fd2086, 0d3FB5555555555554;
	sub.f64 	%fd2094, %fd2077, %fd2085;
	add.f64 	%fd2095, %fd2094, %fd2094;
	neg.f64 	%fd2096, %fd2085;
	fma.rn.f64 	%fd2097, %fd2096, %fd2077, %fd2095;
	mul.f64 	%fd2098, %fd2083, %fd2097;
	mul.f64 	%fd2099, %fd2086, %fd2093;
	fma.rn.f64 	%fd2100, %fd2099, %fd2085, %fd2098;
	xor.b32  	%r1419, %r3776, -2147483648;
	mov.b32 	%r1420, 1127219200;
	mov.b64 	%fd2101, {%r1419, %r1420};
	sub.f64 	%fd2102, %fd2101, %fd3;
	fma.rn.f64 	%fd2103, %fd2102, 0d3FE62E42FEFA39EF, %fd2085;
	fma.rn.f64 	%fd2104, %fd2102, 0dBFE62E42FEFA39EF, %fd2103;
	sub.f64 	%fd2105, %fd2104, %fd2085;
	sub.f64 	%fd2106, %fd2100, %fd2105;
	fma.rn.f64 	%fd2107, %fd2102, 0d3C7ABC9E3B39803F, %fd2106;
	add.f64 	%fd7989, %fd2103, %fd2107;
	bra.uni 	$L__BB2_253;
$L__BB2_252:
	fma.rn.f64 	%fd2076, %fd7987, 0d7FF0000000000000, 0d7FF0000000000000;
	{
	.reg .b32 %temp; 
	mov.b64 	{%temp, %r1411}, %fd7987;
	}
	and.b32  	%r1412, %r1411, 2147483647;
	setp.eq.s32 	%p281, %r1412, 0;
	selp.f64 	%fd7989, 0dFFF0000000000000, %fd2076, %p281;
$L__BB2_253:
	mul.f64 	%fd2109, %fd248, 0dBFE0000000000000;
	mul.f64 	%fd2110, %fd248, %fd2109;
	fma.rn.f64 	%fd270, %fd249, %fd7989, %fd2110;
	sub.f64 	%fd271, %fd261, %fd248;
	abs.f64 	%fd2111, %fd270;
	setp.equ.f64 	%p283, %fd2111, 0d7FF0000000000000;
	abs.f64 	%fd2112, %fd271;
	setp.equ.f64 	%p284, %fd2112, 0d7FF0000000000000;
	or.pred  	%p285, %p283, %p284;
	@%p285 bra 	$L__BB2_378;
	rcp.rn.f64 	%fd2115, %fd8015;
	sub.f64 	%fd2116, %fd1, %fd244;
	mul.f64 	%fd272, %fd2116, %fd2115;
	sub.f64 	%fd2117, %fd2, %fd244;
	mul.f64 	%fd273, %fd2117, %fd2115;
	sub.f64 	%fd2118, %fd14, %fd244;
	mul.f64 	%fd274, %fd2118, %fd2115;
	neg.f64 	%fd275, %fd246;
	setp.geu.f64 	%p286, %fd272, %fd275;
	mov.f64 	%fd7998, 0d0000000000000000;
	@%p286 bra 	$L__BB2_279;
	add.f64 	%fd276, %fd247, 0dBFF0000000000000;
	fma.rn.f64 	%fd2119, %fd259, 0d3FF71547652B82FE, 0d4338000000000000;
	{
	.reg .b32 %temp; 
	mov.b64 	{%r191, %temp}, %fd2119;
	}
	mov.f64 	%fd2120, 0dC338000000000000;
	add.rn.f64 	%fd2121, %fd2119, %fd2120;
	fma.rn.f64 	%fd2122, %fd2121, 0dBFE62E42FEFA39EF, %fd259;
	fma.rn.f64 	%fd2123, %fd2121, 0dBC7ABC9E3B39803F, %fd2122;
	fma.rn.f64 	%fd2124, %fd2123, 0d3E5ADE1569CE2BDF, 0d3E928AF3FCA213EA;
	fma.rn.f64 	%fd2125, %fd2124, %fd2123, 0d3EC71DEE62401315;
	fma.rn.f64 	%fd2126, %fd2125, %fd2123, 0d3EFA01997C89EB71;
	fma.rn.f64 	%fd2127, %fd2126, %fd2123, 0d3F2A01A014761F65;
	fma.rn.f64 	%fd2128, %fd2127, %fd2123, 0d3F56C16C1852B7AF;
	fma.rn.f64 	%fd2129, %fd2128, %fd2123, 0d3F81111111122322;
	fma.rn.f64 	%fd2130, %fd2129, %fd2123, 0d3FA55555555502A1;
	fma.rn.f64 	%fd2131, %fd2130, %fd2123, 0d3FC5555555555511;
	fma.rn.f64 	%fd2132, %fd2131, %fd2123, 0d3FE000000000000B;
	fma.rn.f64 	%fd2133, %fd2132, %fd2123, 0d3FF0000000000000;
	fma.rn.f64 	%fd2134, %fd2133, %fd2123, 0d3FF0000000000000;
	{
	.reg .b32 %temp; 
	mov.b64 	{%r192, %temp}, %fd2134;
	}
	{
	.reg .b32 %temp; 
	mov.b64 	{%temp, %r193}, %fd2134;
	}
	shl.b32 	%r1421, %r191, 20;
	add.s32 	%r1422, %r1421, %r193;
	mov.b64 	%fd7990, {%r192, %r1422};
	{
	.reg .b32 %temp; 
	mov.b64 	{%temp, %r1423}, %fd259;
	}
	mov.b32 	%f33, %r1423;
	abs.f32 	%f6, %f33;
	setp.lt.f32 	%p287, %f6, 0f4086232B;
	@%p287 bra 	$L__BB2_258;
	setp.lt.f64 	%p288, %fd259, 0d0000000000000000;
	add.f64 	%fd2135, %fd259, 0d7FF0000000000000;
	selp.f64 	%fd7990, 0d0000000000000000, %fd2135, %p288;
	setp.geu.f32 	%p289, %f6, 0f40874800;
	@%p289 bra 	$L__BB2_258;
	shr.u32 	%r1424, %r191, 31;
	add.s32 	%r1425, %r191, %r1424;
	shr.s32 	%r1426, %r1425, 1;
	shl.b32 	%r1427, %r1426, 20;
	add.s32 	%r1428, %r193, %r1427;
	mov.b64 	%fd2136, {%r192, %r1428};
	sub.s32 	%r1429, %r191, %r1426;
	shl.b32 	%r1430, %r1429, 20;
	add.s32 	%r1431, %r1430, 1072693248;
	mov.b32 	%r1432, 0;
	mov.b64 	%fd2137, {%r1432, %r1431};
	mul.f64 	%fd7990, %fd2137, %fd2136;
$L__BB2_258:
	setp.lt.f64 	%p290, %fd273, %fd275;
	selp.f64 	%fd2138, %fd273, %fd275, %p290;
	sub.f64 	%fd281, %fd260, %fd2138;
	neg.f64 	%fd282, %fd276;
	{
	.reg .b32 %temp; 
	mov.b64 	{%temp, %r194}, %fd281;
	}
	{
	.reg .b32 %temp; 
	mov.b64 	{%temp, %r195}, %fd282;
	}
	shr.u32 	%r1433, %r195, 20;
	and.b32  	%r1434, %r1433, 2047;
	add.s32 	%r1435, %r1434, -1012;
	mov.b64 	%rd175, %fd282;
	shl.b64 	%rd10, %rd175, %r1435;
	setp.eq.s64 	%p17, %rd10, -9223372036854775808;
	abs.f64 	%fd283, %fd281;
	setp.neu.f64 	%p291, %fd281, 0d0000000000000000;
	@%p291 bra 	$L__BB2_260;
	setp.eq.s64 	%p294, %rd10, -9223372036854775808;
	abs.f64 	%fd2147, %fd276;
	setp.neu.f64 	%p295, %fd2147, 0d3FE0000000000000;
	and.pred  	%p15, %p295, %p294;
	selp.b32 	%r1436, %r194, 0, %p15;
	setp.lt.s32 	%p296, %r195, 0;
	or.b32  	%r1437, %r1436, 2146435072;
	selp.b32 	%r1438, %r1437, %r1436, %p296;
	mov.b32 	%r1439, 0;
	mov.b64 	%fd7992, {%r1439, %r1438};
	bra.uni 	$L__BB2_261;
$L__BB2_260:
	{ // callseq 32, 0
	.param .b64 param0;
	st.param.f64 	[param0], %fd283;
	.param .b64 param1;
	st.param.f64 	[param1], %fd282;
	.param .b64 retval0;
	call.uni (retval0), 
	__internal_accurate_pow, 
	(
	param0, 
	param1
	);
	ld.param.f64 	%fd2139, [retval0];
	} // callseq 32
	setp.lt.s32 	%p292, %r194, 0;
	cvt.rzi.f64.f64 	%fd2141, %fd282;
	setp.neu.f64 	%p293, %fd2141, %fd282;
	neg.f64 	%fd2143, %fd2139;
	selp.f64 	%fd2144, %fd2143, %fd2139, %p17;
	selp.f64 	%fd2145, %fd2144, %fd2139, %p292;
	selp.f64 	%fd2146, 0dFFF8000000000000, %fd2145, %p293;
	selp.f64 	%fd7992, %fd2146, %fd2145, %p292;
	mov.pred 	%p15, %p17;
$L__BB2_261:
	sub.f64 	%fd2148, %fd281, %fd276;
	{
	.reg .b32 %temp; 
	mov.b64 	{%temp, %r1440}, %fd2148;
	}
	and.b32  	%r1441, %r1440, 2146435072;
	setp.ne.s32 	%p297, %r1441, 2146435072;
	@%p297 bra 	$L__BB2_268;
	setp.num.f64 	%p298, %fd281, %fd281;
	@%p298 bra 	$L__BB2_264;
	add.rn.f64 	%fd7992, %fd281, %fd282;
	bra.uni 	$L__BB2_268;
$L__BB2_264:
	abs.f64 	%fd2149, %fd276;
	setp.neu.f64 	%p299, %fd2149, 0d7FF0000000000000;
	@%p299 bra 	$L__BB2_266;
	setp.gt.f64 	%p304, %fd283, 0d3FF0000000000000;
	selp.b32 	%r1449, 2146435072, 0, %p304;
	setp.lt.s32 	%p305, %r195, 0;
	xor.b32  	%r1450, %r1449, 2146435072;
	selp.b32 	%r1451, %r1450, %r1449, %p305;
	setp.eq.f64 	%p306, %fd281, 0dBFF0000000000000;
	selp.b32 	%r1452, 1072693248, %r1451, %p306;
	mov.b32 	%r1453, 0;
	mov.b64 	%fd7992, {%r1453, %r1452};
	bra.uni 	$L__BB2_268;
$L__BB2_266:
	setp.neu.f64 	%p300, %fd283, 0d7FF0000000000000;
	@%p300 bra 	$L__BB2_268;
	setp.lt.s32 	%p301, %r194, 0;
	setp.lt.s32 	%p302, %r195, 0;
	selp.b32 	%r1442, 0, 2146435072, %p302;
	and.b32  	%r1443, %r195, 2147483647;
	setp.ne.s32 	%p303, %r1443, 1071644672;
	or.b32  	%r1444, %r1442, -2147483648;
	selp.b32 	%r1445, %r1444, %r1442, %p303;
	selp.b32 	%r1446, %r1445, %r1442, %p15;
	selp.b32 	%r1447, %r1446, %r1442, %p301;
	mov.b32 	%r1448, 0;
	mov.b64 	%fd7992, {%r1448, %r1447};
$L__BB2_268:
	sub.f64 	%fd291, %fd260, %fd272;
	{
	.reg .b32 %temp; 
	mov.b64 	{%temp, %r196}, %fd291;
	}
	abs.f64 	%fd292, %fd291;
	setp.neu.f64 	%p307, %fd291, 0d0000000000000000;
	@%p307 bra 	$L__BB2_270;
	setp.eq.s64 	%p311, %rd10, -9223372036854775808;
	abs.f64 	%fd2158, %fd276;
	setp.neu.f64 	%p312, %fd2158, 0d3FE0000000000000;
	and.pred  	%p17, %p312, %p311;
	selp.b32 	%r1454, %r196, 0, %p17;
	setp.lt.s32 	%p313, %r195, 0;
	or.b32  	%r1455, %r1454, 2146435072;
	selp.b32 	%r1456, %r1455, %r1454, %p313;
	mov.b32 	%r1457, 0;
	mov.b64 	%fd7994, {%r1457, %r1456};
	bra.uni 	$L__BB2_271;
$L__BB2_270:
	{ // callseq 33, 0
	.param .b64 param0;
	st.param.f64 	[param0], %fd292;
	.param .b64 param1;
	st.param.f64 	[param1], %fd282;
	.param .b64 retval0;
	call.uni (retval0), 
	__internal_accurate_pow, 
	(
	param0, 
	param1
	);
	ld.param.f64 	%fd2150, [retval0];
	} // callseq 33
	setp.lt.s32 	%p308, %r196, 0;
	cvt.rzi.f64.f64 	%fd2152, %fd282;
	setp.neu.f64 	%p309, %fd2152, %fd282;
	neg.f64 	%fd2154, %fd2150;
	setp.eq.s64 	%p310, %rd10, -9223372036854775808;
	selp.f64 	%fd2155, %fd2154, %fd2150, %p310;
	selp.f64 	%fd2156, %fd2155, %fd2150, %p308;
	selp.f64 	%fd2157, 0dFFF8000000000000, %fd2156, %p309;
	selp.f64 	%fd7994, %fd2157, %fd2156, %p308;
$L__BB2_271:
	sub.f64 	%fd2159, %fd291, %fd276;
	{
	.reg .b32 %temp; 
	mov.b64 	{%temp, %r1458}, %fd2159;
	}
	and.b32  	%r1459, %r1458, 2146435072;
	setp.ne.s32 	%p314, %r1459, 2146435072;
	@%p314 bra 	$L__BB2_278;
	setp.num.f64 	%p315, %fd291, %fd291;
	@%p315 bra 	$L__BB2_274;
	add.rn.f64 	%fd7994, %fd291, %fd282;
	bra.uni 	$L__BB2_278;
$L__BB2_274:
	abs.f64 	%fd2160, %fd276;
	setp.neu.f64 	%p316, %fd2160, 0d7FF0000000000000;
	@%p316 bra 	$L__BB2_276;
	setp.gt.f64 	%p321, %fd292, 0d3FF0000000000000;
	selp.b32 	%r1467, 2146435072, 0, %p321;
	setp.lt.s32 	%p322, %r195, 0;
	xor.b32  	%r1468, %r1467, 2146435072;
	selp.b32 	%r1469, %r1468, %r1467, %p322;
	setp.eq.f64 	%p323, %fd291, 0dBFF0000000000000;
	selp.b32 	%r1470, 1072693248, %r1469, %p323;
	mov.b32 	%r1471, 0;
	mov.b64 	%fd7994, {%r1471, %r1470};
	bra.uni 	$L__BB2_278;
$L__BB2_276:
	setp.neu.f64 	%p317, %fd292, 0d7FF0000000000000;
	@%p317 bra 	$L__BB2_278;
	setp.lt.s32 	%p318, %r196, 0;
	setp.lt.s32 	%p319, %r195, 0;
	selp.b32 	%r1460, 0, 2146435072, %p319;
	and.b32  	%r1461, %r195, 2147483647;
	setp.ne.s32 	%p320, %r1461, 1071644672;
	or.b32  	%r1462, %r1460, -2147483648;
	selp.b32 	%r1463, %r1462, %r1460, %p320;
	selp.b32 	%r1464, %r1463, %r1460, %p17;
	selp.b32 	%r1465, %r1464, %r1460, %p318;
	mov.b32 	%r1466, 0;
	mov.b64 	%fd7994, {%r1466, %r1465};
$L__BB2_278:
	setp.eq.f64 	%p324, %fd276, 0d0000000000000000;
	setp.eq.f64 	%p325, %fd291, 0d3FF0000000000000;
	selp.f64 	%fd2162, 0d3FF0000000000000, %fd7994, %p324;
	selp.f64 	%fd2163, 0d3FF0000000000000, %fd2162, %p325;
	div.rn.f64 	%fd2164, %fd7990, %fd276;
	setp.eq.f64 	%p326, %fd281, 0d3FF0000000000000;
	selp.f64 	%fd2165, 0d3FF0000000000000, %fd7992, %p324;
	selp.f64 	%fd2166, 0d3FF0000000000000, %fd2165, %p326;
	sub.f64 	%fd2167, %fd2166, %fd2163;
	mul.f64 	%fd7998, %fd2164, %fd2167;
	mov.b64 	%rd176, %fd7998;
	setp.lt.s64 	%p327, %rd176, 0;
	and.b64  	%rd177, %rd176, 9223372036854775807;
	add.s64 	%rd178, %rd177, -4503599627370496;
	setp.lt.u64 	%p328, %rd178, 9214364837600034816;
	and.pred  	%p329, %p328, %p327;
	add.s64 	%rd179, %rd177, -1;
	setp.lt.u64 	%p330, %rd179, 4503599627370495;
	and.pred  	%p331, %p330, %p327;
	setp.eq.s64 	%p332, %rd177, 0;
	or.pred  	%p333, %p332, %p331;
	setp.eq.s64 	%p334, %rd177, 9218868437227405312;
	or.pred  	%p335, %p333, %p334;
	setp.gt.s64 	%p336, %rd177, 9218868437227405312;
	or.pred  	%p337, %p335, %p336;
	or.pred  	%p338, %p337, %p329;
	@%p338 bra 	$L__BB2_378;
$L__BB2_279:
	setp.gt.f64 	%p339, %fd272, %fd275;
	selp.f64 	%fd302, %fd272, %fd275, %p339;
	setp.lt.f64 	%p340, %fd273, %fd248;
	selp.f64 	%fd303, %fd273, %fd248, %p340;
	setp.leu.f64 	%p341, %fd303, %fd302;
	@%p341 bra 	$L__BB2_287;
	mul.f64 	%fd304, %fd303, 0dBFE6A09E667F3BCD;
	{
	.reg .b32 %temp; 
	mov.b64 	{%temp, %r197}, %fd304;
	}
	and.b32  	%r198, %r197, 2147483647;
	{
	.reg .b32 %temp; 
	mov.b64 	{%r199, %temp}, %fd304;
	}
	setp.gt.u32 	%p342, %r198, 2146435071;
	@%p342 bra 	$L__BB2_282;
	mov.b64 	%fd2171, {%r199, %r198};
	add.f64 	%fd2172, %fd2171, 0dC010000000000000;
	add.f64 	%fd2173, %fd2171, 0d4010000000000000;
	rcp.approx.ftz.f64 	%fd2174, %fd2173;
	neg.f64 	%fd2175, %fd2173;
	fma.rn.f64 	%fd2176, %fd2175, %fd2174, 0d3FF0000000000000;
	fma.rn.f64 	%fd2177, %fd2176, %fd2176, %fd2176;
	fma.rn.f64 	%fd2178, %fd2177, %fd2174, %fd2174;
	mul.f64 	%fd2179, %fd2172, %fd2178;
	mov.f64 	%fd2180, 0d3FF0000000000000;
	add.rn.f64 	%fd2181, %fd2179, %fd2180;
	fma.rn.f64 	%fd2182, %fd2181, 0dC010000000000000, %fd2171;
	neg.f64 	%fd2183, %fd2179;
	fma.rn.f64 	%fd2184, %fd2183, %fd2171, %fd2182;
	fma.rn.f64 	%fd2185, %fd2178, %fd2184, %fd2179;
	fma.rn.f64 	%fd2186, %fd2185, 0dBDF8774AD4E0BFD7, 0dBE44E1C6FD03D328;
	fma.rn.f64 	%fd2187, %fd2186, %fd2185, 0dBE4330149F7A56B6;
	fma.rn.f64 	%fd2188, %fd2187, %fd2185, 0d3E7BEDDED8376273;
	fma.rn.f64 	%fd2189, %fd2188, %fd2185, 0d3E6F9254C3ABF22B;
	fma.rn.f64 	%fd2190, %fd2189, %fd2185, 0dBEAB9068C2148CF0;
	fma.rn.f64 	%fd2191, %fd2190, %fd2185, 0d3E94C6454DB34009;
	fma.rn.f64 	%fd2192, %fd2191, %fd2185, 0d3ED7F1C378F2311D;
	fma.rn.f64 	%fd2193, %fd2192, %fd2185, 0dBEE78E051C6D5C58;
	fma.rn.f64 	%fd2194, %fd2193, %fd2185, 0dBEF995B4EAD14A90;
	fma.rn.f64 	%fd2195, %fd2194, %fd2185, 0d3F23BE27CF0A29B2;
	fma.rn.f64 	%fd2196, %fd2195, %fd2185, 0dBF2A1DEF3E81672E;
	fma.rn.f64 	%fd2197, %fd2196, %fd2185, 0dBF48D4ABE68C1713;
	fma.rn.f64 	%fd2198, %fd2197, %fd2185, 0d3F749C67210DD6B4;
	fma.rn.f64 	%fd2199, %fd2198, %fd2185, 0dBF9096238568E357;
	fma.rn.f64 	%fd2200, %fd2199, %fd2185, 0d3FA3079EDF8C2DC9;
	fma.rn.f64 	%fd2201, %fd2200, %fd2185, 0dBFB0FB06DFF601FC;
	fma.rn.f64 	%fd2202, %fd2201, %fd2185, 0d3FB7FEE004DFBCDC;
	fma.rn.f64 	%fd2203, %fd2202, %fd2185, 0dBFB9DDB23C3DB8C6;
	fma.rn.f64 	%fd2204, %fd2203, %fd2185, 0d3FB16ECEFCFA5FDA;
	fma.rn.f64 	%fd2205, %fd2204, %fd2185, 0d3F8F7F5DF66FB6D6;
	fma.rn.f64 	%fd2206, %fd2205, %fd2185, 0dBFC1DF1AD154A29D;
	fma.rn.f64 	%fd2207, %fd2206, %fd2185, 0d3FF3BA5916E9FD7F;
	fma.rn.f64 	%fd2208, %fd2171, 0d4000000000000000, 0d3FF0000000000000;
	rcp.approx.ftz.f64 	%fd2209, %fd2208;
	neg.f64 	%fd2210, %fd2208;
	fma.rn.f64 	%fd2211, %fd2210, %fd2209, 0d3FF0000000000000;
	fma.rn.f64 	%fd2212, %fd2211, %fd2211, %fd2211;
	fma.rn.f64 	%fd2213, %fd2212, %fd2209, %fd2209;
	mul.f64 	%fd2214, %fd2213, %fd2207;
	mul.f64 	%fd2215, %fd2214, 0dC000000000000000;
	fma.rn.f64 	%fd2216, %fd2171, %fd2215, %fd2207;
	neg.f64 	%fd2217, %fd2214;
	add.rn.f64 	%fd2218, %fd2216, %fd2217;
	fma.rn.f64 	%fd2219, %fd2218, %fd2213, %fd2214;
	neg.f64 	%fd2220, %fd2171;
	mul.f64 	%fd2221, %fd2171, %fd2220;
	fma.rn.f64 	%fd2222, %fd2221, 0d3FF71547652B82FE, 0d4338000000000000;
	{
	.reg .b32 %temp; 
	mov.b64 	{%r1472, %temp}, %fd2222;
	}
	mov.f64 	%fd2223, 0dC338000000000000;
	add.rn.f64 	%fd2224, %fd2222, %fd2223;
	fma.rn.f64 	%fd2225, %fd2224, 0dBFE62E42FEFA39EF, %fd2221;
	fma.rn.f64 	%fd2226, %fd2224, 0dBC7ABC9E3B39803F, %fd2225;
	fma.rn.f64 	%fd2227, %fd2226, 0d3E5ADE1569CE2BDF, 0d3E928AF3FCA213EA;
	fma.rn.f64 	%fd2228, %fd2227, %fd2226, 0d3EC71DEE62401315;
	fma.rn.f64 	%fd2229, %fd2228, %fd2226, 0d3EFA01997C89EB71;
	fma.rn.f64 	%fd2230, %fd2229, %fd2226, 0d3F2A01A014761F65;
	fma.rn.f64 	%fd2231, %fd2230, %fd2226, 0d3F56C16C1852B7AF;
	fma.rn.f64 	%fd2232, %fd2231, %fd2226, 0d3F81111111122322;
	fma.rn.f64 	%fd2233, %fd2232, %fd2226, 0d3FA55555555502A1;
	fma.rn.f64 	%fd2234, %fd2233, %fd2226, 0d3FC5555555555511;
	fma.rn.f64 	%fd2235, %fd2234, %fd2226, 0d3FE000000000000B;
	fma.rn.f64 	%fd2236, %fd2235, %fd2226, 0d3FF0000000000000;
	fma.rn.f64 	%fd2237, %fd2236, %fd2226, 0d3FF0000000000000;
	shr.u32 	%r1473, %r1472, 31;
	add.s32 	%r1474, %r1472, %r1473;
	shr.s32 	%r1475, %r1474, 1;
	{
	.reg .b32 %temp; 
	mov.b64 	{%r1476, %temp}, %fd2237;
	}
	{
	.reg .b32 %temp; 
	mov.b64 	{%temp, %r1477}, %fd2237;
	}
	shl.b32 	%r1478, %r1475, 20;
	add.s32 	%r1479, %r1477, %r1478;
	mov.b64 	%fd2238, {%r1476, %r1479};
	sub.s32 	%r1480, %r1472, %r1475;
	shl.b32 	%r1481, %r1480, 20;
	add.s32 	%r1482, %r1481, 1072693248;
	mov.b32 	%r1483, 0;
	mov.b64 	%fd2239, {%r1483, %r1482};
	mul.f64 	%fd2240, %fd2239, %fd2238;
	neg.f64 	%fd2241, %fd2221;
	fma.rn.f64 	%fd2242, %fd2220, %fd2171, %fd2241;
	fma.rn.f64 	%fd2243, %fd2240, %fd2242, %fd2240;
	mul.f64 	%fd2244, %fd2243, %fd2219;
	setp.gt.u32 	%p346, %r198, 1077624832;
	selp.f64 	%fd2245, 0d0000000000000000, %fd2244, %p346;
	setp.lt.s32 	%p347, %r197, 0;
	mov.f64 	%fd2246, 0d4000000000000000;
	sub.f64 	%fd2247, %fd2246, %fd2245;
	selp.f64 	%fd7996, %fd2247, %fd2245, %p347;
	bra.uni 	$L__BB2_283;
$L__BB2_282:
	setp.eq.s32 	%p343, %r198, 2146435072;
	setp.eq.s32 	%p344, %r199, 0;
	setp.lt.s32 	%p345, %r197, 0;
	selp.f64 	%fd2168, 0d4000000000000000, 0d0000000000000000, %p345;
	add.f64 	%fd2169, %fd304, %fd304;
	selp.f64 	%fd2170, %fd2168, %fd2169, %p344;
	selp.f64 	%fd7996, %fd2170, %fd2169, %p343;
$L__BB2_283:
	mul.f64 	%fd308, %fd302, 0dBFE6A09E667F3BCD;
	{
	.reg .b32 %temp; 
	mov.b64 	{%temp, %r200}, %fd308;
	}
	and.b32  	%r201, %r200, 2147483647;
	{
	.reg .b32 %temp; 
	mov.b64 	{%r202, %temp}, %fd308;
	}
	setp.gt.u32 	%p348, %r201, 2146435071;
	@%p348 bra 	$L__BB2_285;
	mov.b64 	%fd2251, {%r202, %r201};
	add.f64 	%fd2252, %fd2251, 0dC010000000000000;
	add.f64 	%fd2253, %fd2251, 0d4010000000000000;
	rcp.approx.ftz.f64 	%fd2254, %fd2253;
	neg.f64 	%fd2255, %fd2253;
	fma.rn.f64 	%fd2256, %fd2255, %fd2254, 0d3FF0000000000000;
	fma.rn.f64 	%fd2257, %fd2256, %fd2256, %fd2256;
	fma.rn.f64 	%fd2258, %fd2257, %fd2254, %fd2254;
	mul.f64 	%fd2259, %fd2252, %fd2258;
	mov.f64 	%fd2260, 0d3FF0000000000000;
	add.rn.f64 	%fd2261, %fd2259, %fd2260;
	fma.rn.f64 	%fd2262, %fd2261, 0dC010000000000000, %fd2251;
	neg.f64 	%fd2263, %fd2259;
	fma.rn.f64 	%fd2264, %fd2263, %fd2251, %fd2262;
	fma.rn.f64 	%fd2265, %fd2258, %fd2264, %fd2259;
	fma.rn.f64 	%fd2266, %fd2265, 0dBDF8774AD4E0BFD7, 0dBE44E1C6FD03D328;
	fma.rn.f64 	%fd2267, %fd2266, %fd2265, 0dBE4330149F7A56B6;
	fma.rn.f64 	%fd2268, %fd2267, %fd2265, 0d3E7BEDDED8376273;
	fma.rn.f64 	%fd2269, %fd2268, %fd2265, 0d3E6F9254C3ABF22B;
	fma.rn.f64 	%fd2270, %fd2269, %fd2265, 0dBEAB9068C2148CF0;
	fma.rn.f64 	%fd2271, %fd2270, %fd2265, 0d3E94C6454DB34009;
	fma.rn.f64 	%fd2272, %fd2271, %fd2265, 0d3ED7F1C378F2311D;
	fma.rn.f64 	%fd2273, %fd2272, %fd2265, 0dBEE78E051C6D5C58;
	fma.rn.f64 	%fd2274, %fd2273, %fd2265, 0dBEF995B4EAD14A90;
	fma.rn.f64 	%fd2275, %fd2274, %fd2265, 0d3F23BE27CF0A29B2;
	fma.rn.f64 	%fd2276, %fd2275, %fd2265, 0dBF2A1DEF3E81672E;
	fma.rn.f64 	%fd2277, %fd2276, %fd2265, 0dBF48D4ABE68C1713;
	fma.rn.f64 	%fd2278, %fd2277, %fd2265, 0d3F749C67210DD6B4;
	fma.rn.f64 	%fd2279, %fd2278, %fd2265, 0dBF9096238568E357;
	fma.rn.f64 	%fd2280, %fd2279, %fd2265, 0d3FA3079EDF8C2DC9;
	fma.rn.f64 	%fd2281, %fd2280, %fd2265, 0dBFB0FB06DFF601FC;
	fma.rn.f64 	%fd2282, %fd2281, %fd2265, 0d3FB7FEE004DFBCDC;
	fma.rn.f64 	%fd2283, %fd2282, %fd2265, 0dBFB9DDB23C3DB8C6;
	fma.rn.f64 	%fd2284, %fd2283, %fd2265, 0d3FB16ECEFCFA5FDA;
	fma.rn.f64 	%fd2285, %fd2284, %fd2265, 0d3F8F7F5DF66FB6D6;
	fma.rn.f64 	%fd2286, %fd2285, %fd2265, 0dBFC1DF1AD154A29D;
	fma.rn.f64 	%fd2287, %fd2286, %fd2265, 0d3FF3BA5916E9FD7F;
	fma.rn.f64 	%fd2288, %fd2251, 0d4000000000000000, 0d3FF0000000000000;
	rcp.approx.ftz.f64 	%fd2289, %fd2288;
	neg.f64 	%fd2290, %fd2288;
	fma.rn.f64 	%fd2291, %fd2290, %fd2289, 0d3FF0000000000000;
	fma.rn.f64 	%fd2292, %fd2291, %fd2291, %fd2291;
	fma.rn.f64 	%fd2293, %fd2292, %fd2289, %fd2289;
	mul.f64 	%fd2294, %fd2293, %fd2287;
	mul.f64 	%fd2295, %fd2294, 0dC000000000000000;
	fma.rn.f64 	%fd2296, %fd2251, %fd2295, %fd2287;
	neg.f64 	%fd2297, %fd2294;
	add.rn.f64 	%fd2298, %fd2296, %fd2297;
	fma.rn.f64 	%fd2299, %fd2298, %fd2293, %fd2294;
	neg.f64 	%fd2300, %fd2251;
	mul.f64 	%fd2301, %fd2251, %fd2300;
	fma.rn.f64 	%fd2302, %fd2301, 0d3FF71547652B82FE, 0d4338000000000000;
	{
	.reg .b32 %temp; 
	mov.b64 	{%r1484, %temp}, %fd2302;
	}
	mov.f64 	%fd2303, 0dC338000000000000;
	add.rn.f64 	%fd2304, %fd2302, %fd2303;
	fma.rn.f64 	%fd2305, %fd2304, 0dBFE62E42FEFA39EF, %fd2301;
	fma.rn.f64 	%fd2306, %fd2304, 0dBC7ABC9E3B39803F, %fd2305;
	fma.rn.f64 	%fd2307, %fd2306, 0d3E5ADE1569CE2BDF, 0d3E928AF3FCA213EA;
	fma.rn.f64 	%fd2308, %fd2307, %fd2306, 0d3EC71DEE62401315;
	fma.rn.f64 	%fd2309, %fd2308, %fd2306, 0d3EFA01997C89EB71;
	fma.rn.f64 	%fd2310, %fd2309, %fd2306, 0d3F2A01A014761F65;
	fma.rn.f64 	%fd2311, %fd2310, %fd2306, 0d3F56C16C1852B7AF;
	fma.rn.f64 	%fd2312, %fd2311, %fd2306, 0d3F81111111122322;
	fma.rn.f64 	%fd2313, %fd2312, %fd2306, 0d3FA55555555502A1;
	fma.rn.f64 	%fd2314, %fd2313, %fd2306, 0d3FC5555555555511;
	fma.rn.f64 	%fd2315, %fd2314, %fd2306, 0d3FE000000000000B;
	fma.rn.f64 	%fd2316, %fd2315, %fd2306, 0d3FF0000000000000;
	fma.rn.f64 	%fd2317, %fd2316, %fd2306, 0d3FF0000000000000;
	shr.u32 	%r1485, %r1484, 31;
	add.s32 	%r1486, %r1484, %r1485;
	shr.s32 	%r1487, %r1486, 1;
	{
	.reg .b32 %temp; 
	mov.b64 	{%r1488, %temp}, %fd2317;
	}
	{
	.reg .b32 %temp; 
	mov.b64 	{%temp, %r1489}, %fd2317;
	}
	shl.b32 	%r1490, %r1487, 20;
	add.s32 	%r1491, %r1489, %r1490;
	mov.b64 	%fd2318, {%r1488, %r1491};
	sub.s32 	%r1492, %r1484, %r1487;
	shl.b32 	%r1493, %r1492, 20;
	add.s32 	%r1494, %r1493, 1072693248;
	mov.b32 	%r1495, 0;
	mov.b64 	%fd2319, {%r1495, %r1494};
	mul.f64 	%fd2320, %fd2319, %fd2318;
	neg.f64 	%fd2321, %fd2301;
	fma.rn.f64 	%fd2322, %fd2300, %fd2251, %fd2321;
	fma.rn.f64 	%fd2323, %fd2320, %fd2322, %fd2320;
	mul.f64 	%fd2324, %fd2323, %fd2299;
	setp.gt.u32 	%p352, %r201, 1077624832;
	selp.f64 	%fd2325, 0d0000000000000000, %fd2324, %p352;
	setp.lt.s32 	%p353, %r200, 0;
	mov.f64 	%fd2326, 0d4000000000000000;
	sub.f64 	%fd2327, %fd2326, %fd2325;
	selp.f64 	%fd7997, %fd2327, %fd2325, %p353;
	bra.uni 	$L__BB2_286;
$L__BB2_285:
	setp.eq.s32 	%p349, %r201, 2146435072;
	setp.eq.s32 	%p350, %r202, 0;
	setp.lt.s32 	%p351, %r200, 0;
	selp.f64 	%fd2248, 0d4000000000000000, 0d0000000000000000, %p351;
	add.f64 	%fd2249, %fd308, %fd308;
	selp.f64 	%fd2250, %fd2248, %fd2249, %p350;
	selp.f64 	%fd7997, %fd2250, %fd2249, %p349;
$L__BB2_286:
	mul.f64 	%fd2328, %fd7997, 0d3FE0000000000000;
	mul.f64 	%fd2329, %fd7996, 0d3FE0000000000000;
	sub.f64 	%fd2330, %fd2329, %fd2328;
	fma.rn.f64 	%fd7998, %fd2330, 0d40040D931FF62706, %fd7998;
$L__BB2_287:
	setp.leu.f64 	%p354, %fd273, %fd248;
	@%p354 bra 	$L__BB2_313;
	add.f64 	%fd314, %fd249, 0dBFF0000000000000;
	fma.rn.f64 	%fd2331, %fd270, 0d3FF71547652B82FE, 0d4338000000000000;
	{
	.reg .b32 %temp; 
	mov.b64 	{%r203, %temp}, %fd2331;
	}
	mov.f64 	%fd2332, 0dC338000000000000;
	add.rn.f64 	%fd2333, %fd2331, %fd2332;
	fma.rn.f64 	%fd2334, %fd2333, 0dBFE62E42FEFA39EF, %fd270;
	fma.rn.f64 	%fd2335, %fd2333, 0dBC7ABC9E3B39803F, %fd2334;
	fma.rn.f64 	%fd2336, %fd2335, 0d3E5ADE1569CE2BDF, 0d3E928AF3FCA213EA;
	fma.rn.f64 	%fd2337, %fd2336, %fd2335, 0d3EC71DEE62401315;
	fma.rn.f64 	%fd2338, %fd2337, %fd2335, 0d3EFA01997C89EB71;
	fma.rn.f64 	%fd2339, %fd2338, %fd2335, 0d3F2A01A014761F65;
	fma.rn.f64 	%fd2340, %fd2339, %fd2335, 0d3F56C16C1852B7AF;
	fma.rn.f64 	%fd2341, %fd2340, %fd2335, 0d3F81111111122322;
	fma.rn.f64 	%fd2342, %fd2341, %fd2335, 0d3FA55555555502A1;
	fma.rn.f64 	%fd2343, %fd2342, %fd2335, 0d3FC5555555555511;
	fma.rn.f64 	%fd2344, %fd2343, %fd2335, 0d3FE000000000000B;
	fma.rn.f64 	%fd2345, %fd2344, %fd2335, 0d3FF0000000000000;
	fma.rn.f64 	%fd2346, %fd2345, %fd2335, 0d3FF0000000000000;
	{
	.reg .b32 %temp; 
	mov.b64 	{%r204, %temp}, %fd2346;
	}
	{
	.reg .b32 %temp; 
	mov.b64 	{%temp, %r205}, %fd2346;
	}
	shl.b32 	%r1496, %r203, 20;
	add.s32 	%r1497, %r1496, %r205;
	mov.b64 	%fd7999, {%r204, %r1497};
	{
	.reg .b32 %temp; 
	mov.b64 	{%temp, %r1498}, %fd270;
	}
	mov.b32 	%f34, %r1498;
	abs.f32 	%f7, %f34;
	setp.lt.f32 	%p355, %f7, 0f4086232B;
	@%p355 bra 	$L__BB2_291;
	setp.lt.f64 	%p356, %fd270, 0d0000000000000000;
	add.f64 	%fd2347, %fd270, 0d7FF0000000000000;
	selp.f64 	%fd7999, 0d0000000000000000, %fd2347, %p356;
	setp.geu.f32 	%p357, %f7, 0f40874800;
	@%p357 bra 	$L__BB2_291;
	shr.u32 	%r1499, %r203, 31;
	add.s32 	%r1500, %r203, %r1499;
	shr.s32 	%r1501, %r1500, 1;
	shl.b32 	%r1502, %r1501, 20;
	add.s32 	%r1503, %r205, %r1502;
	mov.b64 	%fd2348, {%r204, %r1503};
	sub.s32 	%r1504, %r203, %r1501;
	shl.b32 	%r1505, %r1504, 20;
	add.s32 	%r1506, %r1505, 1072693248;
	mov.b32 	%r1507, 0;
	mov.b64 	%fd2349, {%r1507, %r1506};
	mul.f64 	%fd7999, %fd2349, %fd2348;
$L__BB2_291:
	setp.gt.f64 	%p358, %fd272, %fd248;
	selp.f64 	%fd2350, %fd272, %fd248, %p358;
	add.f64 	%fd319, %fd2350, %fd271;
	neg.f64 	%fd320, %fd314;
	{
	.reg .b32 %temp; 
	mov.b64 	{%temp, %r206}, %fd319;
	}
	{
	.reg .b32 %temp; 
	mov.b64 	{%temp, %r207}, %fd320;
	}
	shr.u32 	%r1508, %r207, 20;
	and.b32  	%r1509, %r1508, 2047;
	add.s32 	%r1510, %r1509, -1012;
	mov.b64 	%rd180, %fd320;
	shl.b64 	%rd11, %rd180, %r1510;
	setp.eq.s64 	%p22, %rd11, -9223372036854775808;
	abs.f64 	%fd321, %fd319;
	setp.neu.f64 	%p359, %fd319, 0d0000000000000000;
	@%p359 bra 	$L__BB2_293;
	setp.eq.s64 	%p362, %rd11, -9223372036854775808;
	abs.f64 	%fd2359, %fd314;
	setp.neu.f64 	%p363, %fd2359, 0d3FE0000000000000;
	and.pred  	%p20, %p363, %p362;
	selp.b32 	%r1511, %r206, 0, %p20;
	setp.lt.s32 	%p364, %r207, 0;
	or.b32  	%r1512, %r1511, 2146435072;
	selp.b32 	%r1513, %r1512, %r1511, %p364;
	mov.b32 	%r1514, 0;
	mov.b64 	%fd8001, {%r1514, %r1513};
	bra.uni 	$L__BB2_294;
$L__BB2_293:
	{ // callseq 34, 0
	.param .b64 param0;
	st.param.f64 	[param0], %fd321;
	.param .b64 param1;
	st.param.f64 	[param1], %fd320;
	.param .b64 retval0;
	call.uni (retval0), 
	__internal_accurate_pow, 
	(
	param0, 
	param1
	);
	ld.param.f64 	%fd2351, [retval0];
	} // callseq 34
	setp.lt.s32 	%p360, %r206, 0;
	cvt.rzi.f64.f64 	%fd2353, %fd320;
	setp.neu.f64 	%p361, %fd2353, %fd320;
	neg.f64 	%fd2355, %fd2351;
	selp.f64 	%fd2356, %fd2355, %fd2351, %p22;
	selp.f64 	%fd2357, %fd2356, %fd2351, %p360;
	selp.f64 	%fd2358, 0dFFF8000000000000, %fd2357, %p361;
	selp.f64 	%fd8001, %fd2358, %fd2357, %p360;
	mov.pred 	%p20, %p22;
$L__BB2_294:
	sub.f64 	%fd2360, %fd319, %fd314;
	{
	.reg .b32 %temp; 
	mov.b64 	{%temp, %r1515}, %fd2360;
	}
	and.b32  	%r1516, %r1515, 2146435072;
	setp.ne.s32 	%p365, %r1516, 2146435072;
	@%p365 bra 	$L__BB2_301;
	setp.num.f64 	%p366, %fd319, %fd319;
	@%p366 bra 	$L__BB2_297;
	add.rn.f64 	%fd8001, %fd319, %fd320;
	bra.uni 	$L__BB2_301;
$L__BB2_297:
	abs.f64 	%fd2361, %fd314;
	setp.neu.f64 	%p367, %fd2361, 0d7FF0000000000000;
	@%p367 bra 	$L__BB2_299;
	setp.gt.f64 	%p372, %fd321, 0d3FF0000000000000;
	selp.b32 	%r1524, 2146435072, 0, %p372;
	setp.lt.s32 	%p373, %r207, 0;
	xor.b32  	%r1525, %r1524, 2146435072;
	selp.b32 	%r1526, %r1525, %r1524, %p373;
	setp.eq.f64 	%p374, %fd319, 0dBFF0000000000000;
	selp.b32 	%r1527, 1072693248, %r1526, %p374;
	mov.b32 	%r1528, 0;
	mov.b64 	%fd8001, {%r1528, %r1527};
	bra.uni 	$L__BB2_301;
$L__BB2_299:
	setp.neu.f64 	%p368, %fd321, 0d7FF0000000000000;
	@%p368 bra 	$L__BB2_301;
	setp.lt.s32 	%p369, %r206, 0;
	setp.lt.s32 	%p370, %r207, 0;
	selp.b32 	%r1517, 0, 2146435072, %p370;
	and.b32  	%r1518, %r207, 2147483647;
	setp.ne.s32 	%p371, %r1518, 1071644672;
	or.b32  	%r1519, %r1517, -2147483648;
	selp.b32 	%r1520, %r1519, %r1517, %p371;
	selp.b32 	%r1521, %r1520, %r1517, %p20;
	selp.b32 	%r1522, %r1521, %r1517, %p369;
	mov.b32 	%r1523, 0;
	mov.b64 	%fd8001, {%r1523, %r1522};
$L__BB2_301:
	add.f64 	%fd329, %fd273, %fd271;
	{
	.reg .b32 %temp; 
	mov.b64 	{%temp, %r208}, %fd329;
	}
	abs.f64 	%fd330, %fd329;
	setp.neu.f64 	%p375, %fd329, 0d0000000000000000;
	@%p375 bra 	$L__BB2_303;
	setp.eq.s64 	%p379, %rd11, -9223372036854775808;
	abs.f64 	%fd2370, %fd314;
	setp.neu.f64 	%p380, %fd2370, 0d3FE0000000000000;
	and.pred  	%p22, %p380, %p379;
	selp.b32 	%r1529, %r208, 0, %p22;
	setp.lt.s32 	%p381, %r207, 0;
	or.b32  	%r1530, %r1529, 2146435072;
	selp.b32 	%r1531, %r1530, %r1529, %p381;
	mov.b32 	%r1532, 0;
	mov.b64 	%fd8003, {%r1532, %r1531};
	bra.uni 	$L__BB2_304;
$L__BB2_303:
	{ // callseq 35, 0
	.param .b64 param0;
	st.param.f64 	[param0], %fd330;
	.param .b64 param1;
	st.param.f64 	[param1], %fd320;
	.param .b64 retval0;
	call.uni (retval0), 
	__internal_accurate_pow, 
	(
	param0, 
	param1
	);
	ld.param.f64 	%fd2362, [retval0];
	} // callseq 35
	setp.lt.s32 	%p376, %r208, 0;
	cvt.rzi.f64.f64 	%fd2364, %fd320;
	setp.neu.f64 	%p377, %fd2364, %fd320;
	neg.f64 	%fd2366, %fd2362;
	setp.eq.s64 	%p378, %rd11, -9223372036854775808;
	selp.f64 	%fd2367, %fd2366, %fd2362, %p378;
	selp.f64 	%fd2368, %fd2367, %fd2362, %p376;
	selp.f64 	%fd2369, 0dFFF8000000000000, %fd2368, %p377;
	selp.f64 	%fd8003, %fd2369, %fd2368, %p376;
$L__BB2_304:
	sub.f64 	%fd2371, %fd329, %fd314;
	{
	.reg .b32 %temp; 
	mov.b64 	{%temp, %r1533}, %fd2371;
	}
	and.b32  	%r1534, %r1533, 2146435072;
	setp.ne.s32 	%p382, %r1534, 2146435072;
	@%p382 bra 	$L__BB2_311;
	setp.num.f64 	%p383, %fd329, %fd329;
	@%p383 bra 	$L__BB2_307;
	add.rn.f64 	%fd8003, %fd329, %fd320;
	bra.uni 	$L__BB2_311;
$L__BB2_307:
	abs.f64 	%fd2372, %fd314;
	setp.neu.f64 	%p384, %fd2372, 0d7FF0000000000000;
	@%p384 bra 	$L__BB2_309;
	setp.gt.f64 	%p389, %fd330, 0d3FF0000000000000;
	selp.b32 	%r1542, 2146435072, 0, %p389;
	setp.lt.s32 	%p390, %r207, 0;
	xor.b32  	%r1543, %r1542, 2146435072;
	selp.b32 	%r1544, %r1543, %r1542, %p390;
	setp.eq.f64 	%p391, %fd329, 0dBFF0000000000000;
	selp.b32 	%r1545, 1072693248, %r1544, %p391;
	mov.b32 	%r1546, 0;
	mov.b64 	%fd8003, {%r1546, %r1545};
	bra.uni 	$L__BB2_311;
$L__BB2_309:
	setp.neu.f64 	%p385, %fd330, 0d7FF0000000000000;
	@%p385 bra 	$L__BB2_311;
	setp.lt.s32 	%p386, %r208, 0;
	setp.lt.s32 	%p387, %r207, 0;
	selp.b32 	%r1535, 0, 2146435072, %p387;
	and.b32  	%r1536, %r207, 2147483647;
	setp.ne.s32 	%p388, %r1536, 1071644672;
	or.b32  	%r1537, %r1535, -2147483648;
	selp.b32 	%r1538, %r1537, %r1535, %p388;
	selp.b32 	%r1539, %r1538, %r1535, %p22;
	selp.b32 	%r1540, %r1539, %r1535, %p386;
	mov.b32 	%r1541, 0;
	mov.b64 	%fd8003, {%r1541, %r1540};
$L__BB2_311:
	setp.eq.f64 	%p392, %fd314, 0d0000000000000000;
	setp.eq.f64 	%p393, %fd329, 0d3FF0000000000000;
	selp.f64 	%fd2374, 0d3FF0000000000000, %fd8003, %p392;
	selp.f64 	%fd2375, 0d3FF0000000000000, %fd2374, %p393;
	div.rn.f64 	%fd2376, %fd7999, %fd314;
	setp.eq.f64 	%p394, %fd319, 0d3FF0000000000000;
	selp.f64 	%fd2377, 0d3FF0000000000000, %fd8001, %p392;
	selp.f64 	%fd2378, 0d3FF0000000000000, %fd2377, %p394;
	sub.f64 	%fd2379, %fd2378, %fd2375;
	mul.f64 	%fd338, %fd2376, %fd2379;
	mov.b64 	%rd181, %fd338;
	setp.lt.s64 	%p395, %rd181, 0;
	and.b64  	%rd182, %rd181, 9223372036854775807;
	add.s64 	%rd183, %rd182, -4503599627370496;
	setp.lt.u64 	%p396, %rd183, 9214364837600034816;
	and.pred  	%p397, %p396, %p395;
	add.s64 	%rd184, %rd182, -1;
	setp.lt.u64 	%p398, %rd184, 4503599627370495;
	and.pred  	%p399, %p398, %p395;
	setp.eq.s64 	%p400, %rd182, 0;
	or.pred  	%p401, %p400, %p399;
	setp.eq.s64 	%p402, %rd182, 9218868437227405312;
	or.pred  	%p403, %p401, %p402;
	setp.gt.s64 	%p404, %rd182, 9218868437227405312;
	or.pred  	%p405, %p403, %p404;
	or.pred  	%p406, %p405, %p397;
	@%p406 bra 	$L__BB2_378;
	add.f64 	%fd7998, %fd7998, %fd338;
$L__BB2_313:
	mov.b64 	%rd185, %fd7998;
	setp.lt.s64 	%p407, %rd185, 0;
	and.b64  	%rd186, %rd185, 9223372036854775807;
	add.s64 	%rd187, %rd186, -4503599627370496;
	setp.lt.u64 	%p408, %rd187, 9214364837600034816;
	and.pred  	%p409, %p408, %p407;
	add.s64 	%rd188, %rd186, -1;
	setp.lt.u64 	%p410, %rd188, 4503599627370495;
	and.pred  	%p411, %p410, %p407;
	setp.eq.s64 	%p412, %rd186, 0;
	or.pred  	%p413, %p412, %p411;
	setp.eq.s64 	%p414, %rd186, 9218868437227405312;
	or.pred  	%p415, %p413, %p414;
	setp.gt.s64 	%p416, %rd186, 9218868437227405312;
	or.pred  	%p417, %p415, %p416;
	or.pred  	%p418, %p417, %p409;
	@%p418 bra 	$L__BB2_378;
	{
	.reg .b32 %temp; 
	mov.b64 	{%temp, %r3777}, %fd7998;
	}
	{
	.reg .b32 %temp; 
	mov.b64 	{%r3778, %temp}, %fd7998;
	}
	setp.gt.s32 	%p419, %r3777, 1048575;
	mov.b32 	%r3779, -1023;
	@%p419 bra 	$L__BB2_316;
	mul.f64 	%fd7998, %fd7998, 0d4350000000000000;
	{
	.reg .b32 %temp; 
	mov.b64 	{%temp, %r3777}, %fd7998;
	}
	{
	.reg .b32 %temp; 
	mov.b64 	{%r3778, %temp}, %fd7998;
	}
	mov.b32 	%r3779, -1077;
$L__BB2_316:
	add.s32 	%r1549, %r3777, -1;
	setp.gt.u32 	%p420, %r1549, 2146435070;
	@%p420 bra 	$L__BB2_320;
	shr.u32 	%r1552, %r3777, 20;
	add.s32 	%r3780, %r3779, %r1552;
	and.b32  	%r1553, %r3777, 1048575;
	or.b32  	%r1554, %r1553, 1072693248;
	mov.b64 	%fd8006, {%r3778, %r1554};
	setp.lt.u32 	%p422, %r1554, 1073127583;
	@%p422 bra 	$L__BB2_319;
	{
	.reg .b32 %temp; 
	mov.b64 	{%r1555, %temp}, %fd8006;
	}
	{
	.reg .b32 %temp; 
	mov.b64 	{%temp, %r1556}, %fd8006;
	}
	add.s32 	%r1557, %r1556, -1048576;
	mov.b64 	%fd8006, {%r1555, %r1557};
	add.s32 	%r3780, %r3780, 1;
$L__BB2_319:
	add.f64 	%fd2382, %fd8006, 0dBFF0000000000000;
	add.f64 	%fd2383, %fd8006, 0d3FF0000000000000;
	rcp.approx.ftz.f64 	%fd2384, %fd2383;
	neg.f64 	%fd2385, %fd2383;
	fma.rn.f64 	%fd2386, %fd2385, %fd2384, 0d3FF0000000000000;
	fma.rn.f64 	%fd2387, %fd2386, %fd2386, %fd2386;
	fma.rn.f64 	%fd2388, %fd2387, %fd2384, %fd2384;
	mul.f64 	%fd2389, %fd2382, %fd2388;
	fma.rn.f64 	%fd2390, %fd2382, %fd2388, %fd2389;
	mul.f64 	%fd2391, %fd2390, %fd2390;
	fma.rn.f64 	%fd2392, %fd2391, 0d3EB1380B3AE80F1E, 0d3ED0EE258B7A8B04;
	fma.rn.f64 	%fd2393, %fd2392, %fd2391, 0d3EF3B2669F02676F;
	fma.rn.f64 	%fd2394, %fd2393, %fd2391, 0d3F1745CBA9AB0956;
	fma.rn.f64 	%fd2395, %fd2394, %fd2391, 0d3F3C71C72D1B5154;
	fma.rn.f64 	%fd2396, %fd2395, %fd2391, 0d3F624924923BE72D;
	fma.rn.f64 	%fd2397, %fd2396, %fd2391, 0d3F8999999999A3C4;
	fma.rn.f64 	%fd2398, %fd2397, %fd2391, 0d3FB5555555555554;
	sub.f64 	%fd2399, %fd2382, %fd2390;
	add.f64 	%fd2400, %fd2399, %fd2399;
	neg.f64 	%fd2401, %fd2390;
	fma.rn.f64 	%fd2402, %fd2401, %fd2382, %fd2400;
	mul.f64 	%fd2403, %fd2388, %fd2402;
	mul.f64 	%fd2404, %fd2391, %fd2398;
	fma.rn.f64 	%fd2405, %fd2404, %fd2390, %fd2403;
	xor.b32  	%r1558, %r3780, -2147483648;
	mov.b32 	%r1559, 1127219200;
	mov.b64 	%fd2406, {%r1558, %r1559};
	sub.f64 	%fd2407, %fd2406, %fd3;
	fma.rn.f64 	%fd2408, %fd2407, 0d3FE62E42FEFA39EF, %fd2390;
	fma.rn.f64 	%fd2409, %fd2407, 0dBFE62E42FEFA39EF, %fd2408;
	sub.f64 	%fd2410, %fd2409, %fd2390;
	sub.f64 	%fd2411, %fd2405, %fd2410;
	fma.rn.f64 	%fd2412, %fd2407, 0d3C7ABC9E3B39803F, %fd2411;
	add.f64 	%fd8007, %fd2408, %fd2412;
	bra.uni 	$L__BB2_321;
$L__BB2_320:
	fma.rn.f64 	%fd2381, %fd7998, 0d7FF0000000000000, 0d7FF0000000000000;
	{
	.reg .b32 %temp; 
	mov.b64 	{%temp, %r1550}, %fd7998;
	}
	and.b32  	%r1551, %r1550, 2147483647;
	setp.eq.s32 	%p421, %r1551, 0;
	selp.f64 	%fd8007, 0dFFF0000000000000, %fd2381, %p421;
$L__BB2_321:
	setp.geu.f64 	%p423, %fd274, %fd275;
	@%p423 bra 	$L__BB2_330;
	sub.f64 	%fd8008, %fd260, %fd274;
	{
	.reg .b32 %temp; 
	mov.b64 	{%temp, %r3781}, %fd8008;
	}
	{
	.reg .b32 %temp; 
	mov.b64 	{%r3782, %temp}, %fd8008;
	}
	setp.gt.s32 	%p429, %r3781, 1048575;
	mov.b32 	%r3783, -1023;
	@%p429 bra 	$L__BB2_324;
	mul.f64 	%fd8008, %fd8008, 0d4350000000000000;
	{
	.reg .b32 %temp; 
	mov.b64 	{%temp, %r3781}, %fd8008;
	}
	{
	.reg .b32 %temp; 
	mov.b64 	{%r3782, %temp}, %fd8008;
	}
	mov.b32 	%r3783, -1077;
$L__BB2_324:
	add.s32 	%r1575, %r3781, -1;
	setp.gt.u32 	%p430, %r1575, 2146435070;
	@%p430 bra 	$L__BB2_328;
	shr.u32 	%r1578, %r3781, 20;
	add.s32 	%r3784, %r3783, %r1578;
	and.b32  	%r1579, %r3781, 1048575;
	or.b32  	%r1580, %r1579, 1072693248;
	mov.b64 	%fd8009, {%r3782, %r1580};
	setp.lt.u32 	%p432, %r1580, 1073127583;
	@%p432 bra 	$L__BB2_327;
	{
	.reg .b32 %temp; 
	mov.b64 	{%r1581, %temp}, %fd8009;
	}
	{
	.reg .b32 %temp; 
	mov.b64 	{%temp, %r1582}, %fd8009;
	}
	add.s32 	%r1583, %r1582, -1048576;
	mov.b64 	%fd8009, {%r1581, %r1583};
	add.s32 	%r3784, %r3784, 1;
$L__BB2_327:
	add.f64 	%fd2448, %fd8009, 0dBFF0000000000000;
	add.f64 	%fd2449, %fd8009, 0d3FF0000000000000;
	rcp.approx.ftz.f64 	%fd2450, %fd2449;
	neg.f64 	%fd2451, %fd2449;
	fma.rn.f64 	%fd2452, %fd2451, %fd2450, 0d3FF0000000000000;
	fma.rn.f64 	%fd2453, %fd2452, %fd2452, %fd2452;
	fma.rn.f64 	%fd2454, %fd2453, %fd2450, %fd2450;
	mul.f64 	%fd2455, %fd2448, %fd2454;
	fma.rn.f64 	%fd2456, %fd2448, %fd2454, %fd2455;
	mul.f64 	%fd2457, %fd2456, %fd2456;
	fma.rn.f64 	%fd2458, %fd2457, 0d3EB1380B3AE80F1E, 0d3ED0EE258B7A8B04;
	fma.rn.f64 	%fd2459, %fd2458, %fd2457, 0d3EF3B2669F02676F;
	fma.rn.f64 	%fd2460, %fd2459, %fd2457, 0d3F1745CBA9AB0956;
	fma.rn.f64 	%fd2461, %fd2460, %fd2457, 0d3F3C71C72D1B5154;
	fma.rn.f64 	%fd2462, %fd2461, %fd2457, 0d3F624924923BE72D;
	fma.rn.f64 	%fd2463, %fd2462, %fd2457, 0d3F8999999999A3C4;
	fma.rn.f64 	%fd2464, %fd2463, %fd2457, 0d3FB5555555555554;
	sub.f64 	%fd2465, %fd2448, %fd2456;
	add.f64 	%fd2466, %fd2465, %fd2465;
	neg.f64 	%fd2467, %fd2456;
	fma.rn.f64 	%fd2468, %fd2467, %fd2448, %fd2466;
	mul.f64 	%fd2469, %fd2454, %fd2468;
	mul.f64 	%fd2470, %fd2457, %fd2464;
	fma.rn.f64 	%fd2471, %fd2470, %fd2456, %fd2469;
	xor.b32  	%r1584, %r3784, -2147483648;
	mov.b32 	%r1585, 1127219200;
	mov.b64 	%fd2472, {%r1584, %r1585};
	sub.f64 	%fd2473, %fd2472, %fd3;
	fma.rn.f64 	%fd2474, %fd2473, 0d3FE62E42FEFA39EF, %fd2456;
	fma.rn.f64 	%fd2475, %fd2473, 0dBFE62E42FEFA39EF, %fd2474;
	sub.f64 	%fd2476, %fd2475, %fd2456;
	sub.f64 	%fd2477, %fd2471, %fd2476;
	fma.rn.f64 	%fd2478, %fd2473, 0d3C7ABC9E3B39803F, %fd2477;
	add.f64 	%fd8010, %fd2474, %fd2478;
	bra.uni 	$L__BB2_329;
$L__BB2_328:
	fma.rn.f64 	%fd2447, %fd8008, 0d7FF0000000000000, 0d7FF0000000000000;
	{
	.reg .b32 %temp; 
	mov.b64 	{%temp, %r1576}, %fd8008;
	}
	and.b32  	%r1577, %r1576, 2147483647;
	setp.eq.s32 	%p431, %r1577, 0;
	selp.f64 	%fd8010, 0dFFF0000000000000, %fd2447, %p431;
$L__BB2_329:
	mul.f64 	%fd2479, %fd247, %fd8010;
	sub.f64 	%fd8014, %fd259, %fd2479;
	bra.uni 	$L__BB2_340;
$L__BB2_330:
	setp.leu.f64 	%p424, %fd274, %fd248;
	@%p424 bra 	$L__BB2_339;
	add.f64 	%fd8011, %fd274, %fd271;
	{
	.reg .b32 %temp; 
	mov.b64 	{%temp, %r3785}, %fd8011;
	}
	{
	.reg .b32 %temp; 
	mov.b64 	{%r3786, %temp}, %fd8011;
	}
	setp.gt.s32 	%p425, %r3785, 1048575;
	mov.b32 	%r3787, -1023;
	@%p425 bra 	$L__BB2_333;
	mul.f64 	%fd8011, %fd8011, 0d4350000000000000;
	{
	.reg .b32 %temp; 
	mov.b64 	{%temp, %r3785}, %fd8011;
	}
	{
	.reg .b32 %temp; 
	mov.b64 	{%r3786, %temp}, %fd8011;
	}
	mov.b32 	%r3787, -1077;
$L__BB2_333:
	add.s32 	%r1562, %r3785, -1;
	setp.gt.u32 	%p426, %r1562, 2146435070;
	@%p426 bra 	$L__BB2_337;
	shr.u32 	%r1565, %r3785, 20;
	add.s32 	%r3788, %r3787, %r1565;
	and.b32  	%r1566, %r3785, 1048575;
	or.b32  	%r1567, %r1566, 1072693248;
	mov.b64 	%fd8012, {%r3786, %r1567};
	setp.lt.u32 	%p428, %r1567, 1073127583;
	@%p428 bra 	$L__BB2_336;
	{
	.reg .b32 %temp; 
	mov.b64 	{%r1568, %temp}, %fd8012;
	}
	{
	.reg .b32 %temp; 
	mov.b64 	{%temp, %r1569}, %fd8012;
	}
	add.s32 	%r1570, %r1569, -1048576;
	mov.b64 	%fd8012, {%r1568, %r1570};
	add.s32 	%r3788, %r3788, 1;
$L__BB2_336:
	add.f64 	%fd2415, %fd8012, 0dBFF0000000000000;
	add.f64 	%fd2416, %fd8012, 0d3FF0000000000000;
	rcp.approx.ftz.f64 	%fd2417, %fd2416;
	neg.f64 	%fd2418, %fd2416;
	fma.rn.f64 	%fd2419, %fd2418, %fd2417, 0d3FF0000000000000;
	fma.rn.f64 	%fd2420, %fd2419, %fd2419, %fd2419;
	fma.rn.f64 	%fd2421, %fd2420, %fd2417, %fd2417;
	mul.f64 	%fd2422, %fd2415, %fd2421;
	fma.rn.f64 	%fd2423, %fd2415, %fd2421, %fd2422;
	mul.f64 	%fd2424, %fd2423, %fd2423;
	fma.rn.f64 	%fd2425, %fd2424, 0d3EB1380B3AE80F1E, 0d3ED0EE258B7A8B04;
	fma.rn.f64 	%fd2426, %fd2425, %fd2424, 0d3EF3B2669F02676F;
	fma.rn.f64 	%fd2427, %fd2426, %fd2424, 0d3F1745CBA9AB0956;
	fma.rn.f64 	%fd2428, %fd2427, %fd2424, 0d3F3C71C72D1B5154;
	fma.rn.f64 	%fd2429, %fd2428, %fd2424, 0d3F624924923BE72D;
	fma.rn.f64 	%fd2430, %fd2429, %fd2424, 0d3F8999999999A3C4;
	fma.rn.f64 	%fd2431, %fd2430, %fd2424, 0d3FB5555555555554;
	sub.f64 	%fd2432, %fd2415, %fd2423;
	add.f64 	%fd2433, %fd2432, %fd2432;
	neg.f64 	%fd2434, %fd2423;
	fma.rn.f64 	%fd2435, %fd2434, %fd2415, %fd2433;
	mul.f64 	%fd2436, %fd2421, %fd2435;
	mul.f64 	%fd2437, %fd2424, %fd2431;
	fma.rn.f64 	%fd2438, %fd2437, %fd2423, %fd2436;
	xor.b32  	%r1571, %r3788, -2147483648;
	mov.b32 	%r1572, 1127219200;
	mov.b64 	%fd2439, {%r1571, %r1572};
	sub.f64 	%fd2440, %fd2439, %fd3;
	fma.rn.f64 	%fd2441, %fd2440, 0d3FE62E42FEFA39EF, %fd2423;
	fma.rn.f64 	%fd2442, %fd2440, 0dBFE62E42FEFA39EF, %fd2441;
	sub.f64 	%fd2443, %fd2442, %fd2423;
	sub.f64 	%fd2444, %fd2438, %fd2443;
	fma.rn.f64 	%fd2445, %fd2440, 0d3C7ABC9E3B39803F, %fd2444;
	add.f64 	%fd8013, %fd2441, %fd2445;
	bra.uni 	$L__BB2_338;
$L__BB2_337:
	fma.rn.f64 	%fd2414, %fd8011, 0d7FF0000000000000, 0d7FF0000000000000;
	{
	.reg .b32 %temp; 
	mov.b64 	{%temp, %r1563}, %fd8011;
	}
	and.b32  	%r1564, %r1563, 2147483647;
	setp.eq.s32 	%p427, %r1564, 0;
	selp.f64 	%fd8013, 0dFFF0000000000000, %fd2414, %p427;
$L__BB2_338:
	mul.f64 	%fd2446, %fd249, %fd8013;
	sub.f64 	%fd8014, %fd270, %fd2446;
	bra.uni 	$L__BB2_340;
$L__BB2_339:
	mul.f64 	%fd2413, %fd274, 0dBFE0000000000000;
	mul.f64 	%fd8014, %fd274, %fd2413;
$L__BB2_340:
	{
	.reg .b32 %temp; 
	mov.b64 	{%temp, %r3789}, %fd8015;
	}
	{
	.reg .b32 %temp; 
	mov.b64 	{%r3790, %temp}, %fd8015;
	}
	setp.gt.s32 	%p433, %r3789, 1048575;
	mov.b32 	%r3791, -1023;
	@%p433 bra 	$L__BB2_342;
	mul.f64 	%fd8015, %fd8015, 0d4350000000000000;
	{
	.reg .b32 %temp; 
	mov.b64 	{%temp, %r3789}, %fd8015;
	}
	{
	.reg .b32 %temp; 
	mov.b64 	{%r3790, %temp}, %fd8015;
	}
	mov.b32 	%r3791, -1077;
$L__BB2_342:
	add.s32 	%r1588, %r3789, -1;
	setp.gt.u32 	%p434, %r1588, 2146435070;
	@%p434 bra 	$L__BB2_346;
	shr.u32 	%r1591, %r3789, 20;
	add.s32 	%r3792, %r3791, %r1591;
	and.b32  	%r1592, %r3789, 1048575;
	or.b32  	%r1593, %r1592, 1072693248;
	mov.b64 	%fd8016, {%r3790, %r1593};
	setp.lt.u32 	%p436, %r1593, 1073127583;
	@%p436 bra 	$L__BB2_345;
	{
	.reg .b32 %temp; 
	mov.b64 	{%r1594, %temp}, %fd8016;
	}
	{
	.reg .b32 %temp; 
	mov.b64 	{%temp, %r1595}, %fd8016;
	}
	add.s32 	%r1596, %r1595, -1048576;
	mov.b64 	%fd8016, {%r1594, %r1596};
	add.s32 	%r3792, %r3792, 1;
$L__BB2_345:
	add.f64 	%fd2481, %fd8016, 0dBFF0000000000000;
	add.f64 	%fd2482, %fd8016, 0d3FF0000000000000;
	rcp.approx.ftz.f64 	%fd2483, %fd2482;
	neg.f64 	%fd2484, %fd2482;
	fma.rn.f64 	%fd2485, %fd2484, %fd2483, 0d3FF0000000000000;
	fma.rn.f64 	%fd2486, %fd2485, %fd2485, %fd2485;
	fma.rn.f64 	%fd2487, %fd2486, %fd2483, %fd2483;
	mul.f64 	%fd2488, %fd2481, %fd2487;
	fma.rn.f64 	%fd2489, %fd2481, %fd2487, %fd2488;
	mul.f64 	%fd2490, %fd2489, %fd2489;
	fma.rn.f64 	%fd2491, %fd2490, 0d3EB1380B3AE80F1E, 0d3ED0EE258B7A8B04;
	fma.rn.f64 	%fd2492, %fd2491, %fd2490, 0d3EF3B2669F02676F;
	fma.rn.f64 	%fd2493, %fd2492, %fd2490, 0d3F1745CBA9AB0956;
	fma.rn.f64 	%fd2494, %fd2493, %fd2490, 0d3F3C71C72D1B5154;
	fma.rn.f64 	%fd2495, %fd2494, %fd2490, 0d3F624924923BE72D;
	fma.rn.f64 	%fd2496, %fd2495, %fd2490, 0d3F8999999999A3C4;
	fma.rn.f64 	%fd2497, %fd2496, %fd2490, 0d3FB5555555555554;
	sub.f64 	%fd2498, %fd2481, %fd2489;
	add.f64 	%fd2499, %fd2498, %fd2498;
	neg.f64 	%fd2500, %fd2489;
	fma.rn.f64 	%fd2501, %fd2500, %fd2481, %fd2499;
	mul.f64 	%fd2502, %fd2487, %fd2501;
	mul.f64 	%fd2503, %fd2490, %fd2497;
	fma.rn.f64 	%fd2504, %fd2503, %fd2489, %fd2502;
	xor.b32  	%r1597, %r3792, -2147483648;
	mov.b32 	%r1598, 1127219200;
	mov.b64 	%fd2505, {%r1597, %r1598};
	sub.f64 	%fd2506, %fd2505, %fd3;
	fma.rn.f64 	%fd2507, %fd2506, 0d3FE62E42FEFA39EF, %fd2489;
	fma.rn.f64 	%fd2508, %fd2506, 0dBFE62E42FEFA39EF, %fd2507;
	sub.f64 	%fd2509, %fd2508, %fd2489;
	sub.f64 	%fd2510, %fd2504, %fd2509;
	fma.rn.f64 	%fd2511, %fd2506, 0d3C7ABC9E3B39803F, %fd2510;
	add.f64 	%fd8017, %fd2507, %fd2511;
	bra.uni 	$L__BB2_347;
$L__BB2_346:
	fma.rn.f64 	%fd2480, %fd8015, 0d7FF0000000000000, 0d7FF0000000000000;
	{
	.reg .b32 %temp; 
	mov.b64 	{%temp, %r1589}, %fd8015;
	}
	and.b32  	%r1590, %r1589, 2147483647;
	setp.eq.s32 	%p435, %r1590, 0;
	selp.f64 	%fd8017, 0dFFF0000000000000, %fd2480, %p435;
$L__BB2_347:
	sub.f64 	%fd2512, %fd8014, %fd8017;
	sub.f64 	%fd8049, %fd2512, %fd8007;
	bra.uni 	$L__BB2_378;
$L__BB2_348:
	fma.rn.f64 	%fd1900, %fd8027, 0d7FF0000000000000, 0d7FF0000000000000;
	{
	.reg .b32 %temp; 
	mov.b64 	{%temp, %r1282}, %fd8027;
	}
	and.b32  	%r1283, %r1282, 2147483647;
	setp.eq.s32 	%p202, %r1283, 0;
	selp.f64 	%fd8030, 0dFFF0000000000000, %fd1900, %p202;
$L__BB2_349:
	setp.lt.u32 	%p204, %r20, 8;
	mov.f64 	%fd8036, 0d3FF0000000000000;
	mov.b32 	%r3803, 0;
	mov.f64 	%fd8035, %fd15;
	mov.f64 	%fd8046, %fd8036;
	@%p204 bra 	$L__BB2_352;
	and.b32  	%r3803, %r20, -8;
	mov.f64 	%fd8036, 0d3FF0000000000000;
	mov.b32 	%r3801, 0;
	mov.f64 	%fd8035, %fd15;
$L__BB2_351:
	.pragma "nounroll";
	add.s32 	%r1294, %r3801, %r19;
	mul.wide.u32 	%rd121, %r1294, 4;
	add.s64 	%rd122, %rd7, %rd121;
	ld.global.nc.u32 	%r1295, [%rd122];
	shl.b32 	%r1296, %r1295, 3;
	mov.u32 	%r1297, shared;
	add.s32 	%r1298, %r1297, %r1296;
	ld.shared.f64 	%fd1935, [%r1298];
	setp.eq.s32 	%p205, %r3801, 0;
	mul.f64 	%fd1936, %fd16, %fd8035;
	sub.f64 	%fd1937, %fd1936, %fd8036;
	selp.f64 	%fd1938, %fd8036, %fd8035, %p205;
	selp.f64 	%fd1939, %fd8035, %fd1937, %p205;
	fma.rn.f64 	%fd1940, %fd1939, %fd1935, %fd8046;
	add.s32 	%r1299, %r1294, 1;
	mul.wide.u32 	%rd123, %r1299, 4;
	add.s64 	%rd124, %rd7, %rd123;
	ld.global.nc.u32 	%r1300, [%rd124];
	shl.b32 	%r1301, %r1300, 3;
	add.s32 	%r1302, %r1297, %r1301;
	ld.shared.f64 	%fd1941, [%r1302];
	mul.f64 	%fd1942, %fd16, %fd1939;
	sub.f64 	%fd1943, %fd1942, %fd1938;
	fma.rn.f64 	%fd1944, %fd1943, %fd1941, %fd1940;
	add.s32 	%r1303, %r1294, 2;
	mul.wide.u32 	%rd125, %r1303, 4;
	add.s64 	%rd126, %rd7, %rd125;
	ld.global.nc.u32 	%r1304, [%rd126];
	shl.b32 	%r1305, %r1304, 3;
	add.s32 	%r1306, %r1297, %r1305;
	ld.shared.f64 	%fd1945, [%r1306];
	mul.f64 	%fd1946, %fd16, %fd1943;
	sub.f64 	%fd1947, %fd1946, %fd1939;
	fma.rn.f64 	%fd1948, %fd1947, %fd1945, %fd1944;
	add.s32 	%r1307, %r1294, 3;
	mul.wide.u32 	%rd127, %r1307, 4;
	add.s64 	%rd128, %rd7, %rd127;
	ld.global.nc.u32 	%r1308, [%rd128];
	shl.b32 	%r1309, %r1308, 3;
	add.s32 	%r1310, %r1297, %r1309;
	ld.shared.f64 	%fd1949, [%r1310];
	mul.f64 	%fd1950, %fd16, %fd1947;
	sub.f64 	%fd1951, %fd1950, %fd1943;
	fma.rn.f64 	%fd1952, %fd1951, %fd1949, %fd1948;
	add.s32 	%r1311, %r1294, 4;
	mul.wide.u32 	%rd129, %r1311, 4;
	add.s64 	%rd130, %rd7, %rd129;
	ld.global.nc.u32 	%r1312, [%rd130];
	shl.b32 	%r1313, %r1312, 3;
	add.s32 	%r1314, %r1297, %r1313;
	ld.shared.f64 	%fd1953, [%r1314];
	mul.f64 	%fd1954, %fd16, %fd1951;
	sub.f64 	%fd1955, %fd1954, %fd1947;
	fma.rn.f64 	%fd1956, %fd1955, %fd1953, %fd1952;
	add.s32 	%r1315, %r1294, 5;
	mul.wide.u32 	%rd131, %r1315, 4;
	add.s64 	%rd132, %rd7, %rd131;
	ld.global.nc.u32 	%r1316, [%rd132];
	shl.b32 	%r1317, %r1316, 3;
	add.s32 	%r1318, %r1297, %r1317;
	ld.shared.f64 	%fd1957, [%r1318];
	mul.f64 	%fd1958, %fd16, %fd1955;
	sub.f64 	%fd1959, %fd1958, %fd1951;
	fma.rn.f64 	%fd1960, %fd1959, %fd1957, %fd1956;
	add.s32 	%r1319, %r1294, 6;
	mul.wide.u32 	%rd133, %r1319, 4;
	add.s64 	%rd134, %rd7, %rd133;
	ld.global.nc.u32 	%r1320, [%rd134];
	shl.b32 	%r1321, %r1320, 3;
	add.s32 	%r1322, %r1297, %r1321;
	ld.shared.f64 	%fd1961, [%r1322];
	mul.f64 	%fd1962, %fd16, %fd1959;
	sub.f64 	%fd8036, %fd1962, %fd1955;
	fma.rn.f64 	%fd1963, %fd8036, %fd1961, %fd1960;
	add.s32 	%r1323, %r1294, 7;
	mul.wide.u32 	%rd135, %r1323, 4;
	add.s64 	%rd136, %rd7, %rd135;
	ld.global.nc.u32 	%r1324, [%rd136];
	shl.b32 	%r1325, %r1324, 3;
	add.s32 	%r1326, %r1297, %r1325;
	ld.shared.f64 	%fd1964, [%r1326];
	mul.f64 	%fd1965, %fd16, %fd8036;
	sub.f64 	%fd8035, %fd1965, %fd1959;
	fma.rn.f64 	%fd8046, %fd8035, %fd1964, %fd1963;
	add.s32 	%r3801, %r3801, 8;
	setp.ne.s32 	%p206, %r3801, %r3803;
	@%p206 bra 	$L__BB2_351;
$L__BB2_352:
	setp.eq.s32 	%p207, %r249, 0;
	@%p207 bra 	$L__BB2_360;
	and.b32  	%r276, %r20, 3;
	setp.lt.u32 	%p208, %r249, 4;
	@%p208 bra 	$L__BB2_355;
	add.s32 	%r1327, %r3803, %r19;
	mul.wide.u32 	%rd137, %r1327, 4;
	add.s64 	%rd138, %rd7, %rd137;
	ld.global.nc.u32 	%r1328, [%rd138];
	shl.b32 	%r1329, %r1328, 3;
	mov.u32 	%r1330, shared;
	add.s32 	%r1331, %r1330, %r1329;
	ld.shared.f64 	%fd1967, [%r1331];
	setp.eq.s32 	%p209, %r3803, 0;
	mul.f64 	%fd1968, %fd16, %fd8035;
	sub.f64 	%fd1969, %fd1968, %fd8036;
	selp.f64 	%fd1970, %fd8036, %fd8035, %p209;
	selp.f64 	%fd1971, %fd8035, %fd1969, %p209;
	fma.rn.f64 	%fd1972, %fd1971, %fd1967, %fd8046;
	add.s32 	%r1332, %r1327, 1;
	mul.wide.u32 	%rd139, %r1332, 4;
	add.s64 	%rd140, %rd7, %rd139;
	ld.global.nc.u32 	%r1333, [%rd140];
	shl.b32 	%r1334, %r1333, 3;
	add.s32 	%r1335, %r1330, %r1334;
	ld.shared.f64 	%fd1973, [%r1335];
	mul.f64 	%fd1974, %fd16, %fd1971;
	sub.f64 	%fd1975, %fd1974, %fd1970;
	fma.rn.f64 	%fd1976, %fd1975, %fd1973, %fd1972;
	add.s32 	%r1336, %r1327, 2;
	mul.wide.u32 	%rd141, %r1336, 4;
	add.s64 	%rd142, %rd7, %rd141;
	ld.global.nc.u32 	%r1337, [%rd142];
	shl.b32 	%r1338, %r1337, 3;
	add.s32 	%r1339, %r1330, %r1338;
	ld.shared.f64 	%fd1977, [%r1339];
	mul.f64 	%fd1978, %fd16, %fd1975;
	sub.f64 	%fd8036, %fd1978, %fd1971;
	fma.rn.f64 	%fd1979, %fd8036, %fd1977, %fd1976;
	add.s32 	%r1340, %r1327, 3;
	mul.wide.u32 	%rd143, %r1340, 4;
	add.s64 	%rd144, %rd7, %rd143;
	ld.global.nc.u32 	%r1341, [%rd144];
	shl.b32 	%r1342, %r1341, 3;
	add.s32 	%r1343, %r1330, %r1342;
	ld.shared.f64 	%fd1980, [%r1343];
	mul.f64 	%fd1981, %fd16, %fd8036;
	sub.f64 	%fd8035, %fd1981, %fd1975;
	fma.rn.f64 	%fd8046, %fd8035, %fd1980, %fd1979;
	add.s32 	%r3803, %r3803, 4;
$L__BB2_355:
	setp.eq.s32 	%p210, %r276, 0;
	@%p210 bra 	$L__BB2_360;
	setp.eq.s32 	%p211, %r276, 1;
	@%p211 bra 	$L__BB2_358;
	add.s32 	%r1344, %r3803, %r19;
	mul.wide.u32 	%rd145, %r1344, 4;
	add.s64 	%rd146, %rd7, %rd145;
	ld.global.nc.u32 	%r1345, [%rd146];
	shl.b32 	%r1346, %r1345, 3;
	mov.u32 	%r1347, shared;
	add.s32 	%r1348, %r1347, %r1346;
	ld.shared.f64 	%fd1983, [%r1348];
	setp.eq.s32 	%p212, %r3803, 0;
	mul.f64 	%fd1984, %fd16, %fd8035;
	sub.f64 	%fd1985, %fd1984, %fd8036;
	selp.f64 	%fd1986, %fd8036, %fd8035, %p212;
	selp.f64 	%fd8036, %fd8035, %fd1985, %p212;
	fma.rn.f64 	%fd1987, %fd8036, %fd1983, %fd8046;
	add.s32 	%r1349, %r1344, 1;
	mul.wide.u32 	%rd147, %r1349, 4;
	add.s64 	%rd148, %rd7, %rd147;
	ld.global.nc.u32 	%r1350, [%rd148];
	shl.b32 	%r1351, %r1350, 3;
	add.s32 	%r1352, %r1347, %r1351;
	ld.shared.f64 	%fd1988, [%r1352];
	mul.f64 	%fd1989, %fd16, %fd8036;
	sub.f64 	%fd8035, %fd1989, %fd1986;
	fma.rn.f64 	%fd8046, %fd8035, %fd1988, %fd1987;
	add.s32 	%r3803, %r3803, 2;
$L__BB2_358:
	and.b32  	%r1353, %r20, 1;
	setp.eq.b32 	%p213, %r1353, 1;
	not.pred 	%p214, %p213;
	@%p214 bra 	$L__BB2_360;
	add.s32 	%r1354, %r3803, %r19;
	mul.wide.u32 	%rd149, %r1354, 4;
	add.s64 	%rd150, %rd7, %rd149;
	ld.global.nc.u32 	%r1355, [%rd150];
	shl.b32 	%r1356, %r1355, 3;
	mov.u32 	%r1357, shared;
	add.s32 	%r1358, %r1357, %r1356;
	ld.shared.f64 	%fd1990, [%r1358];
	setp.eq.s32 	%p215, %r3803, 0;
	mul.f64 	%fd1991, %fd16, %fd8035;
	sub.f64 	%fd1992, %fd1991, %fd8036;
	selp.f64 	%fd1993, %fd8035, %fd1992, %p215;
	fma.rn.f64 	%fd8046, %fd1993, %fd1990, %fd8046;
$L__BB2_360:
	mov.b64 	%rd151, %fd8046;
	setp.lt.s64 	%p216, %rd151, 0;
	and.b64  	%rd152, %rd151, 9223372036854775807;
	add.s64 	%rd153, %rd152, -4503599627370496;
	setp.lt.u64 	%p217, %rd153, 9214364837600034816;
	and.pred  	%p218, %p217, %p216;
	add.s64 	%rd154, %rd152, -1;
	setp.lt.u64 	%p219, %rd154, 4503599627370495;
	and.pred  	%p220, %p219, %p216;
	setp.eq.s64 	%p221, %rd152, 0;
	or.pred  	%p222, %p221, %p220;
	setp.eq.s64 	%p223, %rd152, 9218868437227405312;
	or.pred  	%p224, %p222, %p223;
	setp.gt.s64 	%p225, %rd152, 9218868437227405312;
	or.pred  	%p226, %p224, %p225;
	or.pred  	%p227, %p226, %p218;
	@%p227 bra 	$L__BB2_378;
	{
	.reg .b32 %temp; 
	mov.b64 	{%temp, %r3805}, %fd8046;
	}
	{
	.reg .b32 %temp; 
	mov.b64 	{%r3806, %temp}, %fd8046;
	}
	setp.gt.s32 	%p228, %r3805, 1048575;
	mov.b32 	%r3807, -1023;
	@%p228 bra 	$L__BB2_363;
	mul.f64 	%fd8046, %fd8046, 0d4350000000000000;
	{
	.reg .b32 %temp; 
	mov.b64 	{%temp, %r3805}, %fd8046;
	}
	{
	.reg .b32 %temp; 
	mov.b64 	{%r3806, %temp}, %fd8046;
	}
	mov.b32 	%r3807, -1077;
$L__BB2_363:
	add.s32 	%r1361, %r3805, -1;
	setp.gt.u32 	%p229, %r1361, 2146435070;
	@%p229 bra 	$L__BB2_367;
	shr.u32 	%r1364, %r3805, 20;
	add.s32 	%r3808, %r3807, %r1364;
	and.b32  	%r1365, %r3805, 1048575;
	or.b32  	%r1366, %r1365, 1072693248;
	mov.b64 	%fd8048, {%r3806, %r1366};
	setp.lt.u32 	%p231, %r1366, 1073127583;
	@%p231 bra 	$L__BB2_366;
	{
	.reg .b32 %temp; 
	mov.b64 	{%r1367, %temp}, %fd8048;
	}
	{
	.reg .b32 %temp; 
	mov.b64 	{%temp, %r1368}, %fd8048;
	}
	add.s32 	%r1369, %r1368, -1048576;
	mov.b64 	%fd8048, {%r1367, %r1369};
	add.s32 	%r3808, %r3808, 1;
$L__BB2_366:
	add.f64 	%fd1996, %fd8048, 0dBFF0000000000000;
	add.f64 	%fd1997, %fd8048, 0d3FF0000000000000;
	rcp.approx.ftz.f64 	%fd1998, %fd1997;
	neg.f64 	%fd1999, %fd1997;
	fma.rn.f64 	%fd2000, %fd1999, %fd1998, 0d3FF0000000000000;
	fma.rn.f64 	%fd2001, %fd2000, %fd2000, %fd2000;
	fma.rn.f64 	%fd2002, %fd2001, %fd1998, %fd1998;
	mul.f64 	%fd2003, %fd1996, %fd2002;
	fma.rn.f64 	%fd2004, %fd1996, %fd2002, %fd2003;
	mul.f64 	%fd2005, %fd2004, %fd2004;
	fma.rn.f64 	%fd2006, %fd2005, 0d3EB1380B3AE80F1E, 0d3ED0EE258B7A8B04;
	fma.rn.f64 	%fd2007, %fd2006, %fd2005, 0d3EF3B2669F02676F;
	fma.rn.f64 	%fd2008, %fd2007, %fd2005, 0d3F1745CBA9AB0956;
	fma.rn.f64 	%fd2009, %fd2008, %fd2005, 0d3F3C71C72D1B5154;
	fma.rn.f64 	%fd2010, %fd2009, %fd2005, 0d3F624924923BE72D;
	fma.rn.f64 	%fd2011, %fd2010, %fd2005, 0d3F8999999999A3C4;
	fma.rn.f64 	%fd2012, %fd2011, %fd2005, 0d3FB5555555555554;
	sub.f64 	%fd2013, %fd1996, %fd2004;
	add.f64 	%fd2014, %fd2013, %fd2013;
	neg.f64 	%fd2015, %fd2004;
	fma.rn.f64 	%fd2016, %fd2015, %fd1996, %fd2014;
	mul.f64 	%fd2017, %fd2002, %fd2016;
	mul.f64 	%fd2018, %fd2005, %fd2012;
	fma.rn.f64 	%fd2019, %fd2018, %fd2004, %fd2017;
	xor.b32  	%r1370, %r3808, -2147483648;
	mov.b32 	%r1371, 1127219200;
	mov.b64 	%fd2020, {%r1370, %r1371};
	sub.f64 	%fd2021, %fd2020, %fd3;
	fma.rn.f64 	%fd2022, %fd2021, 0d3FE62E42FEFA39EF, %fd2004;
	fma.rn.f64 	%fd2023, %fd2021, 0dBFE62E42FEFA39EF, %fd2022;
	sub.f64 	%fd2024, %fd2023, %fd2004;
	sub.f64 	%fd2025, %fd2019, %fd2024;
	fma.rn.f64 	%fd2026, %fd2021, 0d3C7ABC9E3B39803F, %fd2025;
	add.f64 	%fd434, %fd2022, %fd2026;
	sub.f64 	%fd8049, %fd434, %fd8030;
	bra.uni 	$L__BB2_378;
$L__BB2_367:
	fma.rn.f64 	%fd1995, %fd8046, 0d7FF0000000000000, 0d7FF0000000000000;
	{
	.reg .b32 %temp; 
	mov.b64 	{%temp, %r1362}, %fd8046;
	}
	and.b32  	%r1363, %r1362, 2147483647;
	setp.eq.s32 	%p230, %r1363, 0;
	selp.f64 	%fd435, 0dFFF0000000000000, %fd1995, %p230;
	sub.f64 	%fd8049, %fd435, %fd8030;
	bra.uni 	$L__BB2_378;
$L__BB2_368:
	setp.ne.s32 	%p690, %r18, 5;
	setp.ne.s32 	%p691, %r20, 0;
	or.pred  	%p692, %p690, %p691;
	@%p692 bra 	$L__BB2_395;
	setp.lt.u32 	%p693, %r25, 3;
	mov.f64 	%fd8049, 0dFFF0000000000000;
	@%p693 bra 	$L__BB2_378;
	ld.param.u64 	%rd706, [unbinned_batch_nll_grad_param_8];
	setp.equ.f64 	%p694, %fd17, 0d7FF0000000000000;
	add.s32 	%r291, %r25, -1;
	shr.u32 	%r3809, %r291, 1;
	cvta.to.global.u64 	%rd229, %rd706;
	mul.wide.u32 	%rd230, %r24, 8;
	add.s64 	%rd13, %rd229, %rd230;
	mul.wide.u32 	%rd231, %r3809, 8;
	add.s64 	%rd14, %rd13, %rd231;
	ld.global.nc.f64 	%fd438, [%rd13];
	ld.global.nc.f64 	%fd439, [%rd14];
	abs.f64 	%fd3505, %fd438;
	setp.equ.f64 	%p695, %fd3505, 0d7FF0000000000000;
	or.pred  	%p696, %p694, %p695;
	abs.f64 	%fd3507, %fd439;
	setp.equ.f64 	%p697, %fd3507, 0d7FF0000000000000;
	or.pred  	%p698, %p696, %p697;
	@%p698 bra 	$L__BB2_378;
	setp.lt.f64 	%p699, %fd14, %fd438;
	setp.gt.f64 	%p700, %fd14, %fd439;
	or.pred  	%p701, %p699, %p700;
	@%p701 bra 	$L__BB2_378;
	setp.ge.f64 	%p702, %fd14, %fd439;
	@%p702 bra 	$L__BB2_1441;
	setp.lt.u32 	%p703, %r291, 4;
	mov.b64 	%rd710, 0;
	@%p703 bra 	$L__BB2_377;
	mov.b32 	%r3810, 0;
$L__BB2_375:
	add.s32 	%r1926, %r3809, %r3810;
	shr.u32 	%r1927, %r1926, 1;
	mul.wide.u32 	%rd235, %r1927, 8;
	add.s64 	%rd236, %rd13, %rd235;
	ld.global.nc.f64 	%fd3510, [%rd236];
	setp.le.f64 	%p704, %fd3510, %fd14;
	selp.b32 	%r3810, %r1927, %r3810, %p704;
	selp.b32 	%r3809, %r3809, %r1927, %p704;
	add.s32 	%r1928, %r3810, 1;
	setp.lt.u32 	%p705, %r1928, %r3809;
	@%p705 bra 	$L__BB2_375;
	cvt.u64.u32 	%rd710, %r3810;
$L__BB2_377:
	shl.b64 	%rd237, %rd710, 3;
	add.s64 	%rd238, %rd14, %rd237;
	ld.global.nc.f64 	%fd8049, [%rd238+8];
$L__BB2_378:
	{
	.reg .b32 %temp; 
	mov.b64 	{%temp, %r3811}, %fd7939;
	}
	{
	.reg .b32 %temp; 
	mov.b64 	{%r3812, %temp}, %fd7939;
	}
	setp.gt.s32 	%p706, %r3811, 1048575;
	mov.b32 	%r3813, -1023;
	@%p706 bra 	$L__BB2_380;
	mul.f64 	%fd7939, %fd7939, 0d4350000000000000;
	{
	.reg .b32 %temp; 
	mov.b64 	{%temp, %r3811}, %fd7939;
	}
	{
	.reg .b32 %temp; 
	mov.b64 	{%r3812, %temp}, %fd7939;
	}
	mov.b32 	%r3813, -1077;
$L__BB2_380:
	add.s32 	%r1931, %r3811, -1;
	setp.gt.u32 	%p707, %r1931, 2146435070;
	@%p707 bra 	$L__BB2_384;
	shr.u32 	%r1934, %r3811, 20;
	add.s32 	%r3814, %r3813, %r1934;
	and.b32  	%r1935, %r3811, 1048575;
	or.b32  	%r1936, %r1935, 1072693248;
	mov.b64 	%fd8051, {%r3812, %r1936};
	setp.lt.u32 	%p709, %r1936, 1073127583;
	@%p709 bra 	$L__BB2_383;
	{
	.reg .b32 %temp; 
	mov.b64 	{%r1937, %temp}, %fd8051;
	}
	{
	.reg .b32 %temp; 
	mov.b64 	{%temp, %r1938}, %fd8051;
	}
	add.s32 	%r1939, %r1938, -1048576;
	mov.b64 	%fd8051, {%r1937, %r1939};
	add.s32 	%r3814, %r3814, 1;
$L__BB2_383:
	add.f64 	%fd3512, %fd8051, 0dBFF0000000000000;
	add.f64 	%fd3513, %fd8051, 0d3FF0000000000000;
	rcp.approx.ftz.f64 	%fd3514, %fd3513;
	neg.f64 	%fd3515, %fd3513;
	fma.rn.f64 	%fd3516, %fd3515, %fd3514, 0d3FF0000000000000;
	fma.rn.f64 	%fd3517, %fd3516, %fd3516, %fd3516;
	fma.rn.f64 	%fd3518, %fd3517, %fd3514, %fd3514;
	mul.f64 	%fd3519, %fd3512, %fd3518;
	fma.rn.f64 	%fd3520, %fd3512, %fd3518, %fd3519;
	mul.f64 	%fd3521, %fd3520, %fd3520;
	fma.rn.f64 	%fd3522, %fd3521, 0d3EB1380B3AE80F1E, 0d3ED0EE258B7A8B04;
	fma.rn.f64 	%fd3523, %fd3522, %fd3521, 0d3EF3B2669F02676F;
	fma.rn.f64 	%fd3524, %fd3523, %fd3521, 0d3F1745CBA9AB0956;
	fma.rn.f64 	%fd3525, %fd3524, %fd3521, 0d3F3C71C72D1B5154;
	fma.rn.f64 	%fd3526, %fd3525, %fd3521, 0d3F624924923BE72D;
	fma.rn.f64 	%fd3527, %fd3526, %fd3521, 0d3F8999999999A3C4;
	fma.rn.f64 	%fd3528, %fd3527, %fd3521, 0d3FB5555555555554;
	sub.f64 	%fd3529, %fd3512, %fd3520;
	add.f64 	%fd3530, %fd3529, %fd3529;
	neg.f64 	%fd3531, %fd3520;
	fma.rn.f64 	%fd3532, %fd3531, %fd3512, %fd3530;
	mul.f64 	%fd3533, %fd3518, %fd3532;
	mul.f64 	%fd3534, %fd3521, %fd3528;
	fma.rn.f64 	%fd3535, %fd3534, %fd3520, %fd3533;
	xor.b32  	%r1940, %r3814, -2147483648;
	mov.b32 	%r1941, 1127219200;
	mov.b64 	%fd3536, {%r1940, %r1941};
	sub.f64 	%fd3537, %fd3536, %fd3;
	fma.rn.f64 	%fd3538, %fd3537, 0d3FE62E42FEFA39EF, %fd3520;
	fma.rn.f64 	%fd3539, %fd3537, 0dBFE62E42FEFA39EF, %fd3538;
	sub.f64 	%fd3540, %fd3539, %fd3520;
	sub.f64 	%fd3541, %fd3535, %fd3540;
	fma.rn.f64 	%fd3542, %fd3537, 0d3C7ABC9E3B39803F, %fd3541;
	add.f64 	%fd8052, %fd3538, %fd3542;
	bra.uni 	$L__BB2_385;
$L__BB2_384:
	fma.rn.f64 	%fd3511, %fd7939, 0d7FF0000000000000, 0d7FF0000000000000;
	{
	.reg .b32 %temp; 
	mov.b64 	{%temp, %r1932}, %fd7939;
	}
	and.b32  	%r1933, %r1932, 2147483647;
	setp.eq.s32 	%p708, %r1933, 0;
	selp.f64 	%fd8052, 0dFFF0000000000000, %fd3511, %p708;
$L__BB2_385:
	add.f64 	%fd451, %fd8049, %fd8052;
	abs.f64 	%fd3543, %fd451;
	setp.equ.f64 	%p710, %fd3543, 0d7FF0000000000000;
	@%p710 bra 	$L__BB2_395;
	setp.leu.f64 	%p711, %fd451, %fd8056;
	@%p711 bra 	$L__BB2_391;
	sub.f64 	%fd452, %fd8056, %fd451;
	fma.rn.f64 	%fd3563, %fd452, 0d3FF71547652B82FE, 0d4338000000000000;
	{
	.reg .b32 %temp; 
	mov.b64 	{%r307, %temp}, %fd3563;
	}
	mov.f64 	%fd3564, 0dC338000000000000;
	add.rn.f64 	%fd3565, %fd3563, %fd3564;
	fma.rn.f64 	%fd3566, %fd3565, 0dBFE62E42FEFA39EF, %fd452;
	fma.rn.f64 	%fd3567, %fd3565, 0dBC7ABC9E3B39803F, %fd3566;
	fma.rn.f64 	%fd3568, %fd3567, 0d3E5ADE1569CE2BDF, 0d3E928AF3FCA213EA;
	fma.rn.f64 	%fd3569, %fd3568, %fd3567, 0d3EC71DEE62401315;
	fma.rn.f64 	%fd3570, %fd3569, %fd3567, 0d3EFA01997C89EB71;
	fma.rn.f64 	%fd3571, %fd3570, %fd3567, 0d3F2A01A014761F65;
	fma.rn.f64 	%fd3572, %fd3571, %fd3567, 0d3F56C16C1852B7AF;
	fma.rn.f64 	%fd3573, %fd3572, %fd3567, 0d3F81111111122322;
	fma.rn.f64 	%fd3574, %fd3573, %fd3567, 0d3FA55555555502A1;
	fma.rn.f64 	%fd3575, %fd3574, %fd3567, 0d3FC5555555555511;
	fma.rn.f64 	%fd3576, %fd3575, %fd3567, 0d3FE000000000000B;
	fma.rn.f64 	%fd3577, %fd3576, %fd3567, 0d3FF0000000000000;
	fma.rn.f64 	%fd3578, %fd3577, %fd3567, 0d3FF0000000000000;
	{
	.reg .b32 %temp; 
	mov.b64 	{%r308, %temp}, %fd3578;
	}
	{
	.reg .b32 %temp; 
	mov.b64 	{%temp, %r309}, %fd3578;
	}
	shl.b32 	%r1954, %r307, 20;
	add.s32 	%r1955, %r1954, %r309;
	mov.b64 	%fd8053, {%r308, %r1955};
	{
	.reg .b32 %temp; 
	mov.b64 	{%temp, %r1956}, %fd452;
	}
	mov.b32 	%f40, %r1956;
	abs.f32 	%f8, %f40;
	setp.lt.f32 	%p715, %f8, 0f4086232B;
	@%p715 bra 	$L__BB2_390;
	setp.lt.f64 	%p716, %fd452, 0d0000000000000000;
	add.f64 	%fd3579, %fd452, 0d7FF0000000000000;
	selp.f64 	%fd8053, 0d0000000000000000, %fd3579, %p716;
	setp.geu.f32 	%p717, %f8, 0f40874800;
	@%p717 bra 	$L__BB2_390;
	shr.u32 	%r1957, %r307, 31;
	add.s32 	%r1958, %r307, %r1957;
	shr.s32 	%r1959, %r1958, 1;
	shl.b32 	%r1960, %r1959, 20;
	add.s32 	%r1961, %r309, %r1960;
	mov.b64 	%fd3580, {%r308, %r1961};
	sub.s32 	%r1962, %r307, %r1959;
	shl.b32 	%r1963, %r1962, 20;
	add.s32 	%r1964, %r1963, 1072693248;
	mov.b32 	%r1965, 0;
	mov.b64 	%fd3581, {%r1965, %r1964};
	mul.f64 	%fd8053, %fd3581, %fd3580;
$L__BB2_390:
	fma.rn.f64 	%fd8055, %fd8055, %fd8053, 0d3FF0000000000000;
	mov.f64 	%fd8056, %fd451;
	bra.uni 	$L__BB2_395;
$L__BB2_391:
	sub.f64 	%fd458, %fd451, %fd8056;
	fma.rn.f64 	%fd3544, %fd458, 0d3FF71547652B82FE, 0d4338000000000000;
	{
	.reg .b32 %temp; 
	mov.b64 	{%r310, %temp}, %fd3544;
	}
	mov.f64 	%fd3545, 0dC338000000000000;
	add.rn.f64 	%fd3546, %fd3544, %fd3545;
	fma.rn.f64 	%fd3547, %fd3546, 0dBFE62E42FEFA39EF, %fd458;
	fma.rn.f64 	%fd3548, %fd3546, 0dBC7ABC9E3B39803F, %fd3547;
	fma.rn.f64 	%fd3549, %fd3548, 0d3E5ADE1569CE2BDF, 0d3E928AF3FCA213EA;
	fma.rn.f64 	%fd3550, %fd3549, %fd3548, 0d3EC71DEE62401315;
	fma.rn.f64 	%fd3551, %fd3550, %fd3548, 0d3EFA01997C89EB71;
	fma.rn.f64 	%fd3552, %fd3551, %fd3548, 0d3F2A01A014761F65;
	fma.rn.f64 	%fd3553, %fd3552, %fd3548, 0d3F56C16C1852B7AF;
	fma.rn.f64 	%fd3554, %fd3553, %fd3548, 0d3F81111111122322;
	fma.rn.f64 	%fd3555, %fd3554, %fd3548, 0d3FA55555555502A1;
	fma.rn.f64 	%fd3556, %fd3555, %fd3548, 0d3FC5555555555511;
	fma.rn.f64 	%fd3557, %fd3556, %fd3548, 0d3FE000000000000B;
	fma.rn.f64 	%fd3558, %fd3557, %fd3548, 0d3FF0000000000000;
	fma.rn.f64 	%fd3559, %fd3558, %fd3548, 0d3FF0000000000000;
	{
	.reg .b32 %temp; 
	mov.b64 	{%r311, %temp}, %fd3559;
	}
	{
	.reg .b32 %temp; 
	mov.b64 	{%temp, %r312}, %fd3559;
	}
	shl.b32 	%r1942, %r310, 20;
	add.s32 	%r1943, %r1942, %r312;
	mov.b64 	%fd8054, {%r311, %r1943};
	{
	.reg .b32 %temp; 
	mov.b64 	{%temp, %r1944}, %fd458;
	}
	mov.b32 	%f39, %r1944;
	abs.f32 	%f9, %f39;
	setp.lt.f32 	%p712, %f9, 0f4086232B;
	@%p712 bra 	$L__BB2_394;
	setp.lt.f64 	%p713, %fd458, 0d0000000000000000;
	add.f64 	%fd3560, %fd458, 0d7FF0000000000000;
	selp.f64 	%fd8054, 0d0000000000000000, %fd3560, %p713;
	setp.geu.f32 	%p714, %f9, 0f40874800;
	@%p714 bra 	$L__BB2_394;
	shr.u32 	%r1945, %r310, 31;
	add.s32 	%r1946, %r310, %r1945;
	shr.s32 	%r1947, %r1946, 1;
	shl.b32 	%r1948, %r1947, 20;
	add.s32 	%r1949, %r312, %r1948;
	mov.b64 	%fd3561, {%r311, %r1949};
	sub.s32 	%r1950, %r310, %r1947;
	shl.b32 	%r1951, %r1950, 20;
	add.s32 	%r1952, %r1951, 1072693248;
	mov.b32 	%r1953, 0;
	mov.b64 	%fd3562, {%r1953, %r1952};
	mul.f64 	%fd8054, %fd3562, %fd3561;
$L__BB2_394:
	add.f64 	%fd8055, %fd8055, %fd8054;
$L__BB2_395:
	ld.param.u32 	%r3702, [unbinned_batch_nll_grad_param_13];
	add.s32 	%r3727, %r3727, 1;
	setp.ne.s32 	%p718, %r3727, %r3702;
	@%p718 bra 	$L__BB2_9;
$L__BB2_396:
	{
	.reg .b32 %temp; 
	mov.b64 	{%temp, %r3815}, %fd8055;
	}
	{
	.reg .b32 %temp; 
	mov.b64 	{%r3816, %temp}, %fd8055;
	}
	setp.gt.s32 	%p719, %r3815, 1048575;
	mov.b32 	%r3817, -1023;
	@%p719 bra 	$L__BB2_398;
	mul.f64 	%fd8055, %fd8055, 0d4350000000000000;
	{
	.reg .b32 %temp; 
	mov.b64 	{%temp, %r3815}, %fd8055;
	}
	{
	.reg .b32 %temp; 
	mov.b64 	{%r3816, %temp}, %fd8055;
	}
	mov.b32 	%r3817, -1077;
$L__BB2_398:
	add.s32 	%r1968, %r3815, -1;
	setp.gt.u32 	%p720, %r1968, 2146435070;
	@%p720 bra 	$L__BB2_402;
	shr.u32 	%r1971, %r3815, 20;
	add.s32 	%r3818, %r3817, %r1971;
	and.b32  	%r1972, %r3815, 1048575;
	or.b32  	%r1973, %r1972, 1072693248;
	mov.b64 	%fd8060, {%r3816, %r1973};
	setp.lt.u32 	%p722, %r1973, 1073127583;
	@%p722 bra 	$L__BB2_401;
	{
	.reg .b32 %temp; 
	mov.b64 	{%r1974, %temp}, %fd8060;
	}
	{
	.reg .b32 %temp; 
	mov.b64 	{%temp, %r1975}, %fd8060;
	}
	add.s32 	%r1976, %r1975, -1048576;
	mov.b64 	%fd8060, {%r1974, %r1976};
	add.s32 	%r3818, %r3818, 1;
$L__BB2_401:
	add.f64 	%fd3583, %fd8060, 0dBFF0000000000000;
	add.f64 	%fd3584, %fd8060, 0d3FF0000000000000;
	rcp.approx.ftz.f64 	%fd3585, %fd3584;
	neg.f64 	%fd3586, %fd3584;
	fma.rn.f64 	%fd3587, %fd3586, %fd3585, 0d3FF0000000000000;
	fma.rn.f64 	%fd3588, %fd3587, %fd3587, %fd3587;
	fma.rn.f64 	%fd3589, %fd3588, %fd3585, %fd3585;
	mul.f64 	%fd3590, %fd3583, %fd3589;
	fma.rn.f64 	%fd3591, %fd3583, %fd3589, %fd3590;
	mul.f64 	%fd3592, %fd3591, %fd3591;
	fma.rn.f64 	%fd3593, %fd3592, 0d3EB1380B3AE80F1E, 0d3ED0EE258B7A8B04;
	fma.rn.f64 	%fd3594, %fd3593, %fd3592, 0d3EF3B2669F02676F;
	fma.rn.f64 	%fd3595, %fd3594, %fd3592, 0d3F1745CBA9AB0956;
	fma.rn.f64 	%fd3596, %fd3595, %fd3592, 0d3F3C71C72D1B5154;
	fma.rn.f64 	%fd3597, %fd3596, %fd3592, 0d3F624924923BE72D;
	fma.rn.f64 	%fd3598, %fd3597, %fd3592, 0d3F8999999999A3C4;
	fma.rn.f64 	%fd3599, %fd3598, %fd3592, 0d3FB5555555555554;
	sub.f64 	%fd3600, %fd3583, %fd3591;
	add.f64 	%fd3601, %fd3600, %fd3600;
	neg.f64 	%fd3602, %fd3591;
	fma.rn.f64 	%fd3603, %fd3602, %fd3583, %fd3601;
	mul.f64 	%fd3604, %fd3589, %fd3603;
	mul.f64 	%fd3605, %fd3592, %fd3599;
	fma.rn.f64 	%fd3606, %fd3605, %fd3591, %fd3604;
	xor.b32  	%r1977, %r3818, -2147483648;
	mov.b32 	%r1978, 1127219200;
	mov.b64 	%fd3607, {%r1977, %r1978};
	sub.f64 	%fd3608, %fd3607, %fd3;
	fma.rn.f64 	%fd3609, %fd3608, 0d3FE62E42FEFA39EF, %fd3591;
	fma.rn.f64 	%fd3610, %fd3608, 0dBFE62E42FEFA39EF, %fd3609;
	sub.f64 	%fd3611, %fd3610, %fd3591;
	sub.f64 	%fd3612, %fd3606, %fd3611;
	fma.rn.f64 	%fd3613, %fd3608, 0d3C7ABC9E3B39803F, %fd3612;
	add.f64 	%fd8061, %fd3609, %fd3613;
	bra.uni 	$L__BB2_403;
$L__BB2_402:
	fma.rn.f64 	%fd3582, %fd8055, 0d7FF0000000000000, 0d7FF0000000000000;
	{
	.reg .b32 %temp; 
	mov.b64 	{%temp, %r1969}, %fd8055;
	}
	and.b32  	%r1970, %r1969, 2147483647;
	setp.eq.s32 	%p721, %r1970, 0;
	selp.f64 	%fd8061, 0dFFF0000000000000, %fd3582, %p721;
$L__BB2_403:
	setp.lt.u32 	%p723, %r12, -2146435071;
	add.f64 	%fd3614, %fd8056, %fd8061;
	abs.f64 	%fd3615, %fd3614;
	setp.ne.f64 	%p724, %fd3615, 0d7FF0000000000000;
	or.pred  	%p725, %p724, %p723;
	selp.f64 	%fd8062, %fd3614, %fd9, %p724;
	@%p725 bra 	$L__BB2_405;
	setp.gt.u32 	%p726, %r14, 1073127582;
	selp.f64 	%fd3616, %fd11, %fd10, %p726;
	selp.u32 	%r1979, 1, 0, %p726;
	add.s32 	%r1980, %r13, %r1979;
	add.f64 	%fd3617, %fd3616, 0dBFF0000000000000;
	add.f64 	%fd3618, %fd3616, 0d3FF0000000000000;
	rcp.approx.ftz.f64 	%fd3619, %fd3618;
	neg.f64 	%fd3620, %fd3618;
	fma.rn.f64 	%fd3621, %fd3620, %fd3619, 0d3FF0000000000000;
	fma.rn.f64 	%fd3622, %fd3621, %fd3621, %fd3621;
	fma.rn.f64 	%fd3623, %fd3622, %fd3619, %fd3619;
	mul.f64 	%fd3624, %fd3617, %fd3623;
	fma.rn.f64 	%fd3625, %fd3617, %fd3623, %fd3624;
	mul.f64 	%fd3626, %fd3625, %fd3625;
	fma.rn.f64 	%fd3627, %fd3626, 0d3EB1380B3AE80F1E, 0d3ED0EE258B7A8B04;
	fma.rn.f64 	%fd3628, %fd3627, %fd3626, 0d3EF3B2669F02676F;
	fma.rn.f64 	%fd3629, %fd3628, %fd3626, 0d3F1745CBA9AB0956;
	fma.rn.f64 	%fd3630, %fd3629, %fd3626, 0d3F3C71C72D1B5154;
	fma.rn.f64 	%fd3631, %fd3630, %fd3626, 0d3F624924923BE72D;
	fma.rn.f64 	%fd3632, %fd3631, %fd3626, 0d3F8999999999A3C4;
	fma.rn.f64 	%fd3633, %fd3632, %fd3626, 0d3FB5555555555554;
	sub.f64 	%fd3634, %fd3617, %fd3625;
	add.f64 	%fd3635, %fd3634, %fd3634;
	neg.f64 	%fd3636, %fd3625;
	fma.rn.f64 	%fd3637, %fd3636, %fd3617, %fd3635;
	mul.f64 	%fd3638, %fd3623, %fd3637;
	mul.f64 	%fd3639, %fd3626, %fd3633;
	fma.rn.f64 	%fd3640, %fd3639, %fd3625, %fd3638;
	xor.b32  	%r1981, %r1980, -2147483648;
	mov.b32 	%r1982, 1127219200;
	mov.b64 	%fd3641, {%r1981, %r1982};
	sub.f64 	%fd3642, %fd3641, %fd3;
	fma.rn.f64 	%fd3643, %fd3642, 0d3FE62E42FEFA39EF, %fd3625;
	fma.rn.f64 	%fd3644, %fd3642, 0dBFE62E42FEFA39EF, %fd3643;
	sub.f64 	%fd3645, %fd3644, %fd3625;
	sub.f64 	%fd3646, %fd3640, %fd3645;
	fma.rn.f64 	%fd3647, %fd3642, 0d3C7ABC9E3B39803F, %fd3646;
	add.f64 	%fd8062, %fd3643, %fd3647;
$L__BB2_405:
	ld.param.u32 	%r3703, [unbinned_batch_nll_grad_param_13];
	setp.eq.s32 	%p727, %r3703, 0;
	add.f64 	%fd8369, %fd8369, %fd8062;
	@%p727 bra 	$L__BB2_1308;
	add.f64 	%fd3648, %fd14, %fd14;
	add.f64 	%fd3649, %fd1, %fd2;
	sub.f64 	%fd3650, %fd3648, %fd3649;
	div.rn.f64 	%fd3651, %fd3650, %fd13;
	setp.lt.f64 	%p728, %fd3651, 0dBFF0000000000000;
	selp.f64 	%fd3652, 0dBFF0000000000000, %fd3651, %p728;
	setp.gt.f64 	%p729, %fd3652, 0d3FF0000000000000;
	selp.f64 	%fd480, 0d3FF0000000000000, %fd3652, %p729;
	abs.f64 	%fd481, %fd14;
	mov.b32 	%r3819, 0;
$L__BB2_407:
	ld.param.u64 	%rd697, [unbinned_batch_nll_grad_param_5];
	cvta.to.global.u64 	%rd239, %rd697;
	mul.wide.u32 	%rd240, %r3819, 48;
	add.s64 	%rd241, %rd239, %rd240;
	ld.global.nc.f64 	%fd482, [%rd241];
	ld.global.nc.v2.u32 	{%r325, %r326}, [%rd241+8];
	ld.global.nc.v2.u32 	{%r1984, %r327}, [%rd241+16];
	ld.global.nc.v2.u32 	{%r328, %r329}, [%rd241+24];
	ld.global.nc.v2.u32 	{%r330, %r331}, [%rd241+32];
	ld.global.nc.v2.u32 	{%r332, %r333}, [%rd241+40];
	setp.ne.s32 	%p730, %r1984, 0;
	@%p730 bra 	$L__BB2_1307;
	setp.eq.s32 	%p731, %r326, 0;
	mov.f64 	%fd8064, 0d0000000000000000;
	mov.f64 	%fd8063, %fd482;
	@%p731 bra 	$L__BB2_413;
	setp.eq.s32 	%p732, %r326, 2;
	@%p732 bra 	$L__BB2_412;
	setp.ne.s32 	%p733, %r326, 1;
	@%p733 bra 	$L__BB2_1307;
	shl.b32 	%r1988, %r329, 3;
	mov.u32 	%r1989, shared;
	add.s32 	%r1990, %r1989, %r1988;
	ld.shared.f64 	%fd8063, [%r1990];
	mov.f64 	%fd8064, 0d3FF0000000000000;
	bra.uni 	$L__BB2_413;
$L__BB2_412:
	shl.b32 	%r1985, %r329, 3;
	mov.u32 	%r1986, shared;
	add.s32 	%r1987, %r1986, %r1985;
	ld.shared.f64 	%fd3654, [%r1987];
	mul.f64 	%fd8063, %fd482, %fd3654;
	mov.f64 	%fd8064, %fd482;
$L__BB2_413:
	ld.param.u32 	%r3708, [unbinned_batch_nll_grad_param_14];
	ld.param.u64 	%rd700, [unbinned_batch_nll_grad_param_6];
	cvta.to.global.u64 	%rd17, %rd700;
	add.s32 	%r1991, %r331, %r330;
	setp.gt.u32 	%p734, %r1991, %r3708;
	selp.b32 	%r334, 0, %r331, %p734;
	setp.eq.s32 	%p735, %r334, 0;
	mov.f64 	%fd8074, 0d3FF0000000000000;
	@%p735 bra 	$L__BB2_451;
	mov.f64 	%fd8074, 0d3FF0000000000000;
	mov.b32 	%r3820, 0;
$L__BB2_415:
	add.s32 	%r1994, %r3820, %r330;
	mul.wide.u32 	%rd242, %r1994, 32;
	add.s64 	%rd243, %rd17, %rd242;
	ld.global.nc.v2.u32 	{%r1993, %r1995}, [%rd243];
	ld.global.nc.u32 	%r336, [%rd243+8];
	ld.global.nc.f64 	%fd488, [%rd243+16];
	ld.global.nc.f64 	%fd8066, [%rd243+24];
	shl.b32 	%r1996, %r1995, 3;
	mov.u32 	%r1997, shared;
	add.s32 	%r1998, %r1997, %r1996;
	ld.shared.f64 	%fd490, [%r1998];
	setp.eq.s32 	%p736, %r1993, 1;
	mov.f64 	%fd8073, 0d3FF0000000000000;
	@%p736 bra 	$L__BB2_439;
	setp.ne.s32 	%p737, %r1993, 0;
	@%p737 bra 	$L__BB2_450;
	mov.b64 	%rd252, %fd488;
	setp.lt.s64 	%p765, %rd252, 0;
	and.b64  	%rd253, %rd252, 9223372036854775807;
	add.s64 	%rd254, %rd253, -4503599627370496;
	setp.lt.u64 	%p766, %rd254, 9214364837600034816;
	and.pred  	%p767, %p766, %p765;
	add.s64 	%rd255, %rd253, -1;
	setp.lt.u64 	%p768, %rd255, 4503599627370495;
	and.pred  	%p769, %p768, %p765;
	setp.eq.s64 	%p770, %rd253, 0;
	or.pred  	%p771, %p770, %p769;
	setp.eq.s64 	%p772, %rd253, 9218868437227405312;
	or.pred  	%p773, %p771, %p772;
	setp.gt.s64 	%p774, %rd253, 9218868437227405312;
	or.pred  	%p775, %p773, %p774;
	or.pred  	%p776, %p775, %p767;
	abs.f64 	%fd3687, %fd8066;
	setp.equ.f64 	%p777, %fd3687, 0d7FF0000000000000;
	or.pred  	%p778, %p776, %p777;
	setp.leu.f64 	%p779, %fd8066, 0d0000000000000000;
	or.pred  	%p780, %p778, %p779;
	abs.f64 	%fd3689, %fd490;
	setp.equ.f64 	%p781, %fd3689, 0d7FF0000000000000;
	or.pred  	%p782, %p780, %p781;
	@%p782 bra 	$L__BB2_450;
	setp.ltu.f64 	%p783, %fd490, 0d0000000000000000;
	@%p783 bra 	$L__BB2_429;
	{
	.reg .b32 %temp; 
	mov.b64 	{%temp, %r3821}, %fd8066;
	}
	{
	.reg .b32 %temp; 
	mov.b64 	{%r3822, %temp}, %fd8066;
	}
	setp.gt.s32 	%p784, %r3821, 1048575;
	mov.b32 	%r3823, -1023;
	@%p784 bra 	$L__BB2_421;
	mul.f64 	%fd8066, %fd8066, 0d4350000000000000;
	{
	.reg .b32 %temp; 
	mov.b64 	{%temp, %r3821}, %fd8066;
	}
	{
	.reg .b32 %temp; 
	mov.b64 	{%r3822, %temp}, %fd8066;
	}
	mov.b32 	%r3823, -1077;
$L__BB2_421:
	add.s32 	%r2001, %r3821, -1;
	setp.gt.u32 	%p785, %r2001, 2146435070;
	@%p785 bra 	$L__BB2_425;
	shr.u32 	%r2004, %r3821, 20;
	add.s32 	%r3824, %r3823, %r2004;
	and.b32  	%r2005, %r3821, 1048575;
	or.b32  	%r2006, %r2005, 1072693248;
	mov.b64 	%fd8067, {%r3822, %r2006};
	setp.lt.u32 	%p787, %r2006, 1073127583;
	@%p787 bra 	$L__BB2_424;
	{
	.reg .b32 %temp; 
	mov.b64 	{%r2007, %temp}, %fd8067;
	}
	{
	.reg .b32 %temp; 
	mov.b64 	{%temp, %r2008}, %fd8067;
	}
	add.s32 	%r2009, %r2008, -1048576;
	mov.b64 	%fd8067, {%r2007, %r2009};
	add.s32 	%r3824, %r3824, 1;
$L__BB2_424:
	add.f64 	%fd3692, %fd8067, 0dBFF0000000000000;
	add.f64 	%fd3693, %fd8067, 0d3FF0000000000000;
	rcp.approx.ftz.f64 	%fd3694, %fd3693;
	neg.f64 	%fd3695, %fd3693;
	fma.rn.f64 	%fd3696, %fd3695, %fd3694, 0d3FF0000000000000;
	fma.rn.f64 	%fd3697, %fd3696, %fd3696, %fd3696;
	fma.rn.f64 	%fd3698, %fd3697, %fd3694, %fd3694;
	mul.f64 	%fd3699, %fd3692, %fd3698;
	fma.rn.f64 	%fd3700, %fd3692, %fd3698, %fd3699;
	mul.f64 	%fd3701, %fd3700, %fd3700;
	fma.rn.f64 	%fd3702, %fd3701, 0d3EB1380B3AE80F1E, 0d3ED0EE258B7A8B04;
	fma.rn.f64 	%fd3703, %fd3702, %fd3701, 0d3EF3B2669F02676F;
	fma.rn.f64 	%fd3704, %fd3703, %fd3701, 0d3F1745CBA9AB0956;
	fma.rn.f64 	%fd3705, %fd3704, %fd3701, 0d3F3C71C72D1B5154;
	fma.rn.f64 	%fd3706, %fd3705, %fd3701, 0d3F624924923BE72D;
	fma.rn.f64 	%fd3707, %fd3706, %fd3701, 0d3F8999999999A3C4;
	fma.rn.f64 	%fd3708, %fd3707, %fd3701, 0d3FB5555555555554;
	sub.f64 	%fd3709, %fd3692, %fd3700;
	add.f64 	%fd3710, %fd3709, %fd3709;
	neg.f64 	%fd3711, %fd3700;
	fma.rn.f64 	%fd3712, %fd3711, %fd3692, %fd3710;
	mul.f64 	%fd3713, %fd3698, %fd3712;
	mul.f64 	%fd3714, %fd3701, %fd3708;
	fma.rn.f64 	%fd3715, %fd3714, %fd3700, %fd3713;
	xor.b32  	%r2010, %r3824, -2147483648;
	mov.b32 	%r2011, 1127219200;
	mov.b64 	%fd3716, {%r2010, %r2011};
	sub.f64 	%fd3717, %fd3716, %fd3;
	fma.rn.f64 	%fd3718, %fd3717, 0d3FE62E42FEFA39EF, %fd3700;
	fma.rn.f64 	%fd3719, %fd3717, 0dBFE62E42FEFA39EF, %fd3718;
	sub.f64 	%fd3720, %fd3719, %fd3700;
	sub.f64 	%fd3721, %fd3715, %fd3720;
	fma.rn.f64 	%fd3722, %fd3717, 0d3C7ABC9E3B39803F, %fd3721;
	add.f64 	%fd8068, %fd3718, %fd3722;
	bra.uni 	$L__BB2_426;
$L__BB2_425:
	fma.rn.f64 	%fd3691, %fd8066, 0d7FF0000000000000, 0d7FF0000000000000;
	{
	.reg .b32 %temp; 
	mov.b64 	{%temp, %r2002}, %fd8066;
	}
	and.b32  	%r2003, %r2002, 2147483647;
	setp.eq.s32 	%p786, %r2003, 0;
	selp.f64 	%fd8068, 0dFFF0000000000000, %fd3691, %p786;
$L__BB2_426:
	mul.f64 	%fd499, %fd490, %fd8068;
	fma.rn.f64 	%fd3723, %fd499, 0d3FF71547652B82FE, 0d4338000000000000;
	{
	.reg .b32 %temp; 
	mov.b64 	{%r347, %temp}, %fd3723;
	}
	mov.f64 	%fd3724, 0dC338000000000000;
	add.rn.f64 	%fd3725, %fd3723, %fd3724;
	fma.rn.f64 	%fd3726, %fd3725, 0dBFE62E42FEFA39EF, %fd499;
	fma.rn.f64 	%fd3727, %fd3725, 0dBC7ABC9E3B39803F, %fd3726;
	fma.rn.f64 	%fd3728, %fd3727, 0d3E5ADE1569CE2BDF, 0d3E928AF3FCA213EA;
	fma.rn.f64 	%fd3729, %fd3728, %fd3727, 0d3EC71DEE62401315;
	fma.rn.f64 	%fd3730, %fd3729, %fd3727, 0d3EFA01997C89EB71;
	fma.rn.f64 	%fd3731, %fd3730, %fd3727, 0d3F2A01A014761F65;
	fma.rn.f64 	%fd3732, %fd3731, %fd3727, 0d3F56C16C1852B7AF;
	fma.rn.f64 	%fd3733, %fd3732, %fd3727, 0d3F81111111122322;
	fma.rn.f64 	%fd3734, %fd3733, %fd3727, 0d3FA55555555502A1;
	fma.rn.f64 	%fd3735, %fd3734, %fd3727, 0d3FC5555555555511;
	fma.rn.f64 	%fd3736, %fd3735, %fd3727, 0d3FE000000000000B;
	fma.rn.f64 	%fd3737, %fd3736, %fd3727, 0d3FF0000000000000;
	fma.rn.f64 	%fd3738, %fd3737, %fd3727, 0d3FF0000000000000;
	{
	.reg .b32 %temp; 
	mov.b64 	{%r348, %temp}, %fd3738;
	}
	{
	.reg .b32 %temp; 
	mov.b64 	{%temp, %r349}, %fd3738;
	}
	shl.b32 	%r2012, %r347, 20;
	add.s32 	%r2013, %r2012, %r349;
	mov.b64 	%fd8073, {%r348, %r2013};
	{
	.reg .b32 %temp; 
	mov.b64 	{%temp, %r2014}, %fd499;
	}
	mov.b32 	%f41, %r2014;
	abs.f32 	%f10, %f41;
	setp.lt.f32 	%p788, %f10, 0f4086232B;
	@%p788 bra 	$L__BB2_450;
	setp.lt.f64 	%p789, %fd499, 0d0000000000000000;
	add.f64 	%fd3739, %fd499, 0d7FF0000000000000;
	selp.f64 	%fd8073, 0d0000000000000000, %fd3739, %p789;
	setp.geu.f32 	%p790, %f10, 0f40874800;
	@%p790 bra 	$L__BB2_450;
	shr.u32 	%r2015, %r347, 31;
	add.s32 	%r2016, %r347, %r2015;
	shr.s32 	%r2017, %r2016, 1;
	shl.b32 	%r2018, %r2017, 20;
	add.s32 	%r2019, %r349, %r2018;
	mov.b64 	%fd3740, {%r348, %r2019};
	sub.s32 	%r2020, %r347, %r2017;
	shl.b32 	%r2021, %r2020, 20;
	add.s32 	%r2022, %r2021, 1072693248;
	mov.b32 	%r2023, 0;
	mov.b64 	%fd3741, {%r2023, %r2022};
	mul.f64 	%fd8073, %fd3741, %fd3740;
	bra.uni 	$L__BB2_450;
$L__BB2_429:
	{
	.reg .b32 %temp; 
	mov.b64 	{%temp, %r3825}, %fd488;
	}
	{
	.reg .b32 %temp; 
	mov.b64 	{%r3826, %temp}, %fd488;
	}
	setp.gt.s32 	%p791, %r3825, 1048575;
	mov.b32 	%r3827, -1023;
	@%p791 bra 	$L__BB2_431;
	mul.f64 	%fd488, %fd488, 0d4350000000000000;
	{
	.reg .b32 %temp; 
	mov.b64 	{%temp, %r3825}, %fd488;
	}
	{
	.reg .b32 %temp; 
	mov.b64 	{%r3826, %temp}, %fd488;
	}
	mov.b32 	%r3827, -1077;
$L__BB2_431:
	add.s32 	%r2026, %r3825, -1;
	setp.gt.u32 	%p792, %r2026, 2146435070;
	@%p792 bra 	$L__BB2_435;
	shr.u32 	%r2029, %r3825, 20;
	add.s32 	%r3828, %r3827, %r2029;
	and.b32  	%r2030, %r3825, 1048575;
	or.b32  	%r2031, %r2030, 1072693248;
	mov.b64 	%fd8070, {%r3826, %r2031};
	setp.lt.u32 	%p794, %r2031, 1073127583;
	@%p794 bra 	$L__BB2_434;
	{
	.reg .b32 %temp; 
	mov.b64 	{%r2032, %temp}, %fd8070;
	}
	{
	.reg .b32 %temp; 
	mov.b64 	{%temp, %r2033}, %fd8070;
	}
	add.s32 	%r2034, %r2033, -1048576;
	mov.b64 	%fd8070, {%r2032, %r2034};
	add.s32 	%r3828, %r3828, 1;
$L__BB2_434:
	add.f64 	%fd3743, %fd8070, 0dBFF0000000000000;
	add.f64 	%fd3744, %fd8070, 0d3FF0000000000000;
	rcp.approx.ftz.f64 	%fd3745, %fd3744;
	neg.f64 	%fd3746, %fd3744;
	fma.rn.f64 	%fd3747, %fd3746, %fd3745, 0d3FF0000000000000;
	fma.rn.f64 	%fd3748, %fd3747, %fd3747, %fd3747;
	fma.rn.f64 	%fd3749, %fd3748, %fd3745, %fd3745;
	mul.f64 	%fd3750, %fd3743, %fd3749;
	fma.rn.f64 	%fd3751, %fd3743, %fd3749, %fd3750;
	mul.f64 	%fd3752, %fd3751, %fd3751;
	fma.rn.f64 	%fd3753, %fd3752, 0d3EB1380B3AE80F1E, 0d3ED0EE258B7A8B04;
	fma.rn.f64 	%fd3754, %fd3753, %fd3752, 0d3EF3B2669F02676F;
	fma.rn.f64 	%fd3755, %fd3754, %fd3752, 0d3F1745CBA9AB0956;
	fma.rn.f64 	%fd3756, %fd3755, %fd3752, 0d3F3C71C72D1B5154;
	fma.rn.f64 	%fd3757, %fd3756, %fd3752, 0d3F624924923BE72D;
	fma.rn.f64 	%fd3758, %fd3757, %fd3752, 0d3F8999999999A3C4;
	fma.rn.f64 	%fd3759, %fd3758, %fd3752, 0d3FB5555555555554;
	sub.f64 	%fd3760, %fd3743, %fd3751;
	add.f64 	%fd3761, %fd3760, %fd3760;
	neg.f64 	%fd3762, %fd3751;
	fma.rn.f64 	%fd3763, %fd3762, %fd3743, %fd3761;
	mul.f64 	%fd3764, %fd3749, %fd3763;
	mul.f64 	%fd3765, %fd3752, %fd3759;
	fma.rn.f64 	%fd3766, %fd3765, %fd3751, %fd3764;
	xor.b32  	%r2035, %r3828, -2147483648;
	mov.b32 	%r2036, 1127219200;
	mov.b64 	%fd3767, {%r2035, %r2036};
	sub.f64 	%fd3768, %fd3767, %fd3;
	fma.rn.f64 	%fd3769, %fd3768, 0d3FE62E42FEFA39EF, %fd3751;
	fma.rn.f64 	%fd3770, %fd3768, 0dBFE62E42FEFA39EF, %fd3769;
	sub.f64 	%fd3771, %fd3770, %fd3751;
	sub.f64 	%fd3772, %fd3766, %fd3771;
	fma.rn.f64 	%fd3773, %fd3768, 0d3C7ABC9E3B39803F, %fd3772;
	add.f64 	%fd8071, %fd3769, %fd3773;
	bra.uni 	$L__BB2_436;
$L__BB2_435:
	fma.rn.f64 	%fd3742, %fd488, 0d7FF0000000000000, 0d7FF0000000000000;
	{
	.reg .b32 %temp; 
	mov.b64 	{%temp, %r2027}, %fd488;
	}
	and.b32  	%r2028, %r2027, 2147483647;
	setp.eq.s32 	%p793, %r2028, 0;
	selp.f64 	%fd8071, 0dFFF0000000000000, %fd3742, %p793;
$L__BB2_436:
	neg.f64 	%fd3774, %fd490;
	mul.f64 	%fd511, %fd8071, %fd3774;
	fma.rn.f64 	%fd3775, %fd511, 0d3FF71547652B82FE, 0d4338000000000000;
	{
	.reg .b32 %temp; 
	mov.b64 	{%r360, %temp}, %fd3775;
	}
	mov.f64 	%fd3776, 0dC338000000000000;
	add.rn.f64 	%fd3777, %fd3775, %fd3776;
	fma.rn.f64 	%fd3778, %fd3777, 0dBFE62E42FEFA39EF, %fd511;
	fma.rn.f64 	%fd3779, %fd3777, 0dBC7ABC9E3B39803F, %fd3778;
	fma.rn.f64 	%fd3780, %fd3779, 0d3E5ADE1569CE2BDF, 0d3E928AF3FCA213EA;
	fma.rn.f64 	%fd3781, %fd3780, %fd3779, 0d3EC71DEE62401315;
	fma.rn.f64 	%fd3782, %fd3781, %fd3779, 0d3EFA01997C89EB71;
	fma.rn.f64 	%fd3783, %fd3782, %fd3779, 0d3F2A01A014761F65;
	fma.rn.f64 	%fd3784, %fd3783, %fd3779, 0d3F56C16C1852B7AF;
	fma.rn.f64 	%fd3785, %fd3784, %fd3779, 0d3F81111111122322;
	fma.rn.f64 	%fd3786, %fd3785, %fd3779, 0d3FA55555555502A1;
	fma.rn.f64 	%fd3787, %fd3786, %fd3779, 0d3FC5555555555511;
	fma.rn.f64 	%fd3788, %fd3787, %fd3779, 0d3FE000000000000B;
	fma.rn.f64 	%fd3789, %fd3788, %fd3779, 0d3FF0000000000000;
	fma.rn.f64 	%fd3790, %fd3789, %fd3779, 0d3FF0000000000000;
	{
	.reg .b32 %temp; 
	mov.b64 	{%r361, %temp}, %fd3790;
	}
	{
	.reg .b32 %temp; 
	mov.b64 	{%temp, %r362}, %fd3790;
	}
	shl.b32 	%r2037, %r360, 20;
	add.s32 	%r2038, %r2037, %r362;
	mov.b64 	%fd8073, {%r361, %r2038};
	{
	.reg .b32 %temp; 
	mov.b64 	{%temp, %r2039}, %fd511;
	}
	mov.b32 	%f42, %r2039;
	abs.f32 	%f11, %f42;
	setp.lt.f32 	%p795, %f11, 0f4086232B;
	@%p795 bra 	$L__BB2_450;
	setp.lt.f64 	%p796, %fd511, 0d0000000000000000;
	add.f64 	%fd3791, %fd511, 0d7FF0000000000000;
	selp.f64 	%fd8073, 0d0000000000000000, %fd3791, %p796;
	setp.geu.f32 	%p797, %f11, 0f40874800;
	@%p797 bra 	$L__BB2_450;
	shr.u32 	%r2040, %r360, 31;
	add.s32 	%r2041, %r360, %r2040;
	shr.s32 	%r2042, %r2041, 1;
	shl.b32 	%r2043, %r2042, 20;
	add.s32 	%r2044, %r362, %r2043;
	mov.b64 	%fd3792, {%r361, %r2044};
	sub.s32 	%r2045, %r360, %r2042;
	shl.b32 	%r2046, %r2045, 20;
	add.s32 	%r2047, %r2046, 1072693248;
	mov.b32 	%r2048, 0;
	mov.b64 	%fd3793, {%r2048, %r2047};
	mul.f64 	%fd8073, %fd3793, %fd3792;
	bra.uni 	$L__BB2_450;
$L__BB2_439:
	mov.b64 	%rd244, %fd488;
	setp.lt.s64 	%p738, %rd244, 0;
	and.b64  	%rd245, %rd244, 9223372036854775807;
	add.s64 	%rd246, %rd245, -4503599627370496;
	setp.lt.u64 	%p739, %rd246, 9214364837600034816;
	and.pred  	%p740, %p739, %p738;
	add.s64 	%rd247, %rd245, -1;
	setp.lt.u64 	%p741, %rd247, 4503599627370495;
	and.pred  	%p742, %p741, %p738;
	setp.eq.s64 	%p743, %rd245, 0;
	or.pred  	%p744, %p743, %p742;
	setp.eq.s64 	%p745, %rd245, 9218868437227405312;
	or.pred  	%p746, %p744, %p745;
	setp.gt.s64 	%p747, %rd245, 9218868437227405312;
	or.pred  	%p748, %p746, %p747;
	or.pred  	%p749, %p748, %p740;
	abs.f64 	%fd3660, %fd8066;
	setp.equ.f64 	%p750, %fd3660, 0d7FF0000000000000;
	or.pred  	%p751, %p749, %p750;
	setp.leu.f64 	%p752, %fd8066, 0d0000000000000000;
	or.pred  	%p753, %p751, %p752;
	abs.f64 	%fd3662, %fd490;
	setp.equ.f64 	%p754, %fd3662, 0d7FF0000000000000;
	or.pred  	%p755, %p753, %p754;
	@%p755 bra 	$L__BB2_450;
	setp.ne.s32 	%p756, %r336, 0;
	@%p756 bra 	$L__BB2_444;
	setp.ltu.f64 	%p759, %fd490, 0d0000000000000000;
	@%p759 bra 	$L__BB2_443;
	add.f64 	%fd3677, %fd8066, 0dBFF0000000000000;
	mul.f64 	%fd8072, %fd3677, %fd490;
	bra.uni 	$L__BB2_449;
$L__BB2_443:
	mov.f64 	%fd3678, 0d3FF0000000000000;
	sub.f64 	%fd3679, %fd3678, %fd488;
	mul.f64 	%fd8072, %fd3679, %fd490;
	bra.uni 	$L__BB2_449;
$L__BB2_444:
	add.f64 	%fd517, %fd8066, 0dBFF0000000000000;
	mov.f64 	%fd3664, 0d3FF0000000000000;
	sub.f64 	%fd518, %fd3664, %fd488;
	setp.leu.f64 	%p757, %fd490, 0d3FF0000000000000;
	@%p757 bra 	$L__BB2_446;
	mul.f64 	%fd8072, %fd517, %fd490;
	bra.uni 	$L__BB2_449;
$L__BB2_446:
	setp.geu.f64 	%p758, %fd490, 0dBFF0000000000000;
	@%p758 bra 	$L__BB2_448;
	mul.f64 	%fd8072, %fd518, %fd490;
	bra.uni 	$L__BB2_449;
$L__BB2_448:
	add.f64 	%fd3665, %fd518, %fd517;
	mul.f64 	%fd3666, %fd3665, 0d3FE0000000000000;
	sub.f64 	%fd3667, %fd517, %fd518;
	mul.f64 	%fd3668, %fd3667, 0d3FB0000000000000;
	mul.f64 	%fd3669, %fd490, %fd490;
	mul.f64 	%fd3670, %fd490, %fd3669;
	mul.f64 	%fd3671, %fd3669, %fd3669;
	mul.f64 	%fd3672, %fd3670, %fd3670;
	mul.f64 	%fd3673, %fd3671, 0dC024000000000000;
	fma.rn.f64 	%fd3674, %fd3672, 0d4008000000000000, %fd3673;
	fma.rn.f64 	%fd3675, %fd3669, 0d402E000000000000, %fd3674;
	mul.f64 	%fd3676, %fd3668, %fd3675;
	fma.rn.f64 	%fd8072, %fd490, %fd3666, %fd3676;
$L__BB2_449:
	add.f64 	%fd3680, %fd8072, 0d3FF0000000000000;
	mov.b64 	%rd248, %fd3680;
	setp.eq.s64 	%p760, %rd248, 0;
	and.b64  	%rd249, %rd248, 9223372036854775807;
	add.s64 	%rd250, %rd249, -1;
	setp.lt.u64 	%p761, %rd250, 4503599627370495;
	add.s64 	%rd251, %rd249, -4503599627370496;
	setp.lt.u64 	%p762, %rd251, 9214364837600034816;
	setp.lt.s64 	%p763, %rd248, 0;
	selp.f64 	%fd3681, 0d0010000000000000, %fd3680, %p763;
	selp.f64 	%fd3682, %fd3681, %fd3680, %p762;
	setp.gt.s64 	%p764, %rd249, 9218868437227405311;
	selp.f64 	%fd3683, 0d0010000000000000, %fd3682, %p764;
	selp.f64 	%fd3684, 0d0010000000000000, %fd3683, %p763;
	selp.f64 	%fd3685, %fd3684, %fd3683, %p761;
	selp.f64 	%fd8073, 0d0010000000000000, %fd3685, %p760;
$L__BB2_450:
	mul.f64 	%fd8074, %fd8074, %fd8073;
	add.s32 	%r3820, %r3820, 1;
	setp.ne.s32 	%p798, %r3820, %r334;
	@%p798 bra 	$L__BB2_415;
$L__BB2_451:
	mul.f64 	%fd527, %fd8063, %fd8074;
	mov.b64 	%rd256, %fd527;
	mul.f64 	%fd528, %fd8064, %fd8074;
	setp.lt.s64 	%p799, %rd256, 0;
	and.b64  	%rd257, %rd256, 9223372036854775807;
	add.s64 	%rd258, %rd257, -4503599627370496;
	setp.lt.u64 	%p800, %rd258, 9214364837600034816;
	and.pred  	%p801, %p800, %p799;
	add.s64 	%rd259, %rd257, -1;
	setp.lt.u64 	%p802, %rd259, 4503599627370495;
	and.pred  	%p803, %p802, %p799;
	setp.eq.s64 	%p804, %rd257, 0;
	or.pred  	%p805, %p804, %p803;
	setp.eq.s64 	%p806, %rd257, 9218868437227405312;
	or.pred  	%p807, %p805, %p806;
	setp.gt.s64 	%p808, %rd257, 9218868437227405312;
	or.pred  	%p809, %p807, %p808;
	or.pred  	%p810, %p809, %p801;
	@%p810 bra 	$L__BB2_1307;
	ld.param.u64 	%rd705, [unbinned_batch_nll_grad_param_7];
	cvta.to.global.u64 	%rd18, %rd705;
	setp.gt.s32 	%p811, %r325, 1;
	@%p811 bra 	$L__BB2_460;
	setp.eq.s32 	%p815, %r325, 0;
	@%p815 bra 	$L__BB2_487;
	setp.eq.s32 	%p816, %r325, 1;
	@%p816 bra 	$L__BB2_455;
	bra.uni 	$L__BB2_1255;
$L__BB2_455:
	ld.param.u32 	%r3718, [unbinned_batch_nll_grad_param_15];
	setp.ne.s32 	%p1761, %r328, 1;
	setp.ge.u32 	%p1762, %r327, %r3718;
	or.pred  	%p1763, %p1761, %p1762;
	@%p1763 bra 	$L__BB2_1307;
	add.f64 	%fd6644, %fd1, %fd2;
	mul.f64 	%fd8103, %fd6644, 0d3FE0000000000000;
	setp.geu.f64 	%p1764, %fd1, %fd2;
	setp.equ.f64 	%p1765, %fd5, 0d7FF0000000000000;
	setp.equ.f64 	%p1766, %fd4, 0d7FF0000000000000;
	mul.wide.u32 	%rd508, %r327, 4;
	add.s64 	%rd509, %rd18, %rd508;
	ld.global.nc.u32 	%r426, [%rd509];
	shl.b32 	%r3259, %r426, 3;
	mov.u32 	%r3260, shared;
	add.s32 	%r3261, %r3260, %r3259;
	ld.shared.f64 	%fd618, [%r3261];
	abs.f64 	%fd8100, %fd618;
	setp.equ.f64 	%p1767, %fd8100, 0d7FF0000000000000;
	or.pred  	%p1768, %p1767, %p1766;
	or.pred  	%p1769, %p1768, %p1765;
	or.pred  	%p1770, %p1769, %p1764;
	mov.f64 	%fd8104, 0d7FF0000000000000;
	@%p1770 bra 	$L__BB2_582;
	setp.geu.f64 	%p1771, %fd8100, 0d3D719799812DEA11;
	@%p1771 bra 	$L__BB2_559;
	setp.lt.u32 	%p1803, %r9, -2146435071;
	or.pred  	%p1804, %p2, %p1803;
	selp.f64 	%fd8104, 0d7FF0000000000000, %fd6, %p2;
	@%p1804 bra 	$L__BB2_582;
	setp.gt.u32 	%p1805, %r11, 1073127582;
	selp.f64 	%fd6785, %fd8, %fd7, %p1805;
	selp.u32 	%r3305, 1, 0, %p1805;
	add.s32 	%r3306, %r10, %r3305;
	add.f64 	%fd6786, %fd6785, 0dBFF0000000000000;
	add.f64 	%fd6787, %fd6785, 0d3FF0000000000000;
	rcp.approx.ftz.f64 	%fd6788, %fd6787;
	neg.f64 	%fd6789, %fd6787;
	fma.rn.f64 	%fd6790, %fd6789, %fd6788, 0d3FF0000000000000;
	fma.rn.f64 	%fd6791, %fd6790, %fd6790, %fd6790;
	fma.rn.f64 	%fd6792, %fd6791, %fd6788, %fd6788;
	mul.f64 	%fd6793, %fd6786, %fd6792;
	fma.rn.f64 	%fd6794, %fd6786, %fd6792, %fd6793;
	mul.f64 	%fd6795, %fd6794, %fd6794;
	fma.rn.f64 	%fd6796, %fd6795, 0d3EB1380B3AE80F1E, 0d3ED0EE258B7A8B04;
	fma.rn.f64 	%fd6797, %fd6796, %fd6795, 0d3EF3B2669F02676F;
	fma.rn.f64 	%fd6798, %fd6797, %fd6795, 0d3F1745CBA9AB0956;
	fma.rn.f64 	%fd6799, %fd6798, %fd6795, 0d3F3C71C72D1B5154;
	fma.rn.f64 	%fd6800, %fd6799, %fd6795, 0d3F624924923BE72D;
	fma.rn.f64 	%fd6801, %fd6800, %fd6795, 0d3F8999999999A3C4;
	fma.rn.f64 	%fd6802, %fd6801, %fd6795, 0d3FB5555555555554;
	sub.f64 	%fd6803, %fd6786, %fd6794;
	add.f64 	%fd6804, %fd6803, %fd6803;
	neg.f64 	%fd6805, %fd6794;
	fma.rn.f64 	%fd6806, %fd6805, %fd6786, %fd6804;
	mul.f64 	%fd6807, %fd6792, %fd6806;
	mul.f64 	%fd6808, %fd6795, %fd6802;
	fma.rn.f64 	%fd6809, %fd6808, %fd6794, %fd6807;
	xor.b32  	%r3307, %r3306, -2147483648;
	mov.b32 	%r3308, 1127219200;
	mov.b64 	%fd6810, {%r3307, %r3308};
	sub.f64 	%fd6811, %fd6810, %fd3;
	fma.rn.f64 	%fd6812, %fd6811, 0d3FE62E42FEFA39EF, %fd6794;
	fma.rn.f64 	%fd6813, %fd6811, 0dBFE62E42FEFA39EF, %fd6812;
	sub.f64 	%fd6814, %fd6813, %fd6794;
	sub.f64 	%fd6815, %fd6809, %fd6814;
	fma.rn.f64 	%fd6816, %fd6811, 0d3C7ABC9E3B39803F, %fd6815;
	add.f64 	%fd8104, %fd6812, %fd6816;
	bra.uni 	$L__BB2_582;
$L__BB2_460:
	setp.eq.s32 	%p812, %r325, 2;
	@%p812 bra 	$L__BB2_625;
	setp.eq.s32 	%p813, %r325, 3;
	@%p813 bra 	$L__BB2_879;
	setp.eq.s32 	%p814, %r325, 4;
	@%p814 bra 	$L__BB2_463;
	bra.uni 	$L__BB2_1255;
$L__BB2_463:
	ld.param.u32 	%r3715, [unbinned_batch_nll_grad_param_15];
	setp.eq.s32 	%p817, %r328, 0;
	add.s32 	%r913, %r327, -1;
	add.s32 	%r2049, %r913, %r328;
	setp.ge.u32 	%p818, %r2049, %r3715;
	or.pred  	%p819, %p817, %p818;
	or.pred  	%p820, %p819, %p1;
	@%p820 bra 	$L__BB2_1307;
	sub.f64 	%fd1389, %fd2, %fd1;
	and.b32  	%r914, %r328, 7;
	setp.lt.u32 	%p821, %r328, 8;
	mov.b32 	%r4019, 0;
	mov.f64 	%fd8322, %fd1389;
	@%p821 bra 	$L__BB2_467;
	and.b32  	%r4019, %r328, -8;
	mov.b32 	%r4017, 0;
	mov.f64 	%fd8322, %fd1389;
$L__BB2_466:
	.pragma "nounroll";
	add.s32 	%r2052, %r4017, 2;
	add.s32 	%r2053, %r2052, %r913;
	mul.wide.u32 	%rd260, %r2053, 4;
	add.s64 	%rd261, %rd18, %rd260;
	ld.global.nc.u32 	%r2054, [%rd261];
	shl.b32 	%r2055, %r2054, 3;
	mov.u32 	%r2056, shared;
	add.s32 	%r2057, %r2056, %r2055;
	ld.shared.f64 	%fd3795, [%r2057];
	cvt.rn.f64.u32 	%fd3796, %r2052;
	mul.f64 	%fd3797, %fd3796, %fd3796;
	mov.f64 	%fd3798, 0d3FF0000000000000;
	sub.f64 	%fd3799, %fd3798, %fd3797;
	mul.f64 	%fd3800, %fd1389, %fd3795;
	div.rn.f64 	%fd3801, %fd3800, %fd3799;
	add.f64 	%fd3802, %fd8322, %fd3801;
	add.s32 	%r2058, %r4017, 4;
	add.s32 	%r2059, %r2053, 2;
	mul.wide.u32 	%rd262, %r2059, 4;
	add.s64 	%rd263, %rd18, %rd262;
	ld.global.nc.u32 	%r2060, [%rd263];
	shl.b32 	%r2061, %r2060, 3;
	add.s32 	%r2062, %r2056, %r2061;
	ld.shared.f64 	%fd3803, [%r2062];
	cvt.rn.f64.u32 	%fd3804, %r2058;
	mul.f64 	%fd3805, %fd3804, %fd3804;
	sub.f64 	%fd3806, %fd3798, %fd3805;
	mul.f64 	%fd3807, %fd1389, %fd3803;
	div.rn.f64 	%fd3808, %fd3807, %fd3806;
	add.f64 	%fd3809, %fd3802, %fd3808;
	add.s32 	%r2063, %r4017, 6;
	add.s32 	%r2064, %r2053, 4;
	mul.wide.u32 	%rd264, %r2064, 4;
	add.s64 	%rd265, %rd18, %rd264;
	ld.global.nc.u32 	%r2065, [%rd265];
	shl.b32 	%r2066, %r2065, 3;
	add.s32 	%r2067, %r2056, %r2066;
	ld.shared.f64 	%fd3810, [%r2067];
	cvt.rn.f64.u32 	%fd3811, %r2063;
	mul.f64 	%fd3812, %fd3811, %fd3811;
	sub.f64 	%fd3813, %fd3798, %fd3812;
	mul.f64 	%fd3814, %fd1389, %fd3810;
	div.rn.f64 	%fd3815, %fd3814, %fd3813;
	add.f64 	%fd3816, %fd3809, %fd3815;
	add.s32 	%r4017, %r4017, 8;
	add.s32 	%r2068, %r2053, 6;
	mul.wide.u32 	%rd266, %r2068, 4;
	add.s64 	%rd267, %rd18, %rd266;
	ld.global.nc.u32 	%r2069, [%rd267];
	shl.b32 	%r2070, %r2069, 3;
	add.s32 	%r2071, %r2056, %r2070;
	ld.shared.f64 	%fd3817, [%r2071];
	cvt.rn.f64.u32 	%fd3818, %r4017;
	mul.f64 	%fd3819, %fd3818, %fd3818;
	sub.f64 	%fd3820, %fd3798, %fd3819;
	mul.f64 	%fd3821, %fd1389, %fd3817;
	div.rn.f64 	%fd3822, %fd3821, %fd3820;
	add.f64 	%fd8322, %fd3816, %fd3822;
	setp.ne.s32 	%p822, %r4017, %r4019;
	@%p822 bra 	$L__BB2_466;
$L__BB2_467:
	setp.eq.s32 	%p823, %r914, 0;
	@%p823 bra 	$L__BB2_480;
	and.b32  	%r919, %r328, 3;
	setp.lt.u32 	%p824, %r914, 4;
	@%p824 bra 	$L__BB2_470;
	add.s32 	%r2072, %r4019, 2;
	add.s32 	%r2073, %r4019, %r327;
	add.s32 	%r2074, %r2073, 1;
	mul.wide.u32 	%rd268, %r2074, 4;
	add.s64 	%rd269, %rd18, %rd268;
	ld.global.nc.u32 	%r2075, [%rd269];
	shl.b32 	%r2076, %r2075, 3;
	mov.u32 	%r2077, shared;
	add.s32 	%r2078, %r2077, %r2076;
	ld.shared.f64 	%fd3824, [%r2078];
	cvt.rn.f64.u32 	%fd3825, %r2072;
	mul.f64 	%fd3826, %fd3825, %fd3825;
	mov.f64 	%fd3827, 0d3FF0000000000000;
	sub.f64 	%fd3828, %fd3827, %fd3826;
	mul.f64 	%fd3829, %fd1389, %fd3824;
	div.rn.f64 	%fd3830, %fd3829, %fd3828;
	add.f64 	%fd3831, %fd8322, %fd3830;
	add.s32 	%r4019, %r4019, 4;
	add.s32 	%r2079, %r2073, 3;
	mul.wide.u32 	%rd270, %r2079, 4;
	add.s64 	%rd271, %rd18, %rd270;
	ld.global.nc.u32 	%r2080, [%rd271];
	shl.b32 	%r2081, %r2080, 3;
	add.s32 	%r2082, %r2077, %r2081;
	ld.shared.f64 	%fd3832, [%r2082];
	cvt.rn.f64.u32 	%fd3833, %r4019;
	mul.f64 	%fd3834, %fd3833, %fd3833;
	sub.f64 	%fd3835, %fd3827, %fd3834;
	mul.f64 	%fd3836, %fd1389, %fd3832;
	div.rn.f64 	%fd3837, %fd3836, %fd3835;
	add.f64 	%fd8322, %fd3831, %fd3837;
$L__BB2_470:
	setp.eq.s32 	%p825, %r919, 0;
	@%p825 bra 	$L__BB2_480;
	setp.eq.s32 	%p826, %r919, 1;
	@%p826 bra 	$L__BB2_477;
	and.b32  	%r922, %r4019, 1;
	setp.eq.s32 	%p827, %r922, 0;
	@%p827 bra 	$L__BB2_474;
	add.s32 	%r2083, %r4019, 1;
	add.s32 	%r2084, %r4019, %r327;
	mul.wide.u32 	%rd272, %r2084, 4;
	add.s64 	%rd273, %rd18, %rd272;
	ld.global.nc.u32 	%r2085, [%rd273];
	shl.b32 	%r2086, %r2085, 3;
	mov.u32 	%r2087, shared;
	add.s32 	%r2088, %r2087, %r2086;
	ld.shared.f64 	%fd3839, [%r2088];
	cvt.rn.f64.u32 	%fd3840, %r2083;
	mul.f64 	%fd3841, %fd3840, %fd3840;
	mov.f64 	%fd3842, 0d3FF0000000000000;
	sub.f64 	%fd3843, %fd3842, %fd3841;
	mul.f64 	%fd3844, %fd1389, %fd3839;
	div.rn.f64 	%fd3845, %fd3844, %fd3843;
	add.f64 	%fd8322, %fd8322, %fd3845;
$L__BB2_474:
	setp.ne.s32 	%p828, %r922, 0;
	@%p828 bra 	$L__BB2_476;
	add.s32 	%r2089, %r4019, %r327;
	add.s32 	%r2090, %r4019, 2;
	add.s32 	%r2091, %r2089, 1;
	mul.wide.u32 	%rd274, %r2091, 4;
	add.s64 	%rd275, %rd18, %rd274;
	ld.global.nc.u32 	%r2092, [%rd275];
	shl.b32 	%r2093, %r2092, 3;
	mov.u32 	%r2094, shared;
	add.s32 	%r2095, %r2094, %r2093;
	ld.shared.f64 	%fd3846, [%r2095];
	cvt.rn.f64.u32 	%fd3847, %r2090;
	mul.f64 	%fd3848, %fd3847, %fd3847;
	mov.f64 	%fd3849, 0d3FF0000000000000;
	sub.f64 	%fd3850, %fd3849, %fd3848;
	mul.f64 	%fd3851, %fd1389, %fd3846;
	div.rn.f64 	%fd3852, %fd3851, %fd3850;
	add.f64 	%fd8322, %fd8322, %fd3852;
$L__BB2_476:
	add.s32 	%r4019, %r4019, 2;
$L__BB2_477:
	and.b32  	%r2096, %r328, 1;
	setp.eq.b32 	%p829, %r2096, 1;
	not.pred 	%p830, %p829;
	@%p830 bra 	$L__BB2_480;
	and.b32  	%r2097, %r4019, 1;
	setp.eq.b32 	%p831, %r2097, 1;
	not.pred 	%p832, %p831;
	@%p832 bra 	$L__BB2_480;
	add.s32 	%r2098, %r4019, 1;
	add.s32 	%r2099, %r4019, %r327;
	mul.wide.u32 	%rd276, %r2099, 4;
	add.s64 	%rd277, %rd18, %rd276;
	ld.global.nc.u32 	%r2100, [%rd277];
	shl.b32 	%r2101, %r2100, 3;
	mov.u32 	%r2102, shared;
	add.s32 	%r2103, %r2102, %r2101;
	ld.shared.f64 	%fd3853, [%r2103];
	cvt.rn.f64.u32 	%fd3854, %r2098;
	mul.f64 	%fd3855, %fd3854, %fd3854;
	mov.f64 	%fd3856, 0d3FF0000000000000;
	sub.f64 	%fd3857, %fd3856, %fd3855;
	mul.f64 	%fd3858, %fd1389, %fd3853;
	div.rn.f64 	%fd3859, %fd3858, %fd3857;
	add.f64 	%fd8322, %fd8322, %fd3859;
$L__BB2_480:
	mov.b64 	%rd278, %fd8322;
	setp.lt.s64 	%p833, %rd278, 0;
	and.b64  	%rd279, %rd278, 9223372036854775807;
	add.s64 	%rd280, %rd279, -4503599627370496;
	setp.lt.u64 	%p834, %rd280, 9214364837600034816;
	and.pred  	%p835, %p834, %p833;
	add.s64 	%rd281, %rd279, -1;
	setp.lt.u64 	%p836, %rd281, 4503599627370495;
	and.pred  	%p837, %p836, %p833;
	setp.eq.s64 	%p838, %rd279, 0;
	or.pred  	%p839, %p838, %p837;
	setp.eq.s64 	%p840, %rd279, 9218868437227405312;
	or.pred  	%p841, %p839, %p840;
	setp.gt.s64 	%p842, %rd279, 9218868437227405312;
	or.pred  	%p843, %p841, %p842;
	or.pred  	%p844, %p843, %p835;
	@%p844 bra 	$L__BB2_1307;
	{
	.reg .b32 %temp; 
	mov.b64 	{%temp, %r4021}, %fd8322;
	}
	{
	.reg .b32 %temp; 
	mov.b64 	{%r4022, %temp}, %fd8322;
	}
	setp.gt.s32 	%p845, %r4021, 1048575;
	mov.b32 	%r4023, -1023;
	mov.f64 	%fd8323, %fd8322;
	@%p845 bra 	$L__BB2_483;
	mul.f64 	%fd8323, %fd8322, 0d4350000000000000;
	{
	.reg .b32 %temp; 
	mov.b64 	{%temp, %r4021}, %fd8323;
	}
	{
	.reg .b32 %temp; 
	mov.b64 	{%r4022, %temp}, %fd8323;
	}
	mov.b32 	%r4023, -1077;
$L__BB2_483:
	add.s32 	%r2106, %r4021, -1;
	setp.gt.u32 	%p846, %r2106, 2146435070;
	@%p846 bra 	$L__BB2_1183;
	shr.u32 	%r2109, %r4021, 20;
	add.s32 	%r4024, %r4023, %r2109;
	and.b32  	%r2110, %r4021, 1048575;
	or.b32  	%r2111, %r2110, 1072693248;
	mov.b64 	%fd8324, {%r4022, %r2111};
	setp.lt.u32 	%p848, %r2111, 1073127583;
	@%p848 bra 	$L__BB2_486;
	{
	.reg .b32 %temp; 
	mov.b64 	{%r2112, %temp}, %fd8324;
	}
	{
	.reg .b32 %temp; 
	mov.b64 	{%temp, %r2113}, %fd8324;
	}
	add.s32 	%r2114, %r2113, -1048576;
	mov.b64 	%fd8324, {%r2112, %r2114};
	add.s32 	%r4024, %r4024, 1;
$L__BB2_486:
	add.f64 	%fd3861, %fd8324, 0dBFF0000000000000;
	add.f64 	%fd3862, %fd8324, 0d3FF0000000000000;
	rcp.approx.ftz.f64 	%fd3863, %fd3862;
	neg.f64 	%fd3864, %fd3862;
	fma.rn.f64 	%fd3865, %fd3864, %fd3863, 0d3FF0000000000000;
	fma.rn.f64 	%fd3866, %fd3865, %fd3865, %fd3865;
	fma.rn.f64 	%fd3867, %fd3866, %fd3863, %fd3863;
	mul.f64 	%fd3868, %fd3861, %fd3867;
	fma.rn.f64 	%fd3869, %fd3861, %fd3867, %fd3868;
	mul.f64 	%fd3870, %fd3869, %fd3869;
	fma.rn.f64 	%fd3871, %fd3870, 0d3EB1380B3AE80F1E, 0d3ED0EE258B7A8B04;
	fma.rn.f64 	%fd3872, %fd3871, %fd3870, 0d3EF3B2669F02676F;
	fma.rn.f64 	%fd3873, %fd3872, %fd3870, 0d3F1745CBA9AB0956;
	fma.rn.f64 	%fd3874, %fd3873, %fd3870, 0d3F3C71C72D1B5154;
	fma.rn.f64 	%fd3875, %fd3874, %fd3870, 0d3F624924923BE72D;
	fma.rn.f64 	%fd3876, %fd3875, %fd3870, 0d3F8999999999A3C4;
	fma.rn.f64 	%fd3877, %fd3876, %fd3870, 0d3FB5555555555554;
	sub.f64 	%fd3878, %fd3861, %fd3869;
	add.f64 	%fd3879, %fd3878, %fd3878;
	neg.f64 	%fd3880, %fd3869;
	fma.rn.f64 	%fd3881, %fd3880, %fd3861, %fd3879;
	mul.f64 	%fd3882, %fd3867, %fd3881;
	mul.f64 	%fd3883, %fd3870, %fd3877;
	fma.rn.f64 	%fd3884, %fd3883, %fd3869, %fd3882;
	xor.b32  	%r2115, %r4024, -2147483648;
	mov.b32 	%r2116, 1127219200;
	mov.b64 	%fd3885, {%r2115, %r2116};
	sub.f64 	%fd3886, %fd3885, %fd3;
	fma.rn.f64 	%fd3887, %fd3886, 0d3FE62E42FEFA39EF, %fd3869;
	fma.rn.f64 	%fd3888, %fd3886, 0dBFE62E42FEFA39EF, %fd3887;
	sub.f64 	%fd3889, %fd3888, %fd3869;
	sub.f64 	%fd3890, %fd3884, %fd3889;
	fma.rn.f64 	%fd3891, %fd3886, 0d3C7ABC9E3B39803F, %fd3890;
	add.f64 	%fd8325, %fd3887, %fd3891;
	bra.uni 	$L__BB2_1184;
$L__BB2_487:
	ld.param.u32 	%r3719, [unbinned_batch_nll_grad_param_15];
	setp.ne.s32 	%p1892, %r328, 2;
	add.s32 	%r364, %r327, 1;
	setp.ge.u32 	%p1893, %r364, %r3719;
	or.pred  	%p1894, %p1892, %p1893;
	@%p1894 bra 	$L__BB2_1307;
	mul.wide.u32 	%rd542, %r327, 4;
	add.s64 	%rd543, %rd18, %rd542;
	ld.global.nc.u32 	%r365, [%rd543];
	mul.wide.u32 	%rd544, %r364, 4;
	add.s64 	%rd545, %rd18, %rd544;
	ld.global.nc.u32 	%r366, [%rd545];
	shl.b32 	%r3353, %r365, 3;
	mov.u32 	%r3354, shared;
	add.s32 	%r3355, %r3354, %r3353;
	ld.shared.f64 	%fd529, [%r3355];
	shl.b32 	%r3356, %r366, 3;
	add.s32 	%r3357, %r3354, %r3356;
	ld.shared.f64 	%fd8082, [%r3357];
	abs.f64 	%fd6948, %fd529;
	setp.equ.f64 	%p1895, %fd6948, 0d7FF0000000000000;
	abs.f64 	%fd6949, %fd8082;
	setp.equ.f64 	%p1896, %fd6949, 0d7FF0000000000000;
	or.pred  	%p1897, %p1895, %p1896;
	setp.le.f64 	%p1898, %fd8082, 0d0000000000000000;
	or.pred  	%p1899, %p1897, %p1898;
	mov.f64 	%fd8086, 0dFFF0000000000000;
	mov.f64 	%fd8085, 0d0000000000000000;
	mov.f64 	%fd8087, %fd8085;
	@%p1899 bra 	$L__BB2_516;
	rcp.rn.f64 	%fd531, %fd8082;
	sub.f64 	%fd6951, %fd1, %fd529;
	mul.f64 	%fd532, %fd6951, %fd531;
	sub.f64 	%fd6952, %fd2, %fd529;
	mul.f64 	%fd533, %fd6952, %fd531;
	sub.f64 	%fd534, %fd14, %fd529;
	mul.f64 	%fd535, %fd533, 0dBFE6A09E667F3BCD;
	{
	.reg .b32 %temp; 
	mov.b64 	{%temp, %r367}, %fd535;
	}
	and.b32  	%r368, %r367, 2147483647;
	{
	.reg .b32 %temp; 
	mov.b64 	{%r369, %temp}, %fd535;
	}
	setp.gt.u32 	%p1900, %r368, 2146435071;
	@%p1900 bra 	$L__BB2_491;
	mov.b64 	%fd6956, {%r369, %r368};
	add.f64 	%fd6957, %fd6956, 0dC010000000000000;
	add.f64 	%fd6958, %fd6956, 0d4010000000000000;
	rcp.approx.ftz.f64 	%fd6959, %fd6958;
	neg.f64 	%fd6960, %fd6958;
	fma.rn.f64 	%fd6961, %fd6960, %fd6959, 0d3FF0000000000000;
	fma.rn.f64 	%fd6962, %fd6961, %fd6961, %fd6961;
	fma.rn.f64 	%fd6963, %fd6962, %fd6959, %fd6959;
	mul.f64 	%fd6964, %fd6957, %fd6963;
	mov.f64 	%fd6965, 0d3FF0000000000000;
	add.rn.f64 	%fd6966, %fd6964, %fd6965;
	fma.rn.f64 	%fd6967, %fd6966, 0dC010000000000000, %fd6956;
	neg.f64 	%fd6968, %fd6964;
	fma.rn.f64 	%fd6969, %fd6968, %fd6956, %fd6967;
	fma.rn.f64 	%fd6970, %fd6963, %fd6969, %fd6964;
	fma.rn.f64 	%fd6971, %fd6970, 0dBDF8774AD4E0BFD7, 0dBE44E1C6FD03D328;
	fma.rn.f64 	%fd6972, %fd6971, %fd6970, 0dBE4330149F7A56B6;
	fma.rn.f64 	%fd6973, %fd6972, %fd6970, 0d3E7BEDDED8376273;
	fma.rn.f64 	%fd6974, %fd6973, %fd6970, 0d3E6F9254C3ABF22B;
	fma.rn.f64 	%fd6975, %fd6974, %fd6970, 0dBEAB9068C2148CF0;
	fma.rn.f64 	%fd6976, %fd6975, %fd6970, 0d3E94C6454DB34009;
	fma.rn.f64 	%fd6977, %fd6976, %fd6970, 0d3ED7F1C378F2311D;
	fma.rn.f64 	%fd6978, %fd6977, %fd6970, 0dBEE78E051C6D5C58;
	fma.rn.f64 	%fd6979, %fd6978, %fd6970, 0dBEF995B4EAD14A90;
	fma.rn.f64 	%fd6980, %fd6979, %fd6970, 0d3F23BE27CF0A29B2;
	fma.rn.f64 	%fd6981, %fd6980, %fd6970, 0dBF2A1DEF3E81672E;
	fma.rn.f64 	%fd6982, %fd6981, %fd6970, 0dBF48D4ABE68C1713;
	fma.rn.f64 	%fd6983, %fd6982, %fd6970, 0d3F749C67210DD6B4;
	fma.rn.f64 	%fd6984, %fd6983, %fd6970, 0dBF9096238568E357;
	fma.rn.f64 	%fd6985, %fd6984, %fd6970, 0d3FA3079EDF8C2DC9;
	fma.rn.f64 	%fd6986, %fd6985, %fd6970, 0dBFB0FB06DFF601FC;
	fma.rn.f64 	%fd6987, %fd6986, %fd6970, 0d3FB7FEE004DFBCDC;
	fma.rn.f64 	%fd6988, %fd6987, %fd6970, 0dBFB9DDB23C3DB8C6;
	fma.rn.f64 	%fd6989, %fd6988, %fd6970, 0d3FB16ECEFCFA5FDA;
	fma.rn.f64 	%fd6990, %fd6989, %fd6970, 0d3F8F7F5DF66FB6D6;
	fma.rn.f64 	%fd6991, %fd6990, %fd6970, 0dBFC1DF1AD154A29D;
	fma.rn.f64 	%fd6992, %fd6991, %fd6970, 0d3FF3BA5916E9FD7F;
	fma.rn.f64 	%fd6993, %fd6956, 0d4000000000000000, 0d3FF0000000000000;
	rcp.approx.ftz.f64 	%fd6994, %fd6993;
	neg.f64 	%fd6995, %fd6993;
	fma.rn.f64 	%fd6996, %fd6995, %fd6994, 0d3FF0000000000000;
	fma.rn.f64 	%fd6997, %fd6996, %fd6996, %fd6996;
	fma.rn.f64 	%fd6998, %fd6997, %fd6994, %fd6994;
	mul.f64 	%fd6999, %fd6998, %fd6992;
	mul.f64 	%fd7000, %fd6999, 0dC000000000000000;
	fma.rn.f64 	%fd7001, %fd6956, %fd7000, %fd6992;
	neg.f64 	%fd7002, %fd6999;
	add.rn.f64 	%fd7003, %fd7001, %fd7002;
	fma.rn.f64 	%fd7004, %fd7003, %fd6998, %fd6999;
	neg.f64 	%fd7005, %fd6956;
	mul.f64 	%fd7006, %fd6956, %fd7005;
	fma.rn.f64 	%fd7007, %fd7006, 0d3FF71547652B82FE, 0d4338000000000000;
	{
	.reg .b32 %temp; 
	mov.b64 	{%r3358, %temp}, %fd7007;
	}
	mov.f64 	%fd7008, 0dC338000000000000;
	add.rn.f64 	%fd7009, %fd7007, %fd7008;
	fma.rn.f64 	%fd7010, %fd7009, 0dBFE62E42FEFA39EF, %fd7006;
	fma.rn.f64 	%fd7011, %fd7009, 0dBC7ABC9E3B39803F, %fd7010;
	fma.rn.f64 	%fd7012, %fd7011, 0d3E5ADE1569CE2BDF, 0d3E928AF3FCA213EA;
	fma.rn.f64 	%fd7013, %fd7012, %fd7011, 0d3EC71DEE62401315;
	fma.rn.f64 	%fd7014, %fd7013, %fd7011, 0d3EFA01997C89EB71;
	fma.rn.f64 	%fd7015, %fd7014, %fd7011, 0d3F2A01A014761F65;
	fma.rn.f64 	%fd7016, %fd7015, %fd7011, 0d3F56C16C1852B7AF;
	fma.rn.f64 	%fd7017, %fd7016, %fd7011, 0d3F81111111122322;
	fma.rn.f64 	%fd7018, %fd7017, %fd7011, 0d3FA55555555502A1;
	fma.rn.f64 	%fd7019, %fd7018, %fd7011, 0d3FC5555555555511;
	fma.rn.f64 	%fd7020, %fd7019, %fd7011, 0d3FE000000000000B;
	fma.rn.f64 	%fd7021, %fd7020, %fd7011, 0d3FF0000000000000;
	fma.rn.f64 	%fd7022, %fd7021, %fd7011, 0d3FF0000000000000;
	shr.u32 	%r3359, %r3358, 31;
	add.s32 	%r3360, %r3358, %r3359;
	shr.s32 	%r3361, %r3360, 1;
	{
	.reg .b32 %temp; 
	mov.b64 	{%r3362, %temp}, %fd7022;
	}
	{
	.reg .b32 %temp; 
	mov.b64 	{%temp, %r3363}, %fd7022;
	}
	shl.b32 	%r3364, %r3361, 20;
	add.s32 	%r3365, %r3363, %r3364;
	mov.b64 	%fd7023, {%r3362, %r3365};
	sub.s32 	%r3366, %r3358, %r3361;
	shl.b32 	%r3367, %r3366, 20;
	add.s32 	%r3368, %r3367, 1072693248;
	mov.b32 	%r3369, 0;
	mov.b64 	%fd7024, {%r3369, %r3368};
	mul.f64 	%fd7025, %fd7024, %fd7023;
	neg.f64 	%fd7026, %fd7006;
	fma.rn.f64 	%fd7027, %fd7005, %fd6956, %fd7026;
	fma.rn.f64 	%fd7028, %fd7025, %fd7027, %fd7025;
	mul.f64 	%fd7029, %fd7028, %fd7004;
	setp.gt.u32 	%p1904, %r368, 1077624832;
	selp.f64 	%fd7030, 0d0000000000000000, %fd7029, %p1904;
	setp.lt.s32 	%p1905, %r367, 0;
	mov.f64 	%fd7031, 0d4000000000000000;
	sub.f64 	%fd7032, %fd7031, %fd7030;
	selp.f64 	%fd8075, %fd7032, %fd7030, %p1905;
	bra.uni 	$L__BB2_492;
$L__BB2_491:
	setp.eq.s32 	%p1901, %r368, 2146435072;
	setp.eq.s32 	%p1902, %r369, 0;
	setp.lt.s32 	%p1903, %r367, 0;
	selp.f64 	%fd6953, 0d4000000000000000, 0d0000000000000000, %p1903;
	add.f64 	%fd6954, %fd535, %fd535;
	selp.f64 	%fd6955, %fd6953, %fd6954, %p1902;
	selp.f64 	%fd8075, %fd6955, %fd6954, %p1901;
$L__BB2_492:
	mul.f64 	%fd539, %fd532, 0dBFE6A09E667F3BCD;
	{
	.reg .b32 %temp; 
	mov.b64 	{%temp, %r370}, %fd539;
	}
	and.b32  	%r371, %r370, 2147483647;
	{
	.reg .b32 %temp; 
	mov.b64 	{%r372, %temp}, %fd539;
	}
	setp.gt.u32 	%p1906, %r371, 2146435071;
	@%p1906 bra 	$L__BB2_494;
	mov.b64 	%fd7036, {%r372, %r371};
	add.f64 	%fd7037, %fd7036, 0dC010000000000000;
	add.f64 	%fd7038, %fd7036, 0d4010000000000000;
	rcp.approx.ftz.f64 	%fd7039, %fd7038;
	neg.f64 	%fd7040, %fd7038;
	fma.rn.f64 	%fd7041, %fd7040, %fd7039, 0d3FF0000000000000;
	fma.rn.f64 	%fd7042, %fd7041, %fd7041, %fd7041;
	fma.rn.f64 	%fd7043, %fd7042, %fd7039, %fd7039;
	mul.f64 	%fd7044, %fd7037, %fd7043;
	mov.f64 	%fd7045, 0d3FF0000000000000;
	add.rn.f64 	%fd7046, %fd7044, %fd7045;
	fma.rn.f64 	%fd7047, %fd7046, 0dC010000000000000, %fd7036;
	neg.f64 	%fd7048, %fd7044;
	fma.rn.f64 	%fd7049, %fd7048, %fd7036, %fd7047;
	fma.rn.f64 	%fd7050, %fd7043, %fd7049, %fd7044;
	fma.rn.f64 	%fd7051, %fd7050, 0dBDF8774AD4E0BFD7, 0dBE44E1C6FD03D328;
	fma.rn.f64 	%fd7052, %fd7051, %fd7050, 0dBE4330149F7A56B6;
	fma.rn.f64 	%fd7053, %fd7052, %fd7050, 0d3E7BEDDED8376273;
	fma.rn.f64 	%fd7054, %fd7053, %fd7050, 0d3E6F9254C3ABF22B;
	fma.rn.f64 	%fd7055, %fd7054, %fd7050, 0dBEAB9068C2148CF0;
	fma.rn.f64 	%fd7056, %fd7055, %fd7050, 0d3E94C6454DB34009;
	fma.rn.f64 	%fd7057, %fd7056, %fd7050, 0d3ED7F1C378F2311D;
	fma.rn.f64 	%fd7058, %fd7057, %fd7050, 0dBEE78E051C6D5C58;
	fma.rn.f64 	%fd7059, %fd7058, %fd7050, 0dBEF995B4EAD14A90;
	fma.rn.f64 	%fd7060, %fd7059, %fd7050, 0d3F23BE27CF0A29B2;
	fma.rn.f64 	%fd7061, %fd7060, %fd7050, 0dBF2A1DEF3E81672E;
	fma.rn.f64 	%fd7062, %fd7061, %fd7050, 0dBF48D4ABE68C1713;
	fma.rn.f64 	%fd7063, %fd7062, %fd7050, 0d3F749C67210DD6B4;
	fma.rn.f64 	%fd7064, %fd7063, %fd7050, 0dBF9096238568E357;
	fma.rn.f64 	%fd7065, %fd7064, %fd7050, 0d3FA3079EDF8C2DC9;
	fma.rn.f64 	%fd7066, %fd7065, %fd7050, 0dBFB0FB06DFF601FC;
	fma.rn.f64 	%fd7067, %fd7066, %fd7050, 0d3FB7FEE004DFBCDC;
	fma.rn.f64 	%fd7068, %fd7067, %fd7050, 0dBFB9DDB23C3DB8C6;
	fma.rn.f64 	%fd7069, %fd7068, %fd7050, 0d3FB16ECEFCFA5FDA;
	fma.rn.f64 	%fd7070, %fd7069, %fd7050, 0d3F8F7F5DF66FB6D6;
	fma.rn.f64 	%fd7071, %fd7070, %fd7050, 0dBFC1DF1AD154A29D;
	fma.rn.f64 	%fd7072, %fd7071, %fd7050, 0d3FF3BA5916E9FD7F;
	fma.rn.f64 	%fd7073, %fd7036, 0d4000000000000000, 0d3FF0000000000000;
	rcp.approx.ftz.f64 	%fd7074, %fd7073;
	neg.f64 	%fd7075, %fd7073;
	fma.rn.f64 	%fd7076, %fd7075, %fd7074, 0d3FF0000000000000;
	fma.rn.f64 	%fd7077, %fd7076, %fd7076, %fd7076;
	fma.rn.f64 	%fd7078, %fd7077, %fd7074, %fd7074;
	mul.f64 	%fd7079, %fd7078, %fd7072;
	mul.f64 	%fd7080, %fd7079, 0dC000000000000000;
	fma.rn.f64 	%fd7081, %fd7036, %fd7080, %fd7072;
	neg.f64 	%fd7082, %fd7079;
	add.rn.f64 	%fd7083, %fd7081, %fd7082;
	fma.rn.f64 	%fd7084, %fd7083, %fd7078, %fd7079;
	neg.f64 	%fd7085, %fd7036;
	mul.f64 	%fd7086, %fd7036, %fd7085;
	fma.rn.f64 	%fd7087, %fd7086, 0d3FF71547652B82FE, 0d4338000000000000;
	{
	.reg .b32 %temp; 
	mov.b64 	{%r3370, %temp}, %fd7087;
	}
	mov.f64 	%fd7088, 0dC338000000000000;
	add.rn.f64 	%fd7089, %fd7087, %fd7088;
	fma.rn.f64 	%fd7090, %fd7089, 0dBFE62E42FEFA39EF, %fd7086;
	fma.rn.f64 	%fd7091, %fd7089, 0dBC7ABC9E3B39803F, %fd7090;
	fma.rn.f64 	%fd7092, %fd7091, 0d3E5ADE1569CE2BDF, 0d3E928AF3FCA213EA;
	fma.rn.f64 	%fd7093, %fd7092, %fd7091, 0d3EC71DEE62401315;
	fma.rn.f64 	%fd7094, %fd7093, %fd7091, 0d3EFA01997C89EB71;
	fma.rn.f64 	%fd7095, %fd7094, %fd7091, 0d3F2A01A014761F65;
	fma.rn.f64 	%fd7096, %fd7095, %fd7091, 0d3F56C16C1852B7AF;
	fma.rn.f64 	%fd7097, %fd7096, %fd7091, 0d3F81111111122322;
	fma.rn.f64 	%fd7098, %fd7097, %fd7091, 0d3FA55555555502A1;
	fma.rn.f64 	%fd7099, %fd7098, %fd7091, 0d3FC5555555555511;
	fma.rn.f64 	%fd7100, %fd7099, %fd7091, 0d3FE000000000000B;
	fma.rn.f64 	%fd7101, %fd7100, %fd7091, 0d3FF0000000000000;
	fma.rn.f64 	%fd7102, %fd7101, %fd7091, 0d3FF0000000000000;
	shr.u32 	%r3371, %r3370, 31;
	add.s32 	%r3372, %r3370, %r3371;
	shr.s32 	%r3373, %r3372, 1;
	{
	.reg .b32 %temp; 
	mov.b64 	{%r3374, %temp}, %fd7102;
	}
	{
	.reg .b32 %temp; 
	mov.b64 	{%temp, %r3375}, %fd7102;
	}
	shl.b32 	%r3376, %r3373, 20;
	add.s32 	%r3377, %r3375, %r3376;
	mov.b64 	%fd7103, {%r3374, %r3377};
	sub.s32 	%r3378, %r3370, %r3373;
	shl.b32 	%r3379, %r3378, 20;
	add.s32 	%r3380, %r3379, 1072693248;
	mov.b32 	%r3381, 0;
	mov.b64 	%fd7104, {%r3381, %r3380};
	mul.f64 	%fd7105, %fd7104, %fd7103;
	neg.f64 	%fd7106, %fd7086;
	fma.rn.f64 	%fd7107, %fd7085, %fd7036, %fd7106;
	fma.rn.f64 	%fd7108, %fd7105, %fd7107, %fd7105;
	mul.f64 	%fd7109, %fd7108, %fd7084;
	setp.gt.u32 	%p1910, %r371, 1077624832;
	selp.f64 	%fd7110, 0d0000000000000000, %fd7109, %p1910;
	setp.lt.s32 	%p1911, %r370, 0;
	mov.f64 	%fd7111, 0d4000000000000000;
	sub.f64 	%fd7112, %fd7111, %fd7110;
	selp.f64 	%fd8076, %fd7112, %fd7110, %p1911;
	bra.uni 	$L__BB2_495;
$L__BB2_494:
	setp.eq.s32 	%p1907, %r371, 2146435072;
	setp.eq.s32 	%p1908, %r372, 0;
	setp.lt.s32 	%p1909, %r370, 0;
	selp.f64 	%fd7033, 0d4000000000000000, 0d0000000000000000, %p1909;
	add.f64 	%fd7034, %fd539, %fd539;
	selp.f64 	%fd7035, %fd7033, %fd7034, %p1908;
	selp.f64 	%fd8076, %fd7035, %fd7034, %p1907;
$L__BB2_495:
	mul.f64 	%fd7113, %fd8076, 0d3FE0000000000000;
	mul.f64 	%fd7114, %fd8075, 0d3FE0000000000000;
	sub.f64 	%fd7115, %fd7114, %fd7113;
	mov.b64 	%rd546, %fd7115;
	and.b64  	%rd547, %rd546, 9223372036854775807;
	setp.eq.s64 	%p1912, %rd547, 0;
	add.s64 	%rd548, %rd547, -1;
	setp.lt.u64 	%p1913, %rd548, 4503599627370495;
	add.s64 	%rd549, %rd547, -4503599627370496;
	setp.lt.u64 	%p1914, %rd549, 9214364837600034816;
	setp.lt.s64 	%p1915, %rd546, 0;
	selp.f64 	%fd7116, 0d0010000000000000, %fd7115, %p1915;
	selp.f64 	%fd7117, %fd7116, %fd7115, %p1914;
	setp.gt.s64 	%p1916, %rd547, 9218868437227405311;
	selp.f64 	%fd7118, 0d0010000000000000, %fd7117, %p1916;
	selp.f64 	%fd7119, 0d0010000000000000, %fd7118, %p1915;
	selp.f64 	%fd7120, %fd7119, %fd7118, %p1913;
	selp.f64 	%fd543, 0d0010000000000000, %fd7120, %p1912;
	{
	.reg .b32 %temp; 
	mov.b64 	{%temp, %r3829}, %fd543;
	}
	{
	.reg .b32 %temp; 
	mov.b64 	{%r3830, %temp}, %fd543;
	}
	setp.gt.s32 	%p1917, %r3829, 1048575;
	mov.b32 	%r3831, -1023;
	mov.f64 	%fd8077, %fd543;
	@%p1917 bra 	$L__BB2_497;
	mul.f64 	%fd8077, %fd543, 0d4350000000000000;
	{
	.reg .b32 %temp; 
	mov.b64 	{%temp, %r3829}, %fd8077;
	}
	{
	.reg .b32 %temp; 
	mov.b64 	{%r3830, %temp}, %fd8077;
	}
	mov.b32 	%r3831, -1077;
$L__BB2_497:
	add.s32 	%r3384, %r3829, -1;
	setp.gt.u32 	%p1918, %r3384, 2146435070;
	@%p1918 bra 	$L__BB2_501;
	shr.u32 	%r3387, %r3829, 20;
	add.s32 	%r3832, %r3831, %r3387;
	and.b32  	%r3388, %r3829, 1048575;
	or.b32  	%r3389, %r3388, 1072693248;
	mov.b64 	%fd8078, {%r3830, %r3389};
	setp.lt.u32 	%p1920, %r3389, 1073127583;
	@%p1920 bra 	$L__BB2_500;
	{
	.reg .b32 %temp; 
	mov.b64 	{%r3390, %temp}, %fd8078;
	}
	{
	.reg .b32 %temp; 
	mov.b64 	{%temp, %r3391}, %fd8078;
	}
	add.s32 	%r3392, %r3391, -1048576;
	mov.b64 	%fd8078, {%r3390, %r3392};
	add.s32 	%r3832, %r3832, 1;
$L__BB2_500:
	add.f64 	%fd7122, %fd8078, 0dBFF0000000000000;
	add.f64 	%fd7123, %fd8078, 0d3FF0000000000000;
	rcp.approx.ftz.f64 	%fd7124, %fd7123;
	neg.f64 	%fd7125, %fd7123;
	fma.rn.f64 	%fd7126, %fd7125, %fd7124, 0d3FF0000000000000;
	fma.rn.f64 	%fd7127, %fd7126, %fd7126, %fd7126;
	fma.rn.f64 	%fd7128, %fd7127, %fd7124, %fd7124;
	mul.f64 	%fd7129, %fd7122, %fd7128;
	fma.rn.f64 	%fd7130, %fd7122, %fd7128, %fd7129;
	mul.f64 	%fd7131, %fd7130, %fd7130;
	fma.rn.f64 	%fd7132, %fd7131, 0d3EB1380B3AE80F1E, 0d3ED0EE258B7A8B04;
	fma.rn.f64 	%fd7133, %fd7132, %fd7131, 0d3EF3B2669F02676F;
	fma.rn.f64 	%fd7134, %fd7133, %fd7131, 0d3F1745CBA9AB0956;
	fma.rn.f64 	%fd7135, %fd7134, %fd7131, 0d3F3C71C72D1B5154;
	fma.rn.f64 	%fd7136, %fd7135, %fd7131, 0d3F624924923BE72D;
	fma.rn.f64 	%fd7137, %fd7136, %fd7131, 0d3F8999999999A3C4;
	fma.rn.f64 	%fd7138, %fd7137, %fd7131, 0d3FB5555555555554;
	sub.f64 	%fd7139, %fd7122, %fd7130;
	add.f64 	%fd7140, %fd7139, %fd7139;
	neg.f64 	%fd7141, %fd7130;
	fma.rn.f64 	%fd7142, %fd7141, %fd7122, %fd7140;
	mul.f64 	%fd7143, %fd7128, %fd7142;
	mul.f64 	%fd7144, %fd7131, %fd7138;
	fma.rn.f64 	%fd7145, %fd7144, %fd7130, %fd7143;
	xor.b32  	%r3393, %r3832, -2147483648;
	mov.b32 	%r3394, 1127219200;
	mov.b64 	%fd7146, {%r3393, %r3394};
	sub.f64 	%fd7147, %fd7146, %fd3;
	fma.rn.f64 	%fd7148, %fd7147, 0d3FE62E42FEFA39EF, %fd7130;
	fma.rn.f64 	%fd7149, %fd7147, 0dBFE62E42FEFA39EF, %fd7148;
	sub.f64 	%fd7150, %fd7149, %fd7130;
	sub.f64 	%fd7151, %fd7145, %fd7150;
	fma.rn.f64 	%fd7152, %fd7147, 0d3C7ABC9E3B39803F, %fd7151;
	add.f64 	%fd8079, %fd7148, %fd7152;
	bra.uni 	$L__BB2_502;
$L__BB2_501:
	fma.rn.f64 	%fd7121, %fd8077, 0d7FF0000000000000, 0d7FF0000000000000;
	{
	.reg .b32 %temp; 
	mov.b64 	{%temp, %r3385}, %fd8077;
	}
	and.b32  	%r3386, %r3385, 2147483647;
	setp.eq.s32 	%p1919, %r3386, 0;
	selp.f64 	%fd8079, 0dFFF0000000000000, %fd7121, %p1919;
$L__BB2_502:
	mul.f64 	%fd7153, %fd532, 0dBFE0000000000000;
	fma.rn.f64 	%fd552, %fd532, %fd7153, 0dBFED67F1C864BEB5;
	fma.rn.f64 	%fd7154, %fd552, 0d3FF71547652B82FE, 0d4338000000000000;
	{
	.reg .b32 %temp; 
	mov.b64 	{%r383, %temp}, %fd7154;
	}
	mov.f64 	%fd7155, 0dC338000000000000;
	add.rn.f64 	%fd7156, %fd7154, %fd7155;
	fma.rn.f64 	%fd7157, %fd7156, 0dBFE62E42FEFA39EF, %fd552;
	fma.rn.f64 	%fd7158, %fd7156, 0dBC7ABC9E3B39803F, %fd7157;
	fma.rn.f64 	%fd7159, %fd7158, 0d3E5ADE1569CE2BDF, 0d3E928AF3FCA213EA;
	fma.rn.f64 	%fd7160, %fd7159, %fd7158, 0d3EC71DEE62401315;
	fma.rn.f64 	%fd7161, %fd7160, %fd7158, 0d3EFA01997C89EB71;
	fma.rn.f64 	%fd7162, %fd7161, %fd7158, 0d3F2A01A014761F65;
	fma.rn.f64 	%fd7163, %fd7162, %fd7158, 0d3F56C16C1852B7AF;
	fma.rn.f64 	%fd7164, %fd7163, %fd7158, 0d3F81111111122322;
	fma.rn.f64 	%fd7165, %fd7164, %fd7158, 0d3FA55555555502A1;
	fma.rn.f64 	%fd7166, %fd7165, %fd7158, 0d3FC5555555555511;
	fma.rn.f64 	%fd7167, %fd7166, %fd7158, 0d3FE000000000000B;
	fma.rn.f64 	%fd7168, %fd7167, %fd7158, 0d3FF0000000000000;
	fma.rn.f64 	%fd7169, %fd7168, %fd7158, 0d3FF0000000000000;
	{
	.reg .b32 %temp; 
	mov.b64 	{%r384, %temp}, %fd7169;
	}
	{
	.reg .b32 %temp; 
	mov.b64 	{%temp, %r385}, %fd7169;
	}
	shl.b32 	%r3395, %r383, 20;
	add.s32 	%r3396, %r3395, %r385;
	mov.b64 	%fd8080, {%r384, %r3396};
	{
	.reg .b32 %temp; 
	mov.b64 	{%temp, %r3397}, %fd552;
	}
	mov.b32 	%f57, %r3397;
	abs.f32 	%f12, %f57;
	setp.lt.f32 	%p1921, %f12, 0f4086232B;
	@%p1921 bra 	$L__BB2_505;
	setp.lt.f64 	%p1922, %fd552, 0d0000000000000000;
	add.f64 	%fd7170, %fd552, 0d7FF0000000000000;
	selp.f64 	%fd8080, 0d0000000000000000, %fd7170, %p1922;
	setp.geu.f32 	%p1923, %f12, 0f40874800;
	@%p1923 bra 	$L__BB2_505;
	shr.u32 	%r3398, %r383, 31;
	add.s32 	%r3399, %r383, %r3398;
	shr.s32 	%r3400, %r3399, 1;
	shl.b32 	%r3401, %r3400, 20;
	add.s32 	%r3402, %r385, %r3401;
	mov.b64 	%fd7171, {%r384, %r3402};
	sub.s32 	%r3403, %r383, %r3400;
	shl.b32 	%r3404, %r3403, 20;
	add.s32 	%r3405, %r3404, 1072693248;
	mov.b32 	%r3406, 0;
	mov.b64 	%fd7172, {%r3406, %r3405};
	mul.f64 	%fd8080, %fd7172, %fd7171;
$L__BB2_505:
	mul.f64 	%fd7173, %fd533, 0dBFE0000000000000;
	fma.rn.f64 	%fd557, %fd533, %fd7173, 0dBFED67F1C864BEB5;
	fma.rn.f64 	%fd7174, %fd557, 0d3FF71547652B82FE, 0d4338000000000000;
	{
	.reg .b32 %temp; 
	mov.b64 	{%r386, %temp}, %fd7174;
	}
	mov.f64 	%fd7175, 0dC338000000000000;
	add.rn.f64 	%fd7176, %fd7174, %fd7175;
	fma.rn.f64 	%fd7177, %fd7176, 0dBFE62E42FEFA39EF, %fd557;
	fma.rn.f64 	%fd7178, %fd7176, 0dBC7ABC9E3B39803F, %fd7177;
	fma.rn.f64 	%fd7179, %fd7178, 0d3E5ADE1569CE2BDF, 0d3E928AF3FCA213EA;
	fma.rn.f64 	%fd7180, %fd7179, %fd7178, 0d3EC71DEE62401315;
	fma.rn.f64 	%fd7181, %fd7180, %fd7178, 0d3EFA01997C89EB71;
	fma.rn.f64 	%fd7182, %fd7181, %fd7178, 0d3F2A01A014761F65;
	fma.rn.f64 	%fd7183, %fd7182, %fd7178, 0d3F56C16C1852B7AF;
	fma.rn.f64 	%fd7184, %fd7183, %fd7178, 0d3F81111111122322;
	fma.rn.f64 	%fd7185, %fd7184, %fd7178, 0d3FA55555555502A1;
	fma.rn.f64 	%fd7186, %fd7185, %fd7178, 0d3FC5555555555511;
	fma.rn.f64 	%fd7187, %fd7186, %fd7178, 0d3FE000000000000B;
	fma.rn.f64 	%fd7188, %fd7187, %fd7178, 0d3FF0000000000000;
	fma.rn.f64 	%fd7189, %fd7188, %fd7178, 0d3FF0000000000000;
	{
	.reg .b32 %temp; 
	mov.b64 	{%r387, %temp}, %fd7189;
	}
	{
	.reg .b32 %temp; 
	mov.b64 	{%temp, %r388}, %fd7189;
	}
	shl.b32 	%r3407, %r386, 20;
	add.s32 	%r3408, %r3407, %r388;
	mov.b64 	%fd8081, {%r387, %r3408};
	{
	.reg .b32 %temp; 
	mov.b64 	{%temp, %r3409}, %fd557;
	}
	mov.b32 	%f58, %r3409;
	abs.f32 	%f13, %f58;
	setp.lt.f32 	%p1924, %f13, 0f4086232B;
	@%p1924 bra 	$L__BB2_508;
	setp.lt.f64 	%p1925, %fd557, 0d0000000000000000;
	add.f64 	%fd7190, %fd557, 0d7FF0000000000000;
	selp.f64 	%fd8081, 0d0000000000000000, %fd7190, %p1925;
	setp.geu.f32 	%p1926, %f13, 0f40874800;
	@%p1926 bra 	$L__BB2_508;
	shr.u32 	%r3410, %r386, 31;
	add.s32 	%r3411, %r386, %r3410;
	shr.s32 	%r3412, %r3411, 1;
	shl.b32 	%r3413, %r3412, 20;
	add.s32 	%r3414, %r388, %r3413;
	mov.b64 	%fd7191, {%r387, %r3414};
	sub.s32 	%r3415, %r386, %r3412;
	shl.b32 	%r3416, %r3415, 20;
	add.s32 	%r3417, %r3416, 1072693248;
	mov.b32 	%r3418, 0;
	mov.b64 	%fd7192, {%r3418, %r3417};
	mul.f64 	%fd8081, %fd7192, %fd7191;
$L__BB2_508:
	sub.f64 	%fd7193, %fd8080, %fd8081;
	mul.f64 	%fd7194, %fd531, %fd7193;
	div.rn.f64 	%fd562, %fd7194, %fd543;
	mul.f64 	%fd7195, %fd532, %fd8080;
	mul.f64 	%fd7196, %fd533, %fd8081;
	sub.f64 	%fd7197, %fd7195, %fd7196;
	mul.f64 	%fd7198, %fd531, %fd7197;
	div.rn.f64 	%fd563, %fd7198, %fd543;
	{
	.reg .b32 %temp; 
	mov.b64 	{%temp, %r3833}, %fd8082;
	}
	{
	.reg .b32 %temp; 
	mov.b64 	{%r3834, %temp}, %fd8082;
	}
	setp.gt.s32 	%p1927, %r3833, 1048575;
	mov.b32 	%r3835, -1023;
	@%p1927 bra 	$L__BB2_510;
	mul.f64 	%fd8082, %fd8082, 0d4350000000000000;
	{
	.reg .b32 %temp; 
	mov.b64 	{%temp, %r3833}, %fd8082;
	}
	{
	.reg .b32 %temp; 
	mov.b64 	{%r3834, %temp}, %fd8082;
	}
	mov.b32 	%r3835, -1077;
$L__BB2_510:
	add.s32 	%r3421, %r3833, -1;
	setp.gt.u32 	%p1928, %r3421, 2146435070;
	@%p1928 bra 	$L__BB2_514;
	shr.u32 	%r3424, %r3833, 20;
	add.s32 	%r3836, %r3835, %r3424;
	and.b32  	%r3425, %r3833, 1048575;
	or.b32  	%r3426, %r3425, 1072693248;
	mov.b64 	%fd8083, {%r3834, %r3426};
	setp.lt.u32 	%p1930, %r3426, 1073127583;
	@%p1930 bra 	$L__BB2_513;
	{
	.reg .b32 %temp; 
	mov.b64 	{%r3427, %temp}, %fd8083;
	}
	{
	.reg .b32 %temp; 
	mov.b64 	{%temp, %r3428}, %fd8083;
	}
	add.s32 	%r3429, %r3428, -1048576;
	mov.b64 	%fd8083, {%r3427, %r3429};
	add.s32 	%r3836, %r3836, 1;
$L__BB2_513:
	add.f64 	%fd7200, %fd8083, 0dBFF0000000000000;
	add.f64 	%fd7201, %fd8083, 0d3FF0000000000000;
	rcp.approx.ftz.f64 	%fd7202, %fd7201;
	neg.f64 	%fd7203, %fd7201;
	fma.rn.f64 	%fd7204, %fd7203, %fd7202, 0d3FF0000000000000;
	fma.rn.f64 	%fd7205, %fd7204, %fd7204, %fd7204;
	fma.rn.f64 	%fd7206, %fd7205, %fd7202, %fd7202;
	mul.f64 	%fd7207, %fd7200, %fd7206;
	fma.rn.f64 	%fd7208, %fd7200, %fd7206, %fd7207;
	mul.f64 	%fd7209, %fd7208, %fd7208;
	fma.rn.f64 	%fd7210, %fd7209, 0d3EB1380B3AE80F1E, 0d3ED0EE258B7A8B04;
	fma.rn.f64 	%fd7211, %fd7210, %fd7209, 0d3EF3B2669F02676F;
	fma.rn.f64 	%fd7212, %fd7211, %fd7209, 0d3F1745CBA9AB0956;
	fma.rn.f64 	%fd7213, %fd7212, %fd7209, 0d3F3C71C72D1B5154;
	fma.rn.f64 	%fd7214, %fd7213, %fd7209, 0d3F624924923BE72D;
	fma.rn.f64 	%fd7215, %fd7214, %fd7209, 0d3F8999999999A3C4;
	fma.rn.f64 	%fd7216, %fd7215, %fd7209, 0d3FB5555555555554;
	sub.f64 	%fd7217, %fd7200, %fd7208;
	add.f64 	%fd7218, %fd7217, %fd7217;
	neg.f64 	%fd7219, %fd7208;
	fma.rn.f64 	%fd7220, %fd7219, %fd7200, %fd7218;
	mul.f64 	%fd7221, %fd7206, %fd7220;
	mul.f64 	%fd7222, %fd7209, %fd7216;
	fma.rn.f64 	%fd7223, %fd7222, %fd7208, %fd7221;
	xor.b32  	%r3430, %r3836, -2147483648;
	mov.b32 	%r3431, 1127219200;
	mov.b64 	%fd7224, {%r3430, %r3431};
	sub.f64 	%fd7225, %fd7224, %fd3;
	fma.rn.f64 	%fd7226, %fd7225, 0d3FE62E42FEFA39EF, %fd7208;
	fma.rn.f64 	%fd7227, %fd7225, 0dBFE62E42FEFA39EF, %fd7226;
	sub.f64 	%fd7228, %fd7227, %fd7208;
	sub.f64 	%fd7229, %fd7223, %fd7228;
	fma.rn.f64 	%fd7230, %fd7225, 0d3C7ABC9E3B39803F, %fd7229;
	add.f64 	%fd8084, %fd7226, %fd7230;
	bra.uni 	$L__BB2_515;
$L__BB2_514:
	fma.rn.f64 	%fd7199, %fd8082, 0d7FF0000000000000, 0d7FF0000000000000;
	{
	.reg .b32 %temp; 
	mov.b64 	{%temp, %r3422}, %fd8082;
	}
	and.b32  	%r3423, %r3422, 2147483647;
	setp.eq.s32 	%p1929, %r3423, 0;
	selp.f64 	%fd8084, 0dFFF0000000000000, %fd7199, %p1929;
$L__BB2_515:
	mul.f64 	%fd7231, %fd534, %fd531;
	mul.f64 	%fd7232, %fd7231, 0dBFE0000000000000;
	fma.rn.f64 	%fd7233, %fd7231, %fd7232, 0dBFED67F1C864BEB5;
	sub.f64 	%fd7234, %fd7233, %fd8084;
	sub.f64 	%fd8086, %fd7234, %fd8079;
	mul.f64 	%fd7235, %fd531, %fd7231;
	sub.f64 	%fd8085, %fd7235, %fd562;
	fma.rn.f64 	%fd7236, %fd7231, %fd7231, 0dBFF0000000000000;
	mul.f64 	%fd7237, %fd531, %fd7236;
	sub.f64 	%fd8087, %fd7237, %fd563;
$L__BB2_516:
	abs.f64 	%fd7238, %fd8086;
	setp.equ.f64 	%p1931, %fd7238, 0d7FF0000000000000;
	@%p1931 bra 	$L__BB2_1307;
	sub.f64 	%fd578, %fd8086, %fd8062;
	fma.rn.f64 	%fd7239, %fd578, 0d3FF71547652B82FE, 0d4338000000000000;
	{
	.reg .b32 %temp; 
	mov.b64 	{%r399, %temp}, %fd7239;
	}
	mov.f64 	%fd7240, 0dC338000000000000;
	add.rn.f64 	%fd7241, %fd7239, %fd7240;
	fma.rn.f64 	%fd7242, %fd7241, 0dBFE62E42FEFA39EF, %fd578;
	fma.rn.f64 	%fd7243, %fd7241, 0dBC7ABC9E3B39803F, %fd7242;
	fma.rn.f64 	%fd7244, %fd7243, 0d3E5ADE1569CE2BDF, 0d3E928AF3FCA213EA;
	fma.rn.f64 	%fd7245, %fd7244, %fd7243, 0d3EC71DEE62401315;
	fma.rn.f64 	%fd7246, %fd7245, %fd7243, 0d3EFA01997C89EB71;
	fma.rn.f64 	%fd7247, %fd7246, %fd7243, 0d3F2A01A014761F65;
	fma.rn.f64 	%fd7248, %fd7247, %fd7243, 0d3F56C16C1852B7AF;
	fma.rn.f64 	%fd7249, %fd7248, %fd7243, 0d3F81111111122322;
	fma.rn.f64 	%fd7250, %fd7249, %fd7243, 0d3FA55555555502A1;
	fma.rn.f64 	%fd7251, %fd7250, %fd7243, 0d3FC5555555555511;
	fma.rn.f64 	%fd7252, %fd7251, %fd7243, 0d3FE000000000000B;
	fma.rn.f64 	%fd7253, %fd7252, %fd7243, 0d3FF0000000000000;
	fma.rn.f64 	%fd7254, %fd7253, %fd7243, 0d3FF0000000000000;
	{
	.reg .b32 %temp; 
	mov.b64 	{%r400, %temp}, %fd7254;
	}
	{
	.reg .b32 %temp; 
	mov.b64 	{%temp, %r401}, %fd7254;
	}
	shl.b32 	%r3432, %r399, 20;
	add.s32 	%r3433, %r3432, %r401;
	mov.b64 	%fd8088, {%r400, %r3433};
	{
	.reg .b32 %temp; 
	mov.b64 	{%temp, %r3434}, %fd578;
	}
	mov.b32 	%f59, %r3434;
	abs.f32 	%f14, %f59;
	setp.lt.f32 	%p1932, %f14, 0f4086232B;
	@%p1932 bra 	$L__BB2_520;
	setp.lt.f64 	%p1933, %fd578, 0d0000000000000000;
	add.f64 	%fd7255, %fd578, 0d7FF0000000000000;
	selp.f64 	%fd8088, 0d0000000000000000, %fd7255, %p1933;
	setp.geu.f32 	%p1934, %f14, 0f40874800;
	@%p1934 bra 	$L__BB2_520;
	shr.u32 	%r3435, %r399, 31;
	add.s32 	%r3436, %r399, %r3435;
	shr.s32 	%r3437, %r3436, 1;
	shl.b32 	%r3438, %r3437, 20;
	add.s32 	%r3439, %r401, %r3438;
	mov.b64 	%fd7256, {%r400, %r3439};
	sub.s32 	%r3440, %r399, %r3437;
	shl.b32 	%r3441, %r3440, 20;
	add.s32 	%r3442, %r3441, 1072693248;
	mov.b32 	%r3443, 0;
	mov.b64 	%fd7257, {%r3443, %r3442};
	mul.f64 	%fd8088, %fd7257, %fd7256;
$L__BB2_520:
	mov.b64 	%rd550, %fd8088;
	setp.lt.s64 	%p1935, %rd550, 0;
	and.b64  	%rd551, %rd550, 9223372036854775807;
	add.s64 	%rd552, %rd551, -4503599627370496;
	setp.lt.u64 	%p1936, %rd552, 9214364837600034816;
	and.pred  	%p1937, %p1936, %p1935;
	add.s64 	%rd553, %rd551, -1;
	setp.lt.u64 	%p1938, %rd553, 4503599627370495;
	and.pred  	%p1939, %p1938, %p1935;
	setp.eq.s64 	%p1940, %rd551, 0;
	or.pred  	%p1941, %p1940, %p1939;
	setp.eq.s64 	%p1942, %rd551, 9218868437227405312;
	or.pred  	%p1943, %p1941, %p1942;
	setp.gt.s64 	%p1944, %rd551, 9218868437227405312;
	or.pred  	%p1945, %p1943, %p1944;
	or.pred  	%p1946, %p1945, %p1937;
	@%p1946 bra 	$L__BB2_1307;
	setp.eq.s32 	%p1947, %r326, 0;
	@%p1947 bra 	$L__BB2_523;
	mul.wide.u32 	%rd554, %r329, 8;
	add.s64 	%rd555, %rd5, %rd554;
	neg.f64 	%fd7258, %fd528;
	mul.f64 	%fd7259, %fd8088, %fd7258;
	atom.global.add.f64 	%fd7260, [%rd555], %fd7259;
$L__BB2_523:
	setp.eq.s32 	%p1948, %r334, 0;
	@%p1948 bra 	$L__BB2_558;
	mov.b32 	%r3837, 0;
$L__BB2_525:
	ld.param.u32 	%r3682, [unbinned_batch_nll_grad_param_12];
	add.s32 	%r3445, %r3837, %r330;
	mul.wide.u32 	%rd556, %r3445, 32;
	add.s64 	%rd557, %rd17, %rd556;
	add.s64 	%rd19, %rd557, 4;
	ld.global.nc.u32 	%r403, [%rd557+4];
	setp.ge.u32 	%p1949, %r403, %r3682;
	mov.f64 	%fd8095, 0d0000000000000000;
	@%p1949 bra 	$L__BB2_557;
	ld.global.nc.u32 	%r3446, [%rd19+-4];
	ld.global.nc.u32 	%r404, [%rd19+4];
	ld.global.nc.f64 	%fd583, [%rd19+12];
	ld.global.nc.f64 	%fd8089, [%rd19+20];
	shl.b32 	%r3447, %r403, 3;
	add.s32 	%r3449, %r3354, %r3447;
	ld.shared.f64 	%fd585, [%r3449];
	setp.eq.s32 	%p1950, %r3446, 1;
	@%p1950 bra 	$L__BB2_544;
	setp.ne.s32 	%p1951, %r3446, 0;
	@%p1951 bra 	$L__BB2_555;
	mov.b64 	%rd566, %fd583;
	setp.lt.s64 	%p1986, %rd566, 0;
	and.b64  	%rd567, %rd566, 9223372036854775807;
	add.s64 	%rd568, %rd567, -4503599627370496;
	setp.lt.u64 	%p1987, %rd568, 9214364837600034816;
	and.pred  	%p1988, %p1987, %p1986;
	add.s64 	%rd569, %rd567, -1;
	setp.lt.u64 	%p1989, %rd569, 4503599627370495;
	and.pred  	%p1990, %p1989, %p1986;
	setp.eq.s64 	%p1991, %rd567, 0;
	or.pred  	%p1992, %p1991, %p1990;
	setp.eq.s64 	%p1993, %rd567, 9218868437227405312;
	or.pred  	%p1994, %p1992, %p1993;
	setp.gt.s64 	%p1995, %rd567, 9218868437227405312;
	or.pred  	%p1996, %p1994, %p1995;
	or.pred  	%p1997, %p1996, %p1988;
	abs.f64 	%fd7289, %fd8089;
	setp.equ.f64 	%p1998, %fd7289, 0d7FF0000000000000;
	or.pred  	%p1999, %p1997, %p1998;
	setp.leu.f64 	%p2000, %fd8089, 0d0000000000000000;
	or.pred  	%p2001, %p1999, %p2000;
	abs.f64 	%fd7291, %fd585;
	setp.equ.f64 	%p2002, %fd7291, 0d7FF0000000000000;
	or.pred  	%p2003, %p2001, %p2002;
	@%p2003 bra 	$L__BB2_555;
	setp.ltu.f64 	%p2004, %fd585, 0d0000000000000000;
	@%p2004 bra 	$L__BB2_537;
	{
	.reg .b32 %temp; 
	mov.b64 	{%temp, %r3838}, %fd8089;
	}
	{
	.reg .b32 %temp; 
	mov.b64 	{%r3839, %temp}, %fd8089;
	}
	setp.gt.s32 	%p2005, %r3838, 1048575;
	mov.b32 	%r3840, -1023;
	@%p2005 bra 	$L__BB2_532;
	mul.f64 	%fd8089, %fd8089, 0d4350000000000000;
	{
	.reg .b32 %temp; 
	mov.b64 	{%temp, %r3838}, %fd8089;
	}
	{
	.reg .b32 %temp; 
	mov.b64 	{%r3839, %temp}, %fd8089;
	}
	mov.b32 	%r3840, -1077;
$L__BB2_532:
	add.s32 	%r3452, %r3838, -1;
	setp.gt.u32 	%p2006, %r3452, 2146435070;
	@%p2006 bra 	$L__BB2_536;
	shr.u32 	%r3455, %r3838, 20;
	add.s32 	%r3841, %r3840, %r3455;
	and.b32  	%r3456, %r3838, 1048575;
	or.b32  	%r3457, %r3456, 1072693248;
	mov.b64 	%fd8090, {%r3839, %r3457};
	setp.lt.u32 	%p2008, %r3457, 1073127583;
	@%p2008 bra 	$L__BB2_535;
	{
	.reg .b32 %temp; 
	mov.b64 	{%r3458, %temp}, %fd8090;
	}
	{
	.reg .b32 %temp; 
	mov.b64 	{%temp, %r3459}, %fd8090;
	}
	add.s32 	%r3460, %r3459, -1048576;
	mov.b64 	%fd8090, {%r3458, %r3460};
	add.s32 	%r3841, %r3841, 1;
$L__BB2_535:
	add.f64 	%fd7294, %fd8090, 0dBFF0000000000000;
	add.f64 	%fd7295, %fd8090, 0d3FF0000000000000;
	rcp.approx.ftz.f64 	%fd7296, %fd7295;
	neg.f64 	%fd7297, %fd7295;
	fma.rn.f64 	%fd7298, %fd7297, %fd7296, 0d3FF0000000000000;
	fma.rn.f64 	%fd7299, %fd7298, %fd7298, %fd7298;
	fma.rn.f64 	%fd7300, %fd7299, %fd7296, %fd7296;
	mul.f64 	%fd7301, %fd7294, %fd7300;
	fma.rn.f64 	%fd7302, %fd7294, %fd7300, %fd7301;
	mul.f64 	%fd7303, %fd7302, %fd7302;
	fma.rn.f64 	%fd7304, %fd7303, 0d3EB1380B3AE80F1E, 0d3ED0EE258B7A8B04;
	fma.rn.f64 	%fd7305, %fd7304, %fd7303, 0d3EF3B2669F02676F;
	fma.rn.f64 	%fd7306, %fd7305, %fd7303, 0d3F1745CBA9AB0956;
	fma.rn.f64 	%fd7307, %fd7306, %fd7303, 0d3F3C71C72D1B5154;
	fma.rn.f64 	%fd7308, %fd7307, %fd7303, 0d3F624924923BE72D;
	fma.rn.f64 	%fd7309, %fd7308, %fd7303, 0d3F8999999999A3C4;
	fma.rn.f64 	%fd7310, %fd7309, %fd7303, 0d3FB5555555555554;
	sub.f64 	%fd7311, %fd7294, %fd7302;
	add.f64 	%fd7312, %fd7311, %fd7311;
	neg.f64 	%fd7313, %fd7302;
	fma.rn.f64 	%fd7314, %fd7313, %fd7294, %fd7312;
	mul.f64 	%fd7315, %fd7300, %fd7314;
	mul.f64 	%fd7316, %fd7303, %fd7310;
	fma.rn.f64 	%fd7317, %fd7316, %fd7302, %fd7315;
	xor.b32  	%r3461, %r3841, -2147483648;
	mov.b32 	%r3462, 1127219200;
	mov.b64 	%fd7318, {%r3461, %r3462};
	sub.f64 	%fd7319, %fd7318, %fd3;
	fma.rn.f64 	%fd7320, %fd7319, 0d3FE62E42FEFA39EF, %fd7302;
	fma.rn.f64 	%fd7321, %fd7319, 0dBFE62E42FEFA39EF, %fd7320;
	sub.f64 	%fd7322, %fd7321, %fd7302;
	sub.f64 	%fd7323, %fd7317, %fd7322;
	fma.rn.f64 	%fd7324, %fd7319, 0d3C7ABC9E3B39803F, %fd7323;
	add.f64 	%fd8095, %fd7320, %fd7324;
	bra.uni 	$L__BB2_555;
$L__BB2_536:
	fma.rn.f64 	%fd7293, %fd8089, 0d7FF0000000000000, 0d7FF0000000000000;
	{
	.reg .b32 %temp; 
	mov.b64 	{%temp, %r3453}, %fd8089;
	}
	and.b32  	%r3454, %r3453, 2147483647;
	setp.eq.s32 	%p2007, %r3454, 0;
	selp.f64 	%fd8095, 0dFFF0000000000000, %fd7293, %p2007;
	bra.uni 	$L__BB2_555;
$L__BB2_537:
	{
	.reg .b32 %temp; 
	mov.b64 	{%temp, %r3842}, %fd583;
	}
	{
	.reg .b32 %temp; 
	mov.b64 	{%r3843, %temp}, %fd583;
	}
	setp.gt.s32 	%p2009, %r3842, 1048575;
	mov.b32 	%r3844, -1023;
	@%p2009 bra 	$L__BB2_539;
	mul.f64 	%fd583, %fd583, 0d4350000000000000;
	{
	.reg .b32 %temp; 
	mov.b64 	{%temp, %r3842}, %fd583;
	}
	{
	.reg .b32 %temp; 
	mov.b64 	{%r3843, %temp}, %fd583;
	}
	mov.b32 	%r3844, -1077;
$L__BB2_539:
	add.s32 	%r3465, %r3842, -1;
	setp.gt.u32 	%p2010, %r3465, 2146435070;
	@%p2010 bra 	$L__BB2_543;
	shr.u32 	%r3468, %r3842, 20;
	add.s32 	%r3845, %r3844, %r3468;
	and.b32  	%r3469, %r3842, 1048575;
	or.b32  	%r3470, %r3469, 1072693248;
	mov.b64 	%fd8092, {%r3843, %r3470};
	setp.lt.u32 	%p2012, %r3470, 1073127583;
	@%p2012 bra 	$L__BB2_542;
	{
	.reg .b32 %temp; 
	mov.b64 	{%r3471, %temp}, %fd8092;
	}
	{
	.reg .b32 %temp; 
	mov.b64 	{%temp, %r3472}, %fd8092;
	}
	add.s32 	%r3473, %r3472, -1048576;
	mov.b64 	%fd8092, {%r3471, %r3473};
	add.s32 	%r3845, %r3845, 1;
$L__BB2_542:
	add.f64 	%fd7326, %fd8092, 0dBFF0000000000000;
	add.f64 	%fd7327, %fd8092, 0d3FF0000000000000;
	rcp.approx.ftz.f64 	%fd7328, %fd7327;
	neg.f64 	%fd7329, %fd7327;
	fma.rn.f64 	%fd7330, %fd7329, %fd7328, 0d3FF0000000000000;
	fma.rn.f64 	%fd7331, %fd7330, %fd7330, %fd7330;
	fma.rn.f64 	%fd7332, %fd7331, %fd7328, %fd7328;
	mul.f64 	%fd7333, %fd7326, %fd7332;
	fma.rn.f64 	%fd7334, %fd7326, %fd7332, %fd7333;
	mul.f64 	%fd7335, %fd7334, %fd7334;
	fma.rn.f64 	%fd7336, %fd7335, 0d3EB1380B3AE80F1E, 0d3ED0EE258B7A8B04;
	fma.rn.f64 	%fd7337, %fd7336, %fd7335, 0d3EF3B2669F02676F;
	fma.rn.f64 	%fd7338, %fd7337, %fd7335, 0d3F1745CBA9AB0956;
	fma.rn.f64 	%fd7339, %fd7338, %fd7335, 0d3F3C71C72D1B5154;
	fma.rn.f64 	%fd7340, %fd7339, %fd7335, 0d3F624924923BE72D;
	fma.rn.f64 	%fd7341, %fd7340, %fd7335, 0d3F8999999999A3C4;
	fma.rn.f64 	%fd7342, %fd7341, %fd7335, 0d3FB5555555555554;
	sub.f64 	%fd7343, %fd7326, %fd7334;
	add.f64 	%fd7344, %fd7343, %fd7343;
	neg.f64 	%fd7345, %fd7334;
	fma.rn.f64 	%fd7346, %fd7345, %fd7326, %fd7344;
	mul.f64 	%fd7347, %fd7332, %fd7346;
	mul.f64 	%fd7348, %fd7335, %fd7342;
	fma.rn.f64 	%fd7349, %fd7348, %fd7334, %fd7347;
	xor.b32  	%r3474, %r3845, -2147483648;
	mov.b32 	%r3475, 1127219200;
	mov.b64 	%fd7350, {%r3474, %r3475};
	sub.f64 	%fd7351, %fd7350, %fd3;
	fma.rn.f64 	%fd7352, %fd7351, 0d3FE62E42FEFA39EF, %fd7334;
	fma.rn.f64 	%fd7353, %fd7351, 0dBFE62E42FEFA39EF, %fd7352;
	sub.f64 	%fd7354, %fd7353, %fd7334;
	sub.f64 	%fd7355, %fd7349, %fd7354;
	fma.rn.f64 	%fd7356, %fd7351, 0d3C7ABC9E3B39803F, %fd7355;
	add.f64 	%fd598, %fd7352, %fd7356;
	neg.f64 	%fd8095, %fd598;
	bra.uni 	$L__BB2_555;
$L__BB2_543:
	fma.rn.f64 	%fd7325, %fd583, 0d7FF0000000000000, 0d7FF0000000000000;
	{
	.reg .b32 %temp; 
	mov.b64 	{%temp, %r3466}, %fd583;
	}
	and.b32  	%r3467, %r3466, 2147483647;
	setp.eq.s32 	%p2011, %r3467, 0;
	selp.f64 	%fd599, 0dFFF0000000000000, %fd7325, %p2011;
	neg.f64 	%fd8095, %fd599;
	bra.uni 	$L__BB2_555;
$L__BB2_544:
	mov.b64 	%rd558, %fd583;
	setp.lt.s64 	%p1952, %rd558, 0;
	and.b64  	%rd559, %rd558, 9223372036854775807;
	add.s64 	%rd560, %rd559, -4503599627370496;
	setp.lt.u64 	%p1953, %rd560, 9214364837600034816;
	and.pred  	%p1954, %p1953, %p1952;
	add.s64 	%rd561, %rd559, -1;
	setp.lt.u64 	%p1955, %rd561, 4503599627370495;
	and.pred  	%p1956, %p1955, %p1952;
	setp.eq.s64 	%p1957, %rd559, 0;
	or.pred  	%p1958, %p1957, %p1956;
	setp.eq.s64 	%p1959, %rd559, 9218868437227405312;
	or.pred  	%p1960, %p1958, %p1959;
	setp.gt.s64 	%p1961, %rd559, 9218868437227405312;
	or.pred  	%p1962, %p1960, %p1961;
	or.pred  	%p1963, %p1962, %p1954;
	abs.f64 	%fd7263, %fd8089;
	setp.equ.f64 	%p1964, %fd7263, 0d7FF0000000000000;
	or.pred  	%p1965, %p1963, %p1964;
	setp.leu.f64 	%p1966, %fd8089, 0d0000000000000000;
	or.pred  	%p1967, %p1965, %p1966;
	abs.f64 	%fd7265, %fd585;
	setp.equ.f64 	%p1968, %fd7265, 0d7FF0000000000000;
	or.pred  	%p1969, %p1967, %p1968;
	@%p1969 bra 	$L__BB2_555;
	setp.ne.s32 	%p1970, %r404, 0;
	@%p1970 bra 	$L__BB2_549;
	setp.ltu.f64 	%p1973, %fd585, 0d0000000000000000;
	@%p1973 bra 	$L__BB2_548;
	add.f64 	%fd8093, %fd8089, 0dBFF0000000000000;
	mul.f64 	%fd8094, %fd8093, %fd585;
	bra.uni 	$L__BB2_554;
$L__BB2_548:
	mov.f64 	%fd7284, 0d3FF0000000000000;
	sub.f64 	%fd8093, %fd7284, %fd583;
	mul.f64 	%fd8094, %fd8093, %fd585;
	bra.uni 	$L__BB2_554;
$L__BB2_549:
	add.f64 	%fd8093, %fd8089, 0dBFF0000000000000;
	mov.f64 	%fd7267, 0d3FF0000000000000;
	sub.f64 	%fd607, %fd7267, %fd583;
	setp.leu.f64 	%p1971, %fd585, 0d3FF0000000000000;
	@%p1971 bra 	$L__BB2_551;
	mul.f64 	%fd8094, %fd8093, %fd585;
	bra.uni 	$L__BB2_554;
$L__BB2_551:
	setp.geu.f64 	%p1972, %fd585, 0dBFF0000000000000;
	@%p1972 bra 	$L__BB2_553;
	mul.f64 	%fd8094, %fd607, %fd585;
	mov.f64 	%fd8093, %fd607;
	bra.uni 	$L__BB2_554;
$L__BB2_553:
	add.f64 	%fd7268, %fd607, %fd8093;
	mul.f64 	%fd7269, %fd7268, 0d3FE0000000000000;
	sub.f64 	%fd7270, %fd8093, %fd607;
	mul.f64 	%fd7271, %fd7270, 0d3FB0000000000000;
	mul.f64 	%fd7272, %fd585, %fd585;
	mul.f64 	%fd7273, %fd585, %fd7272;
	mul.f64 	%fd7274, %fd7272, %fd7272;
	mul.f64 	%fd7275, %fd585, %fd7274;
	mul.f64 	%fd7276, %fd7273, %fd7273;
	mul.f64 	%fd7277, %fd7274, 0dC024000000000000;
	fma.rn.f64 	%fd7278, %fd7276, 0d4008000000000000, %fd7277;
	fma.rn.f64 	%fd7279, %fd7272, 0d402E000000000000, %fd7278;
	mul.f64 	%fd7280, %fd7273, 0dC044000000000000;
	fma.rn.f64 	%fd7281, %fd7275, 0d4032000000000000, %fd7280;
	fma.rn.f64 	%fd7282, %fd585, 0d403E000000000000, %fd7281;
	mul.f64 	%fd7283, %fd7271, %fd7279;
	fma.rn.f64 	%fd8094, %fd585, %fd7269, %fd7283;
	fma.rn.f64 	%fd8093, %fd7271, %fd7282, %fd7269;
$L__BB2_554:
	add.f64 	%fd7285, %fd8094, 0d3FF0000000000000;
	mov.b64 	%rd562, %fd7285;
	setp.lt.s64 	%p1974, %rd562, 0;
	and.b64  	%rd563, %rd562, 9223372036854775807;
	add.s64 	%rd564, %rd563, -4503599627370496;
	setp.lt.u64 	%p1975, %rd564, 9214364837600034816;
	and.pred  	%p1976, %p1975, %p1974;
	add.s64 	%rd565, %rd563, -1;
	setp.lt.u64 	%p1977, %rd565, 4503599627370495;
	and.pred  	%p1978, %p1977, %p1974;
	setp.eq.s64 	%p1979, %rd562, 0;
	or.pred  	%p1980, %p1979, %p1978;
	setp.eq.s64 	%p1981, %rd563, 9218868437227405312;
	or.pred  	%p1982, %p1980, %p1981;
	setp.gt.s64 	%p1983, %rd563, 9218868437227405312;
	or.pred  	%p1984, %p1982, %p1983;
	or.pred  	%p1985, %p1984, %p1976;
	selp.f64 	%fd7286, 0d0000000000000000, %fd8093, %p1985;
	selp.f64 	%fd7287, 0d0010000000000000, %fd7285, %p1985;
	div.rn.f64 	%fd8095, %fd7286, %fd7287;
$L__BB2_555:
	mul.f64 	%fd616, %fd527, %fd8095;
	mov.b64 	%rd570, %fd616;
	and.b64  	%rd571, %rd570, 9223372036854775807;
	add.s64 	%rd572, %rd571, -4503599627370496;
	setp.gt.u64 	%p2013, %rd572, 9214364837600034815;
	add.s64 	%rd573, %rd571, -1;
	setp.gt.u64 	%p2014, %rd573, 4503599627370494;
	and.pred  	%p2015, %p2014, %p2013;
	@%p2015 bra 	$L__BB2_557;
	mul.wide.u32 	%rd574, %r403, 8;
	add.s64 	%rd575, %rd5, %rd574;
	neg.f64 	%fd7357, %fd616;
	mul.f64 	%fd7358, %fd8088, %fd7357;
	atom.global.add.f64 	%fd7359, [%rd575], %fd7358;
$L__BB2_557:
	add.s32 	%r3837, %r3837, 1;
	setp.ne.s32 	%p2016, %r3837, %r334;
	@%p2016 bra 	$L__BB2_525;
$L__BB2_558:
	mul.wide.u32 	%rd576, %r365, 8;
	add.s64 	%rd577, %rd5, %rd576;
	neg.f64 	%fd7360, %fd8088;
	mul.f64 	%fd7361, %fd527, %fd7360;
	mul.f64 	%fd7362, %fd8085, %fd7361;
	atom.global.add.f64 	%fd7363, [%rd577], %fd7362;
	mul.wide.u32 	%rd578, %r366, 8;
	add.s64 	%rd579, %rd5, %rd578;
	mul.f64 	%fd7364, %fd8087, %fd7361;
	atom.global.add.f64 	%fd7365, [%rd579], %fd7364;
	bra.uni 	$L__BB2_1307;
$L__BB2_559:
	mul.f64 	%fd622, %fd1, %fd618;
	mul.f64 	%fd623, %fd2, %fd618;
	setp.ge.f64 	%p1772, %fd623, %fd622;
	selp.f64 	%fd624, %fd623, %fd622, %p1772;
	selp.f64 	%fd6645, %fd622, %fd623, %p1772;
	sub.f64 	%fd625, %fd6645, %fd624;
	fma.rn.f64 	%fd6646, %fd625, 0d3FF71547652B82FE, 0d4338000000000000;
	{
	.reg .b32 %temp; 
	mov.b64 	{%r427, %temp}, %fd6646;
	}
	mov.f64 	%fd6647, 0dC338000000000000;
	add.rn.f64 	%fd6648, %fd6646, %fd6647;
	fma.rn.f64 	%fd6649, %fd6648, 0dBFE62E42FEFA39EF, %fd625;
	fma.rn.f64 	%fd6650, %fd6648, 0dBC7ABC9E3B39803F, %fd6649;
	fma.rn.f64 	%fd6651, %fd6650, 0d3E5ADE1569CE2BDF, 0d3E928AF3FCA213EA;
	fma.rn.f64 	%fd6652, %fd6651, %fd6650, 0d3EC71DEE62401315;
	fma.rn.f64 	%fd6653, %fd6652, %fd6650, 0d3EFA01997C89EB71;
	fma.rn.f64 	%fd6654, %fd6653, %fd6650, 0d3F2A01A014761F65;
	fma.rn.f64 	%fd6655, %fd6654, %fd6650, 0d3F56C16C1852B7AF;
	fma.rn.f64 	%fd6656, %fd6655, %fd6650, 0d3F81111111122322;
	fma.rn.f64 	%fd6657, %fd6656, %fd6650, 0d3FA55555555502A1;
	fma.rn.f64 	%fd6658, %fd6657, %fd6650, 0d3FC5555555555511;
	fma.rn.f64 	%fd6659, %fd6658, %fd6650, 0d3FE000000000000B;
	fma.rn.f64 	%fd6660, %fd6659, %fd6650, 0d3FF0000000000000;
	fma.rn.f64 	%fd6661, %fd6660, %fd6650, 0d3FF0000000000000;
	{
	.reg .b32 %temp; 
	mov.b64 	{%r428, %temp}, %fd6661;
	}
	{
	.reg .b32 %temp; 
	mov.b64 	{%temp, %r429}, %fd6661;
	}
	shl.b32 	%r3262, %r427, 20;
	add.s32 	%r3263, %r3262, %r429;
	mov.b64 	%fd8096, {%r428, %r3263};
	{
	.reg .b32 %temp; 
	mov.b64 	{%temp, %r3264}, %fd625;
	}
	mov.b32 	%f54, %r3264;
	abs.f32 	%f15, %f54;
	setp.lt.f32 	%p1773, %f15, 0f4086232B;
	@%p1773 bra 	$L__BB2_562;
	setp.lt.f64 	%p1774, %fd625, 0d0000000000000000;
	add.f64 	%fd6662, %fd625, 0d7FF0000000000000;
	selp.f64 	%fd8096, 0d0000000000000000, %fd6662, %p1774;
	setp.geu.f32 	%p1775, %f15, 0f40874800;
	@%p1775 bra 	$L__BB2_562;
	shr.u32 	%r3265, %r427, 31;
	add.s32 	%r3266, %r427, %r3265;
	shr.s32 	%r3267, %r3266, 1;
	shl.b32 	%r3268, %r3267, 20;
	add.s32 	%r3269, %r429, %r3268;
	mov.b64 	%fd6663, {%r428, %r3269};
	sub.s32 	%r3270, %r427, %r3267;
	shl.b32 	%r3271, %r3270, 20;
	add.s32 	%r3272, %r3271, 1072693248;
	mov.b32 	%r3273, 0;
	mov.b64 	%fd6664, {%r3273, %r3272};
	mul.f64 	%fd8096, %fd6664, %fd6663;
$L__BB2_562:
	neg.f64 	%fd630, %fd8096;
	{
	.reg .b32 %temp; 
	mov.b64 	{%temp, %r3274}, %fd630;
	}
	mov.b32 	%f55, %r3274;
	setp.geu.f32 	%p1776, %f55, 0f3FE55555;
	setp.leu.f32 	%p1777, %f55, 0fBFD99999;
	or.pred  	%p1778, %p1776, %p1777;
	@%p1778 bra 	$L__BB2_564;
	mov.f64 	%fd6698, 0d4000000000000000;
	sub.f64 	%fd6699, %fd6698, %fd8096;
	div.rn.f64 	%fd6700, %fd630, %fd6699;
	mul.f64 	%fd6701, %fd8096, %fd6700;
	sub.f64 	%fd6702, %fd6701, %fd8096;
	mul.f64 	%fd6703, %fd6702, %fd6702;
	fma.rn.f64 	%fd6704, %fd6703, 0d3EB372FB2FBE14B5, 0d3ED087FFCEB2DC44;
	fma.rn.f64 	%fd6705, %fd6704, %fd6703, 0d3EF3B9FF890F468C;
	fma.rn.f64 	%fd6706, %fd6705, %fd6703, 0d3F17457EFD51BAF8;
	fma.rn.f64 	%fd6707, %fd6706, %fd6703, 0d3F3C71C8DE3CE825;
	fma.rn.f64 	%fd6708, %fd6707, %fd6703, 0d3F6249248FA4661F;
	fma.rn.f64 	%fd6709, %fd6708, %fd6703, 0d3F899999999D70C4;
	fma.rn.f64 	%fd6710, %fd6709, %fd6703, 0d3FB5555555555462;
	mul.f64 	%fd6711, %fd6703, %fd6710;
	fma.rn.f64 	%fd6712, %fd6711, %fd6702, %fd6701;
	sub.f64 	%fd8099, %fd6712, %fd8096;
	bra.uni 	$L__BB2_571;
$L__BB2_564:
	mov.f64 	%fd6665, 0d3FF0000000000000;
	sub.f64 	%fd8097, %fd6665, %fd8096;
	{
	.reg .b32 %temp; 
	mov.b64 	{%temp, %r3846}, %fd8097;
	}
	{
	.reg .b32 %temp; 
	mov.b64 	{%r3847, %temp}, %fd8097;
	}
	setp.gt.s32 	%p1779, %r3846, 1048575;
	mov.b32 	%r3848, -1023;
	@%p1779 bra 	$L__BB2_566;
	mul.f64 	%fd8097, %fd8097, 0d4350000000000000;
	{
	.reg .b32 %temp; 
	mov.b64 	{%temp, %r3846}, %fd8097;
	}
	{
	.reg .b32 %temp; 
	mov.b64 	{%r3847, %temp}, %fd8097;
	}
	mov.b32 	%r3848, -1077;
$L__BB2_566:
	add.s32 	%r3277, %r3846, -1;
	setp.gt.u32 	%p1780, %r3277, 2146435070;
	@%p1780 bra 	$L__BB2_570;
	shr.u32 	%r3280, %r3846, 20;
	add.s32 	%r3849, %r3848, %r3280;
	and.b32  	%r3281, %r3846, 1048575;
	or.b32  	%r3282, %r3281, 1072693248;
	mov.b64 	%fd8098, {%r3847, %r3282};
	setp.lt.u32 	%p1782, %r3282, 1073127583;
	@%p1782 bra 	$L__BB2_569;
	{
	.reg .b32 %temp; 
	mov.b64 	{%r3283, %temp}, %fd8098;
	}
	{
	.reg .b32 %temp; 
	mov.b64 	{%temp, %r3284}, %fd8098;
	}
	add.s32 	%r3285, %r3284, -1048576;
	mov.b64 	%fd8098, {%r3283, %r3285};
	add.s32 	%r3849, %r3849, 1;
$L__BB2_569:
	add.f64 	%fd6667, %fd8098, 0dBFF0000000000000;
	add.f64 	%fd6668, %fd8098, 0d3FF0000000000000;
	rcp.approx.ftz.f64 	%fd6669, %fd6668;
	neg.f64 	%fd6670, %fd6668;
	fma.rn.f64 	%fd6671, %fd6670, %fd6669, 0d3FF0000000000000;
	fma.rn.f64 	%fd6672, %fd6671, %fd6671, %fd6671;
	fma.rn.f64 	%fd6673, %fd6672, %fd6669, %fd6669;
	mul.f64 	%fd6674, %fd6667, %fd6673;
	fma.rn.f64 	%fd6675, %fd6667, %fd6673, %fd6674;
	mul.f64 	%fd6676, %fd6675, %fd6675;
	fma.rn.f64 	%fd6677, %fd6676, 0d3EB1380B3AE80F1E, 0d3ED0EE258B7A8B04;
	fma.rn.f64 	%fd6678, %fd6677, %fd6676, 0d3EF3B2669F02676F;
	fma.rn.f64 	%fd6679, %fd6678, %fd6676, 0d3F1745CBA9AB0956;
	fma.rn.f64 	%fd6680, %fd6679, %fd6676, 0d3F3C71C72D1B5154;
	fma.rn.f64 	%fd6681, %fd6680, %fd6676, 0d3F624924923BE72D;
	fma.rn.f64 	%fd6682, %fd6681, %fd6676, 0d3F8999999999A3C4;
	fma.rn.f64 	%fd6683, %fd6682, %fd6676, 0d3FB5555555555554;
	sub.f64 	%fd6684, %fd6667, %fd6675;
	add.f64 	%fd6685, %fd6684, %fd6684;
	neg.f64 	%fd6686, %fd6675;
	fma.rn.f64 	%fd6687, %fd6686, %fd6667, %fd6685;
	mul.f64 	%fd6688, %fd6673, %fd6687;
	mul.f64 	%fd6689, %fd6676, %fd6683;
	fma.rn.f64 	%fd6690, %fd6689, %fd6675, %fd6688;
	xor.b32  	%r3286, %r3849, -2147483648;
	mov.b32 	%r3287, 1127219200;
	mov.b64 	%fd6691, {%r3286, %r3287};
	sub.f64 	%fd6692, %fd6691, %fd3;
	fma.rn.f64 	%fd6693, %fd6692, 0d3FE62E42FEFA39EF, %fd6675;
	fma.rn.f64 	%fd6694, %fd6692, 0dBFE62E42FEFA39EF, %fd6693;
	sub.f64 	%fd6695, %fd6694, %fd6675;
	sub.f64 	%fd6696, %fd6690, %fd6695;
	fma.rn.f64 	%fd6697, %fd6692, 0d3C7ABC9E3B39803F, %fd6696;
	add.f64 	%fd8099, %fd6693, %fd6697;
	bra.uni 	$L__BB2_571;
$L__BB2_570:
	fma.rn.f64 	%fd6666, %fd8097, 0d7FF0000000000000, 0d7FF0000000000000;
	{
	.reg .b32 %temp; 
	mov.b64 	{%temp, %r3278}, %fd8097;
	}
	and.b32  	%r3279, %r3278, 2147483647;
	setp.eq.s32 	%p1781, %r3279, 0;
	selp.f64 	%fd8099, 0dFFF0000000000000, %fd6666, %p1781;
$L__BB2_571:
	add.f64 	%fd641, %fd624, %fd8099;
	{
	.reg .b32 %temp; 
	mov.b64 	{%temp, %r3850}, %fd8100;
	}
	{
	.reg .b32 %temp; 
	mov.b64 	{%r3851, %temp}, %fd8100;
	}
	setp.gt.s32 	%p1783, %r3850, 1048575;
	mov.b32 	%r3852, -1023;
	@%p1783 bra 	$L__BB2_573;
	mul.f64 	%fd8100, %fd8100, 0d4350000000000000;
	{
	.reg .b32 %temp; 
	mov.b64 	{%temp, %r3850}, %fd8100;
	}
	{
	.reg .b32 %temp; 
	mov.b64 	{%r3851, %temp}, %fd8100;
	}
	mov.b32 	%r3852, -1077;
$L__BB2_573:
	add.s32 	%r3290, %r3850, -1;
	setp.gt.u32 	%p1784, %r3290, 2146435070;
	@%p1784 bra 	$L__BB2_577;
	shr.u32 	%r3293, %r3850, 20;
	add.s32 	%r3853, %r3852, %r3293;
	and.b32  	%r3294, %r3850, 1048575;
	or.b32  	%r3295, %r3294, 1072693248;
	mov.b64 	%fd8101, {%r3851, %r3295};
	setp.lt.u32 	%p1786, %r3295, 1073127583;
	@%p1786 bra 	$L__BB2_576;
	{
	.reg .b32 %temp; 
	mov.b64 	{%r3296, %temp}, %fd8101;
	}
	{
	.reg .b32 %temp; 
	mov.b64 	{%temp, %r3297}, %fd8101;
	}
	add.s32 	%r3298, %r3297, -1048576;
	mov.b64 	%fd8101, {%r3296, %r3298};
	add.s32 	%r3853, %r3853, 1;
$L__BB2_576:
	add.f64 	%fd6714, %fd8101, 0dBFF0000000000000;
	add.f64 	%fd6715, %fd8101, 0d3FF0000000000000;
	rcp.approx.ftz.f64 	%fd6716, %fd6715;
	neg.f64 	%fd6717, %fd6715;
	fma.rn.f64 	%fd6718, %fd6717, %fd6716, 0d3FF0000000000000;
	fma.rn.f64 	%fd6719, %fd6718, %fd6718, %fd6718;
	fma.rn.f64 	%fd6720, %fd6719, %fd6716, %fd6716;
	mul.f64 	%fd6721, %fd6714, %fd6720;
	fma.rn.f64 	%fd6722, %fd6714, %fd6720, %fd6721;
	mul.f64 	%fd6723, %fd6722, %fd6722;
	fma.rn.f64 	%fd6724, %fd6723, 0d3EB1380B3AE80F1E, 0d3ED0EE258B7A8B04;
	fma.rn.f64 	%fd6725, %fd6724, %fd6723, 0d3EF3B2669F02676F;
	fma.rn.f64 	%fd6726, %fd6725, %fd6723, 0d3F1745CBA9AB0956;
	fma.rn.f64 	%fd6727, %fd6726, %fd6723, 0d3F3C71C72D1B5154;
	fma.rn.f64 	%fd6728, %fd6727, %fd6723, 0d3F624924923BE72D;
	fma.rn.f64 	%fd6729, %fd6728, %fd6723, 0d3F8999999999A3C4;
	fma.rn.f64 	%fd6730, %fd6729, %fd6723, 0d3FB5555555555554;
	sub.f64 	%fd6731, %fd6714, %fd6722;
	add.f64 	%fd6732, %fd6731, %fd6731;
	neg.f64 	%fd6733, %fd6722;
	fma.rn.f64 	%fd6734, %fd6733, %fd6714, %fd6732;
	mul.f64 	%fd6735, %fd6720, %fd6734;
	mul.f64 	%fd6736, %fd6723, %fd6730;
	fma.rn.f64 	%fd6737, %fd6736, %fd6722, %fd6735;
	xor.b32  	%r3299, %r3853, -2147483648;
	mov.b32 	%r3300, 1127219200;
	mov.b64 	%fd6738, {%r3299, %r3300};
	sub.f64 	%fd6739, %fd6738, %fd3;
	fma.rn.f64 	%fd6740, %fd6739, 0d3FE62E42FEFA39EF, %fd6722;
	fma.rn.f64 	%fd6741, %fd6739, 0dBFE62E42FEFA39EF, %fd6740;
	sub.f64 	%fd6742, %fd6741, %fd6722;
	sub.f64 	%fd6743, %fd6737, %fd6742;
	fma.rn.f64 	%fd6744, %fd6739, 0d3C7ABC9E3B39803F, %fd6743;
	add.f64 	%fd8102, %fd6740, %fd6744;
	bra.uni 	$L__BB2_578;
$L__BB2_577:
	fma.rn.f64 	%fd6713, %fd8100, 0d7FF0000000000000, 0d7FF0000000000000;
	{
	.reg .b32 %temp; 
	mov.b64 	{%temp, %r3291}, %fd8100;
	}
	and.b32  	%r3292, %r3291, 2147483647;
	setp.eq.s32 	%p1785, %r3292, 0;
	selp.f64 	%fd8102, 0dFFF0000000000000, %fd6713, %p1785;
$L__BB2_578:
	sub.f64 	%fd8104, %fd641, %fd8102;
	mov.f64 	%fd6745, 0d3FF0000000000000;
	sub.f64 	%fd651, %fd6745, %fd8096;
	mov.b64 	%rd510, %fd651;
	setp.lt.s64 	%p1787, %rd510, 0;
	and.b64  	%rd511, %rd510, 9223372036854775807;
	add.s64 	%rd512, %rd511, -4503599627370496;
	setp.lt.u64 	%p1788, %rd512, 9214364837600034816;
	and.pred  	%p1789, %p1788, %p1787;
	add.s64 	%rd513, %rd511, -1;
	setp.lt.u64 	%p1790, %rd513, 4503599627370495;
	and.pred  	%p1791, %p1790, %p1787;
	setp.eq.s64 	%p1792, %rd510, 0;
	or.pred  	%p1793, %p1792, %p1791;
	setp.eq.s64 	%p1794, %rd511, 9218868437227405312;
	or.pred  	%p1795, %p1793, %p1794;
	setp.gt.s64 	%p1796, %rd511, 9218868437227405312;
	or.pred  	%p1797, %p1795, %p1796;
	or.pred  	%p1798, %p1797, %p1789;
	not.pred 	%p1799, %p1798;
	@%p1799 bra 	$L__BB2_581;
	setp.gt.u32 	%p1801, %r15, 2146435070;
	mov.f64 	%fd8104, %fd6;
	@%p1801 bra 	$L__BB2_582;
	setp.gt.u32 	%p1802, %r11, 1073127582;
	selp.f64 	%fd6753, %fd8, %fd7, %p1802;
	selp.u32 	%r3301, 1, 0, %p1802;
	add.s32 	%r3302, %r10, %r3301;
	add.f64 	%fd6754, %fd6753, 0dBFF0000000000000;
	add.f64 	%fd6755, %fd6753, 0d3FF0000000000000;
	rcp.approx.ftz.f64 	%fd6756, %fd6755;
	neg.f64 	%fd6757, %fd6755;
	fma.rn.f64 	%fd6758, %fd6757, %fd6756, 0d3FF0000000000000;
	fma.rn.f64 	%fd6759, %fd6758, %fd6758, %fd6758;
	fma.rn.f64 	%fd6760, %fd6759, %fd6756, %fd6756;
	mul.f64 	%fd6761, %fd6754, %fd6760;
	fma.rn.f64 	%fd6762, %fd6754, %fd6760, %fd6761;
	mul.f64 	%fd6763, %fd6762, %fd6762;
	fma.rn.f64 	%fd6764, %fd6763, 0d3EB1380B3AE80F1E, 0d3ED0EE258B7A8B04;
	fma.rn.f64 	%fd6765, %fd6764, %fd6763, 0d3EF3B2669F02676F;
	fma.rn.f64 	%fd6766, %fd6765, %fd6763, 0d3F1745CBA9AB0956;
	fma.rn.f64 	%fd6767, %fd6766, %fd6763, 0d3F3C71C72D1B5154;
	fma.rn.f64 	%fd6768, %fd6767, %fd6763, 0d3F624924923BE72D;
	fma.rn.f64 	%fd6769, %fd6768, %fd6763, 0d3F8999999999A3C4;
	fma.rn.f64 	%fd6770, %fd6769, %fd6763, 0d3FB5555555555554;
	sub.f64 	%fd6771, %fd6754, %fd6762;
	add.f64 	%fd6772, %fd6771, %fd6771;
	neg.f64 	%fd6773, %fd6762;
	fma.rn.f64 	%fd6774, %fd6773, %fd6754, %fd6772;
	mul.f64 	%fd6775, %fd6760, %fd6774;
	mul.f64 	%fd6776, %fd6763, %fd6770;
	fma.rn.f64 	%fd6777, %fd6776, %fd6762, %fd6775;
	xor.b32  	%r3303, %r3302, -2147483648;
	mov.b32 	%r3304, 1127219200;
	mov.b64 	%fd6778, {%r3303, %r3304};
	sub.f64 	%fd6779, %fd6778, %fd3;
	fma.rn.f64 	%fd6780, %fd6779, 0d3FE62E42FEFA39EF, %fd6762;
	fma.rn.f64 	%fd6781, %fd6779, 0dBFE62E42FEFA39EF, %fd6780;
	sub.f64 	%fd6782, %fd6781, %fd6762;
	sub.f64 	%fd6783, %fd6777, %fd6782;
	fma.rn.f64 	%fd6784, %fd6779, 0d3C7ABC9E3B39803F, %fd6783;
	add.f64 	%fd8104, %fd6780, %fd6784;
	bra.uni 	$L__BB2_582;
$L__BB2_581:
	setp.ge.f64 	%p1800, %fd623, %fd622;
	selp.f64 	%fd6746, %fd2, %fd1, %p1800;
	selp.f64 	%fd6747, %fd1, %fd2, %p1800;
	mul.f64 	%fd6748, %fd6747, %fd8096;
	sub.f64 	%fd6749, %fd6746, %fd6748;
	div.rn.f64 	%fd6750, %fd6749, %fd651;
	rcp.rn.f64 	%fd6751, %fd618;
	neg.f64 	%fd6752, %fd6751;
	add.f64 	%fd8103, %fd6750, %fd6752;
$L__BB2_582:
	mul.f64 	%fd6817, %fd14, %fd618;
	sub.f64 	%fd656, %fd6817, %fd8104;
	abs.f64 	%fd6818, %fd656;
	setp.equ.f64 	%p1806, %fd6818, 0d7FF0000000000000;
	@%p1806 bra 	$L__BB2_1307;
	sub.f64 	%fd657, %fd656, %fd8062;
	fma.rn.f64 	%fd6819, %fd657, 0d3FF71547652B82FE, 0d4338000000000000;
	{
	.reg .b32 %temp; 
	mov.b64 	{%r450, %temp}, %fd6819;
	}
	mov.f64 	%fd6820, 0dC338000000000000;
	add.rn.f64 	%fd6821, %fd6819, %fd6820;
	fma.rn.f64 	%fd6822, %fd6821, 0dBFE62E42FEFA39EF, %fd657;
	fma.rn.f64 	%fd6823, %fd6821, 0dBC7ABC9E3B39803F, %fd6822;
	fma.rn.f64 	%fd6824, %fd6823, 0d3E5ADE1569CE2BDF, 0d3E928AF3FCA213EA;
	fma.rn.f64 	%fd6825, %fd6824, %fd6823, 0d3EC71DEE62401315;
	fma.rn.f64 	%fd6826, %fd6825, %fd6823, 0d3EFA01997C89EB71;
	fma.rn.f64 	%fd6827, %fd6826, %fd6823, 0d3F2A01A014761F65;
	fma.rn.f64 	%fd6828, %fd6827, %fd6823, 0d3F56C16C1852B7AF;
	fma.rn.f64 	%fd6829, %fd6828, %fd6823, 0d3F81111111122322;
	fma.rn.f64 	%fd6830, %fd6829, %fd6823, 0d3FA55555555502A1;
	fma.rn.f64 	%fd6831, %fd6830, %fd6823, 0d3FC5555555555511;
	fma.rn.f64 	%fd6832, %fd6831, %fd6823, 0d3FE000000000000B;
	fma.rn.f64 	%fd6833, %fd6832, %fd6823, 0d3FF0000000000000;
	fma.rn.f64 	%fd6834, %fd6833, %fd6823, 0d3FF0000000000000;
	{
	.reg .b32 %temp; 
	mov.b64 	{%r451, %temp}, %fd6834;
	}
	{
	.reg .b32 %temp; 
	mov.b64 	{%temp, %r452}, %fd6834;
	}
	shl.b32 	%r3309, %r450, 20;
	add.s32 	%r3310, %r3309, %r452;
	mov.b64 	%fd8105, {%r451, %r3310};
	{
	.reg .b32 %temp; 
	mov.b64 	{%temp, %r3311}, %fd657;
	}
	mov.b32 	%f56, %r3311;
	abs.f32 	%f16, %f56;
	setp.lt.f32 	%p1807, %f16, 0f4086232B;
	@%p1807 bra 	$L__BB2_586;
	setp.lt.f64 	%p1808, %fd657, 0d0000000000000000;
	add.f64 	%fd6835, %fd657, 0d7FF0000000000000;
	selp.f64 	%fd8105, 0d0000000000000000, %fd6835, %p1808;
	setp.geu.f32 	%p1809, %f16, 0f40874800;
	@%p1809 bra 	$L__BB2_586;
	shr.u32 	%r3312, %r450, 31;
	add.s32 	%r3313, %r450, %r3312;
	shr.s32 	%r3314, %r3313, 1;
	shl.b32 	%r3315, %r3314, 20;
	add.s32 	%r3316, %r452, %r3315;
	mov.b64 	%fd6836, {%r451, %r3316};
	sub.s32 	%r3317, %r450, %r3314;
	shl.b32 	%r3318, %r3317, 20;
	add.s32 	%r3319, %r3318, 1072693248;
	mov.b32 	%r3320, 0;
	mov.b64 	%fd6837, {%r3320, %r3319};
	mul.f64 	%fd8105, %fd6837, %fd6836;
$L__BB2_586:
	mov.b64 	%rd514, %fd8105;
	setp.lt.s64 	%p1810, %rd514, 0;
	and.b64  	%rd515, %rd514, 9223372036854775807;
	add.s64 	%rd516, %rd515, -4503599627370496;
	setp.lt.u64 	%p1811, %rd516, 9214364837600034816;
	and.pred  	%p1812, %p1811, %p1810;
	add.s64 	%rd517, %rd515, -1;
	setp.lt.u64 	%p1813, %rd517, 4503599627370495;
	and.pred  	%p1814, %p1813, %p1810;
	setp.eq.s64 	%p1815, %rd515, 0;
	or.pred  	%p1816, %p1815, %p1814;
	setp.eq.s64 	%p1817, %rd515, 9218868437227405312;
	or.pred  	%p1818, %p1816, %p1817;
	setp.gt.s64 	%p1819, %rd515, 9218868437227405312;
	or.pred  	%p1820, %p1818, %p1819;
	or.pred  	%p1821, %p1820, %p1812;
	@%p1821 bra 	$L__BB2_1307;
	setp.eq.s32 	%p1822, %r326, 0;
	@%p1822 bra 	$L__BB2_589;
	mul.wide.u32 	%rd518, %r329, 8;
	add.s64 	%rd519, %rd5, %rd518;
	neg.f64 	%fd6838, %fd528;
	mul.f64 	%fd6839, %fd8105, %fd6838;
	atom.global.add.f64 	%fd6840, [%rd519], %fd6839;
$L__BB2_589:
	setp.eq.s32 	%p1823, %r334, 0;
	@%p1823 bra 	$L__BB2_624;
	mov.b32 	%r3854, 0;
$L__BB2_591:
	ld.param.u32 	%r3681, [unbinned_batch_nll_grad_param_12];
	add.s32 	%r3322, %r3854, %r330;
	mul.wide.u32 	%rd520, %r3322, 32;
	add.s64 	%rd521, %rd17, %rd520;
	add.s64 	%rd20, %rd521, 4;
	ld.global.nc.u32 	%r454, [%rd521+4];
	setp.ge.u32 	%p1824, %r454, %r3681;
	mov.f64 	%fd8112, 0d0000000000000000;
	@%p1824 bra 	$L__BB2_623;
	ld.global.nc.u32 	%r3323, [%rd20+-4];
	ld.global.nc.u32 	%r455, [%rd20+4];
	ld.global.nc.f64 	%fd662, [%rd20+12];
	ld.global.nc.f64 	%fd8106, [%rd20+20];
	shl.b32 	%r3324, %r454, 3;
	add.s32 	%r3326, %r3260, %r3324;
	ld.shared.f64 	%fd664, [%r3326];
	setp.eq.s32 	%p1825, %r3323, 1;
	@%p1825 bra 	$L__BB2_610;
	setp.ne.s32 	%p1826, %r3323, 0;
	@%p1826 bra 	$L__BB2_621;
	mov.b64 	%rd530, %fd662;
	setp.lt.s64 	%p1861, %rd530, 0;
	and.b64  	%rd531, %rd530, 9223372036854775807;
	add.s64 	%rd532, %rd531, -4503599627370496;
	setp.lt.u64 	%p1862, %rd532, 9214364837600034816;
	and.pred  	%p1863, %p1862, %p1861;
	add.s64 	%rd533, %rd531, -1;
	setp.lt.u64 	%p1864, %rd533, 4503599627370495;
	and.pred  	%p1865, %p1864, %p1861;
	setp.eq.s64 	%p1866, %rd531, 0;
	or.pred  	%p1867, %p1866, %p1865;
	setp.eq.s64 	%p1868, %rd531, 9218868437227405312;
	or.pred  	%p1869, %p1867, %p1868;
	setp.gt.s64 	%p1870, %rd531, 9218868437227405312;
	or.pred  	%p1871, %p1869, %p1870;
	or.pred  	%p1872, %p1871, %p1863;
	abs.f64 	%fd6869, %fd8106;
	setp.equ.f64 	%p1873, %fd6869, 0d7FF0000000000000;
	or.pred  	%p1874, %p1872, %p1873;
	setp.leu.f64 	%p1875, %fd8106, 0d0000000000000000;
	or.pred  	%p1876, %p1874, %p1875;
	abs.f64 	%fd6871, %fd664;
	setp.equ.f64 	%p1877, %fd6871, 0d7FF0000000000000;
	or.pred  	%p1878, %p1876, %p1877;
	@%p1878 bra 	$L__BB2_621;
	setp.ltu.f64 	%p1879, %fd664, 0d0000000000000000;
	@%p1879 bra 	$L__BB2_603;
	{
	.reg .b32 %temp; 
	mov.b64 	{%temp, %r3855}, %fd8106;
	}
	{
	.reg .b32 %temp; 
	mov.b64 	{%r3856, %temp}, %fd8106;
	}
	setp.gt.s32 	%p1880, %r3855, 1048575;
	mov.b32 	%r3857, -1023;
	@%p1880 bra 	$L__BB2_598;
	mul.f64 	%fd8106, %fd8106, 0d4350000000000000;
	{
	.reg .b32 %temp; 
	mov.b64 	{%temp, %r3855}, %fd8106;
	}
	{
	.reg .b32 %temp; 
	mov.b64 	{%r3856, %temp}, %fd8106;
	}
	mov.b32 	%r3857, -1077;
$L__BB2_598:
	add.s32 	%r3329, %r3855, -1;
	setp.gt.u32 	%p1881, %r3329, 2146435070;
	@%p1881 bra 	$L__BB2_602;
	shr.u32 	%r3332, %r3855, 20;
	add.s32 	%r3858, %r3857, %r3332;
	and.b32  	%r3333, %r3855, 1048575;
	or.b32  	%r3334, %r3333, 1072693248;
	mov.b64 	%fd8107, {%r3856, %r3334};
	setp.lt.u32 	%p1883, %r3334, 1073127583;
	@%p1883 bra 	$L__BB2_601;
	{
	.reg .b32 %temp; 
	mov.b64 	{%r3335, %temp}, %fd8107;
	}
	{
	.reg .b32 %temp; 
	mov.b64 	{%temp, %r3336}, %fd8107;
	}
	add.s32 	%r3337, %r3336, -1048576;
	mov.b64 	%fd8107, {%r3335, %r3337};
	add.s32 	%r3858, %r3858, 1;
$L__BB2_601:
	add.f64 	%fd6874, %fd8107, 0dBFF0000000000000;
	add.f64 	%fd6875, %fd8107, 0d3FF0000000000000;
	rcp.approx.ftz.f64 	%fd6876, %fd6875;
	neg.f64 	%fd6877, %fd6875;
	fma.rn.f64 	%fd6878, %fd6877, %fd6876, 0d3FF0000000000000;
	fma.rn.f64 	%fd6879, %fd6878, %fd6878, %fd6878;
	fma.rn.f64 	%fd6880, %fd6879, %fd6876, %fd6876;
	mul.f64 	%fd6881, %fd6874, %fd6880;
	fma.rn.f64 	%fd6882, %fd6874, %fd6880, %fd6881;
	mul.f64 	%fd6883, %fd6882, %fd6882;
	fma.rn.f64 	%fd6884, %fd6883, 0d3EB1380B3AE80F1E, 0d3ED0EE258B7A8B04;
	fma.rn.f64 	%fd6885, %fd6884, %fd6883, 0d3EF3B2669F02676F;
	fma.rn.f64 	%fd6886, %fd6885, %fd6883, 0d3F1745CBA9AB0956;
	fma.rn.f64 	%fd6887, %fd6886, %fd6883, 0d3F3C71C72D1B5154;
	fma.rn.f64 	%fd6888, %fd6887, %fd6883, 0d3F624924923BE72D;
	fma.rn.f64 	%fd6889, %fd6888, %fd6883, 0d3F8999999999A3C4;
	fma.rn.f64 	%fd6890, %fd6889, %fd6883, 0d3FB5555555555554;
	sub.f64 	%fd6891, %fd6874, %fd6882;
	add.f64 	%fd6892, %fd6891, %fd6891;
	neg.f64 	%fd6893, %fd6882;
	fma.rn.f64 	%fd6894, %fd6893, %fd6874, %fd6892;
	mul.f64 	%fd6895, %fd6880, %fd6894;
	mul.f64 	%fd6896, %fd6883, %fd6890;
	fma.rn.f64 	%fd6897, %fd6896, %fd6882, %fd6895;
	xor.b32  	%r3338, %r3858, -2147483648;
	mov.b32 	%r3339, 1127219200;
	mov.b64 	%fd6898, {%r3338, %r3339};
	sub.f64 	%fd6899, %fd6898, %fd3;
	fma.rn.f64 	%fd6900, %fd6899, 0d3FE62E42FEFA39EF, %fd6882;
	fma.rn.f64 	%fd6901, %fd6899, 0dBFE62E42FEFA39EF, %fd6900;
	sub.f64 	%fd6902, %fd6901, %fd6882;
	sub.f64 	%fd6903, %fd6897, %fd6902;
	fma.rn.f64 	%fd6904, %fd6899, 0d3C7ABC9E3B39803F, %fd6903;
	add.f64 	%fd8112, %fd6900, %fd6904;
	bra.uni 	$L__BB2_621;
$L__BB2_602:
	fma.rn.f64 	%fd6873, %fd8106, 0d7FF0000000000000, 0d7FF0000000000000;
	{
	.reg .b32 %temp; 
	mov.b64 	{%temp, %r3330}, %fd8106;
	}
	and.b32  	%r3331, %r3330, 2147483647;
	setp.eq.s32 	%p1882, %r3331, 0;
	selp.f64 	%fd8112, 0dFFF0000000000000, %fd6873, %p1882;
	bra.uni 	$L__BB2_621;
$L__BB2_603:
	{
	.reg .b32 %temp; 
	mov.b64 	{%temp, %r3859}, %fd662;
	}
	{
	.reg .b32 %temp; 
	mov.b64 	{%r3860, %temp}, %fd662;
	}
	setp.gt.s32 	%p1884, %r3859, 1048575;
	mov.b32 	%r3861, -1023;
	@%p1884 bra 	$L__BB2_605;
	mul.f64 	%fd662, %fd662, 0d4350000000000000;
	{
	.reg .b32 %temp; 
	mov.b64 	{%temp, %r3859}, %fd662;
	}
	{
	.reg .b32 %temp; 
	mov.b64 	{%r3860, %temp}, %fd662;
	}
	mov.b32 	%r3861, -1077;
$L__BB2_605:
	add.s32 	%r3342, %r3859, -1;
	setp.gt.u32 	%p1885, %r3342, 2146435070;
	@%p1885 bra 	$L__BB2_609;
	shr.u32 	%r3345, %r3859, 20;
	add.s32 	%r3862, %r3861, %r3345;
	and.b32  	%r3346, %r3859, 1048575;
	or.b32  	%r3347, %r3346, 1072693248;
	mov.b64 	%fd8109, {%r3860, %r3347};
	setp.lt.u32 	%p1887, %r3347, 1073127583;
	@%p1887 bra 	$L__BB2_608;
	{
	.reg .b32 %temp; 
	mov.b64 	{%r3348, %temp}, %fd8109;
	}
	{
	.reg .b32 %temp; 
	mov.b64 	{%temp, %r3349}, %fd8109;
	}
	add.s32 	%r3350, %r3349, -1048576;
	mov.b64 	%fd8109, {%r3348, %r3350};
	add.s32 	%r3862, %r3862, 1;
$L__BB2_608:
	add.f64 	%fd6906, %fd8109, 0dBFF0000000000000;
	add.f64 	%fd6907, %fd8109, 0d3FF0000000000000;
	rcp.approx.ftz.f64 	%fd6908, %fd6907;
	neg.f64 	%fd6909, %fd6907;
	fma.rn.f64 	%fd6910, %fd6909, %fd6908, 0d3FF0000000000000;
	fma.rn.f64 	%fd6911, %fd6910, %fd6910, %fd6910;
	fma.rn.f64 	%fd6912, %fd6911, %fd6908, %fd6908;
	mul.f64 	%fd6913, %fd6906, %fd6912;
	fma.rn.f64 	%fd6914, %fd6906, %fd6912, %fd6913;
	mul.f64 	%fd6915, %fd6914, %fd6914;
	fma.rn.f64 	%fd6916, %fd6915, 0d3EB1380B3AE80F1E, 0d3ED0EE258B7A8B04;
	fma.rn.f64 	%fd6917, %fd6916, %fd6915, 0d3EF3B2669F02676F;
	fma.rn.f64 	%fd6918, %fd6917, %fd6915, 0d3F1745CBA9AB0956;
	fma.rn.f64 	%fd6919, %fd6918, %fd6915, 0d3F3C71C72D1B5154;
	fma.rn.f64 	%fd6920, %fd6919, %fd6915, 0d3F624924923BE72D;
	fma.rn.f64 	%fd6921, %fd6920, %fd6915, 0d3F8999999999A3C4;
	fma.rn.f64 	%fd6922, %fd6921, %fd6915, 0d3FB5555555555554;
	sub.f64 	%fd6923, %fd6906, %fd6914;
	add.f64 	%fd6924, %fd6923, %fd6923;
	neg.f64 	%fd6925, %fd6914;
	fma.rn.f64 	%fd6926, %fd6925, %fd6906, %fd6924;
	mul.f64 	%fd6927, %fd6912, %fd6926;
	mul.f64 	%fd6928, %fd6915, %fd6922;
	fma.rn.f64 	%fd6929, %fd6928, %fd6914, %fd6927;
	xor.b32  	%r3351, %r3862, -2147483648;
	mov.b32 	%r3352, 1127219200;
	mov.b64 	%fd6930, {%r3351, %r3352};
	sub.f64 	%fd6931, %fd6930, %fd3;
	fma.rn.f64 	%fd6932, %fd6931, 0d3FE62E42FEFA39EF, %fd6914;
	fma.rn.f64 	%fd6933, %fd6931, 0dBFE62E42FEFA39EF, %fd6932;
	sub.f64 	%fd6934, %fd6933, %fd6914;
	sub.f64 	%fd6935, %fd6929, %fd6934;
	fma.rn.f64 	%fd6936, %fd6931, 0d3C7ABC9E3B39803F, %fd6935;
	add.f64 	%fd677, %fd6932, %fd6936;
	neg.f64 	%fd8112, %fd677;
	bra.uni 	$L__BB2_621;
$L__BB2_609:
	fma.rn.f64 	%fd6905, %fd662, 0d7FF0000000000000, 0d7FF0000000000000;
	{
	.reg .b32 %temp; 
	mov.b64 	{%temp, %r3343}, %fd662;
	}
	and.b32  	%r3344, %r3343, 2147483647;
	setp.eq.s32 	%p1886, %r3344, 0;
	selp.f64 	%fd678, 0dFFF0000000000000, %fd6905, %p1886;
	neg.f64 	%fd8112, %fd678;
	bra.uni 	$L__BB2_621;
$L__BB2_610:
	mov.b64 	%rd522, %fd662;
	setp.lt.s64 	%p1827, %rd522, 0;
	and.b64  	%rd523, %rd522, 9223372036854775807;
	add.s64 	%rd524, %rd523, -4503599627370496;
	setp.lt.u64 	%p1828, %rd524, 9214364837600034816;
	and.pred  	%p1829, %p1828, %p1827;
	add.s64 	%rd525, %rd523, -1;
	setp.lt.u64 	%p1830, %rd525, 4503599627370495;
	and.pred  	%p1831, %p1830, %p1827;
	setp.eq.s64 	%p1832, %rd523, 0;
	or.pred  	%p1833, %p1832, %p1831;
	setp.eq.s64 	%p1834, %rd523, 9218868437227405312;
	or.pred  	%p1835, %p1833, %p1834;
	setp.gt.s64 	%p1836, %rd523, 9218868437227405312;
	or.pred  	%p1837, %p1835, %p1836;
	or.pred  	%p1838, %p1837, %p1829;
	abs.f64 	%fd6843, %fd8106;
	setp.equ.f64 	%p1839, %fd6843, 0d7FF0000000000000;
	or.pred  	%p1840, %p1838, %p1839;
	setp.leu.f64 	%p1841, %fd8106, 0d0000000000000000;
	or.pred  	%p1842, %p1840, %p1841;
	abs.f64 	%fd6845, %fd664;
	setp.equ.f64 	%p1843, %fd6845, 0d7FF0000000000000;
	or.pred  	%p1844, %p1842, %p1843;
	@%p1844 bra 	$L__BB2_621;
	setp.ne.s32 	%p1845, %r455, 0;
	@%p1845 bra 	$L__BB2_615;
	setp.ltu.f64 	%p1848, %fd664, 0d0000000000000000;
	@%p1848 bra 	$L__BB2_614;
	add.f64 	%fd8110, %fd8106, 0dBFF0000000000000;
	mul.f64 	%fd8111, %fd8110, %fd664;
	bra.uni 	$L__BB2_620;
$L__BB2_614:
	mov.f64 	%fd6864, 0d3FF0000000000000;
	sub.f64 	%fd8110, %fd6864, %fd662;
	mul.f64 	%fd8111, %fd8110, %fd664;
	bra.uni 	$L__BB2_620;
$L__BB2_615:
	add.f64 	%fd8110, %fd8106, 0dBFF0000000000000;
	mov.f64 	%fd6847, 0d3FF0000000000000;
	sub.f64 	%fd686, %fd6847, %fd662;
	setp.leu.f64 	%p1846, %fd664, 0d3FF0000000000000;
	@%p1846 bra 	$L__BB2_617;
	mul.f64 	%fd8111, %fd8110, %fd664;
	bra.uni 	$L__BB2_620;
$L__BB2_617:
	setp.geu.f64 	%p1847, %fd664, 0dBFF0000000000000;
	@%p1847 bra 	$L__BB2_619;
	mul.f64 	%fd8111, %fd686, %fd664;
	mov.f64 	%fd8110, %fd686;
	bra.uni 	$L__BB2_620;
$L__BB2_619:
	add.f64 	%fd6848, %fd686, %fd8110;
	mul.f64 	%fd6849, %fd6848, 0d3FE0000000000000;
	sub.f64 	%fd6850, %fd8110, %fd686;
	mul.f64 	%fd6851, %fd6850, 0d3FB0000000000000;
	mul.f64 	%fd6852, %fd664, %fd664;
	mul.f64 	%fd6853, %fd664, %fd6852;
	mul.f64 	%fd6854, %fd6852, %fd6852;
	mul.f64 	%fd6855, %fd664, %fd6854;
	mul.f64 	%fd6856, %fd6853, %fd6853;
	mul.f64 	%fd6857, %fd6854, 0dC024000000000000;
	fma.rn.f64 	%fd6858, %fd6856, 0d4008000000000000, %fd6857;
	fma.rn.f64 	%fd6859, %fd6852, 0d402E000000000000, %fd6858;
	mul.f64 	%fd6860, %fd6853, 0dC044000000000000;
	fma.rn.f64 	%fd6861, %fd6855, 0d4032000000000000, %fd6860;
	fma.rn.f64 	%fd6862, %fd664, 0d403E000000000000, %fd6861;
	mul.f64 	%fd6863, %fd6851, %fd6859;
	fma.rn.f64 	%fd8111, %fd664, %fd6849, %fd6863;
	fma.rn.f64 	%fd8110, %fd6851, %fd6862, %fd6849;
$L__BB2_620:
	add.f64 	%fd6865, %fd8111, 0d3FF0000000000000;
	mov.b64 	%rd526, %fd6865;
	setp.lt.s64 	%p1849, %rd526, 0;
	and.b64  	%rd527, %rd526, 9223372036854775807;
	add.s64 	%rd528, %rd527, -4503599627370496;
	setp.lt.u64 	%p1850, %rd528, 9214364837600034816;
	and.pred  	%p1851, %p1850, %p1849;
	add.s64 	%rd529, %rd527, -1;
	setp.lt.u64 	%p1852, %rd529, 4503599627370495;
	and.pred  	%p1853, %p1852, %p1849;
	setp.eq.s64 	%p1854, %rd526, 0;
	or.pred  	%p1855, %p1854, %p1853;
	setp.eq.s64 	%p1856, %rd527, 9218868437227405312;
	or.pred  	%p1857, %p1855, %p1856;
	setp.gt.s64 	%p1858, %rd527, 9218868437227405312;
	or.pred  	%p1859, %p1857, %p1858;
	or.pred  	%p1860, %p1859, %p1851;
	selp.f64 	%fd6866, 0d0000000000000000, %fd8110, %p1860;
	selp.f64 	%fd6867, 0d0010000000000000, %fd6865, %p1860;
	div.rn.f64 	%fd8112, %fd6866, %fd6867;
$L__BB2_621:
	mul.f64 	%fd695, %fd527, %fd8112;
	mov.b64 	%rd534, %fd695;
	and.b64  	%rd535, %rd534, 9223372036854775807;
	add.s64 	%rd536, %rd535, -4503599627370496;
	setp.gt.u64 	%p1888, %rd536, 9214364837600034815;
	add.s64 	%rd537, %rd535, -1;
	setp.gt.u64 	%p1889, %rd537, 4503599627370494;
	and.pred  	%p1890, %p1889, %p1888;
	@%p1890 bra 	$L__BB2_623;
	mul.wide.u32 	%rd538, %r454, 8;
	add.s64 	%rd539, %rd5, %rd538;
	neg.f64 	%fd6937, %fd695;
	mul.f64 	%fd6938, %fd8105, %fd6937;
	atom.global.add.f64 	%fd6939, [%rd539], %fd6938;
$L__BB2_623:
	add.s32 	%r3854, %r3854, 1;
	setp.ne.s32 	%p1891, %r3854, %r334;
	@%p1891 bra 	$L__BB2_591;
$L__BB2_624:
	mul.wide.u32 	%rd540, %r426, 8;
	add.s64 	%rd541, %rd5, %rd540;
	neg.f64 	%fd6940, %fd8105;
	mul.f64 	%fd6941, %fd527, %fd6940;
	sub.f64 	%fd6942, %fd14, %fd8103;
	mul.f64 	%fd6943, %fd6942, %fd6941;
	atom.global.add.f64 	%fd6944, [%rd541], %fd6943;
	bra.uni 	$L__BB2_1307;
$L__BB2_625:
	ld.param.u32 	%r3717, [unbinned_batch_nll_grad_param_15];
	setp.ne.s32 	%p1388, %r328, 4;
	add.s32 	%r477, %r327, 3;
	setp.ge.u32 	%p1389, %r477, %r3717;
	or.pred  	%p1390, %p1388, %p1389;
	mov.f64 	%fd8188, 0dFFF0000000000000;
	mov.f64 	%fd8189, 0d0000000000000000;
	mov.f64 	%fd8190, 0d0000000000000000;
	mov.f64 	%fd8191, 0d0000000000000000;
	mov.f64 	%fd8192, 0d0000000000000000;
	@%p1390 bra 	$L__BB2_1307;
	mul.wide.u32 	%rd445, %r327, 4;
	add.s64 	%rd446, %rd18, %rd445;
	ld.global.nc.u32 	%r478, [%rd446];
	add.s32 	%r2790, %r327, 1;
	mul.wide.u32 	%rd447, %r2790, 4;
	add.s64 	%rd448, %rd18, %rd447;
	ld.global.nc.u32 	%r479, [%rd448];
	add.s32 	%r2791, %r327, 2;
	mul.wide.u32 	%rd449, %r2791, 4;
	add.s64 	%rd450, %rd18, %rd449;
	ld.global.nc.u32 	%r480, [%rd450];
	mul.wide.u32 	%rd451, %r477, 4;
	add.s64 	%rd452, %rd18, %rd451;
	ld.global.nc.u32 	%r481, [%rd452];
	shl.b32 	%r2792, %r478, 3;
	mov.u32 	%r2793, shared;
	add.s32 	%r2794, %r2793, %r2792;
	ld.shared.f64 	%fd696, [%r2794];
	shl.b32 	%r2795, %r479, 3;
	add.s32 	%r2796, %r2793, %r2795;
	ld.shared.f64 	%fd8185, [%r2796];
	shl.b32 	%r2797, %r480, 3;
	add.s32 	%r2798, %r2793, %r2797;
	ld.shared.f64 	%fd698, [%r2798];
	shl.b32 	%r2799, %r481, 3;
	add.s32 	%r2800, %r2793, %r2799;
	ld.shared.f64 	%fd699, [%r2800];
	abs.f64 	%fd5471, %fd696;
	setp.equ.f64 	%p1391, %fd5471, 0d7FF0000000000000;
	abs.f64 	%fd5472, %fd8185;
	setp.equ.f64 	%p1392, %fd5472, 0d7FF0000000000000;
	or.pred  	%p1393, %p1391, %p1392;
	setp.le.f64 	%p1394, %fd8185, 0d0000000000000000;
	or.pred  	%p1395, %p1393, %p1394;
	@%p1395 bra 	$L__BB2_836;
	mov.b64 	%rd453, %fd698;
	setp.lt.s64 	%p1396, %rd453, 0;
	and.b64  	%rd454, %rd453, 9223372036854775807;
	add.s64 	%rd455, %rd454, -4503599627370496;
	setp.lt.u64 	%p1397, %rd455, 9214364837600034816;
	and.pred  	%p1398, %p1397, %p1396;
	add.s64 	%rd456, %rd454, -1;
	setp.lt.u64 	%p1399, %rd456, 4503599627370495;
	and.pred  	%p1400, %p1399, %p1396;
	setp.eq.s64 	%p1401, %rd454, 0;
	or.pred  	%p1402, %p1401, %p1400;
	setp.eq.s64 	%p1403, %rd454, 9218868437227405312;
	or.pred  	%p1404, %p1402, %p1403;
	setp.gt.s64 	%p1405, %rd454, 9218868437227405312;
	or.pred  	%p1406, %p1404, %p1405;
	or.pred  	%p1407, %p1406, %p1398;
	abs.f64 	%fd5476, %fd699;
	setp.equ.f64 	%p1408, %fd5476, 0d7FF0000000000000;
	or.pred  	%p1409, %p1407, %p1408;
	setp.leu.f64 	%p1410, %fd699, 0d3FF0000000000000;
	or.pred  	%p1411, %p1409, %p1410;
	@%p1411 bra 	$L__BB2_836;
	div.rn.f64 	%fd700, %fd699, %fd698;
	{
	.reg .b32 %temp; 
	mov.b64 	{%temp, %r3907}, %fd700;
	}
	{
	.reg .b32 %temp; 
	mov.b64 	{%r3908, %temp}, %fd700;
	}
	setp.gt.s32 	%p1412, %r3907, 1048575;
	mov.b32 	%r3865, -1023;
	mov.f64 	%fd8113, %fd700;
	mov.u32 	%r3863, %r3907;
	mov.u32 	%r3864, %r3908;
	@%p1412 bra 	$L__BB2_630;
	mul.f64 	%fd8113, %fd700, 0d4350000000000000;
	{
	.reg .b32 %temp; 
	mov.b64 	{%temp, %r3863}, %fd8113;
	}
	{
	.reg .b32 %temp; 
	mov.b64 	{%r3864, %temp}, %fd8113;
	}
	mov.b32 	%r3865, -1077;
$L__BB2_630:
	add.s32 	%r2803, %r3863, -1;
	setp.gt.u32 	%p1413, %r2803, 2146435070;
	@%p1413 bra 	$L__BB2_634;
	shr.u32 	%r2806, %r3863, 20;
	add.s32 	%r3866, %r3865, %r2806;
	and.b32  	%r2807, %r3863, 1048575;
	or.b32  	%r2808, %r2807, 1072693248;
	mov.b64 	%fd8114, {%r3864, %r2808};
	setp.lt.u32 	%p1415, %r2808, 1073127583;
	@%p1415 bra 	$L__BB2_633;
	{
	.reg .b32 %temp; 
	mov.b64 	{%r2809, %temp}, %fd8114;
	}
	{
	.reg .b32 %temp; 
	mov.b64 	{%temp, %r2810}, %fd8114;
	}
	add.s32 	%r2811, %r2810, -1048576;
	mov.b64 	%fd8114, {%r2809, %r2811};
	add.s32 	%r3866, %r3866, 1;
$L__BB2_633:
	add.f64 	%fd5479, %fd8114, 0dBFF0000000000000;
	add.f64 	%fd5480, %fd8114, 0d3FF0000000000000;
	rcp.approx.ftz.f64 	%fd5481, %fd5480;
	neg.f64 	%fd5482, %fd5480;
	fma.rn.f64 	%fd5483, %fd5482, %fd5481, 0d3FF0000000000000;
	fma.rn.f64 	%fd5484, %fd5483, %fd5483, %fd5483;
	fma.rn.f64 	%fd5485, %fd5484, %fd5481, %fd5481;
	mul.f64 	%fd5486, %fd5479, %fd5485;
	fma.rn.f64 	%fd5487, %fd5479, %fd5485, %fd5486;
	mul.f64 	%fd5488, %fd5487, %fd5487;
	fma.rn.f64 	%fd5489, %fd5488, 0d3EB1380B3AE80F1E, 0d3ED0EE258B7A8B04;
	fma.rn.f64 	%fd5490, %fd5489, %fd5488, 0d3EF3B2669F02676F;
	fma.rn.f64 	%fd5491, %fd5490, %fd5488, 0d3F1745CBA9AB0956;
	fma.rn.f64 	%fd5492, %fd5491, %fd5488, 0d3F3C71C72D1B5154;
	fma.rn.f64 	%fd5493, %fd5492, %fd5488, 0d3F624924923BE72D;
	fma.rn.f64 	%fd5494, %fd5493, %fd5488, 0d3F8999999999A3C4;
	fma.rn.f64 	%fd5495, %fd5494, %fd5488, 0d3FB5555555555554;
	sub.f64 	%fd5496, %fd5479, %fd5487;
	add.f64 	%fd5497, %fd5496, %fd5496;
	neg.f64 	%fd5498, %fd5487;
	fma.rn.f64 	%fd5499, %fd5498, %fd5479, %fd5497;
	mul.f64 	%fd5500, %fd5485, %fd5499;
	mul.f64 	%fd5501, %fd5488, %fd5495;
	fma.rn.f64 	%fd5502, %fd5501, %fd5487, %fd5500;
	xor.b32  	%r2812, %r3866, -2147483648;
	mov.b32 	%r2813, 1127219200;
	mov.b64 	%fd5503, {%r2812, %r2813};
	sub.f64 	%fd5504, %fd5503, %fd3;
	fma.rn.f64 	%fd5505, %fd5504, 0d3FE62E42FEFA39EF, %fd5487;
	fma.rn.f64 	%fd5506, %fd5504, 0dBFE62E42FEFA39EF, %fd5505;
	sub.f64 	%fd5507, %fd5506, %fd5487;
	sub.f64 	%fd5508, %fd5502, %fd5507;
	fma.rn.f64 	%fd5509, %fd5504, 0d3C7ABC9E3B39803F, %fd5508;
	add.f64 	%fd8115, %fd5505, %fd5509;
	bra.uni 	$L__BB2_635;
$L__BB2_634:
	fma.rn.f64 	%fd5478, %fd8113, 0d7FF0000000000000, 0d7FF0000000000000;
	{
	.reg .b32 %temp; 
	mov.b64 	{%temp, %r2804}, %fd8113;
	}
	and.b32  	%r2805, %r2804, 2147483647;
	setp.eq.s32 	%p1414, %r2805, 0;
	selp.f64 	%fd8115, 0dFFF0000000000000, %fd5478, %p1414;
$L__BB2_635:
	mul.f64 	%fd5512, %fd698, 0dBFE0000000000000;
	mul.f64 	%fd5513, %fd698, %fd5512;
	fma.rn.f64 	%fd709, %fd699, %fd8115, %fd5513;
	sub.f64 	%fd710, %fd700, %fd698;
	abs.f64 	%fd5514, %fd709;
	setp.equ.f64 	%p1416, %fd5514, 0d7FF0000000000000;
	abs.f64 	%fd5515, %fd710;
	setp.equ.f64 	%p1417, %fd5515, 0d7FF0000000000000;
	or.pred  	%p1418, %p1416, %p1417;
	@%p1418 bra 	$L__BB2_836;
	rcp.rn.f64 	%fd711, %fd8185;
	sub.f64 	%fd5517, %fd1, %fd696;
	mul.f64 	%fd712, %fd5517, %fd711;
	sub.f64 	%fd5518, %fd2, %fd696;
	mul.f64 	%fd713, %fd5518, %fd711;
	sub.f64 	%fd5519, %fd14, %fd696;
	mul.f64 	%fd714, %fd5519, %fd711;
	neg.f64 	%fd715, %fd698;
	setp.gtu.f64 	%p1419, %fd713, %fd715;
	@%p1419 bra 	$L__BB2_699;
	add.f64 	%fd716, %fd699, 0dBFF0000000000000;
	fma.rn.f64 	%fd5520, %fd709, 0d3FF71547652B82FE, 0d4338000000000000;
	{
	.reg .b32 %temp; 
	mov.b64 	{%r492, %temp}, %fd5520;
	}
	mov.f64 	%fd5521, 0dC338000000000000;
	add.rn.f64 	%fd5522, %fd5520, %fd5521;
	fma.rn.f64 	%fd5523, %fd5522, 0dBFE62E42FEFA39EF, %fd709;
	fma.rn.f64 	%fd5524, %fd5522, 0dBC7ABC9E3B39803F, %fd5523;
	fma.rn.f64 	%fd5525, %fd5524, 0d3E5ADE1569CE2BDF, 0d3E928AF3FCA213EA;
	fma.rn.f64 	%fd5526, %fd5525, %fd5524, 0d3EC71DEE62401315;
	fma.rn.f64 	%fd5527, %fd5526, %fd5524, 0d3EFA01997C89EB71;
	fma.rn.f64 	%fd5528, %fd5527, %fd5524, 0d3F2A01A014761F65;
	fma.rn.f64 	%fd5529, %fd5528, %fd5524, 0d3F56C16C1852B7AF;
	fma.rn.f64 	%fd5530, %fd5529, %fd5524, 0d3F81111111122322;
	fma.rn.f64 	%fd5531, %fd5530, %fd5524, 0d3FA55555555502A1;
	fma.rn.f64 	%fd5532, %fd5531, %fd5524, 0d3FC5555555555511;
	fma.rn.f64 	%fd5533, %fd5532, %fd5524, 0d3FE000000000000B;
	fma.rn.f64 	%fd5534, %fd5533, %fd5524, 0d3FF0000000000000;
	fma.rn.f64 	%fd5535, %fd5534, %fd5524, 0d3FF0000000000000;
	{
	.reg .b32 %temp; 
	mov.b64 	{%r493, %temp}, %fd5535;
	}
	{
	.reg .b32 %temp; 
	mov.b64 	{%temp, %r494}, %fd5535;
	}
	shl.b32 	%r2814, %r492, 20;
	add.s32 	%r2815, %r2814, %r494;
	mov.b64 	%fd8116, {%r493, %r2815};
	{
	.reg .b32 %temp; 
	mov.b64 	{%temp, %r2816}, %fd709;
	}
	mov.b32 	%f49, %r2816;
	abs.f32 	%f17, %f49;
	setp.lt.f32 	%p1420, %f17, 0f4086232B;
	@%p1420 bra 	$L__BB2_640;
	setp.lt.f64 	%p1421, %fd709, 0d0000000000000000;
	add.f64 	%fd5536, %fd709, 0d7FF0000000000000;
	selp.f64 	%fd8116, 0d0000000000000000, %fd5536, %p1421;
	setp.geu.f32 	%p1422, %f17, 0f40874800;
	@%p1422 bra 	$L__BB2_640;
	shr.u32 	%r2817, %r492, 31;
	add.s32 	%r2818, %r492, %r2817;
	shr.s32 	%r2819, %r2818, 1;
	shl.b32 	%r2820, %r2819, 20;
	add.s32 	%r2821, %r494, %r2820;
	mov.b64 	%fd5537, {%r493, %r2821};
	sub.s32 	%r2822, %r492, %r2819;
	shl.b32 	%r2823, %r2822, 20;
	add.s32 	%r2824, %r2823, 1072693248;
	mov.b32 	%r2825, 0;
	mov.b64 	%fd5538, {%r2825, %r2824};
	mul.f64 	%fd8116, %fd5538, %fd5537;
$L__BB2_640:
	sub.f64 	%fd721, %fd710, %fd712;
	sub.f64 	%fd722, %fd710, %fd713;
	neg.f64 	%fd723, %fd716;
	{
	.reg .b32 %temp; 
	mov.b64 	{%temp, %r3871}, %fd721;
	}
	{
	.reg .b32 %temp; 
	mov.b64 	{%temp, %r496}, %fd723;
	}
	shr.u32 	%r2826, %r496, 20;
	and.b32  	%r2827, %r2826, 2047;
	add.s32 	%r2828, %r2827, -1012;
	mov.b64 	%rd457, %fd723;
	shl.b64 	%rd21, %rd457, %r2828;
	setp.eq.s64 	%p27, %rd21, -9223372036854775808;
	abs.f64 	%fd724, %fd721;
	setp.neu.f64 	%p1423, %fd721, 0d0000000000000000;
	@%p1423 bra 	$L__BB2_642;
	setp.eq.s64 	%p1426, %rd21, -9223372036854775808;
	abs.f64 	%fd5547, %fd716;
	setp.neu.f64 	%p1427, %fd5547, 0d3FE0000000000000;
	and.pred  	%p25, %p1427, %p1426;
	selp.b32 	%r2829, %r3871, 0, %p25;
	setp.lt.s32 	%p1428, %r496, 0;
	or.b32  	%r2830, %r2829, 2146435072;
	selp.b32 	%r2831, %r2830, %r2829, %p1428;
	mov.b32 	%r2832, 0;
	mov.b64 	%fd8118, {%r2832, %r2831};
	bra.uni 	$L__BB2_643;
$L__BB2_642:
	{ // callseq 48, 0
	.param .b64 param0;
	st.param.f64 	[param0], %fd724;
	.param .b64 param1;
	st.param.f64 	[param1], %fd723;
	.param .b64 retval0;
	call.uni (retval0), 
	__internal_accurate_pow, 
	(
	param0, 
	param1
	);
	ld.param.f64 	%fd5539, [retval0];
	} // callseq 48
	setp.lt.s32 	%p1424, %r3871, 0;
	cvt.rzi.f64.f64 	%fd5541, %fd723;
	setp.neu.f64 	%p1425, %fd5541, %fd723;
	neg.f64 	%fd5543, %fd5539;
	selp.f64 	%fd5544, %fd5543, %fd5539, %p27;
	selp.f64 	%fd5545, %fd5544, %fd5539, %p1424;
	selp.f64 	%fd5546, 0dFFF8000000000000, %fd5545, %p1425;
	selp.f64 	%fd8118, %fd5546, %fd5545, %p1424;
	mov.pred 	%p25, %p27;
$L__BB2_643:
	sub.f64 	%fd5548, %fd721, %fd716;
	{
	.reg .b32 %temp; 
	mov.b64 	{%temp, %r2833}, %fd5548;
	}
	and.b32  	%r2834, %r2833, 2146435072;
	setp.ne.s32 	%p1429, %r2834, 2146435072;
	@%p1429 bra 	$L__BB2_650;
	setp.num.f64 	%p1430, %fd721, %fd721;
	@%p1430 bra 	$L__BB2_646;
	add.rn.f64 	%fd8118, %fd721, %fd723;
	bra.uni 	$L__BB2_650;
$L__BB2_646:
	abs.f64 	%fd5549, %fd716;
	setp.neu.f64 	%p1431, %fd5549, 0d7FF0000000000000;
	@%p1431 bra 	$L__BB2_648;
	setp.gt.f64 	%p1436, %fd724, 0d3FF0000000000000;
	selp.b32 	%r2842, 2146435072, 0, %p1436;
	setp.lt.s32 	%p1437, %r496, 0;
	xor.b32  	%r2843, %r2842, 2146435072;
	selp.b32 	%r2844, %r2843, %r2842, %p1437;
	setp.eq.f64 	%p1438, %fd721, 0dBFF0000000000000;
	selp.b32 	%r2845, 1072693248, %r2844, %p1438;
	mov.b32 	%r2846, 0;
	mov.b64 	%fd8118, {%r2846, %r2845};
	bra.uni 	$L__BB2_650;
$L__BB2_648:
	setp.neu.f64 	%p1432, %fd724, 0d7FF0000000000000;
	@%p1432 bra 	$L__BB2_650;
	setp.lt.s32 	%p1433, %r3871, 0;
	setp.lt.s32 	%p1434, %r496, 0;
	selp.b32 	%r2835, 0, 2146435072, %p1434;
	and.b32  	%r2836, %r496, 2147483647;
	setp.ne.s32 	%p1435, %r2836, 1071644672;
	or.b32  	%r2837, %r2835, -2147483648;
	selp.b32 	%r2838, %r2837, %r2835, %p1435;
	selp.b32 	%r2839, %r2838, %r2835, %p25;
	selp.b32 	%r2840, %r2839, %r2835, %p1433;
	mov.b32 	%r2841, 0;
	mov.b64 	%fd8118, {%r2841, %r2840};
$L__BB2_650:
	setp.eq.f64 	%p1439, %fd721, 0d3FF0000000000000;
	setp.eq.f64 	%p1440, %fd716, 0d0000000000000000;
	selp.f64 	%fd5550, 0d3FF0000000000000, %fd8118, %p1440;
	selp.f64 	%fd732, 0d3FF0000000000000, %fd5550, %p1439;
	{
	.reg .b32 %temp; 
	mov.b64 	{%temp, %r3875}, %fd722;
	}
	abs.f64 	%fd733, %fd722;
	setp.neu.f64 	%p1441, %fd722, 0d0000000000000000;
	@%p1441 bra 	$L__BB2_652;
	setp.eq.s64 	%p1445, %rd21, -9223372036854775808;
	abs.f64 	%fd5559, %fd716;
	setp.neu.f64 	%p1446, %fd5559, 0d3FE0000000000000;
	and.pred  	%p27, %p1446, %p1445;
	selp.b32 	%r2847, %r3875, 0, %p27;
	setp.lt.s32 	%p1447, %r496, 0;
	or.b32  	%r2848, %r2847, 2146435072;
	selp.b32 	%r2849, %r2848, %r2847, %p1447;
	mov.b32 	%r2850, 0;
	mov.b64 	%fd8120, {%r2850, %r2849};
	bra.uni 	$L__BB2_653;
$L__BB2_652:
	{ // callseq 49, 0
	.param .b64 param0;
	st.param.f64 	[param0], %fd733;
	.param .b64 param1;
	st.param.f64 	[param1], %fd723;
	.param .b64 retval0;
	call.uni (retval0), 
	__internal_accurate_pow, 
	(
	param0, 
	param1
	);
	ld.param.f64 	%fd5551, [retval0];
	} // callseq 49
	setp.lt.s32 	%p1442, %r3875, 0;
	cvt.rzi.f64.f64 	%fd5553, %fd723;
	setp.neu.f64 	%p1443, %fd5553, %fd723;
	neg.f64 	%fd5555, %fd5551;
	setp.eq.s64 	%p1444, %rd21, -9223372036854775808;
	selp.f64 	%fd5556, %fd5555, %fd5551, %p1444;
	selp.f64 	%fd5557, %fd5556, %fd5551, %p1442;
	selp.f64 	%fd5558, 0dFFF8000000000000, %fd5557, %p1443;
	selp.f64 	%fd8120, %fd5558, %fd5557, %p1442;
$L__BB2_653:
	sub.f64 	%fd5560, %fd722, %fd716;
	{
	.reg .b32 %temp; 
	mov.b64 	{%temp, %r2851}, %fd5560;
	}
	and.b32  	%r2852, %r2851, 2146435072;
	setp.ne.s32 	%p1448, %r2852, 2146435072;
	@%p1448 bra 	$L__BB2_660;
	setp.num.f64 	%p1449, %fd722, %fd722;
	@%p1449 bra 	$L__BB2_656;
	add.rn.f64 	%fd8120, %fd722, %fd723;
	bra.uni 	$L__BB2_660;
$L__BB2_656:
	abs.f64 	%fd5561, %fd716;
	setp.neu.f64 	%p1450, %fd5561, 0d7FF0000000000000;
	@%p1450 bra 	$L__BB2_658;
	setp.gt.f64 	%p1455, %fd733, 0d3FF0000000000000;
	selp.b32 	%r2860, 2146435072, 0, %p1455;
	setp.lt.s32 	%p1456, %r496, 0;
	xor.b32  	%r2861, %r2860, 2146435072;
	selp.b32 	%r2862, %r2861, %r2860, %p1456;
	setp.eq.f64 	%p1457, %fd722, 0dBFF0000000000000;
	selp.b32 	%r2863, 1072693248, %r2862, %p1457;
	mov.b32 	%r2864, 0;
	mov.b64 	%fd8120, {%r2864, %r2863};
	bra.uni 	$L__BB2_660;
$L__BB2_658:
	setp.neu.f64 	%p1451, %fd733, 0d7FF0000000000000;
	@%p1451 bra 	$L__BB2_660;
	setp.lt.s32 	%p1452, %r3875, 0;
	setp.lt.s32 	%p1453, %r496, 0;
	selp.b32 	%r2853, 0, 2146435072, %p1453;
	and.b32  	%r2854, %r496, 2147483647;
	setp.ne.s32 	%p1454, %r2854, 1071644672;
	or.b32  	%r2855, %r2853, -2147483648;
	selp.b32 	%r2856, %r2855, %r2853, %p1454;
	selp.b32 	%r2857, %r2856, %r2853, %p27;
	selp.b32 	%r2858, %r2857, %r2853, %p1452;
	mov.b32 	%r2859, 0;
	mov.b64 	%fd8120, {%r2859, %r2858};
$L__BB2_660:
	setp.eq.f64 	%p1459, %fd722, 0d3FF0000000000000;
	selp.f64 	%fd5564, 0d3FF0000000000000, %fd8120, %p1440;
	selp.f64 	%fd741, 0d3FF0000000000000, %fd5564, %p1459;
	div.rn.f64 	%fd742, %fd8116, %fd716;
	sub.f64 	%fd5565, %fd741, %fd732;
	mul.f64 	%fd8158, %fd742, %fd5565;
	mov.b64 	%rd458, %fd8158;
	setp.lt.s64 	%p1460, %rd458, 0;
	and.b64  	%rd459, %rd458, 9223372036854775807;
	add.s64 	%rd460, %rd459, -4503599627370496;
	setp.lt.u64 	%p1461, %rd460, 9214364837600034816;
	and.pred  	%p1462, %p1461, %p1460;
	add.s64 	%rd461, %rd459, -1;
	setp.lt.u64 	%p1463, %rd461, 4503599627370495;
	and.pred  	%p1464, %p1463, %p1460;
	setp.eq.s64 	%p1465, %rd459, 0;
	or.pred  	%p1466, %p1465, %p1464;
	setp.eq.s64 	%p1467, %rd459, 9218868437227405312;
	or.pred  	%p1468, %p1466, %p1467;
	setp.gt.s64 	%p1469, %rd459, 9218868437227405312;
	or.pred  	%p1470, %p1468, %p1469;
	or.pred  	%p1471, %p1470, %p1462;
	@%p1471 bra 	$L__BB2_836;
	setp.gt.s32 	%p1472, %r3907, 1048575;
	mov.b32 	%r3869, -1023;
	mov.f64 	%fd8121, %fd700;
	mov.u32 	%r3867, %r3907;
	mov.u32 	%r3868, %r3908;
	@%p1472 bra 	$L__BB2_663;
	mul.f64 	%fd8121, %fd700, 0d4350000000000000;
	{
	.reg .b32 %temp; 
	mov.b64 	{%temp, %r3867}, %fd8121;
	}
	{
	.reg .b32 %temp; 
	mov.b64 	{%r3868, %temp}, %fd8121;
	}
	mov.b32 	%r3869, -1077;
$L__BB2_663:
	add.s32 	%r2867, %r3867, -1;
	setp.gt.u32 	%p1473, %r2867, 2146435070;
	@%p1473 bra 	$L__BB2_667;
	shr.u32 	%r2870, %r3867, 20;
	add.s32 	%r3870, %r3869, %r2870;
	and.b32  	%r2871, %r3867, 1048575;
	or.b32  	%r2872, %r2871, 1072693248;
	mov.b64 	%fd8122, {%r3868, %r2872};
	setp.lt.u32 	%p1475, %r2872, 1073127583;
	@%p1475 bra 	$L__BB2_666;
	{
	.reg .b32 %temp; 
	mov.b64 	{%r2873, %temp}, %fd8122;
	}
	{
	.reg .b32 %temp; 
	mov.b64 	{%temp, %r2874}, %fd8122;
	}
	add.s32 	%r2875, %r2874, -1048576;
	mov.b64 	%fd8122, {%r2873, %r2875};
	add.s32 	%r3870, %r3870, 1;
$L__BB2_666:
	add.f64 	%fd5567, %fd8122, 0dBFF0000000000000;
	add.f64 	%fd5568, %fd8122, 0d3FF0000000000000;
	rcp.approx.ftz.f64 	%fd5569, %fd5568;
	neg.f64 	%fd5570, %fd5568;
	fma.rn.f64 	%fd5571, %fd5570, %fd5569, 0d3FF0000000000000;
	fma.rn.f64 	%fd5572, %fd5571, %fd5571, %fd5571;
	fma.rn.f64 	%fd5573, %fd5572, %fd5569, %fd5569;
	mul.f64 	%fd5574, %fd5567, %fd5573;
	fma.rn.f64 	%fd5575, %fd5567, %fd5573, %fd5574;
	mul.f64 	%fd5576, %fd5575, %fd5575;
	fma.rn.f64 	%fd5577, %fd5576, 0d3EB1380B3AE80F1E, 0d3ED0EE258B7A8B04;
	fma.rn.f64 	%fd5578, %fd5577, %fd5576, 0d3EF3B2669F02676F;
	fma.rn.f64 	%fd5579, %fd5578, %fd5576, 0d3F1745CBA9AB0956;
	fma.rn.f64 	%fd5580, %fd5579, %fd5576, 0d3F3C71C72D1B5154;
	fma.rn.f64 	%fd5581, %fd5580, %fd5576, 0d3F624924923BE72D;
	fma.rn.f64 	%fd5582, %fd5581, %fd5576, 0d3F8999999999A3C4;
	fma.rn.f64 	%fd5583, %fd5582, %fd5576, 0d3FB5555555555554;
	sub.f64 	%fd5584, %fd5567, %fd5575;
	add.f64 	%fd5585, %fd5584, %fd5584;
	neg.f64 	%fd5586, %fd5575;
	fma.rn.f64 	%fd5587, %fd5586, %fd5567, %fd5585;
	mul.f64 	%fd5588, %fd5573, %fd5587;
	mul.f64 	%fd5589, %fd5576, %fd5583;
	fma.rn.f64 	%fd5590, %fd5589, %fd5575, %fd5588;
	xor.b32  	%r2876, %r3870, -2147483648;
	mov.b32 	%r2877, 1127219200;
	mov.b64 	%fd5591, {%r2876, %r2877};
	sub.f64 	%fd5592, %fd5591, %fd3;
	fma.rn.f64 	%fd5593, %fd5592, 0d3FE62E42FEFA39EF, %fd5575;
	fma.rn.f64 	%fd5594, %fd5592, 0dBFE62E42FEFA39EF, %fd5593;
	sub.f64 	%fd5595, %fd5594, %fd5575;
	sub.f64 	%fd5596, %fd5590, %fd5595;
	fma.rn.f64 	%fd5597, %fd5592, 0d3C7ABC9E3B39803F, %fd5596;
	add.f64 	%fd8123, %fd5593, %fd5597;
	bra.uni 	$L__BB2_668;
$L__BB2_667:
	fma.rn.f64 	%fd5566, %fd8121, 0d7FF0000000000000, 0d7FF0000000000000;
	{
	.reg .b32 %temp; 
	mov.b64 	{%temp, %r2868}, %fd8121;
	}
	and.b32  	%r2869, %r2868, 2147483647;
	setp.eq.s32 	%p1474, %r2869, 0;
	selp.f64 	%fd8123, 0dFFF0000000000000, %fd5566, %p1474;
$L__BB2_668:
	setp.neu.f64 	%p1476, %fd721, 0d0000000000000000;
	neg.f64 	%fd752, %fd699;
	{
	.reg .b32 %temp; 
	mov.b64 	{%temp, %r506}, %fd752;
	}
	shr.u32 	%r2878, %r506, 20;
	and.b32  	%r2879, %r2878, 2047;
	add.s32 	%r2880, %r2879, -1012;
	mov.b64 	%rd462, %fd752;
	shl.b64 	%rd22, %rd462, %r2880;
	setp.eq.s64 	%p2312, %rd22, -9223372036854775808;
	@%p1476 bra 	$L__BB2_670;
	setp.eq.s64 	%p1479, %rd22, -9223372036854775808;
	setp.neu.f64 	%p1480, %fd699, 0d3FE0000000000000;
	and.pred  	%p2311, %p1480, %p1479;
	selp.b32 	%r2881, %r3871, 0, %p2311;
	setp.lt.s32 	%p1481, %r506, 0;
	or.b32  	%r2882, %r2881, 2146435072;
	selp.b32 	%r2883, %r2882, %r2881, %p1481;
	mov.b32 	%r2884, 0;
	mov.b64 	%fd8125, {%r2884, %r2883};
	bra.uni 	$L__BB2_671;
$L__BB2_670:
	{ // callseq 50, 0
	.param .b64 param0;
	st.param.f64 	[param0], %fd724;
	.param .b64 param1;
	st.param.f64 	[param1], %fd752;
	.param .b64 retval0;
	call.uni (retval0), 
	__internal_accurate_pow, 
	(
	param0, 
	param1
	);
	ld.param.f64 	%fd5598, [retval0];
	} // callseq 50
	setp.lt.s32 	%p1477, %r3871, 0;
	cvt.rzi.f64.f64 	%fd5600, %fd752;
	setp.neu.f64 	%p1478, %fd5600, %fd752;
	neg.f64 	%fd5602, %fd5598;
	selp.f64 	%fd5603, %fd5602, %fd5598, %p2312;
	selp.f64 	%fd5604, %fd5603, %fd5598, %p1477;
	selp.f64 	%fd5605, 0dFFF8000000000000, %fd5604, %p1478;
	selp.f64 	%fd8125, %fd5605, %fd5604, %p1477;
	mov.pred 	%p2311, %p2312;
$L__BB2_671:
	sub.f64 	%fd5606, %fd721, %fd699;
	{
	.reg .b32 %temp; 
	mov.b64 	{%temp, %r2885}, %fd5606;
	}
	and.b32  	%r2886, %r2885, 2146435072;
	setp.ne.s32 	%p1482, %r2886, 2146435072;
	@%p1482 bra 	$L__BB2_676;
	setp.num.f64 	%p1483, %fd721, %fd721;
	@%p1483 bra 	$L__BB2_674;
	add.rn.f64 	%fd8125, %fd721, %fd752;
	bra.uni 	$L__BB2_676;
$L__BB2_674:
	setp.neu.f64 	%p1484, %fd724, 0d7FF0000000000000;
	@%p1484 bra 	$L__BB2_676;
	setp.lt.s32 	%p1485, %r3871, 0;
	setp.lt.s32 	%p1486, %r506, 0;
	selp.b32 	%r2887, 0, 2146435072, %p1486;
	and.b32  	%r2888, %r506, 2147483647;
	setp.ne.s32 	%p1487, %r2888, 1071644672;
	or.b32  	%r2889, %r2887, -2147483648;
	selp.b32 	%r2890, %r2889, %r2887, %p1487;
	selp.b32 	%r2891, %r2890, %r2887, %p2311;
	selp.b32 	%r2892, %r2891, %r2887, %p1485;
	mov.b32 	%r2893, 0;
	mov.b64 	%fd8125, {%r2893, %r2892};
$L__BB2_676:
	setp.neu.f64 	%p1488, %fd722, 0d0000000000000000;
	@%p1488 bra 	$L__BB2_678;
	setp.eq.s64 	%p1492, %rd22, -9223372036854775808;
	setp.neu.f64 	%p1493, %fd699, 0d3FE0000000000000;
	and.pred  	%p2312, %p1493, %p1492;
	selp.b32 	%r2894, %r3875, 0, %p2312;
	setp.lt.s32 	%p1494, %r506, 0;
	or.b32  	%r2895, %r2894, 2146435072;
	selp.b32 	%r2896, %r2895, %r2894, %p1494;
	mov.b32 	%r2897, 0;
	mov.b64 	%fd8127, {%r2897, %r2896};
	bra.uni 	$L__BB2_679;
$L__BB2_678:
	{ // callseq 51, 0
	.param .b64 param0;
	st.param.f64 	[param0], %fd733;
	.param .b64 param1;
	st.param.f64 	[param1], %fd752;
	.param .b64 retval0;
	call.uni (retval0), 
	__internal_accurate_pow, 
	(
	param0, 
	param1
	);
	ld.param.f64 	%fd5607, [retval0];
	} // callseq 51
	setp.lt.s32 	%p1489, %r3875, 0;
	cvt.rzi.f64.f64 	%fd5609, %fd752;
	setp.neu.f64 	%p1490, %fd5609, %fd752;
	neg.f64 	%fd5611, %fd5607;
	setp.eq.s64 	%p1491, %rd22, -9223372036854775808;
	selp.f64 	%fd5612, %fd5611, %fd5607, %p1491;
	selp.f64 	%fd5613, %fd5612, %fd5607, %p1489;
	selp.f64 	%fd5614, 0dFFF8000000000000, %fd5613, %p1490;
	selp.f64 	%fd8127, %fd5614, %fd5613, %p1489;
$L__BB2_679:
	sub.f64 	%fd5615, %fd722, %fd699;
	{
	.reg .b32 %temp; 
	mov.b64 	{%temp, %r2898}, %fd5615;
	}
	and.b32  	%r2899, %r2898, 2146435072;
	setp.ne.s32 	%p1495, %r2899, 2146435072;
	@%p1495 bra 	$L__BB2_684;
	setp.num.f64 	%p1496, %fd722, %fd722;
	@%p1496 bra 	$L__BB2_682;
	add.rn.f64 	%fd8127, %fd722, %fd752;
	bra.uni 	$L__BB2_684;
$L__BB2_682:
	setp.neu.f64 	%p1497, %fd733, 0d7FF0000000000000;
	@%p1497 bra 	$L__BB2_684;
	setp.lt.s32 	%p1498, %r3875, 0;
	setp.lt.s32 	%p1499, %r506, 0;
	selp.b32 	%r2900, 0, 2146435072, %p1499;
	and.b32  	%r2901, %r506, 2147483647;
	setp.ne.s32 	%p1500, %r2901, 1071644672;
	or.b32  	%r2902, %r2900, -2147483648;
	selp.b32 	%r2903, %r2902, %r2900, %p1500;
	selp.b32 	%r2904, %r2903, %r2900, %p2312;
	selp.b32 	%r2905, %r2904, %r2900, %p1498;
	mov.b32 	%r2906, 0;
	mov.b64 	%fd8127, {%r2906, %r2905};
$L__BB2_684:
	selp.f64 	%fd5616, 0d3FF0000000000000, %fd8127, %p1459;
	add.f64 	%fd5617, %fd698, %fd700;
	mul.f64 	%fd5618, %fd8158, %fd5617;
	mul.f64 	%fd5619, %fd698, %fd698;
	div.rn.f64 	%fd5620, %fd699, %fd5619;
	add.f64 	%fd5621, %fd5620, 0d3FF0000000000000;
	mul.f64 	%fd5622, %fd8116, %fd5621;
	setp.eq.f64 	%p1502, %fd721, 0d3FF0000000000000;
	selp.f64 	%fd5623, 0d3FF0000000000000, %fd8125, %p1502;
	sub.f64 	%fd5624, %fd5616, %fd5623;
	mul.f64 	%fd5625, %fd5622, %fd5624;
	sub.f64 	%fd8157, %fd5625, %fd5618;
	{
	.reg .b32 %temp; 
	mov.b64 	{%r3872, %temp}, %fd721;
	}
	setp.gt.s32 	%p1503, %r3871, 1048575;
	mov.b32 	%r3873, -1023;
	mov.f64 	%fd8128, %fd721;
	@%p1503 bra 	$L__BB2_686;
	mul.f64 	%fd8128, %fd721, 0d4350000000000000;
	{
	.reg .b32 %temp; 
	mov.b64 	{%temp, %r3871}, %fd8128;
	}
	{
	.reg .b32 %temp; 
	mov.b64 	{%r3872, %temp}, %fd8128;
	}
	mov.b32 	%r3873, -1077;
$L__BB2_686:
	add.s32 	%r2909, %r3871, -1;
	setp.gt.u32 	%p1504, %r2909, 2146435070;
	@%p1504 bra 	$L__BB2_690;
	shr.u32 	%r2912, %r3871, 20;
	add.s32 	%r3874, %r3873, %r2912;
	and.b32  	%r2913, %r3871, 1048575;
	or.b32  	%r2914, %r2913, 1072693248;
	mov.b64 	%fd8129, {%r3872, %r2914};
	setp.lt.u32 	%p1506, %r2914, 1073127583;
	@%p1506 bra 	$L__BB2_689;
	{
	.reg .b32 %temp; 
	mov.b64 	{%r2915, %temp}, %fd8129;
	}
	{
	.reg .b32 %temp; 
	mov.b64 	{%temp, %r2916}, %fd8129;
	}
	add.s32 	%r2917, %r2916, -1048576;
	mov.b64 	%fd8129, {%r2915, %r2917};
	add.s32 	%r3874, %r3874, 1;
$L__BB2_689:
	add.f64 	%fd5627, %fd8129, 0dBFF0000000000000;
	add.f64 	%fd5628, %fd8129, 0d3FF0000000000000;
	rcp.approx.ftz.f64 	%fd5629, %fd5628;
	neg.f64 	%fd5630, %fd5628;
	fma.rn.f64 	%fd5631, %fd5630, %fd5629, 0d3FF0000000000000;
	fma.rn.f64 	%fd5632, %fd5631, %fd5631, %fd5631;
	fma.rn.f64 	%fd5633, %fd5632, %fd5629, %fd5629;
	mul.f64 	%fd5634, %fd5627, %fd5633;
	fma.rn.f64 	%fd5635, %fd5627, %fd5633, %fd5634;
	mul.f64 	%fd5636, %fd5635, %fd5635;
	fma.rn.f64 	%fd5637, %fd5636, 0d3EB1380B3AE80F1E, 0d3ED0EE258B7A8B04;
	fma.rn.f64 	%fd5638, %fd5637, %fd5636, 0d3EF3B2669F02676F;
	fma.rn.f64 	%fd5639, %fd5638, %fd5636, 0d3F1745CBA9AB0956;
	fma.rn.f64 	%fd5640, %fd5639, %fd5636, 0d3F3C71C72D1B5154;
	fma.rn.f64 	%fd5641, %fd5640, %fd5636, 0d3F624924923BE72D;
	fma.rn.f64 	%fd5642, %fd5641, %fd5636, 0d3F8999999999A3C4;
	fma.rn.f64 	%fd5643, %fd5642, %fd5636, 0d3FB5555555555554;
	sub.f64 	%fd5644, %fd5627, %fd5635;
	add.f64 	%fd5645, %fd5644, %fd5644;
	neg.f64 	%fd5646, %fd5635;
	fma.rn.f64 	%fd5647, %fd5646, %fd5627, %fd5645;
	mul.f64 	%fd5648, %fd5633, %fd5647;
	mul.f64 	%fd5649, %fd5636, %fd5643;
	fma.rn.f64 	%fd5650, %fd5649, %fd5635, %fd5648;
	xor.b32  	%r2918, %r3874, -2147483648;
	mov.b32 	%r2919, 1127219200;
	mov.b64 	%fd5651, {%r2918, %r2919};
	sub.f64 	%fd5652, %fd5651, %fd3;
	fma.rn.f64 	%fd5653, %fd5652, 0d3FE62E42FEFA39EF, %fd5635;
	fma.rn.f64 	%fd5654, %fd5652, 0dBFE62E42FEFA39EF, %fd5653;
	sub.f64 	%fd5655, %fd5654, %fd5635;
	sub.f64 	%fd5656, %fd5650, %fd5655;
	fma.rn.f64 	%fd5657, %fd5652, 0d3C7ABC9E3B39803F, %fd5656;
	add.f64 	%fd8130, %fd5653, %fd5657;
	bra.uni 	$L__BB2_691;
$L__BB2_690:
	fma.rn.f64 	%fd5626, %fd8128, 0d7FF0000000000000, 0d7FF0000000000000;
	{
	.reg .b32 %temp; 
	mov.b64 	{%temp, %r2910}, %fd8128;
	}
	and.b32  	%r2911, %r2910, 2147483647;
	setp.eq.s32 	%p1505, %r2911, 0;
	selp.f64 	%fd8130, 0dFFF0000000000000, %fd5626, %p1505;
$L__BB2_691:
	neg.f64 	%fd5658, %fd8130;
	rcp.rn.f64 	%fd5659, %fd698;
	mul.f64 	%fd775, %fd5659, %fd716;
	div.rn.f64 	%fd5660, %fd775, %fd721;
	sub.f64 	%fd5661, %fd5658, %fd5660;
	mul.f64 	%fd776, %fd732, %fd5661;
	{
	.reg .b32 %temp; 
	mov.b64 	{%r3876, %temp}, %fd722;
	}
	setp.gt.s32 	%p1507, %r3875, 1048575;
	mov.b32 	%r3877, -1023;
	mov.f64 	%fd8131, %fd722;
	@%p1507 bra 	$L__BB2_693;
	mul.f64 	%fd8131, %fd722, 0d4350000000000000;
	{
	.reg .b32 %temp; 
	mov.b64 	{%temp, %r3875}, %fd8131;
	}
	{
	.reg .b32 %temp; 
	mov.b64 	{%r3876, %temp}, %fd8131;
	}
	mov.b32 	%r3877, -1077;
$L__BB2_693:
	add.s32 	%r2922, %r3875, -1;
	setp.gt.u32 	%p1508, %r2922, 2146435070;
	@%p1508 bra 	$L__BB2_697;
	shr.u32 	%r2925, %r3875, 20;
	add.s32 	%r3878, %r3877, %r2925;
	and.b32  	%r2926, %r3875, 1048575;
	or.b32  	%r2927, %r2926, 1072693248;
	mov.b64 	%fd8132, {%r3876, %r2927};
	setp.lt.u32 	%p1510, %r2927, 1073127583;
	@%p1510 bra 	$L__BB2_696;
	{
	.reg .b32 %temp; 
	mov.b64 	{%r2928, %temp}, %fd8132;
	}
	{
	.reg .b32 %temp; 
	mov.b64 	{%temp, %r2929}, %fd8132;
	}
	add.s32 	%r2930, %r2929, -1048576;
	mov.b64 	%fd8132, {%r2928, %r2930};
	add.s32 	%r3878, %r3878, 1;
$L__BB2_696:
	add.f64 	%fd5663, %fd8132, 0dBFF0000000000000;
	add.f64 	%fd5664, %fd8132, 0d3FF0000000000000;
	rcp.approx.ftz.f64 	%fd5665, %fd5664;
	neg.f64 	%fd5666, %fd5664;
	fma.rn.f64 	%fd5667, %fd5666, %fd5665, 0d3FF0000000000000;
	fma.rn.f64 	%fd5668, %fd5667, %fd5667, %fd5667;
	fma.rn.f64 	%fd5669, %fd5668, %fd5665, %fd5665;
	mul.f64 	%fd5670, %fd5663, %fd5669;
	fma.rn.f64 	%fd5671, %fd5663, %fd5669, %fd5670;
	mul.f64 	%fd5672, %fd5671, %fd5671;
	fma.rn.f64 	%fd5673, %fd5672, 0d3EB1380B3AE80F1E, 0d3ED0EE258B7A8B04;
	fma.rn.f64 	%fd5674, %fd5673, %fd5672, 0d3EF3B2669F02676F;
	fma.rn.f64 	%fd5675, %fd5674, %fd5672, 0d3F1745CBA9AB0956;
	fma.rn.f64 	%fd5676, %fd5675, %fd5672, 0d3F3C71C72D1B5154;
	fma.rn.f64 	%fd5677, %fd5676, %fd5672, 0d3F624924923BE72D;
	fma.rn.f64 	%fd5678, %fd5677, %fd5672, 0d3F8999999999A3C4;
	fma.rn.f64 	%fd5679, %fd5678, %fd5672, 0d3FB5555555555554;
	sub.f64 	%fd5680, %fd5663, %fd5671;
	add.f64 	%fd5681, %fd5680, %fd5680;
	neg.f64 	%fd5682, %fd5671;
	fma.rn.f64 	%fd5683, %fd5682, %fd5663, %fd5681;
	mul.f64 	%fd5684, %fd5669, %fd5683;
	mul.f64 	%fd5685, %fd5672, %fd5679;
	fma.rn.f64 	%fd5686, %fd5685, %fd5671, %fd5684;
	xor.b32  	%r2931, %r3878, -2147483648;
	mov.b32 	%r2932, 1127219200;
	mov.b64 	%fd5687, {%r2931, %r2932};
	sub.f64 	%fd5688, %fd5687, %fd3;
	fma.rn.f64 	%fd5689, %fd5688, 0d3FE62E42FEFA39EF, %fd5671;
	fma.rn.f64 	%fd5690, %fd5688, 0dBFE62E42FEFA39EF, %fd5689;
	sub.f64 	%fd5691, %fd5690, %fd5671;
	sub.f64 	%fd5692, %fd5686, %fd5691;
	fma.rn.f64 	%fd5693, %fd5688, 0d3C7ABC9E3B39803F, %fd5692;
	add.f64 	%fd8133, %fd5689, %fd5693;
	bra.uni 	$L__BB2_698;
$L__BB2_697:
	fma.rn.f64 	%fd5662, %fd8131, 0d7FF0000000000000, 0d7FF0000000000000;
	{
	.reg .b32 %temp; 
	mov.b64 	{%temp, %r2923}, %fd8131;
	}
	and.b32  	%r2924, %r2923, 2147483647;
	setp.eq.s32 	%p1509, %r2924, 0;
	selp.f64 	%fd8133, 0dFFF0000000000000, %fd5662, %p1509;
$L__BB2_698:
	neg.f64 	%fd5694, %fd8133;
	div.rn.f64 	%fd5695, %fd775, %fd722;
	sub.f64 	%fd5696, %fd5694, %fd5695;
	mul.f64 	%fd5697, %fd741, %fd5696;
	add.f64 	%fd5698, %fd8123, 0d3FF0000000000000;
	mul.f64 	%fd5699, %fd8158, %fd5698;
	div.rn.f64 	%fd5700, %fd8158, %fd716;
	sub.f64 	%fd5701, %fd5699, %fd5700;
	sub.f64 	%fd5702, %fd5697, %fd776;
	fma.rn.f64 	%fd8156, %fd742, %fd5702, %fd5701;
	bra.uni 	$L__BB2_770;
$L__BB2_699:
	setp.ltu.f64 	%p1511, %fd712, %fd715;
	@%p1511 bra 	$L__BB2_707;
	mul.f64 	%fd786, %fd713, 0dBFE6A09E667F3BCD;
	{
	.reg .b32 %temp; 
	mov.b64 	{%temp, %r525}, %fd786;
	}
	and.b32  	%r526, %r525, 2147483647;
	{
	.reg .b32 %temp; 
	mov.b64 	{%r527, %temp}, %fd786;
	}
	setp.gt.u32 	%p1512, %r526, 2146435071;
	@%p1512 bra 	$L__BB2_702;
	mov.b64 	%fd5706, {%r527, %r526};
	add.f64 	%fd5707, %fd5706, 0dC010000000000000;
	add.f64 	%fd5708, %fd5706, 0d4010000000000000;
	rcp.approx.ftz.f64 	%fd5709, %fd5708;
	neg.f64 	%fd5710, %fd5708;
	fma.rn.f64 	%fd5711, %fd5710, %fd5709, 0d3FF0000000000000;
	fma.rn.f64 	%fd5712, %fd5711, %fd5711, %fd5711;
	fma.rn.f64 	%fd5713, %fd5712, %fd5709, %fd5709;
	mul.f64 	%fd5714, %fd5707, %fd5713;
	mov.f64 	%fd5715, 0d3FF0000000000000;
	add.rn.f64 	%fd5716, %fd5714, %fd5715;
	fma.rn.f64 	%fd5717, %fd5716, 0dC010000000000000, %fd5706;
	neg.f64 	%fd5718, %fd5714;
	fma.rn.f64 	%fd5719, %fd5718, %fd5706, %fd5717;
	fma.rn.f64 	%fd5720, %fd5713, %fd5719, %fd5714;
	fma.rn.f64 	%fd5721, %fd5720, 0dBDF8774AD4E0BFD7, 0dBE44E1C6FD03D328;
	fma.rn.f64 	%fd5722, %fd5721, %fd5720, 0dBE4330149F7A56B6;
	fma.rn.f64 	%fd5723, %fd5722, %fd5720, 0d3E7BEDDED8376273;
	fma.rn.f64 	%fd5724, %fd5723, %fd5720, 0d3E6F9254C3ABF22B;
	fma.rn.f64 	%fd5725, %fd5724, %fd5720, 0dBEAB9068C2148CF0;
	fma.rn.f64 	%fd5726, %fd5725, %fd5720, 0d3E94C6454DB34009;
	fma.rn.f64 	%fd5727, %fd5726, %fd5720, 0d3ED7F1C378F2311D;
	fma.rn.f64 	%fd5728, %fd5727, %fd5720, 0dBEE78E051C6D5C58;
	fma.rn.f64 	%fd5729, %fd5728, %fd5720, 0dBEF995B4EAD14A90;
	fma.rn.f64 	%fd5730, %fd5729, %fd5720, 0d3F23BE27CF0A29B2;
	fma.rn.f64 	%fd5731, %fd5730, %fd5720, 0dBF2A1DEF3E81672E;
	fma.rn.f64 	%fd5732, %fd5731, %fd5720, 0dBF48D4ABE68C1713;
	fma.rn.f64 	%fd5733, %fd5732, %fd5720, 0d3F749C67210DD6B4;
	fma.rn.f64 	%fd5734, %fd5733, %fd5720, 0dBF9096238568E357;
	fma.rn.f64 	%fd5735, %fd5734, %fd5720, 0d3FA3079EDF8C2DC9;
	fma.rn.f64 	%fd5736, %fd5735, %fd5720, 0dBFB0FB06DFF601FC;
	fma.rn.f64 	%fd5737, %fd5736, %fd5720, 0d3FB7FEE004DFBCDC;
	fma.rn.f64 	%fd5738, %fd5737, %fd5720, 0dBFB9DDB23C3DB8C6;
	fma.rn.f64 	%fd5739, %fd5738, %fd5720, 0d3FB16ECEFCFA5FDA;
	fma.rn.f64 	%fd5740, %fd5739, %fd5720, 0d3F8F7F5DF66FB6D6;
	fma.rn.f64 	%fd5741, %fd5740, %fd5720, 0dBFC1DF1AD154A29D;
	fma.rn.f64 	%fd5742, %fd5741, %fd5720, 0d3FF3BA5916E9FD7F;
	fma.rn.f64 	%fd5743, %fd5706, 0d4000000000000000, 0d3FF0000000000000;
	rcp.approx.ftz.f64 	%fd5744, %fd5743;
	neg.f64 	%fd5745, %fd5743;
	fma.rn.f64 	%fd5746, %fd5745, %fd5744, 0d3FF0000000000000;
	fma.rn.f64 	%fd5747, %fd5746, %fd5746, %fd5746;
	fma.rn.f64 	%fd5748, %fd5747, %fd5744, %fd5744;
	mul.f64 	%fd5749, %fd5748, %fd5742;
	mul.f64 	%fd5750, %fd5749, 0dC000000000000000;
	fma.rn.f64 	%fd5751, %fd5706, %fd5750, %fd5742;
	neg.f64 	%fd5752, %fd5749;
	add.rn.f64 	%fd5753, %fd5751, %fd5752;
	fma.rn.f64 	%fd5754, %fd5753, %fd5748, %fd5749;
	neg.f64 	%fd5755, %fd5706;
	mul.f64 	%fd5756, %fd5706, %fd5755;
	fma.rn.f64 	%fd5757, %fd5756, 0d3FF71547652B82FE, 0d4338000000000000;
	{
	.reg .b32 %temp; 
	mov.b64 	{%r2933, %temp}, %fd5757;
	}
	mov.f64 	%fd5758, 0dC338000000000000;
	add.rn.f64 	%fd5759, %fd5757, %fd5758;
	fma.rn.f64 	%fd5760, %fd5759, 0dBFE62E42FEFA39EF, %fd5756;
	fma.rn.f64 	%fd5761, %fd5759, 0dBC7ABC9E3B39803F, %fd5760;
	fma.rn.f64 	%fd5762, %fd5761, 0d3E5ADE1569CE2BDF, 0d3E928AF3FCA213EA;
	fma.rn.f64 	%fd5763, %fd5762, %fd5761, 0d3EC71DEE62401315;
	fma.rn.f64 	%fd5764, %fd5763, %fd5761, 0d3EFA01997C89EB71;
	fma.rn.f64 	%fd5765, %fd5764, %fd5761, 0d3F2A01A014761F65;
	fma.rn.f64 	%fd5766, %fd5765, %fd5761, 0d3F56C16C1852B7AF;
	fma.rn.f64 	%fd5767, %fd5766, %fd5761, 0d3F81111111122322;
	fma.rn.f64 	%fd5768, %fd5767, %fd5761, 0d3FA55555555502A1;
	fma.rn.f64 	%fd5769, %fd5768, %fd5761, 0d3FC5555555555511;
	fma.rn.f64 	%fd5770, %fd5769, %fd5761, 0d3FE000000000000B;
	fma.rn.f64 	%fd5771, %fd5770, %fd5761, 0d3FF0000000000000;
	fma.rn.f64 	%fd5772, %fd5771, %fd5761, 0d3FF0000000000000;
	shr.u32 	%r2934, %r2933, 31;
	add.s32 	%r2935, %r2933, %r2934;
	shr.s32 	%r2936, %r2935, 1;
	{
	.reg .b32 %temp; 
	mov.b64 	{%r2937, %temp}, %fd5772;
	}
	{
	.reg .b32 %temp; 
	mov.b64 	{%temp, %r2938}, %fd5772;
	}
	shl.b32 	%r2939, %r2936, 20;
	add.s32 	%r2940, %r2938, %r2939;
	mov.b64 	%fd5773, {%r2937, %r2940};
	sub.s32 	%r2941, %r2933, %r2936;
	shl.b32 	%r2942, %r2941, 20;
	add.s32 	%r2943, %r2942, 1072693248;
	mov.b32 	%r2944, 0;
	mov.b64 	%fd5774, {%r2944, %r2943};
	mul.f64 	%fd5775, %fd5774, %fd5773;
	neg.f64 	%fd5776, %fd5756;
	fma.rn.f64 	%fd5777, %fd5755, %fd5706, %fd5776;
	fma.rn.f64 	%fd5778, %fd5775, %fd5777, %fd5775;
	mul.f64 	%fd5779, %fd5778, %fd5754;
	setp.gt.u32 	%p1516, %r526, 1077624832;
	selp.f64 	%fd5780, 0d0000000000000000, %fd5779, %p1516;
	setp.lt.s32 	%p1517, %r525, 0;
	mov.f64 	%fd5781, 0d4000000000000000;
	sub.f64 	%fd5782, %fd5781, %fd5780;
	selp.f64 	%fd8134, %fd5782, %fd5780, %p1517;
	bra.uni 	$L__BB2_703;
$L__BB2_702:
	setp.eq.s32 	%p1513, %r526, 2146435072;
	setp.eq.s32 	%p1514, %r527, 0;
	setp.lt.s32 	%p1515, %r525, 0;
	selp.f64 	%fd5703, 0d4000000000000000, 0d0000000000000000, %p1515;
	add.f64 	%fd5704, %fd786, %fd786;
	selp.f64 	%fd5705, %fd5703, %fd5704, %p1514;
	selp.f64 	%fd8134, %fd5705, %fd5704, %p1513;
$L__BB2_703:
	mul.f64 	%fd790, %fd712, 0dBFE6A09E667F3BCD;
	{
	.reg .b32 %temp; 
	mov.b64 	{%temp, %r528}, %fd790;
	}
	and.b32  	%r529, %r528, 2147483647;
	{
	.reg .b32 %temp; 
	mov.b64 	{%r530, %temp}, %fd790;
	}
	setp.gt.u32 	%p1518, %r529, 2146435071;
	@%p1518 bra 	$L__BB2_705;
	mov.b64 	%fd5786, {%r530, %r529};
	add.f64 	%fd5787, %fd5786, 0dC010000000000000;
	add.f64 	%fd5788, %fd5786, 0d4010000000000000;
	rcp.approx.ftz.f64 	%fd5789, %fd5788;
	neg.f64 	%fd5790, %fd5788;
	fma.rn.f64 	%fd5791, %fd5790, %fd5789, 0d3FF0000000000000;
	fma.rn.f64 	%fd5792, %fd5791, %fd5791, %fd5791;
	fma.rn.f64 	%fd5793, %fd5792, %fd5789, %fd5789;
	mul.f64 	%fd5794, %fd5787, %fd5793;
	mov.f64 	%fd5795, 0d3FF0000000000000;
	add.rn.f64 	%fd5796, %fd5794, %fd5795;
	fma.rn.f64 	%fd5797, %fd5796, 0dC010000000000000, %fd5786;
	neg.f64 	%fd5798, %fd5794;
	fma.rn.f64 	%fd5799, %fd5798, %fd5786, %fd5797;
	fma.rn.f64 	%fd5800, %fd5793, %fd5799, %fd5794;
	fma.rn.f64 	%fd5801, %fd5800, 0dBDF8774AD4E0BFD7, 0dBE44E1C6FD03D328;
	fma.rn.f64 	%fd5802, %fd5801, %fd5800, 0dBE4330149F7A56B6;
	fma.rn.f64 	%fd5803, %fd5802, %fd5800, 0d3E7BEDDED8376273;
	fma.rn.f64 	%fd5804, %fd5803, %fd5800, 0d3E6F9254C3ABF22B;
	fma.rn.f64 	%fd5805, %fd5804, %fd5800, 0dBEAB9068C2148CF0;
	fma.rn.f64 	%fd5806, %fd5805, %fd5800, 0d3E94C6454DB34009;
	fma.rn.f64 	%fd5807, %fd5806, %fd5800, 0d3ED7F1C378F2311D;
	fma.rn.f64 	%fd5808, %fd5807, %fd5800, 0dBEE78E051C6D5C58;
	fma.rn.f64 	%fd5809, %fd5808, %fd5800, 0dBEF995B4EAD14A90;
	fma.rn.f64 	%fd5810, %fd5809, %fd5800, 0d3F23BE27CF0A29B2;
	fma.rn.f64 	%fd5811, %fd5810, %fd5800, 0dBF2A1DEF3E81672E;
	fma.rn.f64 	%fd5812, %fd5811, %fd5800, 0dBF48D4ABE68C1713;
	fma.rn.f64 	%fd5813, %fd5812, %fd5800, 0d3F749C67210DD6B4;
	fma.rn.f64 	%fd5814, %fd5813, %fd5800, 0dBF9096238568E357;
	fma.rn.f64 	%fd5815, %fd5814, %fd5800, 0d3FA3079EDF8C2DC9;
	fma.rn.f64 	%fd5816, %fd5815, %fd5800, 0dBFB0FB06DFF601FC;
	fma.rn.f64 	%fd5817, %fd5816, %fd5800, 0d3FB7FEE004DFBCDC;
	fma.rn.f64 	%fd5818, %fd5817, %fd5800, 0dBFB9DDB23C3DB8C6;
	fma.rn.f64 	%fd5819, %fd5818, %fd5800, 0d3FB16ECEFCFA5FDA;
	fma.rn.f64 	%fd5820, %fd5819, %fd5800, 0d3F8F7F5DF66FB6D6;
	fma.rn.f64 	%fd5821, %fd5820, %fd5800, 0dBFC1DF1AD154A29D;
	fma.rn.f64 	%fd5822, %fd5821, %fd5800, 0d3FF3BA5916E9FD7F;
	fma.rn.f64 	%fd5823, %fd5786, 0d4000000000000000, 0d3FF0000000000000;
	rcp.approx.ftz.f64 	%fd5824, %fd5823;
	neg.f64 	%fd5825, %fd5823;
	fma.rn.f64 	%fd5826, %fd5825, %fd5824, 0d3FF0000000000000;
	fma.rn.f64 	%fd5827, %fd5826, %fd5826, %fd5826;
	fma.rn.f64 	%fd5828, %fd5827, %fd5824, %fd5824;
	mul.f64 	%fd5829, %fd5828, %fd5822;
	mul.f64 	%fd5830, %fd5829, 0dC000000000000000;
	fma.rn.f64 	%fd5831, %fd5786, %fd5830, %fd5822;
	neg.f64 	%fd5832, %fd5829;
	add.rn.f64 	%fd5833, %fd5831, %fd5832;
	fma.rn.f64 	%fd5834, %fd5833, %fd5828, %fd5829;
	neg.f64 	%fd5835, %fd5786;
	mul.f64 	%fd5836, %fd5786, %fd5835;
	fma.rn.f64 	%fd5837, %fd5836, 0d3FF71547652B82FE, 0d4338000000000000;
	{
	.reg .b32 %temp; 
	mov.b64 	{%r2945, %temp}, %fd5837;
	}
	mov.f64 	%fd5838, 0dC338000000000000;
	add.rn.f64 	%fd5839, %fd5837, %fd5838;
	fma.rn.f64 	%fd5840, %fd5839, 0dBFE62E42FEFA39EF, %fd5836;
	fma.rn.f64 	%fd5841, %fd5839, 0dBC7ABC9E3B39803F, %fd5840;
	fma.rn.f64 	%fd5842, %fd5841, 0d3E5ADE1569CE2BDF, 0d3E928AF3FCA213EA;
	fma.rn.f64 	%fd5843, %fd5842, %fd5841, 0d3EC71DEE62401315;
	fma.rn.f64 	%fd5844, %fd5843, %fd5841, 0d3EFA01997C89EB71;
	fma.rn.f64 	%fd5845, %fd5844, %fd5841, 0d3F2A01A014761F65;
	fma.rn.f64 	%fd5846, %fd5845, %fd5841, 0d3F56C16C1852B7AF;
	fma.rn.f64 	%fd5847, %fd5846, %fd5841, 0d3F81111111122322;
	fma.rn.f64 	%fd5848, %fd5847, %fd5841, 0d3FA55555555502A1;
	fma.rn.f64 	%fd5849, %fd5848, %fd5841, 0d3FC5555555555511;
	fma.rn.f64 	%fd5850, %fd5849, %fd5841, 0d3FE000000000000B;
	fma.rn.f64 	%fd5851, %fd5850, %fd5841, 0d3FF0000000000000;
	fma.rn.f64 	%fd5852, %fd5851, %fd5841, 0d3FF0000000000000;
	shr.u32 	%r2946, %r2945, 31;
	add.s32 	%r2947, %r2945, %r2946;
	shr.s32 	%r2948, %r2947, 1;
	{
	.reg .b32 %temp; 
	mov.b64 	{%r2949, %temp}, %fd5852;
	}
	{
	.reg .b32 %temp; 
	mov.b64 	{%temp, %r2950}, %fd5852;
	}
	shl.b32 	%r2951, %r2948, 20;
	add.s32 	%r2952, %r2950, %r2951;
	mov.b64 	%fd5853, {%r2949, %r2952};
	sub.s32 	%r2953, %r2945, %r2948;
	shl.b32 	%r2954, %r2953, 20;
	add.s32 	%r2955, %r2954, 1072693248;
	mov.b32 	%r2956, 0;
	mov.b64 	%fd5854, {%r2956, %r2955};
	mul.f64 	%fd5855, %fd5854, %fd5853;
	neg.f64 	%fd5856, %fd5836;
	fma.rn.f64 	%fd5857, %fd5835, %fd5786, %fd5856;
	fma.rn.f64 	%fd5858, %fd5855, %fd5857, %fd5855;
	mul.f64 	%fd5859, %fd5858, %fd5834;
	setp.gt.u32 	%p1522, %r529, 1077624832;
	selp.f64 	%fd5860, 0d0000000000000000, %fd5859, %p1522;
	setp.lt.s32 	%p1523, %r528, 0;
	mov.f64 	%fd5861, 0d4000000000000000;
	sub.f64 	%fd5862, %fd5861, %fd5860;
	selp.f64 	%fd8135, %fd5862, %fd5860, %p1523;
	bra.uni 	$L__BB2_706;
$L__BB2_705:
	setp.eq.s32 	%p1519, %r529, 2146435072;
	setp.eq.s32 	%p1520, %r530, 0;
	setp.lt.s32 	%p1521, %r528, 0;
	selp.f64 	%fd5783, 0d4000000000000000, 0d0000000000000000, %p1521;
	add.f64 	%fd5784, %fd790, %fd790;
	selp.f64 	%fd5785, %fd5783, %fd5784, %p1520;
	selp.f64 	%fd8135, %fd5785, %fd5784, %p1519;
$L__BB2_706:
	mul.f64 	%fd5864, %fd8135, 0d3FE0000000000000;
	mul.f64 	%fd5865, %fd8134, 0d3FE0000000000000;
	sub.f64 	%fd5866, %fd5865, %fd5864;
	mul.f64 	%fd8158, %fd5866, 0d40040D931FF62706;
	mov.f64 	%fd8156, 0d0000000000000000;
	mov.f64 	%fd8157, %fd8156;
	bra.uni 	$L__BB2_770;
$L__BB2_707:
	add.f64 	%fd795, %fd699, 0dBFF0000000000000;
	fma.rn.f64 	%fd5867, %fd709, 0d3FF71547652B82FE, 0d4338000000000000;
	{
	.reg .b32 %temp; 
	mov.b64 	{%r531, %temp}, %fd5867;
	}
	mov.f64 	%fd5868, 0dC338000000000000;
	add.rn.f64 	%fd5869, %fd5867, %fd5868;
	fma.rn.f64 	%fd5870, %fd5869, 0dBFE62E42FEFA39EF, %fd709;
	fma.rn.f64 	%fd5871, %fd5869, 0dBC7ABC9E3B39803F, %fd5870;
	fma.rn.f64 	%fd5872, %fd5871, 0d3E5ADE1569CE2BDF, 0d3E928AF3FCA213EA;
	fma.rn.f64 	%fd5873, %fd5872, %fd5871, 0d3EC71DEE62401315;
	fma.rn.f64 	%fd5874, %fd5873, %fd5871, 0d3EFA01997C89EB71;
	fma.rn.f64 	%fd5875, %fd5874, %fd5871, 0d3F2A01A014761F65;
	fma.rn.f64 	%fd5876, %fd5875, %fd5871, 0d3F56C16C1852B7AF;
	fma.rn.f64 	%fd5877, %fd5876, %fd5871, 0d3F81111111122322;
	fma.rn.f64 	%fd5878, %fd5877, %fd5871, 0d3FA55555555502A1;
	fma.rn.f64 	%fd5879, %fd5878, %fd5871, 0d3FC5555555555511;
	fma.rn.f64 	%fd5880, %fd5879, %fd5871, 0d3FE000000000000B;
	fma.rn.f64 	%fd5881, %fd5880, %fd5871, 0d3FF0000000000000;
	fma.rn.f64 	%fd5882, %fd5881, %fd5871, 0d3FF0000000000000;
	{
	.reg .b32 %temp; 
	mov.b64 	{%r532, %temp}, %fd5882;
	}
	{
	.reg .b32 %temp; 
	mov.b64 	{%temp, %r533}, %fd5882;
	}
	shl.b32 	%r2957, %r531, 20;
	add.s32 	%r2958, %r2957, %r533;
	mov.b64 	%fd8136, {%r532, %r2958};
	{
	.reg .b32 %temp; 
	mov.b64 	{%temp, %r2959}, %fd709;
	}
	mov.b32 	%f50, %r2959;
	abs.f32 	%f18, %f50;
	setp.lt.f32 	%p1524, %f18, 0f4086232B;
	@%p1524 bra 	$L__BB2_710;
	setp.lt.f64 	%p1525, %fd709, 0d0000000000000000;
	add.f64 	%fd5883, %fd709, 0d7FF0000000000000;
	selp.f64 	%fd8136, 0d0000000000000000, %fd5883, %p1525;
	setp.geu.f32 	%p1526, %f18, 0f40874800;
	@%p1526 bra 	$L__BB2_710;
	shr.u32 	%r2960, %r531, 31;
	add.s32 	%r2961, %r531, %r2960;
	shr.s32 	%r2962, %r2961, 1;
	shl.b32 	%r2963, %r2962, 20;
	add.s32 	%r2964, %r533, %r2963;
	mov.b64 	%fd5884, {%r532, %r2964};
	sub.s32 	%r2965, %r531, %r2962;
	shl.b32 	%r2966, %r2965, 20;
	add.s32 	%r2967, %r2966, 1072693248;
	mov.b32 	%r2968, 0;
	mov.b64 	%fd5885, {%r2968, %r2967};
	mul.f64 	%fd8136, %fd5885, %fd5884;
$L__BB2_710:
	sub.f64 	%fd800, %fd710, %fd712;
	add.f64 	%fd801, %fd698, %fd710;
	neg.f64 	%fd802, %fd795;
	{
	.reg .b32 %temp; 
	mov.b64 	{%temp, %r3883}, %fd800;
	}
	{
	.reg .b32 %temp; 
	mov.b64 	{%temp, %r535}, %fd802;
	}
	shr.u32 	%r2969, %r535, 20;
	and.b32  	%r2970, %r2969, 2047;
	add.s32 	%r2971, %r2970, -1012;
	mov.b64 	%rd463, %fd802;
	shl.b64 	%rd23, %rd463, %r2971;
	setp.eq.s64 	%p2314, %rd23, -9223372036854775808;
	abs.f64 	%fd803, %fd800;
	setp.neu.f64 	%p1527, %fd800, 0d0000000000000000;
	@%p1527 bra 	$L__BB2_712;
	setp.eq.s64 	%p1530, %rd23, -9223372036854775808;
	abs.f64 	%fd5894, %fd795;
	setp.neu.f64 	%p1531, %fd5894, 0d3FE0000000000000;
	and.pred  	%p35, %p1531, %p1530;
	selp.b32 	%r2972, %r3883, 0, %p35;
	setp.lt.s32 	%p1532, %r535, 0;
	or.b32  	%r2973, %r2972, 2146435072;
	selp.b32 	%r2974, %r2973, %r2972, %p1532;
	mov.b32 	%r2975, 0;
	mov.b64 	%fd8138, {%r2975, %r2974};
	bra.uni 	$L__BB2_713;
$L__BB2_712:
	{ // callseq 52, 0
	.param .b64 param0;
	st.param.f64 	[param0], %fd803;
	.param .b64 param1;
	st.param.f64 	[param1], %fd802;
	.param .b64 retval0;
	call.uni (retval0), 
	__internal_accurate_pow, 
	(
	param0, 
	param1
	);
	ld.param.f64 	%fd5886, [retval0];
	} // callseq 52
	setp.lt.s32 	%p1528, %r3883, 0;
	cvt.rzi.f64.f64 	%fd5888, %fd802;
	setp.neu.f64 	%p1529, %fd5888, %fd802;
	neg.f64 	%fd5890, %fd5886;
	selp.f64 	%fd5891, %fd5890, %fd5886, %p2314;
	selp.f64 	%fd5892, %fd5891, %fd5886, %p1528;
	selp.f64 	%fd5893, 0dFFF8000000000000, %fd5892, %p1529;
	selp.f64 	%fd8138, %fd5893, %fd5892, %p1528;
	mov.pred 	%p35, %p2314;
$L__BB2_713:
	sub.f64 	%fd5895, %fd800, %fd795;
	{
	.reg .b32 %temp; 
	mov.b64 	{%temp, %r2976}, %fd5895;
	}
	and.b32  	%r2977, %r2976, 2146435072;
	setp.ne.s32 	%p1533, %r2977, 2146435072;
	@%p1533 bra 	$L__BB2_720;
	setp.num.f64 	%p1534, %fd800, %fd800;
	@%p1534 bra 	$L__BB2_716;
	add.rn.f64 	%fd8138, %fd800, %fd802;
	bra.uni 	$L__BB2_720;
$L__BB2_716:
	abs.f64 	%fd5896, %fd795;
	setp.neu.f64 	%p1535, %fd5896, 0d7FF0000000000000;
	@%p1535 bra 	$L__BB2_718;
	setp.gt.f64 	%p1540, %fd803, 0d3FF0000000000000;
	selp.b32 	%r2985, 2146435072, 0, %p1540;
	setp.lt.s32 	%p1541, %r535, 0;
	xor.b32  	%r2986, %r2985, 2146435072;
	selp.b32 	%r2987, %r2986, %r2985, %p1541;
	setp.eq.f64 	%p1542, %fd800, 0dBFF0000000000000;
	selp.b32 	%r2988, 1072693248, %r2987, %p1542;
	mov.b32 	%r2989, 0;
	mov.b64 	%fd8138, {%r2989, %r2988};
	bra.uni 	$L__BB2_720;
$L__BB2_718:
	setp.neu.f64 	%p1536, %fd803, 0d7FF0000000000000;
	@%p1536 bra 	$L__BB2_720;
	setp.lt.s32 	%p1537, %r3883, 0;
	setp.lt.s32 	%p1538, %r535, 0;
	selp.b32 	%r2978, 0, 2146435072, %p1538;
	and.b32  	%r2979, %r535, 2147483647;
	setp.ne.s32 	%p1539, %r2979, 1071644672;
	or.b32  	%r2980, %r2978, -2147483648;
	selp.b32 	%r2981, %r2980, %r2978, %p1539;
	selp.b32 	%r2982, %r2981, %r2978, %p35;
	selp.b32 	%r2983, %r2982, %r2978, %p1537;
	mov.b32 	%r2984, 0;
	mov.b64 	%fd8138, {%r2984, %r2983};
$L__BB2_720:
	setp.eq.f64 	%p1543, %fd800, 0d3FF0000000000000;
	setp.eq.f64 	%p1544, %fd795, 0d0000000000000000;
	selp.f64 	%fd5897, 0d3FF0000000000000, %fd8138, %p1544;
	selp.f64 	%fd811, 0d3FF0000000000000, %fd5897, %p1543;
	{
	.reg .b32 %temp; 
	mov.b64 	{%temp, %r3887}, %fd801;
	}
	abs.f64 	%fd812, %fd801;
	setp.neu.f64 	%p1545, %fd801, 0d0000000000000000;
	@%p1545 bra 	$L__BB2_722;
	setp.eq.s64 	%p1549, %rd23, -9223372036854775808;
	abs.f64 	%fd5906, %fd795;
	setp.neu.f64 	%p1550, %fd5906, 0d3FE0000000000000;
	and.pred  	%p2314, %p1550, %p1549;
	selp.b32 	%r2990, %r3887, 0, %p2314;
	setp.lt.s32 	%p1551, %r535, 0;
	or.b32  	%r2991, %r2990, 2146435072;
	selp.b32 	%r2992, %r2991, %r2990, %p1551;
	mov.b32 	%r2993, 0;
	mov.b64 	%fd8140, {%r2993, %r2992};
	bra.uni 	$L__BB2_723;
$L__BB2_722:
	{ // callseq 53, 0
	.param .b64 param0;
	st.param.f64 	[param0], %fd812;
	.param .b64 param1;
	st.param.f64 	[param1], %fd802;
	.param .b64 retval0;
	call.uni (retval0), 
	__internal_accurate_pow, 
	(
	param0, 
	param1
	);
	ld.param.f64 	%fd5898, [retval0];
	} // callseq 53
	setp.lt.s32 	%p1546, %r3887, 0;
	cvt.rzi.f64.f64 	%fd5900, %fd802;
	setp.neu.f64 	%p1547, %fd5900, %fd802;
	neg.f64 	%fd5902, %fd5898;
	setp.eq.s64 	%p1548, %rd23, -9223372036854775808;
	selp.f64 	%fd5903, %fd5902, %fd5898, %p1548;
	selp.f64 	%fd5904, %fd5903, %fd5898, %p1546;
	selp.f64 	%fd5905, 0dFFF8000000000000, %fd5904, %p1547;
	selp.f64 	%fd8140, %fd5905, %fd5904, %p1546;
$L__BB2_723:
	sub.f64 	%fd5907, %fd801, %fd795;
	{
	.reg .b32 %temp; 
	mov.b64 	{%temp, %r2994}, %fd5907;
	}
	and.b32  	%r2995, %r2994, 2146435072;
	setp.ne.s32 	%p1552, %r2995, 2146435072;
	@%p1552 bra 	$L__BB2_728;
	abs.f64 	%fd5908, %fd795;
	setp.neu.f64 	%p1553, %fd5908, 0d7FF0000000000000;
	@%p1553 bra 	$L__BB2_726;
	setp.gt.f64 	%p1558, %fd812, 0d3FF0000000000000;
	selp.b32 	%r3003, 2146435072, 0, %p1558;
	setp.lt.s32 	%p1559, %r535, 0;
	xor.b32  	%r3004, %r3003, 2146435072;
	selp.b32 	%r3005, %r3004, %r3003, %p1559;
	setp.eq.f64 	%p1560, %fd801, 0dBFF0000000000000;
	selp.b32 	%r3006, 1072693248, %r3005, %p1560;
	mov.b32 	%r3007, 0;
	mov.b64 	%fd8140, {%r3007, %r3006};
	bra.uni 	$L__BB2_728;
$L__BB2_726:
	setp.neu.f64 	%p1554, %fd812, 0d7FF0000000000000;
	@%p1554 bra 	$L__BB2_728;
	setp.lt.s32 	%p1555, %r3887, 0;
	setp.lt.s32 	%p1556, %r535, 0;
	selp.b32 	%r2996, 0, 2146435072, %p1556;
	and.b32  	%r2997, %r535, 2147483647;
	setp.ne.s32 	%p1557, %r2997, 1071644672;
	or.b32  	%r2998, %r2996, -2147483648;
	selp.b32 	%r2999, %r2998, %r2996, %p1557;
	selp.b32 	%r3000, %r2999, %r2996, %p2314;
	selp.b32 	%r3001, %r3000, %r2996, %p1555;
	mov.b32 	%r3002, 0;
	mov.b64 	%fd8140, {%r3002, %r3001};
$L__BB2_728:
	setp.eq.f64 	%p1562, %fd801, 0d3FF0000000000000;
	selp.f64 	%fd5911, 0d3FF0000000000000, %fd8140, %p1544;
	selp.f64 	%fd819, 0d3FF0000000000000, %fd5911, %p1562;
	div.rn.f64 	%fd820, %fd8136, %fd795;
	sub.f64 	%fd5912, %fd819, %fd811;
	mul.f64 	%fd821, %fd820, %fd5912;
	mov.b64 	%rd464, %fd821;
	setp.lt.s64 	%p1563, %rd464, 0;
	and.b64  	%rd465, %rd464, 9223372036854775807;
	add.s64 	%rd466, %rd465, -4503599627370496;
	setp.lt.u64 	%p1564, %rd466, 9214364837600034816;
	and.pred  	%p1565, %p1564, %p1563;
	add.s64 	%rd467, %rd465, -1;
	setp.lt.u64 	%p1566, %rd467, 4503599627370495;
	and.pred  	%p1567, %p1566, %p1563;
	setp.eq.s64 	%p1568, %rd465, 0;
	or.pred  	%p1569, %p1568, %p1567;
	setp.eq.s64 	%p1570, %rd465, 9218868437227405312;
	or.pred  	%p1571, %p1569, %p1570;
	setp.gt.s64 	%p1572, %rd465, 9218868437227405312;
	or.pred  	%p1573, %p1571, %p1572;
	or.pred  	%p1574, %p1573, %p1565;
	@%p1574 bra 	$L__BB2_836;
	setp.gt.s32 	%p1575, %r3907, 1048575;
	mov.b32 	%r3881, -1023;
	mov.f64 	%fd8141, %fd700;
	mov.u32 	%r3879, %r3907;
	mov.u32 	%r3880, %r3908;
	@%p1575 bra 	$L__BB2_731;
	mul.f64 	%fd8141, %fd700, 0d4350000000000000;
	{
	.reg .b32 %temp; 
	mov.b64 	{%temp, %r3879}, %fd8141;
	}
	{
	.reg .b32 %temp; 
	mov.b64 	{%r3880, %temp}, %fd8141;
	}
	mov.b32 	%r3881, -1077;
$L__BB2_731:
	add.s32 	%r3010, %r3879, -1;
	setp.gt.u32 	%p1576, %r3010, 2146435070;
	@%p1576 bra 	$L__BB2_735;
	shr.u32 	%r3013, %r3879, 20;
	add.s32 	%r3882, %r3881, %r3013;
	and.b32  	%r3014, %r3879, 1048575;
	or.b32  	%r3015, %r3014, 1072693248;
	mov.b64 	%fd8142, {%r3880, %r3015};
	setp.lt.u32 	%p1578, %r3015, 1073127583;
	@%p1578 bra 	$L__BB2_734;
	{
	.reg .b32 %temp; 
	mov.b64 	{%r3016, %temp}, %fd8142;
	}
	{
	.reg .b32 %temp; 
	mov.b64 	{%temp, %r3017}, %fd8142;
	}
	add.s32 	%r3018, %r3017, -1048576;
	mov.b64 	%fd8142, {%r3016, %r3018};
	add.s32 	%r3882, %r3882, 1;
$L__BB2_734:
	add.f64 	%fd5914, %fd8142, 0dBFF0000000000000;
	add.f64 	%fd5915, %fd8142, 0d3FF0000000000000;
	rcp.approx.ftz.f64 	%fd5916, %fd5915;
	neg.f64 	%fd5917, %fd5915;
	fma.rn.f64 	%fd5918, %fd5917, %fd5916, 0d3FF0000000000000;
	fma.rn.f64 	%fd5919, %fd5918, %fd5918, %fd5918;
	fma.rn.f64 	%fd5920, %fd5919, %fd5916, %fd5916;
	mul.f64 	%fd5921, %fd5914, %fd5920;
	fma.rn.f64 	%fd5922, %fd5914, %fd5920, %fd5921;
	mul.f64 	%fd5923, %fd5922, %fd5922;
	fma.rn.f64 	%fd5924, %fd5923, 0d3EB1380B3AE80F1E, 0d3ED0EE258B7A8B04;
	fma.rn.f64 	%fd5925, %fd5924, %fd5923, 0d3EF3B2669F02676F;
	fma.rn.f64 	%fd5926, %fd5925, %fd5923, 0d3F1745CBA9AB0956;
	fma.rn.f64 	%fd5927, %fd5926, %fd5923, 0d3F3C71C72D1B5154;
	fma.rn.f64 	%fd5928, %fd5927, %fd5923, 0d3F624924923BE72D;
	fma.rn.f64 	%fd5929, %fd5928, %fd5923, 0d3F8999999999A3C4;
	fma.rn.f64 	%fd5930, %fd5929, %fd5923, 0d3FB5555555555554;
	sub.f64 	%fd5931, %fd5914, %fd5922;
	add.f64 	%fd5932, %fd5931, %fd5931;
	neg.f64 	%fd5933, %fd5922;
	fma.rn.f64 	%fd5934, %fd5933, %fd5914, %fd5932;
	mul.f64 	%fd5935, %fd5920, %fd5934;
	mul.f64 	%fd5936, %fd5923, %fd5930;
	fma.rn.f64 	%fd5937, %fd5936, %fd5922, %fd5935;
	xor.b32  	%r3019, %r3882, -2147483648;
	mov.b32 	%r3020, 1127219200;
	mov.b64 	%fd5938, {%r3019, %r3020};
	sub.f64 	%fd5939, %fd5938, %fd3;
	fma.rn.f64 	%fd5940, %fd5939, 0d3FE62E42FEFA39EF, %fd5922;
	fma.rn.f64 	%fd5941, %fd5939, 0dBFE62E42FEFA39EF, %fd5940;
	sub.f64 	%fd5942, %fd5941, %fd5922;
	sub.f64 	%fd5943, %fd5937, %fd5942;
	fma.rn.f64 	%fd5944, %fd5939, 0d3C7ABC9E3B39803F, %fd5943;
	add.f64 	%fd8143, %fd5940, %fd5944;
	bra.uni 	$L__BB2_736;
$L__BB2_735:
	fma.rn.f64 	%fd5913, %fd8141, 0d7FF0000000000000, 0d7FF0000000000000;
	{
	.reg .b32 %temp; 
	mov.b64 	{%temp, %r3011}, %fd8141;
	}
	and.b32  	%r3012, %r3011, 2147483647;
	setp.eq.s32 	%p1577, %r3012, 0;
	selp.f64 	%fd8143, 0dFFF0000000000000, %fd5913, %p1577;
$L__BB2_736:
	setp.neu.f64 	%p1579, %fd800, 0d0000000000000000;
	neg.f64 	%fd830, %fd699;
	{
	.reg .b32 %temp; 
	mov.b64 	{%temp, %r545}, %fd830;
	}
	shr.u32 	%r3021, %r545, 20;
	and.b32  	%r3022, %r3021, 2047;
	add.s32 	%r3023, %r3022, -1012;
	mov.b64 	%rd468, %fd830;
	shl.b64 	%rd24, %rd468, %r3023;
	setp.eq.s64 	%p2316, %rd24, -9223372036854775808;
	@%p1579 bra 	$L__BB2_738;
	setp.eq.s64 	%p1582, %rd24, -9223372036854775808;
	setp.neu.f64 	%p1583, %fd699, 0d3FE0000000000000;
	and.pred  	%p2315, %p1583, %p1582;
	selp.b32 	%r3024, %r3883, 0, %p2315;
	setp.lt.s32 	%p1584, %r545, 0;
	or.b32  	%r3025, %r3024, 2146435072;
	selp.b32 	%r3026, %r3025, %r3024, %p1584;
	mov.b32 	%r3027, 0;
	mov.b64 	%fd8145, {%r3027, %r3026};
	bra.uni 	$L__BB2_739;
$L__BB2_738:
	{ // callseq 54, 0
	.param .b64 param0;
	st.param.f64 	[param0], %fd803;
	.param .b64 param1;
	st.param.f64 	[param1], %fd830;
	.param .b64 retval0;
	call.uni (retval0), 
	__internal_accurate_pow, 
	(
	param0, 
	param1
	);
	ld.param.f64 	%fd5945, [retval0];
	} // callseq 54
	setp.lt.s32 	%p1580, %r3883, 0;
	cvt.rzi.f64.f64 	%fd5947, %fd830;
	setp.neu.f64 	%p1581, %fd5947, %fd830;
	neg.f64 	%fd5949, %fd5945;
	selp.f64 	%fd5950, %fd5949, %fd5945, %p2316;
	selp.f64 	%fd5951, %fd5950, %fd5945, %p1580;
	selp.f64 	%fd5952, 0dFFF8000000000000, %fd5951, %p1581;
	selp.f64 	%fd8145, %fd5952, %fd5951, %p1580;
	mov.pred 	%p2315, %p2316;
$L__BB2_739:
	sub.f64 	%fd5953, %fd800, %fd699;
	{
	.reg .b32 %temp; 
	mov.b64 	{%temp, %r3028}, %fd5953;
	}
	and.b32  	%r3029, %r3028, 2146435072;
	setp.ne.s32 	%p1585, %r3029, 2146435072;
	@%p1585 bra 	$L__BB2_744;
	setp.num.f64 	%p1586, %fd800, %fd800;
	@%p1586 bra 	$L__BB2_742;
	add.rn.f64 	%fd8145, %fd800, %fd830;
	bra.uni 	$L__BB2_744;
$L__BB2_742:
	setp.neu.f64 	%p1587, %fd803, 0d7FF0000000000000;
	@%p1587 bra 	$L__BB2_744;
	setp.lt.s32 	%p1588, %r3883, 0;
	setp.lt.s32 	%p1589, %r545, 0;
	selp.b32 	%r3030, 0, 2146435072, %p1589;
	and.b32  	%r3031, %r545, 2147483647;
	setp.ne.s32 	%p1590, %r3031, 1071644672;
	or.b32  	%r3032, %r3030, -2147483648;
	selp.b32 	%r3033, %r3032, %r3030, %p1590;
	selp.b32 	%r3034, %r3033, %r3030, %p2315;
	selp.b32 	%r3035, %r3034, %r3030, %p1588;
	mov.b32 	%r3036, 0;
	mov.b64 	%fd8145, {%r3036, %r3035};
$L__BB2_744:
	add.f64 	%fd837, %fd698, %fd710;
	setp.neu.f64 	%p1591, %fd837, 0d0000000000000000;
	@%p1591 bra 	$L__BB2_746;
	setp.eq.s64 	%p1595, %rd24, -9223372036854775808;
	setp.neu.f64 	%p1596, %fd699, 0d3FE0000000000000;
	and.pred  	%p2316, %p1596, %p1595;
	selp.b32 	%r3037, %r3887, 0, %p2316;
	setp.lt.s32 	%p1597, %r545, 0;
	or.b32  	%r3038, %r3037, 2146435072;
	selp.b32 	%r3039, %r3038, %r3037, %p1597;
	mov.b32 	%r3040, 0;
	mov.b64 	%fd8147, {%r3040, %r3039};
	bra.uni 	$L__BB2_747;
$L__BB2_746:
	{ // callseq 55, 0
	.param .b64 param0;
	st.param.f64 	[param0], %fd812;
	.param .b64 param1;
	st.param.f64 	[param1], %fd830;
	.param .b64 retval0;
	call.uni (retval0), 
	__internal_accurate_pow, 
	(
	param0, 
	param1
	);
	ld.param.f64 	%fd5955, [retval0];
	} // callseq 55
	setp.lt.s32 	%p1592, %r3887, 0;
	cvt.rzi.f64.f64 	%fd5957, %fd830;
	setp.neu.f64 	%p1593, %fd5957, %fd830;
	neg.f64 	%fd5959, %fd5955;
	setp.eq.s64 	%p1594, %rd24, -9223372036854775808;
	selp.f64 	%fd5960, %fd5959, %fd5955, %p1594;
	selp.f64 	%fd5961, %fd5960, %fd5955, %p1592;
	selp.f64 	%fd5962, 0dFFF8000000000000, %fd5961, %p1593;
	selp.f64 	%fd8147, %fd5962, %fd5961, %p1592;
$L__BB2_747:
	sub.f64 	%fd5963, %fd837, %fd699;
	{
	.reg .b32 %temp; 
	mov.b64 	{%temp, %r3041}, %fd5963;
	}
	and.b32  	%r3042, %r3041, 2146435072;
	setp.ne.s32 	%p1598, %r3042, 2146435072;
	setp.neu.f64 	%p1599, %fd812, 0d7FF0000000000000;
	or.pred  	%p1600, %p1598, %p1599;
	@%p1600 bra 	$L__BB2_749;
	setp.lt.s32 	%p1601, %r3887, 0;
	setp.lt.s32 	%p1602, %r545, 0;
	selp.b32 	%r3043, 0, 2146435072, %p1602;
	and.b32  	%r3044, %r545, 2147483647;
	setp.ne.s32 	%p1603, %r3044, 1071644672;
	or.b32  	%r3045, %r3043, -2147483648;
	selp.b32 	%r3046, %r3045, %r3043, %p1603;
	selp.b32 	%r3047, %r3046, %r3043, %p2316;
	selp.b32 	%r3048, %r3047, %r3043, %p1601;
	mov.b32 	%r3049, 0;
	mov.b64 	%fd8147, {%r3049, %r3048};
$L__BB2_749:
	setp.eq.f64 	%p1604, %fd837, 0d3FF0000000000000;
	selp.f64 	%fd5964, 0d3FF0000000000000, %fd8147, %p1604;
	add.f64 	%fd5965, %fd698, %fd700;
	mul.f64 	%fd5966, %fd821, %fd5965;
	mul.f64 	%fd5967, %fd698, %fd698;
	div.rn.f64 	%fd5968, %fd699, %fd5967;
	add.f64 	%fd5969, %fd5968, 0d3FF0000000000000;
	mul.f64 	%fd5970, %fd8136, %fd5969;
	setp.eq.f64 	%p1605, %fd800, 0d3FF0000000000000;
	selp.f64 	%fd5971, 0d3FF0000000000000, %fd8145, %p1605;
	sub.f64 	%fd5972, %fd5964, %fd5971;
	mul.f64 	%fd5973, %fd5970, %fd5972;
	sub.f64 	%fd8157, %fd5973, %fd5966;
	{
	.reg .b32 %temp; 
	mov.b64 	{%r3884, %temp}, %fd800;
	}
	setp.gt.s32 	%p1606, %r3883, 1048575;
	mov.b32 	%r3885, -1023;
	mov.f64 	%fd8148, %fd800;
	@%p1606 bra 	$L__BB2_751;
	mul.f64 	%fd8148, %fd800, 0d4350000000000000;
	{
	.reg .b32 %temp; 
	mov.b64 	{%temp, %r3883}, %fd8148;
	}
	{
	.reg .b32 %temp; 
	mov.b64 	{%r3884, %temp}, %fd8148;
	}
	mov.b32 	%r3885, -1077;
$L__BB2_751:
	add.s32 	%r3052, %r3883, -1;
	setp.gt.u32 	%p1607, %r3052, 2146435070;
	@%p1607 bra 	$L__BB2_755;
	shr.u32 	%r3055, %r3883, 20;
	add.s32 	%r3886, %r3885, %r3055;
	and.b32  	%r3056, %r3883, 1048575;
	or.b32  	%r3057, %r3056, 1072693248;
	mov.b64 	%fd8149, {%r3884, %r3057};
	setp.lt.u32 	%p1609, %r3057, 1073127583;
	@%p1609 bra 	$L__BB2_754;
	{
	.reg .b32 %temp; 
	mov.b64 	{%r3058, %temp}, %fd8149;
	}
	{
	.reg .b32 %temp; 
	mov.b64 	{%temp, %r3059}, %fd8149;
	}
	add.s32 	%r3060, %r3059, -1048576;
	mov.b64 	%fd8149, {%r3058, %r3060};
	add.s32 	%r3886, %r3886, 1;
$L__BB2_754:
	add.f64 	%fd5975, %fd8149, 0dBFF0000000000000;
	add.f64 	%fd5976, %fd8149, 0d3FF0000000000000;
	rcp.approx.ftz.f64 	%fd5977, %fd5976;
	neg.f64 	%fd5978, %fd5976;
	fma.rn.f64 	%fd5979, %fd5978, %fd5977, 0d3FF0000000000000;
	fma.rn.f64 	%fd5980, %fd5979, %fd5979, %fd5979;
	fma.rn.f64 	%fd5981, %fd5980, %fd5977, %fd5977;
	mul.f64 	%fd5982, %fd5975, %fd5981;
	fma.rn.f64 	%fd5983, %fd5975, %fd5981, %fd5982;
	mul.f64 	%fd5984, %fd5983, %fd5983;
	fma.rn.f64 	%fd5985, %fd5984, 0d3EB1380B3AE80F1E, 0d3ED0EE258B7A8B04;
	fma.rn.f64 	%fd5986, %fd5985, %fd5984, 0d3EF3B2669F02676F;
	fma.rn.f64 	%fd5987, %fd5986, %fd5984, 0d3F1745CBA9AB0956;
	fma.rn.f64 	%fd5988, %fd5987, %fd5984, 0d3F3C71C72D1B5154;
	fma.rn.f64 	%fd5989, %fd5988, %fd5984, 0d3F624924923BE72D;
	fma.rn.f64 	%fd5990, %fd5989, %fd5984, 0d3F8999999999A3C4;
	fma.rn.f64 	%fd5991, %fd5990, %fd5984, 0d3FB5555555555554;
	sub.f64 	%fd5992, %fd5975, %fd5983;
	add.f64 	%fd5993, %fd5992, %fd5992;
	neg.f64 	%fd5994, %fd5983;
	fma.rn.f64 	%fd5995, %fd5994, %fd5975, %fd5993;
	mul.f64 	%fd5996, %fd5981, %fd5995;
	mul.f64 	%fd5997, %fd5984, %fd5991;
	fma.rn.f64 	%fd5998, %fd5997, %fd5983, %fd5996;
	xor.b32  	%r3061, %r3886, -2147483648;
	mov.b32 	%r3062, 1127219200;
	mov.b64 	%fd5999, {%r3061, %r3062};
	sub.f64 	%fd6000, %fd5999, %fd3;
	fma.rn.f64 	%fd6001, %fd6000, 0d3FE62E42FEFA39EF, %fd5983;
	fma.rn.f64 	%fd6002, %fd6000, 0dBFE62E42FEFA39EF, %fd6001;
	sub.f64 	%fd6003, %fd6002, %fd5983;
	sub.f64 	%fd6004, %fd5998, %fd6003;
	fma.rn.f64 	%fd6005, %fd6000, 0d3C7ABC9E3B39803F, %fd6004;
	add.f64 	%fd8150, %fd6001, %fd6005;
	bra.uni 	$L__BB2_756;
$L__BB2_755:
	fma.rn.f64 	%fd5974, %fd8148, 0d7FF0000000000000, 0d7FF0000000000000;
	{
	.reg .b32 %temp; 
	mov.b64 	{%temp, %r3053}, %fd8148;
	}
	and.b32  	%r3054, %r3053, 2147483647;
	setp.eq.s32 	%p1608, %r3054, 0;
	selp.f64 	%fd8150, 0dFFF0000000000000, %fd5974, %p1608;
$L__BB2_756:
	neg.f64 	%fd6006, %fd8150;
	rcp.rn.f64 	%fd6007, %fd698;
	mul.f64 	%fd852, %fd6007, %fd795;
	div.rn.f64 	%fd6008, %fd852, %fd800;
	sub.f64 	%fd6009, %fd6006, %fd6008;
	mul.f64 	%fd853, %fd811, %fd6009;
	{
	.reg .b32 %temp; 
	mov.b64 	{%r3888, %temp}, %fd837;
	}
	setp.gt.s32 	%p1610, %r3887, 1048575;
	mov.b32 	%r3889, -1023;
	mov.f64 	%fd8151, %fd837;
	@%p1610 bra 	$L__BB2_758;
	mul.f64 	%fd8151, %fd837, 0d4350000000000000;
	{
	.reg .b32 %temp; 
	mov.b64 	{%temp, %r3887}, %fd8151;
	}
	{
	.reg .b32 %temp; 
	mov.b64 	{%r3888, %temp}, %fd8151;
	}
	mov.b32 	%r3889, -1077;
$L__BB2_758:
	add.s32 	%r3065, %r3887, -1;
	setp.gt.u32 	%p1611, %r3065, 2146435070;
	@%p1611 bra 	$L__BB2_762;
	shr.u32 	%r3068, %r3887, 20;
	add.s32 	%r3890, %r3889, %r3068;
	and.b32  	%r3069, %r3887, 1048575;
	or.b32  	%r3070, %r3069, 1072693248;
	mov.b64 	%fd8152, {%r3888, %r3070};
	setp.lt.u32 	%p1613, %r3070, 1073127583;
	@%p1613 bra 	$L__BB2_761;
	{
	.reg .b32 %temp; 
	mov.b64 	{%r3071, %temp}, %fd8152;
	}
	{
	.reg .b32 %temp; 
	mov.b64 	{%temp, %r3072}, %fd8152;
	}
	add.s32 	%r3073, %r3072, -1048576;
	mov.b64 	%fd8152, {%r3071, %r3073};
	add.s32 	%r3890, %r3890, 1;
$L__BB2_761:
	add.f64 	%fd6011, %fd8152, 0dBFF0000000000000;
	add.f64 	%fd6012, %fd8152, 0d3FF0000000000000;
	rcp.approx.ftz.f64 	%fd6013, %fd6012;
	neg.f64 	%fd6014, %fd6012;
	fma.rn.f64 	%fd6015, %fd6014, %fd6013, 0d3FF0000000000000;
	fma.rn.f64 	%fd6016, %fd6015, %fd6015, %fd6015;
	fma.rn.f64 	%fd6017, %fd6016, %fd6013, %fd6013;
	mul.f64 	%fd6018, %fd6011, %fd6017;
	fma.rn.f64 	%fd6019, %fd6011, %fd6017, %fd6018;
	mul.f64 	%fd6020, %fd6019, %fd6019;
	fma.rn.f64 	%fd6021, %fd6020, 0d3EB1380B3AE80F1E, 0d3ED0EE258B7A8B04;
	fma.rn.f64 	%fd6022, %fd6021, %fd6020, 0d3EF3B2669F02676F;
	fma.rn.f64 	%fd6023, %fd6022, %fd6020, 0d3F1745CBA9AB0956;
	fma.rn.f64 	%fd6024, %fd6023, %fd6020, 0d3F3C71C72D1B5154;
	fma.rn.f64 	%fd6025, %fd6024, %fd6020, 0d3F624924923BE72D;
	fma.rn.f64 	%fd6026, %fd6025, %fd6020, 0d3F8999999999A3C4;
	fma.rn.f64 	%fd6027, %fd6026, %fd6020, 0d3FB5555555555554;
	sub.f64 	%fd6028, %fd6011, %fd6019;
	add.f64 	%fd6029, %fd6028, %fd6028;
	neg.f64 	%fd6030, %fd6019;
	fma.rn.f64 	%fd6031, %fd6030, %fd6011, %fd6029;
	mul.f64 	%fd6032, %fd6017, %fd6031;
	mul.f64 	%fd6033, %fd6020, %fd6027;
	fma.rn.f64 	%fd6034, %fd6033, %fd6019, %fd6032;
	xor.b32  	%r3074, %r3890, -2147483648;
	mov.b32 	%r3075, 1127219200;
	mov.b64 	%fd6035, {%r3074, %r3075};
	sub.f64 	%fd6036, %fd6035, %fd3;
	fma.rn.f64 	%fd6037, %fd6036, 0d3FE62E42FEFA39EF, %fd6019;
	fma.rn.f64 	%fd6038, %fd6036, 0dBFE62E42FEFA39EF, %fd6037;
	sub.f64 	%fd6039, %fd6038, %fd6019;
	sub.f64 	%fd6040, %fd6034, %fd6039;
	fma.rn.f64 	%fd6041, %fd6036, 0d3C7ABC9E3B39803F, %fd6040;
	add.f64 	%fd8153, %fd6037, %fd6041;
	bra.uni 	$L__BB2_763;
$L__BB2_762:
	fma.rn.f64 	%fd6010, %fd8151, 0d7FF0000000000000, 0d7FF0000000000000;
	{
	.reg .b32 %temp; 
	mov.b64 	{%temp, %r3066}, %fd8151;
	}
	and.b32  	%r3067, %r3066, 2147483647;
	setp.eq.s32 	%p1612, %r3067, 0;
	selp.f64 	%fd8153, 0dFFF0000000000000, %fd6010, %p1612;
$L__BB2_763:
	neg.f64 	%fd6042, %fd8153;
	div.rn.f64 	%fd6043, %fd852, %fd837;
	sub.f64 	%fd6044, %fd6042, %fd6043;
	mul.f64 	%fd6045, %fd819, %fd6044;
	add.f64 	%fd6046, %fd8143, 0d3FF0000000000000;
	mul.f64 	%fd6047, %fd821, %fd6046;
	div.rn.f64 	%fd6048, %fd821, %fd795;
	sub.f64 	%fd6049, %fd6047, %fd6048;
	sub.f64 	%fd6050, %fd6045, %fd853;
	fma.rn.f64 	%fd8156, %fd820, %fd6050, %fd6049;
	mul.f64 	%fd863, %fd713, 0dBFE6A09E667F3BCD;
	{
	.reg .b32 %temp; 
	mov.b64 	{%temp, %r564}, %fd863;
	}
	and.b32  	%r565, %r564, 2147483647;
	{
	.reg .b32 %temp; 
	mov.b64 	{%r566, %temp}, %fd863;
	}
	setp.gt.u32 	%p1614, %r565, 2146435071;
	@%p1614 bra 	$L__BB2_765;
	mov.b64 	%fd6054, {%r566, %r565};
	add.f64 	%fd6055, %fd6054, 0dC010000000000000;
	add.f64 	%fd6056, %fd6054, 0d4010000000000000;
	rcp.approx.ftz.f64 	%fd6057, %fd6056;
	neg.f64 	%fd6058, %fd6056;
	fma.rn.f64 	%fd6059, %fd6058, %fd6057, 0d3FF0000000000000;
	fma.rn.f64 	%fd6060, %fd6059, %fd6059, %fd6059;
	fma.rn.f64 	%fd6061, %fd6060, %fd6057, %fd6057;
	mul.f64 	%fd6062, %fd6055, %fd6061;
	mov.f64 	%fd6063, 0d3FF0000000000000;
	add.rn.f64 	%fd6064, %fd6062, %fd6063;
	fma.rn.f64 	%fd6065, %fd6064, 0dC010000000000000, %fd6054;
	neg.f64 	%fd6066, %fd6062;
	fma.rn.f64 	%fd6067, %fd6066, %fd6054, %fd6065;
	fma.rn.f64 	%fd6068, %fd6061, %fd6067, %fd6062;
	fma.rn.f64 	%fd6069, %fd6068, 0dBDF8774AD4E0BFD7, 0dBE44E1C6FD03D328;
	fma.rn.f64 	%fd6070, %fd6069, %fd6068, 0dBE4330149F7A56B6;
	fma.rn.f64 	%fd6071, %fd6070, %fd6068, 0d3E7BEDDED8376273;
	fma.rn.f64 	%fd6072, %fd6071, %fd6068, 0d3E6F9254C3ABF22B;
	fma.rn.f64 	%fd6073, %fd6072, %fd6068, 0dBEAB9068C2148CF0;
	fma.rn.f64 	%fd6074, %fd6073, %fd6068, 0d3E94C6454DB34009;
	fma.rn.f64 	%fd6075, %fd6074, %fd6068, 0d3ED7F1C378F2311D;
	fma.rn.f64 	%fd6076, %fd6075, %fd6068, 0dBEE78E051C6D5C58;
	fma.rn.f64 	%fd6077, %fd6076, %fd6068, 0dBEF995B4EAD14A90;
	fma.rn.f64 	%fd6078, %fd6077, %fd6068, 0d3F23BE27CF0A29B2;
	fma.rn.f64 	%fd6079, %fd6078, %fd6068, 0dBF2A1DEF3E81672E;
	fma.rn.f64 	%fd6080, %fd6079, %fd6068, 0dBF48D4ABE68C1713;
	fma.rn.f64 	%fd6081, %fd6080, %fd6068, 0d3F749C67210DD6B4;
	fma.rn.f64 	%fd6082, %fd6081, %fd6068, 0dBF9096238568E357;
	fma.rn.f64 	%fd6083, %fd6082, %fd6068, 0d3FA3079EDF8C2DC9;
	fma.rn.f64 	%fd6084, %fd6083, %fd6068, 0dBFB0FB06DFF601FC;
	fma.rn.f64 	%fd6085, %fd6084, %fd6068, 0d3FB7FEE004DFBCDC;
	fma.rn.f64 	%fd6086, %fd6085, %fd6068, 0dBFB9DDB23C3DB8C6;
	fma.rn.f64 	%fd6087, %fd6086, %fd6068, 0d3FB16ECEFCFA5FDA;
	fma.rn.f64 	%fd6088, %fd6087, %fd6068, 0d3F8F7F5DF66FB6D6;
	fma.rn.f64 	%fd6089, %fd6088, %fd6068, 0dBFC1DF1AD154A29D;
	fma.rn.f64 	%fd6090, %fd6089, %fd6068, 0d3FF3BA5916E9FD7F;
	fma.rn.f64 	%fd6091, %fd6054, 0d4000000000000000, 0d3FF0000000000000;
	rcp.approx.ftz.f64 	%fd6092, %fd6091;
	neg.f64 	%fd6093, %fd6091;
	fma.rn.f64 	%fd6094, %fd6093, %fd6092, 0d3FF0000000000000;
	fma.rn.f64 	%fd6095, %fd6094, %fd6094, %fd6094;
	fma.rn.f64 	%fd6096, %fd6095, %fd6092, %fd6092;
	mul.f64 	%fd6097, %fd6096, %fd6090;
	mul.f64 	%fd6098, %fd6097, 0dC000000000000000;
	fma.rn.f64 	%fd6099, %fd6054, %fd6098, %fd6090;
	neg.f64 	%fd6100, %fd6097;
	add.rn.f64 	%fd6101, %fd6099, %fd6100;
	fma.rn.f64 	%fd6102, %fd6101, %fd6096, %fd6097;
	neg.f64 	%fd6103, %fd6054;
	mul.f64 	%fd6104, %fd6054, %fd6103;
	fma.rn.f64 	%fd6105, %fd6104, 0d3FF71547652B82FE, 0d4338000000000000;
	{
	.reg .b32 %temp; 
	mov.b64 	{%r3076, %temp}, %fd6105;
	}
	mov.f64 	%fd6106, 0dC338000000000000;
	add.rn.f64 	%fd6107, %fd6105, %fd6106;
	fma.rn.f64 	%fd6108, %fd6107, 0dBFE62E42FEFA39EF, %fd6104;
	fma.rn.f64 	%fd6109, %fd6107, 0dBC7ABC9E3B39803F, %fd6108;
	fma.rn.f64 	%fd6110, %fd6109, 0d3E5ADE1569CE2BDF, 0d3E928AF3FCA213EA;
	fma.rn.f64 	%fd6111, %fd6110, %fd6109, 0d3EC71DEE62401315;
	fma.rn.f64 	%fd6112, %fd6111, %fd6109, 0d3EFA01997C89EB71;
	fma.rn.f64 	%fd6113, %fd6112, %fd6109, 0d3F2A01A014761F65;
	fma.rn.f64 	%fd6114, %fd6113, %fd6109, 0d3F56C16C1852B7AF;
	fma.rn.f64 	%fd6115, %fd6114, %fd6109, 0d3F81111111122322;
	fma.rn.f64 	%fd6116, %fd6115, %fd6109, 0d3FA55555555502A1;
	fma.rn.f64 	%fd6117, %fd6116, %fd6109, 0d3FC5555555555511;
	fma.rn.f64 	%fd6118, %fd6117, %fd6109, 0d3FE000000000000B;
	fma.rn.f64 	%fd6119, %fd6118, %fd6109, 0d3FF0000000000000;
	fma.rn.f64 	%fd6120, %fd6119, %fd6109, 0d3FF0000000000000;
	shr.u32 	%r3077, %r3076, 31;
	add.s32 	%r3078, %r3076, %r3077;
	shr.s32 	%r3079, %r3078, 1;
	{
	.reg .b32 %temp; 
	mov.b64 	{%r3080, %temp}, %fd6120;
	}
	{
	.reg .b32 %temp; 
	mov.b64 	{%temp, %r3081}, %fd6120;
	}
	shl.b32 	%r3082, %r3079, 20;
	add.s32 	%r3083, %r3081, %r3082;
	mov.b64 	%fd6121, {%r3080, %r3083};
	sub.s32 	%r3084, %r3076, %r3079;
	shl.b32 	%r3085, %r3084, 20;
	add.s32 	%r3086, %r3085, 1072693248;
	mov.b32 	%r3087, 0;
	mov.b64 	%fd6122, {%r3087, %r3086};
	mul.f64 	%fd6123, %fd6122, %fd6121;
	neg.f64 	%fd6124, %fd6104;
	fma.rn.f64 	%fd6125, %fd6103, %fd6054, %fd6124;
	fma.rn.f64 	%fd6126, %fd6123, %fd6125, %fd6123;
	mul.f64 	%fd6127, %fd6126, %fd6102;
	setp.gt.u32 	%p1618, %r565, 1077624832;
	selp.f64 	%fd6128, 0d0000000000000000, %fd6127, %p1618;
	setp.lt.s32 	%p1619, %r564, 0;
	mov.f64 	%fd6129, 0d4000000000000000;
	sub.f64 	%fd6130, %fd6129, %fd6128;
	selp.f64 	%fd8154, %fd6130, %fd6128, %p1619;
	bra.uni 	$L__BB2_766;
$L__BB2_765:
	setp.eq.s32 	%p1615, %r565, 2146435072;
	setp.eq.s32 	%p1616, %r566, 0;
	setp.lt.s32 	%p1617, %r564, 0;
	selp.f64 	%fd6051, 0d4000000000000000, 0d0000000000000000, %p1617;
	add.f64 	%fd6052, %fd863, %fd863;
	selp.f64 	%fd6053, %fd6051, %fd6052, %p1616;
	selp.f64 	%fd8154, %fd6053, %fd6052, %p1615;
$L__BB2_766:
	mul.f64 	%fd867, %fd698, 0d3FE6A09E667F3BCD;
	{
	.reg .b32 %temp; 
	mov.b64 	{%temp, %r567}, %fd867;
	}
	and.b32  	%r568, %r567, 2147483647;
	{
	.reg .b32 %temp; 
	mov.b64 	{%r569, %temp}, %fd867;
	}
	setp.gt.u32 	%p1620, %r568, 2146435071;
	@%p1620 bra 	$L__BB2_768;
	mov.b64 	%fd6134, {%r569, %r568};
	add.f64 	%fd6135, %fd6134, 0dC010000000000000;
	add.f64 	%fd6136, %fd6134, 0d4010000000000000;
	rcp.approx.ftz.f64 	%fd6137, %fd6136;
	neg.f64 	%fd6138, %fd6136;
	fma.rn.f64 	%fd6139, %fd6138, %fd6137, 0d3FF0000000000000;
	fma.rn.f64 	%fd6140, %fd6139, %fd6139, %fd6139;
	fma.rn.f64 	%fd6141, %fd6140, %fd6137, %fd6137;
	mul.f64 	%fd6142, %fd6135, %fd6141;
	mov.f64 	%fd6143, 0d3FF0000000000000;
	add.rn.f64 	%fd6144, %fd6142, %fd6143;
	fma.rn.f64 	%fd6145, %fd6144, 0dC010000000000000, %fd6134;
	neg.f64 	%fd6146, %fd6142;
	fma.rn.f64 	%fd6147, %fd6146, %fd6134, %fd6145;
	fma.rn.f64 	%fd6148, %fd6141, %fd6147, %fd6142;
	fma.rn.f64 	%fd6149, %fd6148, 0dBDF8774AD4E0BFD7, 0dBE44E1C6FD03D328;
	fma.rn.f64 	%fd6150, %fd6149, %fd6148, 0dBE4330149F7A56B6;
	fma.rn.f64 	%fd6151, %fd6150, %fd6148, 0d3E7BEDDED8376273;
	fma.rn.f64 	%fd6152, %fd6151, %fd6148, 0d3E6F9254C3ABF22B;
	fma.rn.f64 	%fd6153, %fd6152, %fd6148, 0dBEAB9068C2148CF0;
	fma.rn.f64 	%fd6154, %fd6153, %fd6148, 0d3E94C6454DB34009;
	fma.rn.f64 	%fd6155, %fd6154, %fd6148, 0d3ED7F1C378F2311D;
	fma.rn.f64 	%fd6156, %fd6155, %fd6148, 0dBEE78E051C6D5C58;
	fma.rn.f64 	%fd6157, %fd6156, %fd6148, 0dBEF995B4EAD14A90;
	fma.rn.f64 	%fd6158, %fd6157, %fd6148, 0d3F23BE27CF0A29B2;
	fma.rn.f64 	%fd6159, %fd6158, %fd6148, 0dBF2A1DEF3E81672E;
	fma.rn.f64 	%fd6160, %fd6159, %fd6148, 0dBF48D4ABE68C1713;
	fma.rn.f64 	%fd6161, %fd6160, %fd6148, 0d3F749C67210DD6B4;
	fma.rn.f64 	%fd6162, %fd6161, %fd6148, 0dBF9096238568E357;
	fma.rn.f64 	%fd6163, %fd6162, %fd6148, 0d3FA3079EDF8C2DC9;
	fma.rn.f64 	%fd6164, %fd6163, %fd6148, 0dBFB0FB06DFF601FC;
	fma.rn.f64 	%fd6165, %fd6164, %fd6148, 0d3FB7FEE004DFBCDC;
	fma.rn.f64 	%fd6166, %fd6165, %fd6148, 0dBFB9DDB23C3DB8C6;
	fma.rn.f64 	%fd6167, %fd6166, %fd6148, 0d3FB16ECEFCFA5FDA;
	fma.rn.f64 	%fd6168, %fd6167, %fd6148, 0d3F8F7F5DF66FB6D6;
	fma.rn.f64 	%fd6169, %fd6168, %fd6148, 0dBFC1DF1AD154A29D;
	fma.rn.f64 	%fd6170, %fd6169, %fd6148, 0d3FF3BA5916E9FD7F;
	fma.rn.f64 	%fd6171, %fd6134, 0d4000000000000000, 0d3FF0000000000000;
	rcp.approx.ftz.f64 	%fd6172, %fd6171;
	neg.f64 	%fd6173, %fd6171;
	fma.rn.f64 	%fd6174, %fd6173, %fd6172, 0d3FF0000000000000;
	fma.rn.f64 	%fd6175, %fd6174, %fd6174, %fd6174;
	fma.rn.f64 	%fd6176, %fd6175, %fd6172, %fd6172;
	mul.f64 	%fd6177, %fd6176, %fd6170;
	mul.f64 	%fd6178, %fd6177, 0dC000000000000000;
	fma.rn.f64 	%fd6179, %fd6134, %fd6178, %fd6170;
	neg.f64 	%fd6180, %fd6177;
	add.rn.f64 	%fd6181, %fd6179, %fd6180;
	fma.rn.f64 	%fd6182, %fd6181, %fd6176, %fd6177;
	neg.f64 	%fd6183, %fd6134;
	mul.f64 	%fd6184, %fd6134, %fd6183;
	fma.rn.f64 	%fd6185, %fd6184, 0d3FF71547652B82FE, 0d4338000000000000;
	{
	.reg .b32 %temp; 
	mov.b64 	{%r3088, %temp}, %fd6185;
	}
	mov.f64 	%fd6186, 0dC338000000000000;
	add.rn.f64 	%fd6187, %fd6185, %fd6186;
	fma.rn.f64 	%fd6188, %fd6187, 0dBFE62E42FEFA39EF, %fd6184;
	fma.rn.f64 	%fd6189, %fd6187, 0dBC7ABC9E3B39803F, %fd6188;
	fma.rn.f64 	%fd6190, %fd6189, 0d3E5ADE1569CE2BDF, 0d3E928AF3FCA213EA;
	fma.rn.f64 	%fd6191, %fd6190, %fd6189, 0d3EC71DEE62401315;
	fma.rn.f64 	%fd6192, %fd6191, %fd6189, 0d3EFA01997C89EB71;
	fma.rn.f64 	%fd6193, %fd6192, %fd6189, 0d3F2A01A014761F65;
	fma.rn.f64 	%fd6194, %fd6193, %fd6189, 0d3F56C16C1852B7AF;
	fma.rn.f64 	%fd6195, %fd6194, %fd6189, 0d3F81111111122322;
	fma.rn.f64 	%fd6196, %fd6195, %fd6189, 0d3FA55555555502A1;
	fma.rn.f64 	%fd6197, %fd6196, %fd6189, 0d3FC5555555555511;
	fma.rn.f64 	%fd6198, %fd6197, %fd6189, 0d3FE000000000000B;
	fma.rn.f64 	%fd6199, %fd6198, %fd6189, 0d3FF0000000000000;
	fma.rn.f64 	%fd6200, %fd6199, %fd6189, 0d3FF0000000000000;
	shr.u32 	%r3089, %r3088, 31;
	add.s32 	%r3090, %r3088, %r3089;
	shr.s32 	%r3091, %r3090, 1;
	{
	.reg .b32 %temp; 
	mov.b64 	{%r3092, %temp}, %fd6200;
	}
	{
	.reg .b32 %temp; 
	mov.b64 	{%temp, %r3093}, %fd6200;
	}
	shl.b32 	%r3094, %r3091, 20;
	add.s32 	%r3095, %r3093, %r3094;
	mov.b64 	%fd6201, {%r3092, %r3095};
	sub.s32 	%r3096, %r3088, %r3091;
	shl.b32 	%r3097, %r3096, 20;
	add.s32 	%r3098, %r3097, 1072693248;
	mov.b32 	%r3099, 0;
	mov.b64 	%fd6202, {%r3099, %r3098};
	mul.f64 	%fd6203, %fd6202, %fd6201;
	neg.f64 	%fd6204, %fd6184;
	fma.rn.f64 	%fd6205, %fd6183, %fd6134, %fd6204;
	fma.rn.f64 	%fd6206, %fd6203, %fd6205, %fd6203;
	mul.f64 	%fd6207, %fd6206, %fd6182;
	setp.gt.u32 	%p1624, %r568, 1077624832;
	selp.f64 	%fd6208, 0d0000000000000000, %fd6207, %p1624;
	setp.lt.s32 	%p1625, %r567, 0;
	mov.f64 	%fd6209, 0d4000000000000000;
	sub.f64 	%fd6210, %fd6209, %fd6208;
	selp.f64 	%fd8155, %fd6210, %fd6208, %p1625;
	bra.uni 	$L__BB2_769;
$L__BB2_768:
	setp.eq.s32 	%p1621, %r568, 2146435072;
	setp.eq.s32 	%p1622, %r569, 0;
	setp.lt.s32 	%p1623, %r567, 0;
	selp.f64 	%fd6131, 0d4000000000000000, 0d0000000000000000, %p1623;
	add.f64 	%fd6132, %fd867, %fd867;
	selp.f64 	%fd6133, %fd6131, %fd6132, %p1622;
	selp.f64 	%fd8155, %fd6133, %fd6132, %p1621;
$L__BB2_769:
	mul.f64 	%fd6211, %fd8155, 0d3FE0000000000000;
	mul.f64 	%fd6212, %fd8154, 0d3FE0000000000000;
	sub.f64 	%fd6213, %fd6212, %fd6211;
	fma.rn.f64 	%fd8158, %fd6213, 0d40040D931FF62706, %fd821;
$L__BB2_770:
	mov.b64 	%rd469, %fd8158;
	setp.lt.s64 	%p1626, %rd469, 0;
	and.b64  	%rd470, %rd469, 9223372036854775807;
	add.s64 	%rd471, %rd470, -4503599627370496;
	setp.lt.u64 	%p1627, %rd471, 9214364837600034816;
	and.pred  	%p1628, %p1627, %p1626;
	add.s64 	%rd472, %rd470, -1;
	setp.lt.u64 	%p1629, %rd472, 4503599627370495;
	and.pred  	%p1630, %p1629, %p1626;
	setp.eq.s64 	%p1631, %rd470, 0;
	or.pred  	%p1632, %p1631, %p1630;
	setp.eq.s64 	%p1633, %rd470, 9218868437227405312;
	or.pred  	%p1634, %p1632, %p1633;
	setp.gt.s64 	%p1635, %rd470, 9218868437227405312;
	or.pred  	%p1636, %p1634, %p1635;
	or.pred  	%p1637, %p1636, %p1628;
	@%p1637 bra 	$L__BB2_836;
	{
	.reg .b32 %temp; 
	mov.b64 	{%temp, %r3891}, %fd8158;
	}
	{
	.reg .b32 %temp; 
	mov.b64 	{%r3892, %temp}, %fd8158;
	}
	setp.gt.s32 	%p1638, %r3891, 1048575;
	mov.b32 	%r3893, -1023;
	mov.f64 	%fd8159, %fd8158;
	@%p1638 bra 	$L__BB2_773;
	mul.f64 	%fd8159, %fd8158, 0d4350000000000000;
	{
	.reg .b32 %temp; 
	mov.b64 	{%temp, %r3891}, %fd8159;
	}
	{
	.reg .b32 %temp; 
	mov.b64 	{%r3892, %temp}, %fd8159;
	}
	mov.b32 	%r3893, -1077;
$L__BB2_773:
	add.s32 	%r3102, %r3891, -1;
	setp.gt.u32 	%p1639, %r3102, 2146435070;
	@%p1639 bra 	$L__BB2_777;
	shr.u32 	%r3105, %r3891, 20;
	add.s32 	%r3894, %r3893, %r3105;
	and.b32  	%r3106, %r3891, 1048575;
	or.b32  	%r3107, %r3106, 1072693248;
	mov.b64 	%fd8160, {%r3892, %r3107};
	setp.lt.u32 	%p1641, %r3107, 1073127583;
	@%p1641 bra 	$L__BB2_776;
	{
	.reg .b32 %temp; 
	mov.b64 	{%r3108, %temp}, %fd8160;
	}
	{
	.reg .b32 %temp; 
	mov.b64 	{%temp, %r3109}, %fd8160;
	}
	add.s32 	%r3110, %r3109, -1048576;
	mov.b64 	%fd8160, {%r3108, %r3110};
	add.s32 	%r3894, %r3894, 1;
$L__BB2_776:
	add.f64 	%fd6217, %fd8160, 0dBFF0000000000000;
	add.f64 	%fd6218, %fd8160, 0d3FF0000000000000;
	rcp.approx.ftz.f64 	%fd6219, %fd6218;
	neg.f64 	%fd6220, %fd6218;
	fma.rn.f64 	%fd6221, %fd6220, %fd6219, 0d3FF0000000000000;
	fma.rn.f64 	%fd6222, %fd6221, %fd6221, %fd6221;
	fma.rn.f64 	%fd6223, %fd6222, %fd6219, %fd6219;
	mul.f64 	%fd6224, %fd6217, %fd6223;
	fma.rn.f64 	%fd6225, %fd6217, %fd6223, %fd6224;
	mul.f64 	%fd6226, %fd6225, %fd6225;
	fma.rn.f64 	%fd6227, %fd6226, 0d3EB1380B3AE80F1E, 0d3ED0EE258B7A8B04;
	fma.rn.f64 	%fd6228, %fd6227, %fd6226, 0d3EF3B2669F02676F;
	fma.rn.f64 	%fd6229, %fd6228, %fd6226, 0d3F1745CBA9AB0956;
	fma.rn.f64 	%fd6230, %fd6229, %fd6226, 0d3F3C71C72D1B5154;
	fma.rn.f64 	%fd6231, %fd6230, %fd6226, 0d3F624924923BE72D;
	fma.rn.f64 	%fd6232, %fd6231, %fd6226, 0d3F8999999999A3C4;
	fma.rn.f64 	%fd6233, %fd6232, %fd6226, 0d3FB5555555555554;
	sub.f64 	%fd6234, %fd6217, %fd6225;
	add.f64 	%fd6235, %fd6234, %fd6234;
	neg.f64 	%fd6236, %fd6225;
	fma.rn.f64 	%fd6237, %fd6236, %fd6217, %fd6235;
	mul.f64 	%fd6238, %fd6223, %fd6237;
	mul.f64 	%fd6239, %fd6226, %fd6233;
	fma.rn.f64 	%fd6240, %fd6239, %fd6225, %fd6238;
	xor.b32  	%r3111, %r3894, -2147483648;
	mov.b32 	%r3112, 1127219200;
	mov.b64 	%fd6241, {%r3111, %r3112};
	sub.f64 	%fd6242, %fd6241, %fd3;
	fma.rn.f64 	%fd6243, %fd6242, 0d3FE62E42FEFA39EF, %fd6225;
	fma.rn.f64 	%fd6244, %fd6242, 0dBFE62E42FEFA39EF, %fd6243;
	sub.f64 	%fd6245, %fd6244, %fd6225;
	sub.f64 	%fd6246, %fd6240, %fd6245;
	fma.rn.f64 	%fd6247, %fd6242, 0d3C7ABC9E3B39803F, %fd6246;
	add.f64 	%fd8161, %fd6243, %fd6247;
	bra.uni 	$L__BB2_778;
$L__BB2_777:
	fma.rn.f64 	%fd6216, %fd8159, 0d7FF0000000000000, 0d7FF0000000000000;
	{
	.reg .b32 %temp; 
	mov.b64 	{%temp, %r3103}, %fd8159;
	}
	and.b32  	%r3104, %r3103, 2147483647;
	setp.eq.s32 	%p1640, %r3104, 0;
	selp.f64 	%fd8161, 0dFFF0000000000000, %fd6216, %p1640;
$L__BB2_778:
	setp.leu.f64 	%p1642, %fd712, %fd715;
	@%p1642 bra 	$L__BB2_780;
	mul.f64 	%fd6281, %fd712, 0dBFE0000000000000;
	mul.f64 	%fd8165, %fd712, %fd6281;
	bra.uni 	$L__BB2_788;
$L__BB2_780:
	sub.f64 	%fd8162, %fd710, %fd712;
	{
	.reg .b32 %temp; 
	mov.b64 	{%temp, %r3895}, %fd8162;
	}
	{
	.reg .b32 %temp; 
	mov.b64 	{%r3896, %temp}, %fd8162;
	}
	setp.gt.s32 	%p1643, %r3895, 1048575;
	mov.b32 	%r3897, -1023;
	@%p1643 bra 	$L__BB2_782;
	mul.f64 	%fd8162, %fd8162, 0d4350000000000000;
	{
	.reg .b32 %temp; 
	mov.b64 	{%temp, %r3895}, %fd8162;
	}
	{
	.reg .b32 %temp; 
	mov.b64 	{%r3896, %temp}, %fd8162;
	}
	mov.b32 	%r3897, -1077;
$L__BB2_782:
	add.s32 	%r3115, %r3895, -1;
	setp.gt.u32 	%p1644, %r3115, 2146435070;
	@%p1644 bra 	$L__BB2_786;
	shr.u32 	%r3118, %r3895, 20;
	add.s32 	%r3898, %r3897, %r3118;
	and.b32  	%r3119, %r3895, 1048575;
	or.b32  	%r3120, %r3119, 1072693248;
	mov.b64 	%fd8163, {%r3896, %r3120};
	setp.lt.u32 	%p1646, %r3120, 1073127583;
	@%p1646 bra 	$L__BB2_785;
	{
	.reg .b32 %temp; 
	mov.b64 	{%r3121, %temp}, %fd8163;
	}
	{
	.reg .b32 %temp; 
	mov.b64 	{%temp, %r3122}, %fd8163;
	}
	add.s32 	%r3123, %r3122, -1048576;
	mov.b64 	%fd8163, {%r3121, %r3123};
	add.s32 	%r3898, %r3898, 1;
$L__BB2_785:
	add.f64 	%fd6249, %fd8163, 0dBFF0000000000000;
	add.f64 	%fd6250, %fd8163, 0d3FF0000000000000;
	rcp.approx.ftz.f64 	%fd6251, %fd6250;
	neg.f64 	%fd6252, %fd6250;
	fma.rn.f64 	%fd6253, %fd6252, %fd6251, 0d3FF0000000000000;
	fma.rn.f64 	%fd6254, %fd6253, %fd6253, %fd6253;
	fma.rn.f64 	%fd6255, %fd6254, %fd6251, %fd6251;
	mul.f64 	%fd6256, %fd6249, %fd6255;
	fma.rn.f64 	%fd6257, %fd6249, %fd6255, %fd6256;
	mul.f64 	%fd6258, %fd6257, %fd6257;
	fma.rn.f64 	%fd6259, %fd6258, 0d3EB1380B3AE80F1E, 0d3ED0EE258B7A8B04;
	fma.rn.f64 	%fd6260, %fd6259, %fd6258, 0d3EF3B2669F02676F;
	fma.rn.f64 	%fd6261, %fd6260, %fd6258, 0d3F1745CBA9AB0956;
	fma.rn.f64 	%fd6262, %fd6261, %fd6258, 0d3F3C71C72D1B5154;
	fma.rn.f64 	%fd6263, %fd6262, %fd6258, 0d3F624924923BE72D;
	fma.rn.f64 	%fd6264, %fd6263, %fd6258, 0d3F8999999999A3C4;
	fma.rn.f64 	%fd6265, %fd6264, %fd6258, 0d3FB5555555555554;
	sub.f64 	%fd6266, %fd6249, %fd6257;
	add.f64 	%fd6267, %fd6266, %fd6266;
	neg.f64 	%fd6268, %fd6257;
	fma.rn.f64 	%fd6269, %fd6268, %fd6249, %fd6267;
	mul.f64 	%fd6270, %fd6255, %fd6269;
	mul.f64 	%fd6271, %fd6258, %fd6265;
	fma.rn.f64 	%fd6272, %fd6271, %fd6257, %fd6270;
	xor.b32  	%r3124, %r3898, -2147483648;
	mov.b32 	%r3125, 1127219200;
	mov.b64 	%fd6273, {%r3124, %r3125};
	sub.f64 	%fd6274, %fd6273, %fd3;
	fma.rn.f64 	%fd6275, %fd6274, 0d3FE62E42FEFA39EF, %fd6257;
	fma.rn.f64 	%fd6276, %fd6274, 0dBFE62E42FEFA39EF, %fd6275;
	sub.f64 	%fd6277, %fd6276, %fd6257;
	sub.f64 	%fd6278, %fd6272, %fd6277;
	fma.rn.f64 	%fd6279, %fd6274, 0d3C7ABC9E3B39803F, %fd6278;
	add.f64 	%fd8164, %fd6275, %fd6279;
	bra.uni 	$L__BB2_787;
$L__BB2_786:
	fma.rn.f64 	%fd6248, %fd8162, 0d7FF0000000000000, 0d7FF0000000000000;
	{
	.reg .b32 %temp; 
	mov.b64 	{%temp, %r3116}, %fd8162;
	}
	and.b32  	%r3117, %r3116, 2147483647;
	setp.eq.s32 	%p1645, %r3117, 0;
	selp.f64 	%fd8164, 0dFFF0000000000000, %fd6248, %p1645;
$L__BB2_787:
	mul.f64 	%fd6280, %fd699, %fd8164;
	sub.f64 	%fd8165, %fd709, %fd6280;
$L__BB2_788:
	setp.leu.f64 	%p1647, %fd713, %fd715;
	@%p1647 bra 	$L__BB2_790;
	mul.f64 	%fd6315, %fd713, 0dBFE0000000000000;
	mul.f64 	%fd8169, %fd713, %fd6315;
	bra.uni 	$L__BB2_798;
$L__BB2_790:
	sub.f64 	%fd8166, %fd710, %fd713;
	{
	.reg .b32 %temp; 
	mov.b64 	{%temp, %r3899}, %fd8166;
	}
	{
	.reg .b32 %temp; 
	mov.b64 	{%r3900, %temp}, %fd8166;
	}
	setp.gt.s32 	%p1648, %r3899, 1048575;
	mov.b32 	%r3901, -1023;
	@%p1648 bra 	$L__BB2_792;
	mul.f64 	%fd8166, %fd8166, 0d4350000000000000;
	{
	.reg .b32 %temp; 
	mov.b64 	{%temp, %r3899}, %fd8166;
	}
	{
	.reg .b32 %temp; 
	mov.b64 	{%r3900, %temp}, %fd8166;
	}
	mov.b32 	%r3901, -1077;
$L__BB2_792:
	add.s32 	%r3128, %r3899, -1;
	setp.gt.u32 	%p1649, %r3128, 2146435070;
	@%p1649 bra 	$L__BB2_796;
	shr.u32 	%r3131, %r3899, 20;
	add.s32 	%r3902, %r3901, %r3131;
	and.b32  	%r3132, %r3899, 1048575;
	or.b32  	%r3133, %r3132, 1072693248;
	mov.b64 	%fd8167, {%r3900, %r3133};
	setp.lt.u32 	%p1651, %r3133, 1073127583;
	@%p1651 bra 	$L__BB2_795;
	{
	.reg .b32 %temp; 
	mov.b64 	{%r3134, %temp}, %fd8167;
	}
	{
	.reg .b32 %temp; 
	mov.b64 	{%temp, %r3135}, %fd8167;
	}
	add.s32 	%r3136, %r3135, -1048576;
	mov.b64 	%fd8167, {%r3134, %r3136};
	add.s32 	%r3902, %r3902, 1;
$L__BB2_795:
	add.f64 	%fd6283, %fd8167, 0dBFF0000000000000;
	add.f64 	%fd6284, %fd8167, 0d3FF0000000000000;
	rcp.approx.ftz.f64 	%fd6285, %fd6284;
	neg.f64 	%fd6286, %fd6284;
	fma.rn.f64 	%fd6287, %fd6286, %fd6285, 0d3FF0000000000000;
	fma.rn.f64 	%fd6288, %fd6287, %fd6287, %fd6287;
	fma.rn.f64 	%fd6289, %fd6288, %fd6285, %fd6285;
	mul.f64 	%fd6290, %fd6283, %fd6289;
	fma.rn.f64 	%fd6291, %fd6283, %fd6289, %fd6290;
	mul.f64 	%fd6292, %fd6291, %fd6291;
	fma.rn.f64 	%fd6293, %fd6292, 0d3EB1380B3AE80F1E, 0d3ED0EE258B7A8B04;
	fma.rn.f64 	%fd6294, %fd6293, %fd6292, 0d3EF3B2669F02676F;
	fma.rn.f64 	%fd6295, %fd6294, %fd6292, 0d3F1745CBA9AB0956;
	fma.rn.f64 	%fd6296, %fd6295, %fd6292, 0d3F3C71C72D1B5154;
	fma.rn.f64 	%fd6297, %fd6296, %fd6292, 0d3F624924923BE72D;
	fma.rn.f64 	%fd6298, %fd6297, %fd6292, 0d3F8999999999A3C4;
	fma.rn.f64 	%fd6299, %fd6298, %fd6292, 0d3FB5555555555554;
	sub.f64 	%fd6300, %fd6283, %fd6291;
	add.f64 	%fd6301, %fd6300, %fd6300;
	neg.f64 	%fd6302, %fd6291;
	fma.rn.f64 	%fd6303, %fd6302, %fd6283, %fd6301;
	mul.f64 	%fd6304, %fd6289, %fd6303;
	mul.f64 	%fd6305, %fd6292, %fd6299;
	fma.rn.f64 	%fd6306, %fd6305, %fd6291, %fd6304;
	xor.b32  	%r3137, %r3902, -2147483648;
	mov.b32 	%r3138, 1127219200;
	mov.b64 	%fd6307, {%r3137, %r3138};
	sub.f64 	%fd6308, %fd6307, %fd3;
	fma.rn.f64 	%fd6309, %fd6308, 0d3FE62E42FEFA39EF, %fd6291;
	fma.rn.f64 	%fd6310, %fd6308, 0dBFE62E42FEFA39EF, %fd6309;
	sub.f64 	%fd6311, %fd6310, %fd6291;
	sub.f64 	%fd6312, %fd6306, %fd6311;
	fma.rn.f64 	%fd6313, %fd6308, 0d3C7ABC9E3B39803F, %fd6312;
	add.f64 	%fd8168, %fd6309, %fd6313;
	bra.uni 	$L__BB2_797;
$L__BB2_796:
	fma.rn.f64 	%fd6282, %fd8166, 0d7FF0000000000000, 0d7FF0000000000000;
	{
	.reg .b32 %temp; 
	mov.b64 	{%temp, %r3129}, %fd8166;
	}
	and.b32  	%r3130, %r3129, 2147483647;
	setp.eq.s32 	%p1650, %r3130, 0;
	selp.f64 	%fd8168, 0dFFF0000000000000, %fd6282, %p1650;
$L__BB2_797:
	mul.f64 	%fd6314, %fd699, %fd8168;
	sub.f64 	%fd8169, %fd709, %fd6314;
$L__BB2_798:
	fma.rn.f64 	%fd6316, %fd8165, 0d3FF71547652B82FE, 0d4338000000000000;
	{
	.reg .b32 %temp; 
	mov.b64 	{%r600, %temp}, %fd6316;
	}
	mov.f64 	%fd6317, 0dC338000000000000;
	add.rn.f64 	%fd6318, %fd6316, %fd6317;
	fma.rn.f64 	%fd6319, %fd6318, 0dBFE62E42FEFA39EF, %fd8165;
	fma.rn.f64 	%fd6320, %fd6318, 0dBC7ABC9E3B39803F, %fd6319;
	fma.rn.f64 	%fd6321, %fd6320, 0d3E5ADE1569CE2BDF, 0d3E928AF3FCA213EA;
	fma.rn.f64 	%fd6322, %fd6321, %fd6320, 0d3EC71DEE62401315;
	fma.rn.f64 	%fd6323, %fd6322, %fd6320, 0d3EFA01997C89EB71;
	fma.rn.f64 	%fd6324, %fd6323, %fd6320, 0d3F2A01A014761F65;
	fma.rn.f64 	%fd6325, %fd6324, %fd6320, 0d3F56C16C1852B7AF;
	fma.rn.f64 	%fd6326, %fd6325, %fd6320, 0d3F81111111122322;
	fma.rn.f64 	%fd6327, %fd6326, %fd6320, 0d3FA55555555502A1;
	fma.rn.f64 	%fd6328, %fd6327, %fd6320, 0d3FC5555555555511;
	fma.rn.f64 	%fd6329, %fd6328, %fd6320, 0d3FE000000000000B;
	fma.rn.f64 	%fd6330, %fd6329, %fd6320, 0d3FF0000000000000;
	fma.rn.f64 	%fd6331, %fd6330, %fd6320, 0d3FF0000000000000;
	{
	.reg .b32 %temp; 
	mov.b64 	{%r601, %temp}, %fd6331;
	}
	{
	.reg .b32 %temp; 
	mov.b64 	{%temp, %r602}, %fd6331;
	}
	shl.b32 	%r3139, %r600, 20;
	add.s32 	%r3140, %r3139, %r602;
	mov.b64 	%fd8170, {%r601, %r3140};
	{
	.reg .b32 %temp; 
	mov.b64 	{%temp, %r3141}, %fd8165;
	}
	mov.b32 	%f51, %r3141;
	abs.f32 	%f19, %f51;
	setp.lt.f32 	%p1652, %f19, 0f4086232B;
	@%p1652 bra 	$L__BB2_801;
	setp.lt.f64 	%p1653, %fd8165, 0d0000000000000000;
	add.f64 	%fd6332, %fd8165, 0d7FF0000000000000;
	selp.f64 	%fd8170, 0d0000000000000000, %fd6332, %p1653;
	setp.geu.f32 	%p1654, %f19, 0f40874800;
	@%p1654 bra 	$L__BB2_801;
	shr.u32 	%r3142, %r600, 31;
	add.s32 	%r3143, %r600, %r3142;
	shr.s32 	%r3144, %r3143, 1;
	shl.b32 	%r3145, %r3144, 20;
	add.s32 	%r3146, %r602, %r3145;
	mov.b64 	%fd6333, {%r601, %r3146};
	sub.s32 	%r3147, %r600, %r3144;
	shl.b32 	%r3148, %r3147, 20;
	add.s32 	%r3149, %r3148, 1072693248;
	mov.b32 	%r3150, 0;
	mov.b64 	%fd6334, {%r3150, %r3149};
	mul.f64 	%fd8170, %fd6334, %fd6333;
$L__BB2_801:
	fma.rn.f64 	%fd6335, %fd8169, 0d3FF71547652B82FE, 0d4338000000000000;
	{
	.reg .b32 %temp; 
	mov.b64 	{%r603, %temp}, %fd6335;
	}
	mov.f64 	%fd6336, 0dC338000000000000;
	add.rn.f64 	%fd6337, %fd6335, %fd6336;
	fma.rn.f64 	%fd6338, %fd6337, 0dBFE62E42FEFA39EF, %fd8169;
	fma.rn.f64 	%fd6339, %fd6337, 0dBC7ABC9E3B39803F, %fd6338;
	fma.rn.f64 	%fd6340, %fd6339, 0d3E5ADE1569CE2BDF, 0d3E928AF3FCA213EA;
	fma.rn.f64 	%fd6341, %fd6340, %fd6339, 0d3EC71DEE62401315;
	fma.rn.f64 	%fd6342, %fd6341, %fd6339, 0d3EFA01997C89EB71;
	fma.rn.f64 	%fd6343, %fd6342, %fd6339, 0d3F2A01A014761F65;
	fma.rn.f64 	%fd6344, %fd6343, %fd6339, 0d3F56C16C1852B7AF;
	fma.rn.f64 	%fd6345, %fd6344, %fd6339, 0d3F81111111122322;
	fma.rn.f64 	%fd6346, %fd6345, %fd6339, 0d3FA55555555502A1;
	fma.rn.f64 	%fd6347, %fd6346, %fd6339, 0d3FC5555555555511;
	fma.rn.f64 	%fd6348, %fd6347, %fd6339, 0d3FE000000000000B;
	fma.rn.f64 	%fd6349, %fd6348, %fd6339, 0d3FF0000000000000;
	fma.rn.f64 	%fd6350, %fd6349, %fd6339, 0d3FF0000000000000;
	{
	.reg .b32 %temp; 
	mov.b64 	{%r604, %temp}, %fd6350;
	}
	{
	.reg .b32 %temp; 
	mov.b64 	{%temp, %r605}, %fd6350;
	}
	shl.b32 	%r3151, %r603, 20;
	add.s32 	%r3152, %r3151, %r605;
	mov.b64 	%fd8171, {%r604, %r3152};
	{
	.reg .b32 %temp; 
	mov.b64 	{%temp, %r3153}, %fd8169;
	}
	mov.b32 	%f52, %r3153;
	abs.f32 	%f20, %f52;
	setp.lt.f32 	%p1655, %f20, 0f4086232B;
	@%p1655 bra 	$L__BB2_804;
	setp.lt.f64 	%p1656, %fd8169, 0d0000000000000000;
	add.f64 	%fd6351, %fd8169, 0d7FF0000000000000;
	selp.f64 	%fd8171, 0d0000000000000000, %fd6351, %p1656;
	setp.geu.f32 	%p1657, %f20, 0f40874800;
	@%p1657 bra 	$L__BB2_804;
	shr.u32 	%r3154, %r603, 31;
	add.s32 	%r3155, %r603, %r3154;
	shr.s32 	%r3156, %r3155, 1;
	shl.b32 	%r3157, %r3156, 20;
	add.s32 	%r3158, %r605, %r3157;
	mov.b64 	%fd6352, {%r604, %r3158};
	sub.s32 	%r3159, %r603, %r3156;
	shl.b32 	%r3160, %r3159, 20;
	add.s32 	%r3161, %r3160, 1072693248;
	mov.b32 	%r3162, 0;
	mov.b64 	%fd6353, {%r3162, %r3161};
	mul.f64 	%fd8171, %fd6353, %fd6352;
$L__BB2_804:
	sub.f64 	%fd6354, %fd8170, %fd8171;
	mul.f64 	%fd6355, %fd711, %fd6354;
	div.rn.f64 	%fd916, %fd6355, %fd8158;
	mul.f64 	%fd6356, %fd712, %fd8170;
	mul.f64 	%fd6357, %fd713, %fd8171;
	sub.f64 	%fd6358, %fd6356, %fd6357;
	mul.f64 	%fd6359, %fd711, %fd6358;
	div.rn.f64 	%fd917, %fd6359, %fd8158;
	setp.leu.f64 	%p1658, %fd714, %fd715;
	@%p1658 bra 	$L__BB2_806;
	mul.f64 	%fd6469, %fd714, 0dBFE0000000000000;
	mul.f64 	%fd8181, %fd714, %fd6469;
	neg.f64 	%fd8182, %fd714;
	mov.f64 	%fd8183, 0d0000000000000000;
	mov.f64 	%fd8184, %fd8183;
	bra.uni 	$L__BB2_828;
$L__BB2_806:
	sub.f64 	%fd920, %fd710, %fd714;
	{
	.reg .b32 %temp; 
	mov.b64 	{%temp, %r3911}, %fd920;
	}
	{
	.reg .b32 %temp; 
	mov.b64 	{%r3912, %temp}, %fd920;
	}
	setp.gt.s32 	%p1659, %r3911, 1048575;
	mov.b32 	%r3905, -1023;
	mov.f64 	%fd8172, %fd920;
	mov.u32 	%r3903, %r3911;
	mov.u32 	%r3904, %r3912;
	@%p1659 bra 	$L__BB2_808;
	mul.f64 	%fd8172, %fd920, 0d4350000000000000;
	{
	.reg .b32 %temp; 
	mov.b64 	{%temp, %r3903}, %fd8172;
	}
	{
	.reg .b32 %temp; 
	mov.b64 	{%r3904, %temp}, %fd8172;
	}
	mov.b32 	%r3905, -1077;
$L__BB2_808:
	add.s32 	%r3165, %r3903, -1;
	setp.gt.u32 	%p1660, %r3165, 2146435070;
	@%p1660 bra 	$L__BB2_812;
	shr.u32 	%r3168, %r3903, 20;
	add.s32 	%r3906, %r3905, %r3168;
	and.b32  	%r3169, %r3903, 1048575;
	or.b32  	%r3170, %r3169, 1072693248;
	mov.b64 	%fd8173, {%r3904, %r3170};
	setp.lt.u32 	%p1662, %r3170, 1073127583;
	@%p1662 bra 	$L__BB2_811;
	{
	.reg .b32 %temp; 
	mov.b64 	{%r3171, %temp}, %fd8173;
	}
	{
	.reg .b32 %temp; 
	mov.b64 	{%temp, %r3172}, %fd8173;
	}
	add.s32 	%r3173, %r3172, -1048576;
	mov.b64 	%fd8173, {%r3171, %r3173};
	add.s32 	%r3906, %r3906, 1;
$L__BB2_811:
	add.f64 	%fd6361, %fd8173, 0dBFF0000000000000;
	add.f64 	%fd6362, %fd8173, 0d3FF0000000000000;
	rcp.approx.ftz.f64 	%fd6363, %fd6362;
	neg.f64 	%fd6364, %fd6362;
	fma.rn.f64 	%fd6365, %fd6364, %fd6363, 0d3FF0000000000000;
	fma.rn.f64 	%fd6366, %fd6365, %fd6365, %fd6365;
	fma.rn.f64 	%fd6367, %fd6366, %fd6363, %fd6363;
	mul.f64 	%fd6368, %fd6361, %fd6367;
	fma.rn.f64 	%fd6369, %fd6361, %fd6367, %fd6368;
	mul.f64 	%fd6370, %fd6369, %fd6369;
	fma.rn.f64 	%fd6371, %fd6370, 0d3EB1380B3AE80F1E, 0d3ED0EE258B7A8B04;
	fma.rn.f64 	%fd6372, %fd6371, %fd6370, 0d3EF3B2669F02676F;
	fma.rn.f64 	%fd6373, %fd6372, %fd6370, 0d3F1745CBA9AB0956;
	fma.rn.f64 	%fd6374, %fd6373, %fd6370, 0d3F3C71C72D1B5154;
	fma.rn.f64 	%fd6375, %fd6374, %fd6370, 0d3F624924923BE72D;
	fma.rn.f64 	%fd6376, %fd6375, %fd6370, 0d3F8999999999A3C4;
	fma.rn.f64 	%fd6377, %fd6376, %fd6370, 0d3FB5555555555554;
	sub.f64 	%fd6378, %fd6361, %fd6369;
	add.f64 	%fd6379, %fd6378, %fd6378;
	neg.f64 	%fd6380, %fd6369;
	fma.rn.f64 	%fd6381, %fd6380, %fd6361, %fd6379;
	mul.f64 	%fd6382, %fd6367, %fd6381;
	mul.f64 	%fd6383, %fd6370, %fd6377;
	fma.rn.f64 	%fd6384, %fd6383, %fd6369, %fd6382;
	xor.b32  	%r3174, %r3906, -2147483648;
	mov.b32 	%r3175, 1127219200;
	mov.b64 	%fd6385, {%r3174, %r3175};
	sub.f64 	%fd6386, %fd6385, %fd3;
	fma.rn.f64 	%fd6387, %fd6386, 0d3FE62E42FEFA39EF, %fd6369;
	fma.rn.f64 	%fd6388, %fd6386, 0dBFE62E42FEFA39EF, %fd6387;
	sub.f64 	%fd6389, %fd6388, %fd6369;
	sub.f64 	%fd6390, %fd6384, %fd6389;
	fma.rn.f64 	%fd6391, %fd6386, 0d3C7ABC9E3B39803F, %fd6390;
	add.f64 	%fd8174, %fd6387, %fd6391;
	bra.uni 	$L__BB2_813;
$L__BB2_812:
	fma.rn.f64 	%fd6360, %fd8172, 0d7FF0000000000000, 0d7FF0000000000000;
	{
	.reg .b32 %temp; 
	mov.b64 	{%temp, %r3166}, %fd8172;
	}
	and.b32  	%r3167, %r3166, 2147483647;
	setp.eq.s32 	%p1661, %r3167, 0;
	selp.f64 	%fd8174, 0dFFF0000000000000, %fd6360, %p1661;
$L__BB2_813:
	setp.gt.s32 	%p1663, %r3907, 1048575;
	mul.f64 	%fd6392, %fd699, %fd8174;
	sub.f64 	%fd8181, %fd709, %fd6392;
	mov.b32 	%r3909, -1023;
	mov.f64 	%fd8175, %fd700;
	@%p1663 bra 	$L__BB2_815;
	mul.f64 	%fd8175, %fd700, 0d4350000000000000;
	{
	.reg .b32 %temp; 
	mov.b64 	{%temp, %r3907}, %fd8175;
	}
	{
	.reg .b32 %temp; 
	mov.b64 	{%r3908, %temp}, %fd8175;
	}
	mov.b32 	%r3909, -1077;
$L__BB2_815:
	add.s32 	%r3178, %r3907, -1;
	setp.gt.u32 	%p1664, %r3178, 2146435070;
	@%p1664 bra 	$L__BB2_819;
	shr.u32 	%r3181, %r3907, 20;
	add.s32 	%r3910, %r3909, %r3181;
	and.b32  	%r3182, %r3907, 1048575;
	or.b32  	%r3183, %r3182, 1072693248;
	mov.b64 	%fd8176, {%r3908, %r3183};
	setp.lt.u32 	%p1666, %r3183, 1073127583;
	@%p1666 bra 	$L__BB2_818;
	{
	.reg .b32 %temp; 
	mov.b64 	{%r3184, %temp}, %fd8176;
	}
	{
	.reg .b32 %temp; 
	mov.b64 	{%temp, %r3185}, %fd8176;
	}
	add.s32 	%r3186, %r3185, -1048576;
	mov.b64 	%fd8176, {%r3184, %r3186};
	add.s32 	%r3910, %r3910, 1;
$L__BB2_818:
	add.f64 	%fd6394, %fd8176, 0dBFF0000000000000;
	add.f64 	%fd6395, %fd8176, 0d3FF0000000000000;
	rcp.approx.ftz.f64 	%fd6396, %fd6395;
	neg.f64 	%fd6397, %fd6395;
	fma.rn.f64 	%fd6398, %fd6397, %fd6396, 0d3FF0000000000000;
	fma.rn.f64 	%fd6399, %fd6398, %fd6398, %fd6398;
	fma.rn.f64 	%fd6400, %fd6399, %fd6396, %fd6396;
	mul.f64 	%fd6401, %fd6394, %fd6400;
	fma.rn.f64 	%fd6402, %fd6394, %fd6400, %fd6401;
	mul.f64 	%fd6403, %fd6402, %fd6402;
	fma.rn.f64 	%fd6404, %fd6403, 0d3EB1380B3AE80F1E, 0d3ED0EE258B7A8B04;
	fma.rn.f64 	%fd6405, %fd6404, %fd6403, 0d3EF3B2669F02676F;
	fma.rn.f64 	%fd6406, %fd6405, %fd6403, 0d3F1745CBA9AB0956;
	fma.rn.f64 	%fd6407, %fd6406, %fd6403, 0d3F3C71C72D1B5154;
	fma.rn.f64 	%fd6408, %fd6407, %fd6403, 0d3F624924923BE72D;
	fma.rn.f64 	%fd6409, %fd6408, %fd6403, 0d3F8999999999A3C4;
	fma.rn.f64 	%fd6410, %fd6409, %fd6403, 0d3FB5555555555554;
	sub.f64 	%fd6411, %fd6394, %fd6402;
	add.f64 	%fd6412, %fd6411, %fd6411;
	neg.f64 	%fd6413, %fd6402;
	fma.rn.f64 	%fd6414, %fd6413, %fd6394, %fd6412;
	mul.f64 	%fd6415, %fd6400, %fd6414;
	mul.f64 	%fd6416, %fd6403, %fd6410;
	fma.rn.f64 	%fd6417, %fd6416, %fd6402, %fd6415;
	xor.b32  	%r3187, %r3910, -2147483648;
	mov.b32 	%r3188, 1127219200;
	mov.b64 	%fd6418, {%r3187, %r3188};
	sub.f64 	%fd6419, %fd6418, %fd3;
	fma.rn.f64 	%fd6420, %fd6419, 0d3FE62E42FEFA39EF, %fd6402;
	fma.rn.f64 	%fd6421, %fd6419, 0dBFE62E42FEFA39EF, %fd6420;
	sub.f64 	%fd6422, %fd6421, %fd6402;
	sub.f64 	%fd6423, %fd6417, %fd6422;
	fma.rn.f64 	%fd6424, %fd6419, 0d3C7ABC9E3B39803F, %fd6423;
	add.f64 	%fd8177, %fd6420, %fd6424;
	bra.uni 	$L__BB2_820;
$L__BB2_819:
	fma.rn.f64 	%fd6393, %fd8175, 0d7FF0000000000000, 0d7FF0000000000000;
	{
	.reg .b32 %temp; 
	mov.b64 	{%temp, %r3179}, %fd8175;
	}
	and.b32  	%r3180, %r3179, 2147483647;
	setp.eq.s32 	%p1665, %r3180, 0;
	selp.f64 	%fd8177, 0dFFF0000000000000, %fd6393, %p1665;
$L__BB2_820:
	setp.gt.s32 	%p1667, %r3911, 1048575;
	mov.b32 	%r3913, -1023;
	mov.f64 	%fd8178, %fd920;
	@%p1667 bra 	$L__BB2_822;
	mul.f64 	%fd8178, %fd920, 0d4350000000000000;
	{
	.reg .b32 %temp; 
	mov.b64 	{%temp, %r3911}, %fd8178;
	}
	{
	.reg .b32 %temp; 
	mov.b64 	{%r3912, %temp}, %fd8178;
	}
	mov.b32 	%r3913, -1077;
$L__BB2_822:
	add.s32 	%r3191, %r3911, -1;
	setp.gt.u32 	%p1668, %r3191, 2146435070;
	@%p1668 bra 	$L__BB2_826;
	shr.u32 	%r3194, %r3911, 20;
	add.s32 	%r3914, %r3913, %r3194;
	and.b32  	%r3195, %r3911, 1048575;
	or.b32  	%r3196, %r3195, 1072693248;
	mov.b64 	%fd8179, {%r3912, %r3196};
	setp.lt.u32 	%p1670, %r3196, 1073127583;
	@%p1670 bra 	$L__BB2_825;
	{
	.reg .b32 %temp; 
	mov.b64 	{%r3197, %temp}, %fd8179;
	}
	{
	.reg .b32 %temp; 
	mov.b64 	{%temp, %r3198}, %fd8179;
	}
	add.s32 	%r3199, %r3198, -1048576;
	mov.b64 	%fd8179, {%r3197, %r3199};
	add.s32 	%r3914, %r3914, 1;
$L__BB2_825:
	add.f64 	%fd6426, %fd8179, 0dBFF0000000000000;
	add.f64 	%fd6427, %fd8179, 0d3FF0000000000000;
	rcp.approx.ftz.f64 	%fd6428, %fd6427;
	neg.f64 	%fd6429, %fd6427;
	fma.rn.f64 	%fd6430, %fd6429, %fd6428, 0d3FF0000000000000;
	fma.rn.f64 	%fd6431, %fd6430, %fd6430, %fd6430;
	fma.rn.f64 	%fd6432, %fd6431, %fd6428, %fd6428;
	mul.f64 	%fd6433, %fd6426, %fd6432;
	fma.rn.f64 	%fd6434, %fd6426, %fd6432, %fd6433;
	mul.f64 	%fd6435, %fd6434, %fd6434;
	fma.rn.f64 	%fd6436, %fd6435, 0d3EB1380B3AE80F1E, 0d3ED0EE258B7A8B04;
	fma.rn.f64 	%fd6437, %fd6436, %fd6435, 0d3EF3B2669F02676F;
	fma.rn.f64 	%fd6438, %fd6437, %fd6435, 0d3F1745CBA9AB0956;
	fma.rn.f64 	%fd6439, %fd6438, %fd6435, 0d3F3C71C72D1B5154;
	fma.rn.f64 	%fd6440, %fd6439, %fd6435, 0d3F624924923BE72D;
	fma.rn.f64 	%fd6441, %fd6440, %fd6435, 0d3F8999999999A3C4;
	fma.rn.f64 	%fd6442, %fd6441, %fd6435, 0d3FB5555555555554;
	sub.f64 	%fd6443, %fd6426, %fd6434;
	add.f64 	%fd6444, %fd6443, %fd6443;
	neg.f64 	%fd6445, %fd6434;
	fma.rn.f64 	%fd6446, %fd6445, %fd6426, %fd6444;
	mul.f64 	%fd6447, %fd6432, %fd6446;
	mul.f64 	%fd6448, %fd6435, %fd6442;
	fma.rn.f64 	%fd6449, %fd6448, %fd6434, %fd6447;
	xor.b32  	%r3200, %r3914, -2147483648;
	mov.b32 	%r3201, 1127219200;
	mov.b64 	%fd6450, {%r3200, %r3201};
	sub.f64 	%fd6451, %fd6450, %fd3;
	fma.rn.f64 	%fd6452, %fd6451, 0d3FE62E42FEFA39EF, %fd6434;
	fma.rn.f64 	%fd6453, %fd6451, 0dBFE62E42FEFA39EF, %fd6452;
	sub.f64 	%fd6454, %fd6453, %fd6434;
	sub.f64 	%fd6455, %fd6449, %fd6454;
	fma.rn.f64 	%fd6456, %fd6451, 0d3C7ABC9E3B39803F, %fd6455;
	add.f64 	%fd8180, %fd6452, %fd6456;
	bra.uni 	$L__BB2_827;
$L__BB2_826:
	fma.rn.f64 	%fd6425, %fd8178, 0d7FF0000000000000, 0d7FF0000000000000;
	{
	.reg .b32 %temp; 
	mov.b64 	{%temp, %r3192}, %fd8178;
	}
	and.b32  	%r3193, %r3192, 2147483647;
	setp.eq.s32 	%p1669, %r3193, 0;
	selp.f64 	%fd8180, 0dFFF0000000000000, %fd6425, %p1669;
$L__BB2_827:
	add.f64 	%fd6457, %fd8177, 0d3FF0000000000000;
	sub.f64 	%fd6458, %fd6457, %fd8180;
	rcp.rn.f64 	%fd6459, %fd698;
	mul.f64 	%fd6460, %fd699, %fd6459;
	div.rn.f64 	%fd6461, %fd6460, %fd920;
	sub.f64 	%fd8184, %fd6458, %fd6461;
	mul.f64 	%fd6462, %fd698, %fd698;
	div.rn.f64 	%fd6463, %fd699, %fd6462;
	add.f64 	%fd6464, %fd6463, 0d3FF0000000000000;
	mul.f64 	%fd6465, %fd699, %fd6464;
	div.rn.f64 	%fd6466, %fd6465, %fd920;
	add.f64 	%fd6467, %fd698, %fd700;
	sub.f64 	%fd8183, %fd6466, %fd6467;
	div.rn.f64 	%fd8182, %fd699, %fd920;
$L__BB2_828:
	{
	.reg .b32 %temp; 
	mov.b64 	{%temp, %r3915}, %fd8185;
	}
	{
	.reg .b32 %temp; 
	mov.b64 	{%r3916, %temp}, %fd8185;
	}
	setp.gt.s32 	%p1671, %r3915, 1048575;
	mov.b32 	%r3917, -1023;
	@%p1671 bra 	$L__BB2_830;
	mul.f64 	%fd8185, %fd8185, 0d4350000000000000;
	{
	.reg .b32 %temp; 
	mov.b64 	{%temp, %r3915}, %fd8185;
	}
	{
	.reg .b32 %temp; 
	mov.b64 	{%r3916, %temp}, %fd8185;
	}
	mov.b32 	%r3917, -1077;
$L__BB2_830:
	add.s32 	%r3204, %r3915, -1;
	setp.gt.u32 	%p1672, %r3204, 2146435070;
	@%p1672 bra 	$L__BB2_834;
	shr.u32 	%r3207, %r3915, 20;
	add.s32 	%r3918, %r3917, %r3207;
	and.b32  	%r3208, %r3915, 1048575;
	or.b32  	%r3209, %r3208, 1072693248;
	mov.b64 	%fd8186, {%r3916, %r3209};
	setp.lt.u32 	%p1674, %r3209, 1073127583;
	@%p1674 bra 	$L__BB2_833;
	{
	.reg .b32 %temp; 
	mov.b64 	{%r3210, %temp}, %fd8186;
	}
	{
	.reg .b32 %temp; 
	mov.b64 	{%temp, %r3211}, %fd8186;
	}
	add.s32 	%r3212, %r3211, -1048576;
	mov.b64 	%fd8186, {%r3210, %r3212};
	add.s32 	%r3918, %r3918, 1;
$L__BB2_833:
	add.f64 	%fd6471, %fd8186, 0dBFF0000000000000;
	add.f64 	%fd6472, %fd8186, 0d3FF0000000000000;
	rcp.approx.ftz.f64 	%fd6473, %fd6472;
	neg.f64 	%fd6474, %fd6472;
	fma.rn.f64 	%fd6475, %fd6474, %fd6473, 0d3FF0000000000000;
	fma.rn.f64 	%fd6476, %fd6475, %fd6475, %fd6475;
	fma.rn.f64 	%fd6477, %fd6476, %fd6473, %fd6473;
	mul.f64 	%fd6478, %fd6471, %fd6477;
	fma.rn.f64 	%fd6479, %fd6471, %fd6477, %fd6478;
	mul.f64 	%fd6480, %fd6479, %fd6479;
	fma.rn.f64 	%fd6481, %fd6480, 0d3EB1380B3AE80F1E, 0d3ED0EE258B7A8B04;
	fma.rn.f64 	%fd6482, %fd6481, %fd6480, 0d3EF3B2669F02676F;
	fma.rn.f64 	%fd6483, %fd6482, %fd6480, 0d3F1745CBA9AB0956;
	fma.rn.f64 	%fd6484, %fd6483, %fd6480, 0d3F3C71C72D1B5154;
	fma.rn.f64 	%fd6485, %fd6484, %fd6480, 0d3F624924923BE72D;
	fma.rn.f64 	%fd6486, %fd6485, %fd6480, 0d3F8999999999A3C4;
	fma.rn.f64 	%fd6487, %fd6486, %fd6480, 0d3FB5555555555554;
	sub.f64 	%fd6488, %fd6471, %fd6479;
	add.f64 	%fd6489, %fd6488, %fd6488;
	neg.f64 	%fd6490, %fd6479;
	fma.rn.f64 	%fd6491, %fd6490, %fd6471, %fd6489;
	mul.f64 	%fd6492, %fd6477, %fd6491;
	mul.f64 	%fd6493, %fd6480, %fd6487;
	fma.rn.f64 	%fd6494, %fd6493, %fd6479, %fd6492;
	xor.b32  	%r3213, %r3918, -2147483648;
	mov.b32 	%r3214, 1127219200;
	mov.b64 	%fd6495, {%r3213, %r3214};
	sub.f64 	%fd6496, %fd6495, %fd3;
	fma.rn.f64 	%fd6497, %fd6496, 0d3FE62E42FEFA39EF, %fd6479;
	fma.rn.f64 	%fd6498, %fd6496, 0dBFE62E42FEFA39EF, %fd6497;
	sub.f64 	%fd6499, %fd6498, %fd6479;
	sub.f64 	%fd6500, %fd6494, %fd6499;
	fma.rn.f64 	%fd6501, %fd6496, 0d3C7ABC9E3B39803F, %fd6500;
	add.f64 	%fd8187, %fd6497, %fd6501;
	bra.uni 	$L__BB2_835;
$L__BB2_834:
	fma.rn.f64 	%fd6470, %fd8185, 0d7FF0000000000000, 0d7FF0000000000000;
	{
	.reg .b32 %temp; 
	mov.b64 	{%temp, %r3205}, %fd8185;
	}
	and.b32  	%r3206, %r3205, 2147483647;
	setp.eq.s32 	%p1673, %r3206, 0;
	selp.f64 	%fd8187, 0dFFF0000000000000, %fd6470, %p1673;
$L__BB2_835:
	sub.f64 	%fd6502, %fd8181, %fd8187;
	sub.f64 	%fd8188, %fd6502, %fd8161;
	neg.f64 	%fd6503, %fd711;
	mul.f64 	%fd6504, %fd8182, %fd6503;
	sub.f64 	%fd8189, %fd6504, %fd916;
	neg.f64 	%fd6505, %fd714;
	mul.f64 	%fd6506, %fd711, %fd6505;
	mul.f64 	%fd6507, %fd6506, %fd8182;
	sub.f64 	%fd6508, %fd6507, %fd711;
	sub.f64 	%fd8190, %fd6508, %fd917;
	div.rn.f64 	%fd6509, %fd8157, %fd8158;
	sub.f64 	%fd8191, %fd8183, %fd6509;
	div.rn.f64 	%fd6510, %fd8156, %fd8158;
	sub.f64 	%fd8192, %fd8184, %fd6510;
$L__BB2_836:
	abs.f64 	%fd6511, %fd8188;
	setp.equ.f64 	%p1675, %fd6511, 0d7FF0000000000000;
	@%p1675 bra 	$L__BB2_1307;
	sub.f64 	%fd971, %fd8188, %fd8062;
	fma.rn.f64 	%fd6512, %fd971, 0d3FF71547652B82FE, 0d4338000000000000;
	{
	.reg .b32 %temp; 
	mov.b64 	{%r642, %temp}, %fd6512;
	}
	mov.f64 	%fd6513, 0dC338000000000000;
	add.rn.f64 	%fd6514, %fd6512, %fd6513;
	fma.rn.f64 	%fd6515, %fd6514, 0dBFE62E42FEFA39EF, %fd971;
	fma.rn.f64 	%fd6516, %fd6514, 0dBC7ABC9E3B39803F, %fd6515;
	fma.rn.f64 	%fd6517, %fd6516, 0d3E5ADE1569CE2BDF, 0d3E928AF3FCA213EA;
	fma.rn.f64 	%fd6518, %fd6517, %fd6516, 0d3EC71DEE62401315;
	fma.rn.f64 	%fd6519, %fd6518, %fd6516, 0d3EFA01997C89EB71;
	fma.rn.f64 	%fd6520, %fd6519, %fd6516, 0d3F2A01A014761F65;
	fma.rn.f64 	%fd6521, %fd6520, %fd6516, 0d3F56C16C1852B7AF;
	fma.rn.f64 	%fd6522, %fd6521, %fd6516, 0d3F81111111122322;
	fma.rn.f64 	%fd6523, %fd6522, %fd6516, 0d3FA55555555502A1;
	fma.rn.f64 	%fd6524, %fd6523, %fd6516, 0d3FC5555555555511;
	fma.rn.f64 	%fd6525, %fd6524, %fd6516, 0d3FE000000000000B;
	fma.rn.f64 	%fd6526, %fd6525, %fd6516, 0d3FF0000000000000;
	fma.rn.f64 	%fd6527, %fd6526, %fd6516, 0d3FF0000000000000;
	{
	.reg .b32 %temp; 
	mov.b64 	{%r643, %temp}, %fd6527;
	}
	{
	.reg .b32 %temp; 
	mov.b64 	{%temp, %r644}, %fd6527;
	}
	shl.b32 	%r3215, %r642, 20;
	add.s32 	%r3216, %r3215, %r644;
	mov.b64 	%fd8193, {%r643, %r3216};
	{
	.reg .b32 %temp; 
	mov.b64 	{%temp, %r3217}, %fd971;
	}
	mov.b32 	%f53, %r3217;
	abs.f32 	%f21, %f53;
	setp.lt.f32 	%p1676, %f21, 0f4086232B;
	@%p1676 bra 	$L__BB2_840;
	setp.lt.f64 	%p1677, %fd971, 0d0000000000000000;
	add.f64 	%fd6528, %fd971, 0d7FF0000000000000;
	selp.f64 	%fd8193, 0d0000000000000000, %fd6528, %p1677;
	setp.geu.f32 	%p1678, %f21, 0f40874800;
	@%p1678 bra 	$L__BB2_840;
	shr.u32 	%r3218, %r642, 31;
	add.s32 	%r3219, %r642, %r3218;
	shr.s32 	%r3220, %r3219, 1;
	shl.b32 	%r3221, %r3220, 20;
	add.s32 	%r3222, %r644, %r3221;
	mov.b64 	%fd6529, {%r643, %r3222};
	sub.s32 	%r3223, %r642, %r3220;
	shl.b32 	%r3224, %r3223, 20;
	add.s32 	%r3225, %r3224, 1072693248;
	mov.b32 	%r3226, 0;
	mov.b64 	%fd6530, {%r3226, %r3225};
	mul.f64 	%fd8193, %fd6530, %fd6529;
$L__BB2_840:
	mov.b64 	%rd473, %fd8193;
	setp.lt.s64 	%p1679, %rd473, 0;
	and.b64  	%rd474, %rd473, 9223372036854775807;
	add.s64 	%rd475, %rd474, -4503599627370496;
	setp.lt.u64 	%p1680, %rd475, 9214364837600034816;
	and.pred  	%p1681, %p1680, %p1679;
	add.s64 	%rd476, %rd474, -1;
	setp.lt.u64 	%p1682, %rd476, 4503599627370495;
	and.pred  	%p1683, %p1682, %p1679;
	setp.eq.s64 	%p1684, %rd474, 0;
	or.pred  	%p1685, %p1684, %p1683;
	setp.eq.s64 	%p1686, %rd474, 9218868437227405312;
	or.pred  	%p1687, %p1685, %p1686;
	setp.gt.s64 	%p1688, %rd474, 9218868437227405312;
	or.pred  	%p1689, %p1687, %p1688;
	or.pred  	%p1690, %p1689, %p1681;
	@%p1690 bra 	$L__BB2_1307;
	setp.eq.s32 	%p1691, %r326, 0;
	@%p1691 bra 	$L__BB2_843;
	mul.wide.u32 	%rd477, %r329, 8;
	add.s64 	%rd478, %rd5, %rd477;
	neg.f64 	%fd6531, %fd528;
	mul.f64 	%fd6532, %fd8193, %fd6531;
	atom.global.add.f64 	%fd6533, [%rd478], %fd6532;
$L__BB2_843:
	setp.eq.s32 	%p1692, %r334, 0;
	@%p1692 bra 	$L__BB2_878;
	mov.b32 	%r3919, 0;
$L__BB2_845:
	ld.param.u32 	%r3680, [unbinned_batch_nll_grad_param_12];
	ld.param.u64 	%rd702, [unbinned_batch_nll_grad_param_6];
	add.s32 	%r3228, %r3919, %r330;
	cvta.to.global.u64 	%rd479, %rd702;
	mul.wide.u32 	%rd480, %r3228, 32;
	add.s64 	%rd481, %rd479, %rd480;
	add.s64 	%rd25, %rd481, 4;
	ld.global.nc.u32 	%r646, [%rd481+4];
	setp.ge.u32 	%p1693, %r646, %r3680;
	mov.f64 	%fd8200, 0d0000000000000000;
	@%p1693 bra 	$L__BB2_877;
	ld.global.nc.u32 	%r3229, [%rd25+-4];
	ld.global.nc.u32 	%r647, [%rd25+4];
	ld.global.nc.f64 	%fd976, [%rd25+12];
	ld.global.nc.f64 	%fd8194, [%rd25+20];
	shl.b32 	%r3230, %r646, 3;
	add.s32 	%r3232, %r2793, %r3230;
	ld.shared.f64 	%fd978, [%r3232];
	setp.eq.s32 	%p1694, %r3229, 1;
	@%p1694 bra 	$L__BB2_864;
	setp.ne.s32 	%p1695, %r3229, 0;
	@%p1695 bra 	$L__BB2_875;
	mov.b64 	%rd490, %fd976;
	setp.lt.s64 	%p1730, %rd490, 0;
	and.b64  	%rd491, %rd490, 9223372036854775807;
	add.s64 	%rd492, %rd491, -4503599627370496;
	setp.lt.u64 	%p1731, %rd492, 9214364837600034816;
	and.pred  	%p1732, %p1731, %p1730;
	add.s64 	%rd493, %rd491, -1;
	setp.lt.u64 	%p1733, %rd493, 4503599627370495;
	and.pred  	%p1734, %p1733, %p1730;
	setp.eq.s64 	%p1735, %rd491, 0;
	or.pred  	%p1736, %p1735, %p1734;
	setp.eq.s64 	%p1737, %rd491, 9218868437227405312;
	or.pred  	%p1738, %p1736, %p1737;
	setp.gt.s64 	%p1739, %rd491, 9218868437227405312;
	or.pred  	%p1740, %p1738, %p1739;
	or.pred  	%p1741, %p1740, %p1732;
	abs.f64 	%fd6562, %fd8194;
	setp.equ.f64 	%p1742, %fd6562, 0d7FF0000000000000;
	or.pred  	%p1743, %p1741, %p1742;
	setp.leu.f64 	%p1744, %fd8194, 0d0000000000000000;
	or.pred  	%p1745, %p1743, %p1744;
	abs.f64 	%fd6564, %fd978;
	setp.equ.f64 	%p1746, %fd6564, 0d7FF0000000000000;
	or.pred  	%p1747, %p1745, %p1746;
	@%p1747 bra 	$L__BB2_875;
	setp.ltu.f64 	%p1748, %fd978, 0d0000000000000000;
	@%p1748 bra 	$L__BB2_857;
	{
	.reg .b32 %temp; 
	mov.b64 	{%temp, %r3920}, %fd8194;
	}
	{
	.reg .b32 %temp; 
	mov.b64 	{%r3921, %temp}, %fd8194;
	}
	setp.gt.s32 	%p1749, %r3920, 1048575;
	mov.b32 	%r3922, -1023;
	@%p1749 bra 	$L__BB2_852;
	mul.f64 	%fd8194, %fd8194, 0d4350000000000000;
	{
	.reg .b32 %temp; 
	mov.b64 	{%temp, %r3920}, %fd8194;
	}
	{
	.reg .b32 %temp; 
	mov.b64 	{%r3921, %temp}, %fd8194;
	}
	mov.b32 	%r3922, -1077;
$L__BB2_852:
	add.s32 	%r3235, %r3920, -1;
	setp.gt.u32 	%p1750, %r3235, 2146435070;
	@%p1750 bra 	$L__BB2_856;
	shr.u32 	%r3238, %r3920, 20;
	add.s32 	%r3923, %r3922, %r3238;
	and.b32  	%r3239, %r3920, 1048575;
	or.b32  	%r3240, %r3239, 1072693248;
	mov.b64 	%fd8195, {%r3921, %r3240};
	setp.lt.u32 	%p1752, %r3240, 1073127583;
	@%p1752 bra 	$L__BB2_855;
	{
	.reg .b32 %temp; 
	mov.b64 	{%r3241, %temp}, %fd8195;
	}
	{
	.reg .b32 %temp; 
	mov.b64 	{%temp, %r3242}, %fd8195;
	}
	add.s32 	%r3243, %r3242, -1048576;
	mov.b64 	%fd8195, {%r3241, %r3243};
	add.s32 	%r3923, %r3923, 1;
$L__BB2_855:
	add.f64 	%fd6567, %fd8195, 0dBFF0000000000000;
	add.f64 	%fd6568, %fd8195, 0d3FF0000000000000;
	rcp.approx.ftz.f64 	%fd6569, %fd6568;
	neg.f64 	%fd6570, %fd6568;
	fma.rn.f64 	%fd6571, %fd6570, %fd6569, 0d3FF0000000000000;
	fma.rn.f64 	%fd6572, %fd6571, %fd6571, %fd6571;
	fma.rn.f64 	%fd6573, %fd6572, %fd6569, %fd6569;
	mul.f64 	%fd6574, %fd6567, %fd6573;
	fma.rn.f64 	%fd6575, %fd6567, %fd6573, %fd6574;
	mul.f64 	%fd6576, %fd6575, %fd6575;
	fma.rn.f64 	%fd6577, %fd6576, 0d3EB1380B3AE80F1E, 0d3ED0EE258B7A8B04;
	fma.rn.f64 	%fd6578, %fd6577, %fd6576, 0d3EF3B2669F02676F;
	fma.rn.f64 	%fd6579, %fd6578, %fd6576, 0d3F1745CBA9AB0956;
	fma.rn.f64 	%fd6580, %fd6579, %fd6576, 0d3F3C71C72D1B5154;
	fma.rn.f64 	%fd6581, %fd6580, %fd6576, 0d3F624924923BE72D;
	fma.rn.f64 	%fd6582, %fd6581, %fd6576, 0d3F8999999999A3C4;
	fma.rn.f64 	%fd6583, %fd6582, %fd6576, 0d3FB5555555555554;
	sub.f64 	%fd6584, %fd6567, %fd6575;
	add.f64 	%fd6585, %fd6584, %fd6584;
	neg.f64 	%fd6586, %fd6575;
	fma.rn.f64 	%fd6587, %fd6586, %fd6567, %fd6585;
	mul.f64 	%fd6588, %fd6573, %fd6587;
	mul.f64 	%fd6589, %fd6576, %fd6583;
	fma.rn.f64 	%fd6590, %fd6589, %fd6575, %fd6588;
	xor.b32  	%r3244, %r3923, -2147483648;
	mov.b32 	%r3245, 1127219200;
	mov.b64 	%fd6591, {%r3244, %r3245};
	sub.f64 	%fd6592, %fd6591, %fd3;
	fma.rn.f64 	%fd6593, %fd6592, 0d3FE62E42FEFA39EF, %fd6575;
	fma.rn.f64 	%fd6594, %fd6592, 0dBFE62E42FEFA39EF, %fd6593;
	sub.f64 	%fd6595, %fd6594, %fd6575;
	sub.f64 	%fd6596, %fd6590, %fd6595;
	fma.rn.f64 	%fd6597, %fd6592, 0d3C7ABC9E3B39803F, %fd6596;
	add.f64 	%fd8200, %fd6593, %fd6597;
	bra.uni 	$L__BB2_875;
$L__BB2_856:
	fma.rn.f64 	%fd6566, %fd8194, 0d7FF0000000000000, 0d7FF0000000000000;
	{
	.reg .b32 %temp; 
	mov.b64 	{%temp, %r3236}, %fd8194;
	}
	and.b32  	%r3237, %r3236, 2147483647;
	setp.eq.s32 	%p1751, %r3237, 0;
	selp.f64 	%fd8200, 0dFFF0000000000000, %fd6566, %p1751;
	bra.uni 	$L__BB2_875;
$L__BB2_857:
	{
	.reg .b32 %temp; 
	mov.b64 	{%temp, %r3924}, %fd976;
	}
	{
	.reg .b32 %temp; 
	mov.b64 	{%r3925, %temp}, %fd976;
	}
	setp.gt.s32 	%p1753, %r3924, 1048575;
	mov.b32 	%r3926, -1023;
	@%p1753 bra 	$L__BB2_859;
	mul.f64 	%fd976, %fd976, 0d4350000000000000;
	{
	.reg .b32 %temp; 
	mov.b64 	{%temp, %r3924}, %fd976;
	}
	{
	.reg .b32 %temp; 
	mov.b64 	{%r3925, %temp}, %fd976;
	}
	mov.b32 	%r3926, -1077;
$L__BB2_859:
	add.s32 	%r3248, %r3924, -1;
	setp.gt.u32 	%p1754, %r3248, 2146435070;
	@%p1754 bra 	$L__BB2_863;
	shr.u32 	%r3251, %r3924, 20;
	add.s32 	%r3927, %r3926, %r3251;
	and.b32  	%r3252, %r3924, 1048575;
	or.b32  	%r3253, %r3252, 1072693248;
	mov.b64 	%fd8197, {%r3925, %r3253};
	setp.lt.u32 	%p1756, %r3253, 1073127583;
	@%p1756 bra 	$L__BB2_862;
	{
	.reg .b32 %temp; 
	mov.b64 	{%r3254, %temp}, %fd8197;
	}
	{
	.reg .b32 %temp; 
	mov.b64 	{%temp, %r3255}, %fd8197;
	}
	add.s32 	%r3256, %r3255, -1048576;
	mov.b64 	%fd8197, {%r3254, %r3256};
	add.s32 	%r3927, %r3927, 1;
$L__BB2_862:
	add.f64 	%fd6599, %fd8197, 0dBFF0000000000000;
	add.f64 	%fd6600, %fd8197, 0d3FF0000000000000;
	rcp.approx.ftz.f64 	%fd6601, %fd6600;
	neg.f64 	%fd6602, %fd6600;
	fma.rn.f64 	%fd6603, %fd6602, %fd6601, 0d3FF0000000000000;
	fma.rn.f64 	%fd6604, %fd6603, %fd6603, %fd6603;
	fma.rn.f64 	%fd6605, %fd6604, %fd6601, %fd6601;
	mul.f64 	%fd6606, %fd6599, %fd6605;
	fma.rn.f64 	%fd6607, %fd6599, %fd6605, %fd6606;
	mul.f64 	%fd6608, %fd6607, %fd6607;
	fma.rn.f64 	%fd6609, %fd6608, 0d3EB1380B3AE80F1E, 0d3ED0EE258B7A8B04;
	fma.rn.f64 	%fd6610, %fd6609, %fd6608, 0d3EF3B2669F02676F;
	fma.rn.f64 	%fd6611, %fd6610, %fd6608, 0d3F1745CBA9AB0956;
	fma.rn.f64 	%fd6612, %fd6611, %fd6608, 0d3F3C71C72D1B5154;
	fma.rn.f64 	%fd6613, %fd6612, %fd6608, 0d3F624924923BE72D;
	fma.rn.f64 	%fd6614, %fd6613, %fd6608, 0d3F8999999999A3C4;
	fma.rn.f64 	%fd6615, %fd6614, %fd6608, 0d3FB5555555555554;
	sub.f64 	%fd6616, %fd6599, %fd6607;
	add.f64 	%fd6617, %fd6616, %fd6616;
	neg.f64 	%fd6618, %fd6607;
	fma.rn.f64 	%fd6619, %fd6618, %fd6599, %fd6617;
	mul.f64 	%fd6620, %fd6605, %fd6619;
	mul.f64 	%fd6621, %fd6608, %fd6615;
	fma.rn.f64 	%fd6622, %fd6621, %fd6607, %fd6620;
	xor.b32  	%r3257, %r3927, -2147483648;
	mov.b32 	%r3258, 1127219200;
	mov.b64 	%fd6623, {%r3257, %r3258};
	sub.f64 	%fd6624, %fd6623, %fd3;
	fma.rn.f64 	%fd6625, %fd6624, 0d3FE62E42FEFA39EF, %fd6607;
	fma.rn.f64 	%fd6626, %fd6624, 0dBFE62E42FEFA39EF, %fd6625;
	sub.f64 	%fd6627, %fd6626, %fd6607;
	sub.f64 	%fd6628, %fd6622, %fd6627;
	fma.rn.f64 	%fd6629, %fd6624, 0d3C7ABC9E3B39803F, %fd6628;
	add.f64 	%fd991, %fd6625, %fd6629;
	neg.f64 	%fd8200, %fd991;
	bra.uni 	$L__BB2_875;
$L__BB2_863:
	fma.rn.f64 	%fd6598, %fd976, 0d7FF0000000000000, 0d7FF0000000000000;
	{
	.reg .b32 %temp; 
	mov.b64 	{%temp, %r3249}, %fd976;
	}
	and.b32  	%r3250, %r3249, 2147483647;
	setp.eq.s32 	%p1755, %r3250, 0;
	selp.f64 	%fd992, 0dFFF0000000000000, %fd6598, %p1755;
	neg.f64 	%fd8200, %fd992;
	bra.uni 	$L__BB2_875;
$L__BB2_864:
	mov.b64 	%rd482, %fd976;
	setp.lt.s64 	%p1696, %rd482, 0;
	and.b64  	%rd483, %rd482, 9223372036854775807;
	add.s64 	%rd484, %rd483, -4503599627370496;
	setp.lt.u64 	%p1697, %rd484, 9214364837600034816;
	and.pred  	%p1698, %p1697, %p1696;
	add.s64 	%rd485, %rd483, -1;
	setp.lt.u64 	%p1699, %rd485, 4503599627370495;
	and.pred  	%p1700, %p1699, %p1696;
	setp.eq.s64 	%p1701, %rd483, 0;
	or.pred  	%p1702, %p1701, %p1700;
	setp.eq.s64 	%p1703, %rd483, 9218868437227405312;
	or.pred  	%p1704, %p1702, %p1703;
	setp.gt.s64 	%p1705, %rd483, 9218868437227405312;
	or.pred  	%p1706, %p1704, %p1705;
	or.pred  	%p1707, %p1706, %p1698;
	abs.f64 	%fd6536, %fd8194;
	setp.equ.f64 	%p1708, %fd6536, 0d7FF0000000000000;
	or.pred  	%p1709, %p1707, %p1708;
	setp.leu.f64 	%p1710, %fd8194, 0d0000000000000000;
	or.pred  	%p1711, %p1709, %p1710;
	abs.f64 	%fd6538, %fd978;
	setp.equ.f64 	%p1712, %fd6538, 0d7FF0000000000000;
	or.pred  	%p1713, %p1711, %p1712;
	@%p1713 bra 	$L__BB2_875;
	setp.ne.s32 	%p1714, %r647, 0;
	@%p1714 bra 	$L__BB2_869;
	setp.ltu.f64 	%p1717, %fd978, 0d0000000000000000;
	@%p1717 bra 	$L__BB2_868;
	add.f64 	%fd8198, %fd8194, 0dBFF0000000000000;
	mul.f64 	%fd8199, %fd8198, %fd978;
	bra.uni 	$L__BB2_874;
$L__BB2_868:
	mov.f64 	%fd6557, 0d3FF0000000000000;
	sub.f64 	%fd8198, %fd6557, %fd976;
	mul.f64 	%fd8199, %fd8198, %fd978;
	bra.uni 	$L__BB2_874;
$L__BB2_869:
	add.f64 	%fd8198, %fd8194, 0dBFF0000000000000;
	mov.f64 	%fd6540, 0d3FF0000000000000;
	sub.f64 	%fd1000, %fd6540, %fd976;
	setp.leu.f64 	%p1715, %fd978, 0d3FF0000000000000;
	@%p1715 bra 	$L__BB2_871;
	mul.f64 	%fd8199, %fd8198, %fd978;
	bra.uni 	$L__BB2_874;
$L__BB2_871:
	setp.geu.f64 	%p1716, %fd978, 0dBFF0000000000000;
	@%p1716 bra 	$L__BB2_873;
	mul.f64 	%fd8199, %fd1000, %fd978;
	mov.f64 	%fd8198, %fd1000;
	bra.uni 	$L__BB2_874;
$L__BB2_873:
	add.f64 	%fd6541, %fd1000, %fd8198;
	mul.f64 	%fd6542, %fd6541, 0d3FE0000000000000;
	sub.f64 	%fd6543, %fd8198, %fd1000;
	mul.f64 	%fd6544, %fd6543, 0d3FB0000000000000;
	mul.f64 	%fd6545, %fd978, %fd978;
	mul.f64 	%fd6546, %fd978, %fd6545;
	mul.f64 	%fd6547, %fd6545, %fd6545;
	mul.f64 	%fd6548, %fd978, %fd6547;
	mul.f64 	%fd6549, %fd6546, %fd6546;
	mul.f64 	%fd6550, %fd6547, 0dC024000000000000;
	fma.rn.f64 	%fd6551, %fd6549, 0d4008000000000000, %fd6550;
	fma.rn.f64 	%fd6552, %fd6545, 0d402E000000000000, %fd6551;
	mul.f64 	%fd6553, %fd6546, 0dC044000000000000;
	fma.rn.f64 	%fd6554, %fd6548, 0d4032000000000000, %fd6553;
	fma.rn.f64 	%fd6555, %fd978, 0d403E000000000000, %fd6554;
	mul.f64 	%fd6556, %fd6544, %fd6552;
	fma.rn.f64 	%fd8199, %fd978, %fd6542, %fd6556;
	fma.rn.f64 	%fd8198, %fd6544, %fd6555, %fd6542;
$L__BB2_874:
	add.f64 	%fd6558, %fd8199, 0d3FF0000000000000;
	mov.b64 	%rd486, %fd6558;
	setp.lt.s64 	%p1718, %rd486, 0;
	and.b64  	%rd487, %rd486, 9223372036854775807;
	add.s64 	%rd488, %rd487, -4503599627370496;
	setp.lt.u64 	%p1719, %rd488, 9214364837600034816;
	and.pred  	%p1720, %p1719, %p1718;
	add.s64 	%rd489, %rd487, -1;
	setp.lt.u64 	%p1721, %rd489, 4503599627370495;
	and.pred  	%p1722, %p1721, %p1718;
	setp.eq.s64 	%p1723, %rd486, 0;
	or.pred  	%p1724, %p1723, %p1722;
	setp.eq.s64 	%p1725, %rd487, 9218868437227405312;
	or.pred  	%p1726, %p1724, %p1725;
	setp.gt.s64 	%p1727, %rd487, 9218868437227405312;
	or.pred  	%p1728, %p1726, %p1727;
	or.pred  	%p1729, %p1728, %p1720;
	selp.f64 	%fd6559, 0d0000000000000000, %fd8198, %p1729;
	selp.f64 	%fd6560, 0d0010000000000000, %fd6558, %p1729;
	div.rn.f64 	%fd8200, %fd6559, %fd6560;
$L__BB2_875:
	mul.f64 	%fd1009, %fd527, %fd8200;
	mov.b64 	%rd494, %fd1009;
	and.b64  	%rd495, %rd494, 9223372036854775807;
	add.s64 	%rd496, %rd495, -4503599627370496;
	setp.gt.u64 	%p1757, %rd496, 9214364837600034815;
	add.s64 	%rd497, %rd495, -1;
	setp.gt.u64 	%p1758, %rd497, 4503599627370494;
	and.pred  	%p1759, %p1758, %p1757;
	@%p1759 bra 	$L__BB2_877;
	mul.wide.u32 	%rd498, %r646, 8;
	add.s64 	%rd499, %rd5, %rd498;
	neg.f64 	%fd6630, %fd1009;
	mul.f64 	%fd6631, %fd8193, %fd6630;
	atom.global.add.f64 	%fd6632, [%rd499], %fd6631;
$L__BB2_877:
	add.s32 	%r3919, %r3919, 1;
	setp.ne.s32 	%p1760, %r3919, %r334;
	@%p1760 bra 	$L__BB2_845;
$L__BB2_878:
	mul.wide.u32 	%rd500, %r478, 8;
	add.s64 	%rd501, %rd5, %rd500;
	neg.f64 	%fd6633, %fd8193;
	mul.f64 	%fd6634, %fd527, %fd6633;
	mul.f64 	%fd6635, %fd8189, %fd6634;
	atom.global.add.f64 	%fd6636, [%rd501], %fd6635;
	mul.wide.u32 	%rd502, %r479, 8;
	add.s64 	%rd503, %rd5, %rd502;
	mul.f64 	%fd6637, %fd8190, %fd6634;
	atom.global.add.f64 	%fd6638, [%rd503], %fd6637;
	mul.wide.u32 	%rd504, %r480, 8;
	add.s64 	%rd505, %rd5, %rd504;
	mul.f64 	%fd6639, %fd8191, %fd6634;
	atom.global.add.f64 	%fd6640, [%rd505], %fd6639;
	mul.wide.u32 	%rd506, %r481, 8;
	add.s64 	%rd507, %rd5, %rd506;
	mul.f64 	%fd6641, %fd8192, %fd6634;
	atom.global.add.f64 	%fd6642, [%rd507], %fd6641;
	bra.uni 	$L__BB2_1307;
$L__BB2_879:
	ld.param.u32 	%r3716, [unbinned_batch_nll_grad_param_15];
	setp.ne.s32 	%p974, %r328, 6;
	add.s32 	%r669, %r327, 5;
	setp.ge.u32 	%p975, %r669, %r3716;
	or.pred  	%p976, %p974, %p975;
	mov.f64 	%fd8298, 0dFFF0000000000000;
	mov.f64 	%fd8299, 0d0000000000000000;
	mov.f64 	%fd8300, 0d0000000000000000;
	mov.f64 	%fd8301, 0d0000000000000000;
	mov.f64 	%fd8302, 0d0000000000000000;
	mov.f64 	%fd8303, 0d0000000000000000;
	mov.f64 	%fd8304, 0d0000000000000000;
	@%p976 bra 	$L__BB2_1307;
	mul.wide.u32 	%rd370, %r327, 4;
	add.s64 	%rd371, %rd18, %rd370;
	ld.global.nc.u32 	%r670, [%rd371];
	add.s32 	%r2261, %r327, 1;
	mul.wide.u32 	%rd372, %r2261, 4;
	add.s64 	%rd373, %rd18, %rd372;
	ld.global.nc.u32 	%r671, [%rd373];
	add.s32 	%r2262, %r327, 2;
	mul.wide.u32 	%rd374, %r2262, 4;
	add.s64 	%rd375, %rd18, %rd374;
	ld.global.nc.u32 	%r672, [%rd375];
	add.s32 	%r2263, %r327, 3;
	mul.wide.u32 	%rd376, %r2263, 4;
	add.s64 	%rd377, %rd18, %rd376;
	ld.global.nc.u32 	%r673, [%rd377];
	add.s32 	%r2264, %r327, 4;
	mul.wide.u32 	%rd378, %r2264, 4;
	add.s64 	%rd379, %rd18, %rd378;
	ld.global.nc.u32 	%r674, [%rd379];
	mul.wide.u32 	%rd380, %r669, 4;
	add.s64 	%rd381, %rd18, %rd380;
	ld.global.nc.u32 	%r675, [%rd381];
	shl.b32 	%r2265, %r670, 3;
	mov.u32 	%r2266, shared;
	add.s32 	%r2267, %r2266, %r2265;
	ld.shared.f64 	%fd1010, [%r2267];
	shl.b32 	%r2268, %r671, 3;
	add.s32 	%r2269, %r2266, %r2268;
	ld.shared.f64 	%fd8295, [%r2269];
	shl.b32 	%r2270, %r672, 3;
	add.s32 	%r2271, %r2266, %r2270;
	ld.shared.f64 	%fd1012, [%r2271];
	shl.b32 	%r2272, %r673, 3;
	add.s32 	%r2273, %r2266, %r2272;
	ld.shared.f64 	%fd1013, [%r2273];
	shl.b32 	%r2274, %r674, 3;
	add.s32 	%r2275, %r2266, %r2274;
	ld.shared.f64 	%fd1014, [%r2275];
	shl.b32 	%r2276, %r675, 3;
	add.s32 	%r2277, %r2266, %r2276;
	ld.shared.f64 	%fd1015, [%r2277];
	abs.f64 	%fd4176, %fd1010;
	setp.equ.f64 	%p977, %fd4176, 0d7FF0000000000000;
	abs.f64 	%fd4177, %fd8295;
	setp.equ.f64 	%p978, %fd4177, 0d7FF0000000000000;
	or.pred  	%p979, %p977, %p978;
	setp.le.f64 	%p980, %fd8295, 0d0000000000000000;
	or.pred  	%p981, %p979, %p980;
	@%p981 bra 	$L__BB2_1140;
	mov.b64 	%rd382, %fd1012;
	setp.lt.s64 	%p982, %rd382, 0;
	and.b64  	%rd383, %rd382, 9223372036854775807;
	add.s64 	%rd384, %rd383, -4503599627370496;
	setp.lt.u64 	%p983, %rd384, 9214364837600034816;
	and.pred  	%p984, %p983, %p982;
	add.s64 	%rd385, %rd383, -1;
	setp.lt.u64 	%p985, %rd385, 4503599627370495;
	and.pred  	%p986, %p985, %p982;
	setp.eq.s64 	%p987, %rd383, 0;
	or.pred  	%p988, %p987, %p986;
	setp.eq.s64 	%p989, %rd383, 9218868437227405312;
	or.pred  	%p990, %p988, %p989;
	setp.gt.s64 	%p991, %rd383, 9218868437227405312;
	or.pred  	%p992, %p990, %p991;
	or.pred  	%p993, %p992, %p984;
	abs.f64 	%fd4181, %fd1013;
	setp.equ.f64 	%p994, %fd4181, 0d7FF0000000000000;
	or.pred  	%p995, %p993, %p994;
	setp.leu.f64 	%p996, %fd1013, 0d3FF0000000000000;
	or.pred  	%p997, %p995, %p996;
	@%p997 bra 	$L__BB2_1140;
	div.rn.f64 	%fd1016, %fd1013, %fd1012;
	{
	.reg .b32 %temp; 
	mov.b64 	{%temp, %r3984}, %fd1016;
	}
	{
	.reg .b32 %temp; 
	mov.b64 	{%r3985, %temp}, %fd1016;
	}
	setp.gt.s32 	%p998, %r3984, 1048575;
	mov.b32 	%r3930, -1023;
	mov.f64 	%fd8201, %fd1016;
	mov.u32 	%r3928, %r3984;
	mov.u32 	%r3929, %r3985;
	@%p998 bra 	$L__BB2_884;
	mul.f64 	%fd8201, %fd1016, 0d4350000000000000;
	{
	.reg .b32 %temp; 
	mov.b64 	{%temp, %r3928}, %fd8201;
	}
	{
	.reg .b32 %temp; 
	mov.b64 	{%r3929, %temp}, %fd8201;
	}
	mov.b32 	%r3930, -1077;
$L__BB2_884:
	add.s32 	%r2280, %r3928, -1;
	setp.gt.u32 	%p999, %r2280, 2146435070;
	@%p999 bra 	$L__BB2_888;
	shr.u32 	%r2283, %r3928, 20;
	add.s32 	%r3931, %r3930, %r2283;
	and.b32  	%r2284, %r3928, 1048575;
	or.b32  	%r2285, %r2284, 1072693248;
	mov.b64 	%fd8202, {%r3929, %r2285};
	setp.lt.u32 	%p1001, %r2285, 1073127583;
	@%p1001 bra 	$L__BB2_887;
	{
	.reg .b32 %temp; 
	mov.b64 	{%r2286, %temp}, %fd8202;
	}
	{
	.reg .b32 %temp; 
	mov.b64 	{%temp, %r2287}, %fd8202;
	}
	add.s32 	%r2288, %r2287, -1048576;
	mov.b64 	%fd8202, {%r2286, %r2288};
	add.s32 	%r3931, %r3931, 1;
$L__BB2_887:
	add.f64 	%fd4184, %fd8202, 0dBFF0000000000000;
	add.f64 	%fd4185, %fd8202, 0d3FF0000000000000;
	rcp.approx.ftz.f64 	%fd4186, %fd4185;
	neg.f64 	%fd4187, %fd4185;
	fma.rn.f64 	%fd4188, %fd4187, %fd4186, 0d3FF0000000000000;
	fma.rn.f64 	%fd4189, %fd4188, %fd4188, %fd4188;
	fma.rn.f64 	%fd4190, %fd4189, %fd4186, %fd4186;
	mul.f64 	%fd4191, %fd4184, %fd4190;
	fma.rn.f64 	%fd4192, %fd4184, %fd4190, %fd4191;
	mul.f64 	%fd4193, %fd4192, %fd4192;
	fma.rn.f64 	%fd4194, %fd4193, 0d3EB1380B3AE80F1E, 0d3ED0EE258B7A8B04;
	fma.rn.f64 	%fd4195, %fd4194, %fd4193, 0d3EF3B2669F02676F;
	fma.rn.f64 	%fd4196, %fd4195, %fd4193, 0d3F1745CBA9AB0956;
	fma.rn.f64 	%fd4197, %fd4196, %fd4193, 0d3F3C71C72D1B5154;
	fma.rn.f64 	%fd4198, %fd4197, %fd4193, 0d3F624924923BE72D;
	fma.rn.f64 	%fd4199, %fd4198, %fd4193, 0d3F8999999999A3C4;
	fma.rn.f64 	%fd4200, %fd4199, %fd4193, 0d3FB5555555555554;
	sub.f64 	%fd4201, %fd4184, %fd4192;
	add.f64 	%fd4202, %fd4201, %fd4201;
	neg.f64 	%fd4203, %fd4192;
	fma.rn.f64 	%fd4204, %fd4203, %fd4184, %fd4202;
	mul.f64 	%fd4205, %fd4190, %fd4204;
	mul.f64 	%fd4206, %fd4193, %fd4200;
	fma.rn.f64 	%fd4207, %fd4206, %fd4192, %fd4205;
	xor.b32  	%r2289, %r3931, -2147483648;
	mov.b32 	%r2290, 1127219200;
	mov.b64 	%fd4208, {%r2289, %r2290};
	sub.f64 	%fd4209, %fd4208, %fd3;
	fma.rn.f64 	%fd4210, %fd4209, 0d3FE62E42FEFA39EF, %fd4192;
	fma.rn.f64 	%fd4211, %fd4209, 0dBFE62E42FEFA39EF, %fd4210;
	sub.f64 	%fd4212, %fd4211, %fd4192;
	sub.f64 	%fd4213, %fd4207, %fd4212;
	fma.rn.f64 	%fd4214, %fd4209, 0d3C7ABC9E3B39803F, %fd4213;
	add.f64 	%fd8203, %fd4210, %fd4214;
	bra.uni 	$L__BB2_889;
$L__BB2_888:
	fma.rn.f64 	%fd4183, %fd8201, 0d7FF0000000000000, 0d7FF0000000000000;
	{
	.reg .b32 %temp; 
	mov.b64 	{%temp, %r2281}, %fd8201;
	}
	and.b32  	%r2282, %r2281, 2147483647;
	setp.eq.s32 	%p1000, %r2282, 0;
	selp.f64 	%fd8203, 0dFFF0000000000000, %fd4183, %p1000;
$L__BB2_889:
	mul.f64 	%fd4217, %fd1012, 0dBFE0000000000000;
	mul.f64 	%fd4218, %fd1012, %fd4217;
	fma.rn.f64 	%fd1025, %fd1013, %fd8203, %fd4218;
	sub.f64 	%fd4219, %fd1016, %fd1012;
	abs.f64 	%fd4220, %fd1025;
	setp.equ.f64 	%p1002, %fd4220, 0d7FF0000000000000;
	abs.f64 	%fd4221, %fd4219;
	setp.equ.f64 	%p1003, %fd4221, 0d7FF0000000000000;
	or.pred  	%p1004, %p1002, %p1003;
	@%p1004 bra 	$L__BB2_1140;
	mov.b64 	%rd386, %fd1014;
	setp.lt.s64 	%p1005, %rd386, 0;
	and.b64  	%rd387, %rd386, 9223372036854775807;
	add.s64 	%rd388, %rd387, -4503599627370496;
	setp.lt.u64 	%p1006, %rd388, 9214364837600034816;
	and.pred  	%p1007, %p1006, %p1005;
	add.s64 	%rd389, %rd387, -1;
	setp.lt.u64 	%p1008, %rd389, 4503599627370495;
	and.pred  	%p1009, %p1008, %p1005;
	setp.eq.s64 	%p1010, %rd387, 0;
	or.pred  	%p1011, %p1010, %p1009;
	setp.eq.s64 	%p1012, %rd387, 9218868437227405312;
	or.pred  	%p1013, %p1011, %p1012;
	setp.gt.s64 	%p1014, %rd387, 9218868437227405312;
	or.pred  	%p1015, %p1013, %p1014;
	or.pred  	%p1016, %p1015, %p1007;
	abs.f64 	%fd4225, %fd1015;
	setp.equ.f64 	%p1017, %fd4225, 0d7FF0000000000000;
	or.pred  	%p1018, %p1016, %p1017;
	setp.leu.f64 	%p1019, %fd1015, 0d3FF0000000000000;
	or.pred  	%p1020, %p1018, %p1019;
	@%p1020 bra 	$L__BB2_1140;
	div.rn.f64 	%fd1026, %fd1015, %fd1014;
	{
	.reg .b32 %temp; 
	mov.b64 	{%temp, %r3996}, %fd1026;
	}
	{
	.reg .b32 %temp; 
	mov.b64 	{%r3997, %temp}, %fd1026;
	}
	setp.gt.s32 	%p1021, %r3996, 1048575;
	mov.b32 	%r3934, -1023;
	mov.f64 	%fd8204, %fd1026;
	mov.u32 	%r3932, %r3996;
	mov.u32 	%r3933, %r3997;
	@%p1021 bra 	$L__BB2_893;
	mul.f64 	%fd8204, %fd1026, 0d4350000000000000;
	{
	.reg .b32 %temp; 
	mov.b64 	{%temp, %r3932}, %fd8204;
	}
	{
	.reg .b32 %temp; 
	mov.b64 	{%r3933, %temp}, %fd8204;
	}
	mov.b32 	%r3934, -1077;
$L__BB2_893:
	add.s32 	%r2293, %r3932, -1;
	setp.gt.u32 	%p1022, %r2293, 2146435070;
	@%p1022 bra 	$L__BB2_897;
	shr.u32 	%r2296, %r3932, 20;
	add.s32 	%r3935, %r3934, %r2296;
	and.b32  	%r2297, %r3932, 1048575;
	or.b32  	%r2298, %r2297, 1072693248;
	mov.b64 	%fd8205, {%r3933, %r2298};
	setp.lt.u32 	%p1024, %r2298, 1073127583;
	@%p1024 bra 	$L__BB2_896;
	{
	.reg .b32 %temp; 
	mov.b64 	{%r2299, %temp}, %fd8205;
	}
	{
	.reg .b32 %temp; 
	mov.b64 	{%temp, %r2300}, %fd8205;
	}
	add.s32 	%r2301, %r2300, -1048576;
	mov.b64 	%fd8205, {%r2299, %r2301};
	add.s32 	%r3935, %r3935, 1;
$L__BB2_896:
	add.f64 	%fd4228, %fd8205, 0dBFF0000000000000;
	add.f64 	%fd4229, %fd8205, 0d3FF0000000000000;
	rcp.approx.ftz.f64 	%fd4230, %fd4229;
	neg.f64 	%fd4231, %fd4229;
	fma.rn.f64 	%fd4232, %fd4231, %fd4230, 0d3FF0000000000000;
	fma.rn.f64 	%fd4233, %fd4232, %fd4232, %fd4232;
	fma.rn.f64 	%fd4234, %fd4233, %fd4230, %fd4230;
	mul.f64 	%fd4235, %fd4228, %fd4234;
	fma.rn.f64 	%fd4236, %fd4228, %fd4234, %fd4235;
	mul.f64 	%fd4237, %fd4236, %fd4236;
	fma.rn.f64 	%fd4238, %fd4237, 0d3EB1380B3AE80F1E, 0d3ED0EE258B7A8B04;
	fma.rn.f64 	%fd4239, %fd4238, %fd4237, 0d3EF3B2669F02676F;
	fma.rn.f64 	%fd4240, %fd4239, %fd4237, 0d3F1745CBA9AB0956;
	fma.rn.f64 	%fd4241, %fd4240, %fd4237, 0d3F3C71C72D1B5154;
	fma.rn.f64 	%fd4242, %fd4241, %fd4237, 0d3F624924923BE72D;
	fma.rn.f64 	%fd4243, %fd4242, %fd4237, 0d3F8999999999A3C4;
	fma.rn.f64 	%fd4244, %fd4243, %fd4237, 0d3FB5555555555554;
	sub.f64 	%fd4245, %fd4228, %fd4236;
	add.f64 	%fd4246, %fd4245, %fd4245;
	neg.f64 	%fd4247, %fd4236;
	fma.rn.f64 	%fd4248, %fd4247, %fd4228, %fd4246;
	mul.f64 	%fd4249, %fd4234, %fd4248;
	mul.f64 	%fd4250, %fd4237, %fd4244;
	fma.rn.f64 	%fd4251, %fd4250, %fd4236, %fd4249;
	xor.b32  	%r2302, %r3935, -2147483648;
	mov.b32 	%r2303, 1127219200;
	mov.b64 	%fd4252, {%r2302, %r2303};
	sub.f64 	%fd4253, %fd4252, %fd3;
	fma.rn.f64 	%fd4254, %fd4253, 0d3FE62E42FEFA39EF, %fd4236;
	fma.rn.f64 	%fd4255, %fd4253, 0dBFE62E42FEFA39EF, %fd4254;
	sub.f64 	%fd4256, %fd4255, %fd4236;
	sub.f64 	%fd4257, %fd4251, %fd4256;
	fma.rn.f64 	%fd4258, %fd4253, 0d3C7ABC9E3B39803F, %fd4257;
	add.f64 	%fd8206, %fd4254, %fd4258;
	bra.uni 	$L__BB2_898;
$L__BB2_897:
	fma.rn.f64 	%fd4227, %fd8204, 0d7FF0000000000000, 0d7FF0000000000000;
	{
	.reg .b32 %temp; 
	mov.b64 	{%temp, %r2294}, %fd8204;
	}
	and.b32  	%r2295, %r2294, 2147483647;
	setp.eq.s32 	%p1023, %r2295, 0;
	selp.f64 	%fd8206, 0dFFF0000000000000, %fd4227, %p1023;
$L__BB2_898:
	mul.f64 	%fd4261, %fd1014, 0dBFE0000000000000;
	mul.f64 	%fd4262, %fd1014, %fd4261;
	fma.rn.f64 	%fd1035, %fd1015, %fd8206, %fd4262;
	sub.f64 	%fd4263, %fd1026, %fd1014;
	abs.f64 	%fd4264, %fd1035;
	setp.equ.f64 	%p1025, %fd4264, 0d7FF0000000000000;
	abs.f64 	%fd4265, %fd4263;
	setp.equ.f64 	%p1026, %fd4265, 0d7FF0000000000000;
	or.pred  	%p1027, %p1025, %p1026;
	@%p1027 bra 	$L__BB2_1140;
	rcp.rn.f64 	%fd1036, %fd8295;
	sub.f64 	%fd4268, %fd1, %fd1010;
	mul.f64 	%fd1037, %fd4268, %fd1036;
	sub.f64 	%fd4269, %fd2, %fd1010;
	mul.f64 	%fd1038, %fd4269, %fd1036;
	sub.f64 	%fd4270, %fd14, %fd1010;
	mul.f64 	%fd1039, %fd4270, %fd1036;
	neg.f64 	%fd1040, %fd1012;
	setp.geu.f64 	%p1028, %fd1037, %fd1040;
	mov.f64 	%fd8230, 0d0000000000000000;
	mov.f64 	%fd8226, %fd8230;
	mov.f64 	%fd8227, %fd8230;
	@%p1028 bra 	$L__BB2_962;
	add.f64 	%fd1041, %fd1013, 0dBFF0000000000000;
	fma.rn.f64 	%fd4271, %fd1025, 0d3FF71547652B82FE, 0d4338000000000000;
	{
	.reg .b32 %temp; 
	mov.b64 	{%r696, %temp}, %fd4271;
	}
	mov.f64 	%fd4272, 0dC338000000000000;
	add.rn.f64 	%fd4273, %fd4271, %fd4272;
	fma.rn.f64 	%fd4274, %fd4273, 0dBFE62E42FEFA39EF, %fd1025;
	fma.rn.f64 	%fd4275, %fd4273, 0dBC7ABC9E3B39803F, %fd4274;
	fma.rn.f64 	%fd4276, %fd4275, 0d3E5ADE1569CE2BDF, 0d3E928AF3FCA213EA;
	fma.rn.f64 	%fd4277, %fd4276, %fd4275, 0d3EC71DEE62401315;
	fma.rn.f64 	%fd4278, %fd4277, %fd4275, 0d3EFA01997C89EB71;
	fma.rn.f64 	%fd4279, %fd4278, %fd4275, 0d3F2A01A014761F65;
	fma.rn.f64 	%fd4280, %fd4279, %fd4275, 0d3F56C16C1852B7AF;
	fma.rn.f64 	%fd4281, %fd4280, %fd4275, 0d3F81111111122322;
	fma.rn.f64 	%fd4282, %fd4281, %fd4275, 0d3FA55555555502A1;
	fma.rn.f64 	%fd4283, %fd4282, %fd4275, 0d3FC5555555555511;
	fma.rn.f64 	%fd4284, %fd4283, %fd4275, 0d3FE000000000000B;
	fma.rn.f64 	%fd4285, %fd4284, %fd4275, 0d3FF0000000000000;
	fma.rn.f64 	%fd4286, %fd4285, %fd4275, 0d3FF0000000000000;
	{
	.reg .b32 %temp; 
	mov.b64 	{%r697, %temp}, %fd4286;
	}
	{
	.reg .b32 %temp; 
	mov.b64 	{%temp, %r698}, %fd4286;
	}
	shl.b32 	%r2304, %r696, 20;
	add.s32 	%r2305, %r2304, %r698;
	mov.b64 	%fd8207, {%r697, %r2305};
	{
	.reg .b32 %temp; 
	mov.b64 	{%temp, %r2306}, %fd1025;
	}
	mov.b32 	%f44, %r2306;
	abs.f32 	%f22, %f44;
	setp.lt.f32 	%p1029, %f22, 0f4086232B;
	@%p1029 bra 	$L__BB2_903;
	setp.lt.f64 	%p1030, %fd1025, 0d0000000000000000;
	add.f64 	%fd4287, %fd1025, 0d7FF0000000000000;
	selp.f64 	%fd8207, 0d0000000000000000, %fd4287, %p1030;
	setp.geu.f32 	%p1031, %f22, 0f40874800;
	@%p1031 bra 	$L__BB2_903;
	shr.u32 	%r2307, %r696, 31;
	add.s32 	%r2308, %r696, %r2307;
	shr.s32 	%r2309, %r2308, 1;
	shl.b32 	%r2310, %r2309, 20;
	add.s32 	%r2311, %r698, %r2310;
	mov.b64 	%fd4288, {%r697, %r2311};
	sub.s32 	%r2312, %r696, %r2309;
	shl.b32 	%r2313, %r2312, 20;
	add.s32 	%r2314, %r2313, 1072693248;
	mov.b32 	%r2315, 0;
	mov.b64 	%fd4289, {%r2315, %r2314};
	mul.f64 	%fd8207, %fd4289, %fd4288;
$L__BB2_903:
	sub.f64 	%fd1046, %fd4219, %fd1037;
	setp.lt.f64 	%p1032, %fd1038, %fd1040;
	selp.f64 	%fd4291, %fd1038, %fd1040, %p1032;
	sub.f64 	%fd1047, %fd4219, %fd4291;
	neg.f64 	%fd1048, %fd1041;
	{
	.reg .b32 %temp; 
	mov.b64 	{%temp, %r3940}, %fd1046;
	}
	{
	.reg .b32 %temp; 
	mov.b64 	{%temp, %r700}, %fd1048;
	}
	shr.u32 	%r2316, %r700, 20;
	and.b32  	%r2317, %r2316, 2047;
	add.s32 	%r2318, %r2317, -1012;
	mov.b64 	%rd390, %fd1048;
	shl.b64 	%rd26, %rd390, %r2318;
	setp.eq.s64 	%p47, %rd26, -9223372036854775808;
	abs.f64 	%fd1049, %fd1046;
	setp.neu.f64 	%p1033, %fd1046, 0d0000000000000000;
	@%p1033 bra 	$L__BB2_905;
	setp.eq.s64 	%p1036, %rd26, -9223372036854775808;
	abs.f64 	%fd4300, %fd1041;
	setp.neu.f64 	%p1037, %fd4300, 0d3FE0000000000000;
	and.pred  	%p45, %p1037, %p1036;
	selp.b32 	%r2319, %r3940, 0, %p45;
	setp.lt.s32 	%p1038, %r700, 0;
	or.b32  	%r2320, %r2319, 2146435072;
	selp.b32 	%r2321, %r2320, %r2319, %p1038;
	mov.b32 	%r2322, 0;
	mov.b64 	%fd8209, {%r2322, %r2321};
	bra.uni 	$L__BB2_906;
$L__BB2_905:
	{ // callseq 40, 0
	.param .b64 param0;
	st.param.f64 	[param0], %fd1049;
	.param .b64 param1;
	st.param.f64 	[param1], %fd1048;
	.param .b64 retval0;
	call.uni (retval0), 
	__internal_accurate_pow, 
	(
	param0, 
	param1
	);
	ld.param.f64 	%fd4292, [retval0];
	} // callseq 40
	setp.lt.s32 	%p1034, %r3940, 0;
	cvt.rzi.f64.f64 	%fd4294, %fd1048;
	setp.neu.f64 	%p1035, %fd4294, %fd1048;
	neg.f64 	%fd4296, %fd4292;
	selp.f64 	%fd4297, %fd4296, %fd4292, %p47;
	selp.f64 	%fd4298, %fd4297, %fd4292, %p1034;
	selp.f64 	%fd4299, 0dFFF8000000000000, %fd4298, %p1035;
	selp.f64 	%fd8209, %fd4299, %fd4298, %p1034;
	mov.pred 	%p45, %p47;
$L__BB2_906:
	sub.f64 	%fd4301, %fd1046, %fd1041;
	{
	.reg .b32 %temp; 
	mov.b64 	{%temp, %r2323}, %fd4301;
	}
	and.b32  	%r2324, %r2323, 2146435072;
	setp.ne.s32 	%p1039, %r2324, 2146435072;
	@%p1039 bra 	$L__BB2_913;
	setp.num.f64 	%p1040, %fd1046, %fd1046;
	@%p1040 bra 	$L__BB2_909;
	add.rn.f64 	%fd8209, %fd1046, %fd1048;
	bra.uni 	$L__BB2_913;
$L__BB2_909:
	abs.f64 	%fd4302, %fd1041;
	setp.neu.f64 	%p1041, %fd4302, 0d7FF0000000000000;
	@%p1041 bra 	$L__BB2_911;
	setp.gt.f64 	%p1046, %fd1049, 0d3FF0000000000000;
	selp.b32 	%r2332, 2146435072, 0, %p1046;
	setp.lt.s32 	%p1047, %r700, 0;
	xor.b32  	%r2333, %r2332, 2146435072;
	selp.b32 	%r2334, %r2333, %r2332, %p1047;
	setp.eq.f64 	%p1048, %fd1046, 0dBFF0000000000000;
	selp.b32 	%r2335, 1072693248, %r2334, %p1048;
	mov.b32 	%r2336, 0;
	mov.b64 	%fd8209, {%r2336, %r2335};
	bra.uni 	$L__BB2_913;
$L__BB2_911:
	setp.neu.f64 	%p1042, %fd1049, 0d7FF0000000000000;
	@%p1042 bra 	$L__BB2_913;
	setp.lt.s32 	%p1043, %r3940, 0;
	setp.lt.s32 	%p1044, %r700, 0;
	selp.b32 	%r2325, 0, 2146435072, %p1044;
	and.b32  	%r2326, %r700, 2147483647;
	setp.ne.s32 	%p1045, %r2326, 1071644672;
	or.b32  	%r2327, %r2325, -2147483648;
	selp.b32 	%r2328, %r2327, %r2325, %p1045;
	selp.b32 	%r2329, %r2328, %r2325, %p45;
	selp.b32 	%r2330, %r2329, %r2325, %p1043;
	mov.b32 	%r2331, 0;
	mov.b64 	%fd8209, {%r2331, %r2330};
$L__BB2_913:
	setp.eq.f64 	%p1049, %fd1046, 0d3FF0000000000000;
	setp.eq.f64 	%p1050, %fd1041, 0d0000000000000000;
	selp.f64 	%fd4303, 0d3FF0000000000000, %fd8209, %p1050;
	selp.f64 	%fd1057, 0d3FF0000000000000, %fd4303, %p1049;
	{
	.reg .b32 %temp; 
	mov.b64 	{%temp, %r3944}, %fd1047;
	}
	abs.f64 	%fd1058, %fd1047;
	setp.neu.f64 	%p1051, %fd1047, 0d0000000000000000;
	@%p1051 bra 	$L__BB2_915;
	setp.eq.s64 	%p1055, %rd26, -9223372036854775808;
	abs.f64 	%fd4312, %fd1041;
	setp.neu.f64 	%p1056, %fd4312, 0d3FE0000000000000;
	and.pred  	%p47, %p1056, %p1055;
	selp.b32 	%r2337, %r3944, 0, %p47;
	setp.lt.s32 	%p1057, %r700, 0;
	or.b32  	%r2338, %r2337, 2146435072;
	selp.b32 	%r2339, %r2338, %r2337, %p1057;
	mov.b32 	%r2340, 0;
	mov.b64 	%fd8211, {%r2340, %r2339};
	bra.uni 	$L__BB2_916;
$L__BB2_915:
	{ // callseq 41, 0
	.param .b64 param0;
	st.param.f64 	[param0], %fd1058;
	.param .b64 param1;
	st.param.f64 	[param1], %fd1048;
	.param .b64 retval0;
	call.uni (retval0), 
	__internal_accurate_pow, 
	(
	param0, 
	param1
	);
	ld.param.f64 	%fd4304, [retval0];
	} // callseq 41
	setp.lt.s32 	%p1052, %r3944, 0;
	cvt.rzi.f64.f64 	%fd4306, %fd1048;
	setp.neu.f64 	%p1053, %fd4306, %fd1048;
	neg.f64 	%fd4308, %fd4304;
	setp.eq.s64 	%p1054, %rd26, -9223372036854775808;
	selp.f64 	%fd4309, %fd4308, %fd4304, %p1054;
	selp.f64 	%fd4310, %fd4309, %fd4304, %p1052;
	selp.f64 	%fd4311, 0dFFF8000000000000, %fd4310, %p1053;
	selp.f64 	%fd8211, %fd4311, %fd4310, %p1052;
$L__BB2_916:
	add.f64 	%fd1062, %fd1013, 0dBFF0000000000000;
	sub.f64 	%fd4313, %fd1047, %fd1062;
	{
	.reg .b32 %temp; 
	mov.b64 	{%temp, %r2341}, %fd4313;
	}
	and.b32  	%r2342, %r2341, 2146435072;
	setp.ne.s32 	%p1058, %r2342, 2146435072;
	@%p1058 bra 	$L__BB2_923;
	setp.num.f64 	%p1059, %fd1047, %fd1047;
	@%p1059 bra 	$L__BB2_919;
	add.rn.f64 	%fd8211, %fd1047, %fd1048;
	bra.uni 	$L__BB2_923;
$L__BB2_919:
	abs.f64 	%fd4314, %fd1062;
	setp.neu.f64 	%p1060, %fd4314, 0d7FF0000000000000;
	@%p1060 bra 	$L__BB2_921;
	setp.gt.f64 	%p1065, %fd1058, 0d3FF0000000000000;
	selp.b32 	%r2350, 2146435072, 0, %p1065;
	setp.lt.s32 	%p1066, %r700, 0;
	xor.b32  	%r2351, %r2350, 2146435072;
	selp.b32 	%r2352, %r2351, %r2350, %p1066;
	setp.eq.f64 	%p1067, %fd1047, 0dBFF0000000000000;
	selp.b32 	%r2353, 1072693248, %r2352, %p1067;
	mov.b32 	%r2354, 0;
	mov.b64 	%fd8211, {%r2354, %r2353};
	bra.uni 	$L__BB2_923;
$L__BB2_921:
	setp.neu.f64 	%p1061, %fd1058, 0d7FF0000000000000;
	@%p1061 bra 	$L__BB2_923;
	setp.lt.s32 	%p1062, %r3944, 0;
	setp.lt.s32 	%p1063, %r700, 0;
	selp.b32 	%r2343, 0, 2146435072, %p1063;
	and.b32  	%r2344, %r700, 2147483647;
	setp.ne.s32 	%p1064, %r2344, 1071644672;
	or.b32  	%r2345, %r2343, -2147483648;
	selp.b32 	%r2346, %r2345, %r2343, %p1064;
	selp.b32 	%r2347, %r2346, %r2343, %p47;
	selp.b32 	%r2348, %r2347, %r2343, %p1062;
	mov.b32 	%r2349, 0;
	mov.b64 	%fd8211, {%r2349, %r2348};
$L__BB2_923:
	add.f64 	%fd4317, %fd1013, 0dBFF0000000000000;
	setp.eq.f64 	%p1068, %fd4317, 0d0000000000000000;
	setp.eq.f64 	%p1069, %fd1047, 0d3FF0000000000000;
	selp.f64 	%fd4319, 0d3FF0000000000000, %fd8211, %p1068;
	selp.f64 	%fd1067, 0d3FF0000000000000, %fd4319, %p1069;
	div.rn.f64 	%fd1068, %fd8207, %fd4317;
	sub.f64 	%fd4320, %fd1067, %fd1057;
	mul.f64 	%fd8230, %fd1068, %fd4320;
	mov.b64 	%rd391, %fd8230;
	setp.lt.s64 	%p1070, %rd391, 0;
	and.b64  	%rd392, %rd391, 9223372036854775807;
	add.s64 	%rd393, %rd392, -4503599627370496;
	setp.lt.u64 	%p1071, %rd393, 9214364837600034816;
	and.pred  	%p1072, %p1071, %p1070;
	add.s64 	%rd394, %rd392, -1;
	setp.lt.u64 	%p1073, %rd394, 4503599627370495;
	and.pred  	%p1074, %p1073, %p1070;
	setp.eq.s64 	%p1075, %rd392, 0;
	or.pred  	%p1076, %p1075, %p1074;
	setp.eq.s64 	%p1077, %rd392, 9218868437227405312;
	or.pred  	%p1078, %p1076, %p1077;
	setp.gt.s64 	%p1079, %rd392, 9218868437227405312;
	or.pred  	%p1080, %p1078, %p1079;
	or.pred  	%p1081, %p1080, %p1072;
	@%p1081 bra 	$L__BB2_1140;
	setp.gt.s32 	%p1082, %r3984, 1048575;
	mov.b32 	%r3938, -1023;
	mov.f64 	%fd8212, %fd1016;
	mov.u32 	%r3936, %r3984;
	mov.u32 	%r3937, %r3985;
	@%p1082 bra 	$L__BB2_926;
	mul.f64 	%fd8212, %fd1016, 0d4350000000000000;
	{
	.reg .b32 %temp; 
	mov.b64 	{%temp, %r3936}, %fd8212;
	}
	{
	.reg .b32 %temp; 
	mov.b64 	{%r3937, %temp}, %fd8212;
	}
	mov.b32 	%r3938, -1077;
$L__BB2_926:
	add.s32 	%r2357, %r3936, -1;
	setp.gt.u32 	%p1083, %r2357, 2146435070;
	@%p1083 bra 	$L__BB2_930;
	shr.u32 	%r2360, %r3936, 20;
	add.s32 	%r3939, %r3938, %r2360;
	and.b32  	%r2361, %r3936, 1048575;
	or.b32  	%r2362, %r2361, 1072693248;
	mov.b64 	%fd8213, {%r3937, %r2362};
	setp.lt.u32 	%p1085, %r2362, 1073127583;
	@%p1085 bra 	$L__BB2_929;
	{
	.reg .b32 %temp; 
	mov.b64 	{%r2363, %temp}, %fd8213;
	}
	{
	.reg .b32 %temp; 
	mov.b64 	{%temp, %r2364}, %fd8213;
	}
	add.s32 	%r2365, %r2364, -1048576;
	mov.b64 	%fd8213, {%r2363, %r2365};
	add.s32 	%r3939, %r3939, 1;
$L__BB2_929:
	add.f64 	%fd4322, %fd8213, 0dBFF0000000000000;
	add.f64 	%fd4323, %fd8213, 0d3FF0000000000000;
	rcp.approx.ftz.f64 	%fd4324, %fd4323;
	neg.f64 	%fd4325, %fd4323;
	fma.rn.f64 	%fd4326, %fd4325, %fd4324, 0d3FF0000000000000;
	fma.rn.f64 	%fd4327, %fd4326, %fd4326, %fd4326;
	fma.rn.f64 	%fd4328, %fd4327, %fd4324, %fd4324;
	mul.f64 	%fd4329, %fd4322, %fd4328;
	fma.rn.f64 	%fd4330, %fd4322, %fd4328, %fd4329;
	mul.f64 	%fd4331, %fd4330, %fd4330;
	fma.rn.f64 	%fd4332, %fd4331, 0d3EB1380B3AE80F1E, 0d3ED0EE258B7A8B04;
	fma.rn.f64 	%fd4333, %fd4332, %fd4331, 0d3EF3B2669F02676F;
	fma.rn.f64 	%fd4334, %fd4333, %fd4331, 0d3F1745CBA9AB0956;
	fma.rn.f64 	%fd4335, %fd4334, %fd4331, 0d3F3C71C72D1B5154;
	fma.rn.f64 	%fd4336, %fd4335, %fd4331, 0d3F624924923BE72D;
	fma.rn.f64 	%fd4337, %fd4336, %fd4331, 0d3F8999999999A3C4;
	fma.rn.f64 	%fd4338, %fd4337, %fd4331, 0d3FB5555555555554;
	sub.f64 	%fd4339, %fd4322, %fd4330;
	add.f64 	%fd4340, %fd4339, %fd4339;
	neg.f64 	%fd4341, %fd4330;
	fma.rn.f64 	%fd4342, %fd4341, %fd4322, %fd4340;
	mul.f64 	%fd4343, %fd4328, %fd4342;
	mul.f64 	%fd4344, %fd4331, %fd4338;
	fma.rn.f64 	%fd4345, %fd4344, %fd4330, %fd4343;
	xor.b32  	%r2366, %r3939, -2147483648;
	mov.b32 	%r2367, 1127219200;
	mov.b64 	%fd4346, {%r2366, %r2367};
	sub.f64 	%fd4347, %fd4346, %fd3;
	fma.rn.f64 	%fd4348, %fd4347, 0d3FE62E42FEFA39EF, %fd4330;
	fma.rn.f64 	%fd4349, %fd4347, 0dBFE62E42FEFA39EF, %fd4348;
	sub.f64 	%fd4350, %fd4349, %fd4330;
	sub.f64 	%fd4351, %fd4345, %fd4350;
	fma.rn.f64 	%fd4352, %fd4347, 0d3C7ABC9E3B39803F, %fd4351;
	add.f64 	%fd8214, %fd4348, %fd4352;
	bra.uni 	$L__BB2_931;
$L__BB2_930:
	fma.rn.f64 	%fd4321, %fd8212, 0d7FF0000000000000, 0d7FF0000000000000;
	{
	.reg .b32 %temp; 
	mov.b64 	{%temp, %r2358}, %fd8212;
	}
	and.b32  	%r2359, %r2358, 2147483647;
	setp.eq.s32 	%p1084, %r2359, 0;
	selp.f64 	%fd8214, 0dFFF0000000000000, %fd4321, %p1084;
$L__BB2_931:
	setp.neu.f64 	%p1086, %fd1046, 0d0000000000000000;
	neg.f64 	%fd1078, %fd1013;
	{
	.reg .b32 %temp; 
	mov.b64 	{%temp, %r710}, %fd1078;
	}
	shr.u32 	%r2368, %r710, 20;
	and.b32  	%r2369, %r2368, 2047;
	add.s32 	%r2370, %r2369, -1012;
	mov.b64 	%rd395, %fd1078;
	shl.b64 	%rd27, %rd395, %r2370;
	setp.eq.s64 	%p2320, %rd27, -9223372036854775808;
	@%p1086 bra 	$L__BB2_933;
	setp.eq.s64 	%p1089, %rd27, -9223372036854775808;
	setp.neu.f64 	%p1090, %fd1013, 0d3FE0000000000000;
	and.pred  	%p2319, %p1090, %p1089;
	selp.b32 	%r2371, %r3940, 0, %p2319;
	setp.lt.s32 	%p1091, %r710, 0;
	or.b32  	%r2372, %r2371, 2146435072;
	selp.b32 	%r2373, %r2372, %r2371, %p1091;
	mov.b32 	%r2374, 0;
	mov.b64 	%fd8216, {%r2374, %r2373};
	bra.uni 	$L__BB2_934;
$L__BB2_933:
	{ // callseq 42, 0
	.param .b64 param0;
	st.param.f64 	[param0], %fd1049;
	.param .b64 param1;
	st.param.f64 	[param1], %fd1078;
	.param .b64 retval0;
	call.uni (retval0), 
	__internal_accurate_pow, 
	(
	param0, 
	param1
	);
	ld.param.f64 	%fd4353, [retval0];
	} // callseq 42
	setp.lt.s32 	%p1087, %r3940, 0;
	cvt.rzi.f64.f64 	%fd4355, %fd1078;
	setp.neu.f64 	%p1088, %fd4355, %fd1078;
	neg.f64 	%fd4357, %fd4353;
	selp.f64 	%fd4358, %fd4357, %fd4353, %p2320;
	selp.f64 	%fd4359, %fd4358, %fd4353, %p1087;
	selp.f64 	%fd4360, 0dFFF8000000000000, %fd4359, %p1088;
	selp.f64 	%fd8216, %fd4360, %fd4359, %p1087;
	mov.pred 	%p2319, %p2320;
$L__BB2_934:
	sub.f64 	%fd4361, %fd1046, %fd1013;
	{
	.reg .b32 %temp; 
	mov.b64 	{%temp, %r2375}, %fd4361;
	}
	and.b32  	%r2376, %r2375, 2146435072;
	setp.ne.s32 	%p1092, %r2376, 2146435072;
	@%p1092 bra 	$L__BB2_939;
	setp.num.f64 	%p1093, %fd1046, %fd1046;
	@%p1093 bra 	$L__BB2_937;
	add.rn.f64 	%fd8216, %fd1046, %fd1078;
	bra.uni 	$L__BB2_939;
$L__BB2_937:
	setp.neu.f64 	%p1094, %fd1049, 0d7FF0000000000000;
	@%p1094 bra 	$L__BB2_939;
	setp.lt.s32 	%p1095, %r3940, 0;
	setp.lt.s32 	%p1096, %r710, 0;
	selp.b32 	%r2377, 0, 2146435072, %p1096;
	and.b32  	%r2378, %r710, 2147483647;
	setp.ne.s32 	%p1097, %r2378, 1071644672;
	or.b32  	%r2379, %r2377, -2147483648;
	selp.b32 	%r2380, %r2379, %r2377, %p1097;
	selp.b32 	%r2381, %r2380, %r2377, %p2319;
	selp.b32 	%r2382, %r2381, %r2377, %p1095;
	mov.b32 	%r2383, 0;
	mov.b64 	%fd8216, {%r2383, %r2382};
$L__BB2_939:
	setp.neu.f64 	%p1098, %fd1047, 0d0000000000000000;
	@%p1098 bra 	$L__BB2_941;
	setp.eq.s64 	%p1102, %rd27, -9223372036854775808;
	setp.neu.f64 	%p1103, %fd1013, 0d3FE0000000000000;
	and.pred  	%p2320, %p1103, %p1102;
	selp.b32 	%r2384, %r3944, 0, %p2320;
	setp.lt.s32 	%p1104, %r710, 0;
	or.b32  	%r2385, %r2384, 2146435072;
	selp.b32 	%r2386, %r2385, %r2384, %p1104;
	mov.b32 	%r2387, 0;
	mov.b64 	%fd8218, {%r2387, %r2386};
	bra.uni 	$L__BB2_942;
$L__BB2_941:
	{ // callseq 43, 0
	.param .b64 param0;
	st.param.f64 	[param0], %fd1058;
	.param .b64 param1;
	st.param.f64 	[param1], %fd1078;
	.param .b64 retval0;
	call.uni (retval0), 
	__internal_accurate_pow, 
	(
	param0, 
	param1
	);
	ld.param.f64 	%fd4362, [retval0];
	} // callseq 43
	setp.lt.s32 	%p1099, %r3944, 0;
	cvt.rzi.f64.f64 	%fd4364, %fd1078;
	setp.neu.f64 	%p1100, %fd4364, %fd1078;
	neg.f64 	%fd4366, %fd4362;
	setp.eq.s64 	%p1101, %rd27, -9223372036854775808;
	selp.f64 	%fd4367, %fd4366, %fd4362, %p1101;
	selp.f64 	%fd4368, %fd4367, %fd4362, %p1099;
	selp.f64 	%fd4369, 0dFFF8000000000000, %fd4368, %p1100;
	selp.f64 	%fd8218, %fd4369, %fd4368, %p1099;
$L__BB2_942:
	sub.f64 	%fd4370, %fd1047, %fd1013;
	{
	.reg .b32 %temp; 
	mov.b64 	{%temp, %r2388}, %fd4370;
	}
	and.b32  	%r2389, %r2388, 2146435072;
	setp.ne.s32 	%p1105, %r2389, 2146435072;
	@%p1105 bra 	$L__BB2_947;
	setp.num.f64 	%p1106, %fd1047, %fd1047;
	@%p1106 bra 	$L__BB2_945;
	add.rn.f64 	%fd8218, %fd1047, %fd1078;
	bra.uni 	$L__BB2_947;
$L__BB2_945:
	setp.neu.f64 	%p1107, %fd1058, 0d7FF0000000000000;
	@%p1107 bra 	$L__BB2_947;
	setp.lt.s32 	%p1108, %r3944, 0;
	setp.lt.s32 	%p1109, %r710, 0;
	selp.b32 	%r2390, 0, 2146435072, %p1109;
	and.b32  	%r2391, %r710, 2147483647;
	setp.ne.s32 	%p1110, %r2391, 1071644672;
	or.b32  	%r2392, %r2390, -2147483648;
	selp.b32 	%r2393, %r2392, %r2390, %p1110;
	selp.b32 	%r2394, %r2393, %r2390, %p2320;
	selp.b32 	%r2395, %r2394, %r2390, %p1108;
	mov.b32 	%r2396, 0;
	mov.b64 	%fd8218, {%r2396, %r2395};
$L__BB2_947:
	setp.eq.f64 	%p1111, %fd1047, 0d3FF0000000000000;
	selp.f64 	%fd4371, 0d3FF0000000000000, %fd8218, %p1111;
	add.f64 	%fd4372, %fd1012, %fd1016;
	mul.f64 	%fd4373, %fd8230, %fd4372;
	mul.f64 	%fd4374, %fd1012, %fd1012;
	div.rn.f64 	%fd4375, %fd1013, %fd4374;
	add.f64 	%fd4376, %fd4375, 0d3FF0000000000000;
	mul.f64 	%fd4377, %fd8207, %fd4376;
	setp.eq.f64 	%p1112, %fd1046, 0d3FF0000000000000;
	selp.f64 	%fd4378, 0d3FF0000000000000, %fd8216, %p1112;
	sub.f64 	%fd4379, %fd4371, %fd4378;
	mul.f64 	%fd4380, %fd4377, %fd4379;
	sub.f64 	%fd1091, %fd4380, %fd4373;
	{
	.reg .b32 %temp; 
	mov.b64 	{%r3941, %temp}, %fd1046;
	}
	setp.gt.s32 	%p1113, %r3940, 1048575;
	mov.b32 	%r3942, -1023;
	mov.f64 	%fd8219, %fd1046;
	@%p1113 bra 	$L__BB2_949;
	mul.f64 	%fd8219, %fd1046, 0d4350000000000000;
	{
	.reg .b32 %temp; 
	mov.b64 	{%temp, %r3940}, %fd8219;
	}
	{
	.reg .b32 %temp; 
	mov.b64 	{%r3941, %temp}, %fd8219;
	}
	mov.b32 	%r3942, -1077;
$L__BB2_949:
	add.s32 	%r2399, %r3940, -1;
	setp.gt.u32 	%p1114, %r2399, 2146435070;
	@%p1114 bra 	$L__BB2_953;
	shr.u32 	%r2402, %r3940, 20;
	add.s32 	%r3943, %r3942, %r2402;
	and.b32  	%r2403, %r3940, 1048575;
	or.b32  	%r2404, %r2403, 1072693248;
	mov.b64 	%fd8220, {%r3941, %r2404};
	setp.lt.u32 	%p1116, %r2404, 1073127583;
	@%p1116 bra 	$L__BB2_952;
	{
	.reg .b32 %temp; 
	mov.b64 	{%r2405, %temp}, %fd8220;
	}
	{
	.reg .b32 %temp; 
	mov.b64 	{%temp, %r2406}, %fd8220;
	}
	add.s32 	%r2407, %r2406, -1048576;
	mov.b64 	%fd8220, {%r2405, %r2407};
	add.s32 	%r3943, %r3943, 1;
$L__BB2_952:
	add.f64 	%fd4382, %fd8220, 0dBFF0000000000000;
	add.f64 	%fd4383, %fd8220, 0d3FF0000000000000;
	rcp.approx.ftz.f64 	%fd4384, %fd4383;
	neg.f64 	%fd4385, %fd4383;
	fma.rn.f64 	%fd4386, %fd4385, %fd4384, 0d3FF0000000000000;
	fma.rn.f64 	%fd4387, %fd4386, %fd4386, %fd4386;
	fma.rn.f64 	%fd4388, %fd4387, %fd4384, %fd4384;
	mul.f64 	%fd4389, %fd4382, %fd4388;
	fma.rn.f64 	%fd4390, %fd4382, %fd4388, %fd4389;
	mul.f64 	%fd4391, %fd4390, %fd4390;
	fma.rn.f64 	%fd4392, %fd4391, 0d3EB1380B3AE80F1E, 0d3ED0EE258B7A8B04;
	fma.rn.f64 	%fd4393, %fd4392, %fd4391, 0d3EF3B2669F02676F;
	fma.rn.f64 	%fd4394, %fd4393, %fd4391, 0d3F1745CBA9AB0956;
	fma.rn.f64 	%fd4395, %fd4394, %fd4391, 0d3F3C71C72D1B5154;
	fma.rn.f64 	%fd4396, %fd4395, %fd4391, 0d3F624924923BE72D;
	fma.rn.f64 	%fd4397, %fd4396, %fd4391, 0d3F8999999999A3C4;
	fma.rn.f64 	%fd4398, %fd4397, %fd4391, 0d3FB5555555555554;
	sub.f64 	%fd4399, %fd4382, %fd4390;
	add.f64 	%fd4400, %fd4399, %fd4399;
	neg.f64 	%fd4401, %fd4390;
	fma.rn.f64 	%fd4402, %fd4401, %fd4382, %fd4400;
	mul.f64 	%fd4403, %fd4388, %fd4402;
	mul.f64 	%fd4404, %fd4391, %fd4398;
	fma.rn.f64 	%fd4405, %fd4404, %fd4390, %fd4403;
	xor.b32  	%r2408, %r3943, -2147483648;
	mov.b32 	%r2409, 1127219200;
	mov.b64 	%fd4406, {%r2408, %r2409};
	sub.f64 	%fd4407, %fd4406, %fd3;
	fma.rn.f64 	%fd4408, %fd4407, 0d3FE62E42FEFA39EF, %fd4390;
	fma.rn.f64 	%fd4409, %fd4407, 0dBFE62E42FEFA39EF, %fd4408;
	sub.f64 	%fd4410, %fd4409, %fd4390;
	sub.f64 	%fd4411, %fd4405, %fd4410;
	fma.rn.f64 	%fd4412, %fd4407, 0d3C7ABC9E3B39803F, %fd4411;
	add.f64 	%fd8221, %fd4408, %fd4412;
	bra.uni 	$L__BB2_954;
$L__BB2_953:
	fma.rn.f64 	%fd4381, %fd8219, 0d7FF0000000000000, 0d7FF0000000000000;
	{
	.reg .b32 %temp; 
	mov.b64 	{%temp, %r2400}, %fd8219;
	}
	and.b32  	%r2401, %r2400, 2147483647;
	setp.eq.s32 	%p1115, %r2401, 0;
	selp.f64 	%fd8221, 0dFFF0000000000000, %fd4381, %p1115;
$L__BB2_954:
	neg.f64 	%fd4413, %fd8221;
	rcp.rn.f64 	%fd4414, %fd1012;
	add.f64 	%fd4415, %fd1013, 0dBFF0000000000000;
	mul.f64 	%fd1100, %fd4414, %fd4415;
	div.rn.f64 	%fd4416, %fd1100, %fd1046;
	sub.f64 	%fd4417, %fd4413, %fd4416;
	mul.f64 	%fd1101, %fd1057, %fd4417;
	{
	.reg .b32 %temp; 
	mov.b64 	{%r3945, %temp}, %fd1047;
	}
	setp.gt.s32 	%p1117, %r3944, 1048575;
	mov.b32 	%r3946, -1023;
	mov.f64 	%fd8222, %fd1047;
	@%p1117 bra 	$L__BB2_956;
	mul.f64 	%fd8222, %fd1047, 0d4350000000000000;
	{
	.reg .b32 %temp; 
	mov.b64 	{%temp, %r3944}, %fd8222;
	}
	{
	.reg .b32 %temp; 
	mov.b64 	{%r3945, %temp}, %fd8222;
	}
	mov.b32 	%r3946, -1077;
$L__BB2_956:
	add.s32 	%r2412, %r3944, -1;
	setp.gt.u32 	%p1118, %r2412, 2146435070;
	@%p1118 bra 	$L__BB2_960;
	shr.u32 	%r2415, %r3944, 20;
	add.s32 	%r3947, %r3946, %r2415;
	and.b32  	%r2416, %r3944, 1048575;
	or.b32  	%r2417, %r2416, 1072693248;
	mov.b64 	%fd8223, {%r3945, %r2417};
	setp.lt.u32 	%p1120, %r2417, 1073127583;
	@%p1120 bra 	$L__BB2_959;
	{
	.reg .b32 %temp; 
	mov.b64 	{%r2418, %temp}, %fd8223;
	}
	{
	.reg .b32 %temp; 
	mov.b64 	{%temp, %r2419}, %fd8223;
	}
	add.s32 	%r2420, %r2419, -1048576;
	mov.b64 	%fd8223, {%r2418, %r2420};
	add.s32 	%r3947, %r3947, 1;
$L__BB2_959:
	add.f64 	%fd4419, %fd8223, 0dBFF0000000000000;
	add.f64 	%fd4420, %fd8223, 0d3FF0000000000000;
	rcp.approx.ftz.f64 	%fd4421, %fd4420;
	neg.f64 	%fd4422, %fd4420;
	fma.rn.f64 	%fd4423, %fd4422, %fd4421, 0d3FF0000000000000;
	fma.rn.f64 	%fd4424, %fd4423, %fd4423, %fd4423;
	fma.rn.f64 	%fd4425, %fd4424, %fd4421, %fd4421;
	mul.f64 	%fd4426, %fd4419, %fd4425;
	fma.rn.f64 	%fd4427, %fd4419, %fd4425, %fd4426;
	mul.f64 	%fd4428, %fd4427, %fd4427;
	fma.rn.f64 	%fd4429, %fd4428, 0d3EB1380B3AE80F1E, 0d3ED0EE258B7A8B04;
	fma.rn.f64 	%fd4430, %fd4429, %fd4428, 0d3EF3B2669F02676F;
	fma.rn.f64 	%fd4431, %fd4430, %fd4428, 0d3F1745CBA9AB0956;
	fma.rn.f64 	%fd4432, %fd4431, %fd4428, 0d3F3C71C72D1B5154;
	fma.rn.f64 	%fd4433, %fd4432, %fd4428, 0d3F624924923BE72D;
	fma.rn.f64 	%fd4434, %fd4433, %fd4428, 0d3F8999999999A3C4;
	fma.rn.f64 	%fd4435, %fd4434, %fd4428, 0d3FB5555555555554;
	sub.f64 	%fd4436, %fd4419, %fd4427;
	add.f64 	%fd4437, %fd4436, %fd4436;
	neg.f64 	%fd4438, %fd4427;
	fma.rn.f64 	%fd4439, %fd4438, %fd4419, %fd4437;
	mul.f64 	%fd4440, %fd4425, %fd4439;
	mul.f64 	%fd4441, %fd4428, %fd4435;
	fma.rn.f64 	%fd4442, %fd4441, %fd4427, %fd4440;
	xor.b32  	%r2421, %r3947, -2147483648;
	mov.b32 	%r2422, 1127219200;
	mov.b64 	%fd4443, {%r2421, %r2422};
	sub.f64 	%fd4444, %fd4443, %fd3;
	fma.rn.f64 	%fd4445, %fd4444, 0d3FE62E42FEFA39EF, %fd4427;
	fma.rn.f64 	%fd4446, %fd4444, 0dBFE62E42FEFA39EF, %fd4445;
	sub.f64 	%fd4447, %fd4446, %fd4427;
	sub.f64 	%fd4448, %fd4442, %fd4447;
	fma.rn.f64 	%fd4449, %fd4444, 0d3C7ABC9E3B39803F, %fd4448;
	add.f64 	%fd8224, %fd4445, %fd4449;
	bra.uni 	$L__BB2_961;
$L__BB2_960:
	fma.rn.f64 	%fd4418, %fd8222, 0d7FF0000000000000, 0d7FF0000000000000;
	{
	.reg .b32 %temp; 
	mov.b64 	{%temp, %r2413}, %fd8222;
	}
	and.b32  	%r2414, %r2413, 2147483647;
	setp.eq.s32 	%p1119, %r2414, 0;
	selp.f64 	%fd8224, 0dFFF0000000000000, %fd4418, %p1119;
$L__BB2_961:
	neg.f64 	%fd4450, %fd8224;
	div.rn.f64 	%fd4451, %fd1100, %fd1047;
	sub.f64 	%fd4452, %fd4450, %fd4451;
	mul.f64 	%fd4453, %fd1067, %fd4452;
	add.f64 	%fd4454, %fd8214, 0d3FF0000000000000;
	mul.f64 	%fd4455, %fd8230, %fd4454;
	add.f64 	%fd4456, %fd1013, 0dBFF0000000000000;
	div.rn.f64 	%fd4457, %fd8230, %fd4456;
	sub.f64 	%fd4458, %fd4455, %fd4457;
	sub.f64 	%fd4459, %fd4453, %fd1101;
	fma.rn.f64 	%fd4460, %fd1068, %fd4459, %fd4458;
	add.f64 	%fd8226, %fd1091, 0d0000000000000000;
	add.f64 	%fd8227, %fd4460, 0d0000000000000000;
$L__BB2_962:
	setp.gt.f64 	%p1121, %fd1037, %fd1040;
	selp.f64 	%fd4461, %fd1037, %fd1040, %p1121;
	setp.lt.f64 	%p1122, %fd1038, %fd1014;
	selp.f64 	%fd1115, %fd1038, %fd1014, %p1122;
	setp.leu.f64 	%p1123, %fd1115, %fd4461;
	@%p1123 bra 	$L__BB2_970;
	mul.f64 	%fd1116, %fd1115, 0dBFE6A09E667F3BCD;
	{
	.reg .b32 %temp; 
	mov.b64 	{%temp, %r729}, %fd1116;
	}
	and.b32  	%r730, %r729, 2147483647;
	{
	.reg .b32 %temp; 
	mov.b64 	{%r731, %temp}, %fd1116;
	}
	setp.gt.u32 	%p1124, %r730, 2146435071;
	@%p1124 bra 	$L__BB2_965;
	mov.b64 	%fd4465, {%r731, %r730};
	add.f64 	%fd4466, %fd4465, 0dC010000000000000;
	add.f64 	%fd4467, %fd4465, 0d4010000000000000;
	rcp.approx.ftz.f64 	%fd4468, %fd4467;
	neg.f64 	%fd4469, %fd4467;
	fma.rn.f64 	%fd4470, %fd4469, %fd4468, 0d3FF0000000000000;
	fma.rn.f64 	%fd4471, %fd4470, %fd4470, %fd4470;
	fma.rn.f64 	%fd4472, %fd4471, %fd4468, %fd4468;
	mul.f64 	%fd4473, %fd4466, %fd4472;
	mov.f64 	%fd4474, 0d3FF0000000000000;
	add.rn.f64 	%fd4475, %fd4473, %fd4474;
	fma.rn.f64 	%fd4476, %fd4475, 0dC010000000000000, %fd4465;
	neg.f64 	%fd4477, %fd4473;
	fma.rn.f64 	%fd4478, %fd4477, %fd4465, %fd4476;
	fma.rn.f64 	%fd4479, %fd4472, %fd4478, %fd4473;
	fma.rn.f64 	%fd4480, %fd4479, 0dBDF8774AD4E0BFD7, 0dBE44E1C6FD03D328;
	fma.rn.f64 	%fd4481, %fd4480, %fd4479, 0dBE4330149F7A56B6;
	fma.rn.f64 	%fd4482, %fd4481, %fd4479, 0d3E7BEDDED8376273;
	fma.rn.f64 	%fd4483, %fd4482, %fd4479, 0d3E6F9254C3ABF22B;
	fma.rn.f64 	%fd4484, %fd4483, %fd4479, 0dBEAB9068C2148CF0;
	fma.rn.f64 	%fd4485, %fd4484, %fd4479, 0d3E94C6454DB34009;
	fma.rn.f64 	%fd4486, %fd4485, %fd4479, 0d3ED7F1C378F2311D;
	fma.rn.f64 	%fd4487, %fd4486, %fd4479, 0dBEE78E051C6D5C58;
	fma.rn.f64 	%fd4488, %fd4487, %fd4479, 0dBEF995B4EAD14A90;
	fma.rn.f64 	%fd4489, %fd4488, %fd4479, 0d3F23BE27CF0A29B2;
	fma.rn.f64 	%fd4490, %fd4489, %fd4479, 0dBF2A1DEF3E81672E;
	fma.rn.f64 	%fd4491, %fd4490, %fd4479, 0dBF48D4ABE68C1713;
	fma.rn.f64 	%fd4492, %fd4491, %fd4479, 0d3F749C67210DD6B4;
	fma.rn.f64 	%fd4493, %fd4492, %fd4479, 0dBF9096238568E357;
	fma.rn.f64 	%fd4494, %fd4493, %fd4479, 0d3FA3079EDF8C2DC9;
	fma.rn.f64 	%fd4495, %fd4494, %fd4479, 0dBFB0FB06DFF601FC;
	fma.rn.f64 	%fd4496, %fd4495, %fd4479, 0d3FB7FEE004DFBCDC;
	fma.rn.f64 	%fd4497, %fd4496, %fd4479, 0dBFB9DDB23C3DB8C6;
	fma.rn.f64 	%fd4498, %fd4497, %fd4479, 0d3FB16ECEFCFA5FDA;
	fma.rn.f64 	%fd4499, %fd4498, %fd4479, 0d3F8F7F5DF66FB6D6;
	fma.rn.f64 	%fd4500, %fd4499, %fd4479, 0dBFC1DF1AD154A29D;
	fma.rn.f64 	%fd4501, %fd4500, %fd4479, 0d3FF3BA5916E9FD7F;
	fma.rn.f64 	%fd4502, %fd4465, 0d4000000000000000, 0d3FF0000000000000;
	rcp.approx.ftz.f64 	%fd4503, %fd4502;
	neg.f64 	%fd4504, %fd4502;
	fma.rn.f64 	%fd4505, %fd4504, %fd4503, 0d3FF0000000000000;
	fma.rn.f64 	%fd4506, %fd4505, %fd4505, %fd4505;
	fma.rn.f64 	%fd4507, %fd4506, %fd4503, %fd4503;
	mul.f64 	%fd4508, %fd4507, %fd4501;
	mul.f64 	%fd4509, %fd4508, 0dC000000000000000;
	fma.rn.f64 	%fd4510, %fd4465, %fd4509, %fd4501;
	neg.f64 	%fd4511, %fd4508;
	add.rn.f64 	%fd4512, %fd4510, %fd4511;
	fma.rn.f64 	%fd4513, %fd4512, %fd4507, %fd4508;
	neg.f64 	%fd4514, %fd4465;
	mul.f64 	%fd4515, %fd4465, %fd4514;
	fma.rn.f64 	%fd4516, %fd4515, 0d3FF71547652B82FE, 0d4338000000000000;
	{
	.reg .b32 %temp; 
	mov.b64 	{%r2423, %temp}, %fd4516;
	}
	mov.f64 	%fd4517, 0dC338000000000000;
	add.rn.f64 	%fd4518, %fd4516, %fd4517;
	fma.rn.f64 	%fd4519, %fd4518, 0dBFE62E42FEFA39EF, %fd4515;
	fma.rn.f64 	%fd4520, %fd4518, 0dBC7ABC9E3B39803F, %fd4519;
	fma.rn.f64 	%fd4521, %fd4520, 0d3E5ADE1569CE2BDF, 0d3E928AF3FCA213EA;
	fma.rn.f64 	%fd4522, %fd4521, %fd4520, 0d3EC71DEE62401315;
	fma.rn.f64 	%fd4523, %fd4522, %fd4520, 0d3EFA01997C89EB71;
	fma.rn.f64 	%fd4524, %fd4523, %fd4520, 0d3F2A01A014761F65;
	fma.rn.f64 	%fd4525, %fd4524, %fd4520, 0d3F56C16C1852B7AF;
	fma.rn.f64 	%fd4526, %fd4525, %fd4520, 0d3F81111111122322;
	fma.rn.f64 	%fd4527, %fd4526, %fd4520, 0d3FA55555555502A1;
	fma.rn.f64 	%fd4528, %fd4527, %fd4520, 0d3FC5555555555511;
	fma.rn.f64 	%fd4529, %fd4528, %fd4520, 0d3FE000000000000B;
	fma.rn.f64 	%fd4530, %fd4529, %fd4520, 0d3FF0000000000000;
	fma.rn.f64 	%fd4531, %fd4530, %fd4520, 0d3FF0000000000000;
	shr.u32 	%r2424, %r2423, 31;
	add.s32 	%r2425, %r2423, %r2424;
	shr.s32 	%r2426, %r2425, 1;
	{
	.reg .b32 %temp; 
	mov.b64 	{%r2427, %temp}, %fd4531;
	}
	{
	.reg .b32 %temp; 
	mov.b64 	{%temp, %r2428}, %fd4531;
	}
	shl.b32 	%r2429, %r2426, 20;
	add.s32 	%r2430, %r2428, %r2429;
	mov.b64 	%fd4532, {%r2427, %r2430};
	sub.s32 	%r2431, %r2423, %r2426;
	shl.b32 	%r2432, %r2431, 20;
	add.s32 	%r2433, %r2432, 1072693248;
	mov.b32 	%r2434, 0;
	mov.b64 	%fd4533, {%r2434, %r2433};
	mul.f64 	%fd4534, %fd4533, %fd4532;
	neg.f64 	%fd4535, %fd4515;
	fma.rn.f64 	%fd4536, %fd4514, %fd4465, %fd4535;
	fma.rn.f64 	%fd4537, %fd4534, %fd4536, %fd4534;
	mul.f64 	%fd4538, %fd4537, %fd4513;
	setp.gt.u32 	%p1128, %r730, 1077624832;
	selp.f64 	%fd4539, 0d0000000000000000, %fd4538, %p1128;
	setp.lt.s32 	%p1129, %r729, 0;
	mov.f64 	%fd4540, 0d4000000000000000;
	sub.f64 	%fd4541, %fd4540, %fd4539;
	selp.f64 	%fd8228, %fd4541, %fd4539, %p1129;
	bra.uni 	$L__BB2_966;
$L__BB2_965:
	setp.eq.s32 	%p1125, %r730, 2146435072;
	setp.eq.s32 	%p1126, %r731, 0;
	setp.lt.s32 	%p1127, %r729, 0;
	selp.f64 	%fd4462, 0d4000000000000000, 0d0000000000000000, %p1127;
	add.f64 	%fd4463, %fd1116, %fd1116;
	selp.f64 	%fd4464, %fd4462, %fd4463, %p1126;
	selp.f64 	%fd8228, %fd4464, %fd4463, %p1125;
$L__BB2_966:
	setp.gt.f64 	%p1130, %fd1037, %fd1040;
	selp.f64 	%fd4542, %fd1037, %fd1040, %p1130;
	mul.f64 	%fd1120, %fd4542, 0dBFE6A09E667F3BCD;
	{
	.reg .b32 %temp; 
	mov.b64 	{%temp, %r732}, %fd1120;
	}
	and.b32  	%r733, %r732, 2147483647;
	{
	.reg .b32 %temp; 
	mov.b64 	{%r734, %temp}, %fd1120;
	}
	setp.gt.u32 	%p1131, %r733, 2146435071;
	@%p1131 bra 	$L__BB2_968;
	mov.b64 	%fd4546, {%r734, %r733};
	add.f64 	%fd4547, %fd4546, 0dC010000000000000;
	add.f64 	%fd4548, %fd4546, 0d4010000000000000;
	rcp.approx.ftz.f64 	%fd4549, %fd4548;
	neg.f64 	%fd4550, %fd4548;
	fma.rn.f64 	%fd4551, %fd4550, %fd4549, 0d3FF0000000000000;
	fma.rn.f64 	%fd4552, %fd4551, %fd4551, %fd4551;
	fma.rn.f64 	%fd4553, %fd4552, %fd4549, %fd4549;
	mul.f64 	%fd4554, %fd4547, %fd4553;
	mov.f64 	%fd4555, 0d3FF0000000000000;
	add.rn.f64 	%fd4556, %fd4554, %fd4555;
	fma.rn.f64 	%fd4557, %fd4556, 0dC010000000000000, %fd4546;
	neg.f64 	%fd4558, %fd4554;
	fma.rn.f64 	%fd4559, %fd4558, %fd4546, %fd4557;
	fma.rn.f64 	%fd4560, %fd4553, %fd4559, %fd4554;
	fma.rn.f64 	%fd4561, %fd4560, 0dBDF8774AD4E0BFD7, 0dBE44E1C6FD03D328;
	fma.rn.f64 	%fd4562, %fd4561, %fd4560, 0dBE4330149F7A56B6;
	fma.rn.f64 	%fd4563, %fd4562, %fd4560, 0d3E7BEDDED8376273;
	fma.rn.f64 	%fd4564, %fd4563, %fd4560, 0d3E6F9254C3ABF22B;
	fma.rn.f64 	%fd4565, %fd4564, %fd4560, 0dBEAB9068C2148CF0;
	fma.rn.f64 	%fd4566, %fd4565, %fd4560, 0d3E94C6454DB34009;
	fma.rn.f64 	%fd4567, %fd4566, %fd4560, 0d3ED7F1C378F2311D;
	fma.rn.f64 	%fd4568, %fd4567, %fd4560, 0dBEE78E051C6D5C58;
	fma.rn.f64 	%fd4569, %fd4568, %fd4560, 0dBEF995B4EAD14A90;
	fma.rn.f64 	%fd4570, %fd4569, %fd4560, 0d3F23BE27CF0A29B2;
	fma.rn.f64 	%fd4571, %fd4570, %fd4560, 0dBF2A1DEF3E81672E;
	fma.rn.f64 	%fd4572, %fd4571, %fd4560, 0dBF48D4ABE68C1713;
	fma.rn.f64 	%fd4573, %fd4572, %fd4560, 0d3F749C67210DD6B4;
	fma.rn.f64 	%fd4574, %fd4573, %fd4560, 0dBF9096238568E357;
	fma.rn.f64 	%fd4575, %fd4574, %fd4560, 0d3FA3079EDF8C2DC9;
	fma.rn.f64 	%fd4576, %fd4575, %fd4560, 0dBFB0FB06DFF601FC;
	fma.rn.f64 	%fd4577, %fd4576, %fd4560, 0d3FB7FEE004DFBCDC;
	fma.rn.f64 	%fd4578, %fd4577, %fd4560, 0dBFB9DDB23C3DB8C6;
	fma.rn.f64 	%fd4579, %fd4578, %fd4560, 0d3FB16ECEFCFA5FDA;
	fma.rn.f64 	%fd4580, %fd4579, %fd4560, 0d3F8F7F5DF66FB6D6;
	fma.rn.f64 	%fd4581, %fd4580, %fd4560, 0dBFC1DF1AD154A29D;
	fma.rn.f64 	%fd4582, %fd4581, %fd4560, 0d3FF3BA5916E9FD7F;
	fma.rn.f64 	%fd4583, %fd4546, 0d4000000000000000, 0d3FF0000000000000;
	rcp.approx.ftz.f64 	%fd4584, %fd4583;
	neg.f64 	%fd4585, %fd4583;
	fma.rn.f64 	%fd4586, %fd4585, %fd4584, 0d3FF0000000000000;
	fma.rn.f64 	%fd4587, %fd4586, %fd4586, %fd4586;
	fma.rn.f64 	%fd4588, %fd4587, %fd4584, %fd4584;
	mul.f64 	%fd4589, %fd4588, %fd4582;
	mul.f64 	%fd4590, %fd4589, 0dC000000000000000;
	fma.rn.f64 	%fd4591, %fd4546, %fd4590, %fd4582;
	neg.f64 	%fd4592, %fd4589;
	add.rn.f64 	%fd4593, %fd4591, %fd4592;
	fma.rn.f64 	%fd4594, %fd4593, %fd4588, %fd4589;
	neg.f64 	%fd4595, %fd4546;
	mul.f64 	%fd4596, %fd4546, %fd4595;
	fma.rn.f64 	%fd4597, %fd4596, 0d3FF71547652B82FE, 0d4338000000000000;
	{
	.reg .b32 %temp; 
	mov.b64 	{%r2435, %temp}, %fd4597;
	}
	mov.f64 	%fd4598, 0dC338000000000000;
	add.rn.f64 	%fd4599, %fd4597, %fd4598;
	fma.rn.f64 	%fd4600, %fd4599, 0dBFE62E42FEFA39EF, %fd4596;
	fma.rn.f64 	%fd4601, %fd4599, 0dBC7ABC9E3B39803F, %fd4600;
	fma.rn.f64 	%fd4602, %fd4601, 0d3E5ADE1569CE2BDF, 0d3E928AF3FCA213EA;
	fma.rn.f64 	%fd4603, %fd4602, %fd4601, 0d3EC71DEE62401315;
	fma.rn.f64 	%fd4604, %fd4603, %fd4601, 0d3EFA01997C89EB71;
	fma.rn.f64 	%fd4605, %fd4604, %fd4601, 0d3F2A01A014761F65;
	fma.rn.f64 	%fd4606, %fd4605, %fd4601, 0d3F56C16C1852B7AF;
	fma.rn.f64 	%fd4607, %fd4606, %fd4601, 0d3F81111111122322;
	fma.rn.f64 	%fd4608, %fd4607, %fd4601, 0d3FA55555555502A1;
	fma.rn.f64 	%fd4609, %fd4608, %fd4601, 0d3FC5555555555511;
	fma.rn.f64 	%fd4610, %fd4609, %fd4601, 0d3FE000000000000B;
	fma.rn.f64 	%fd4611, %fd4610, %fd4601, 0d3FF0000000000000;
	fma.rn.f64 	%fd4612, %fd4611, %fd4601, 0d3FF0000000000000;
	shr.u32 	%r2436, %r2435, 31;
	add.s32 	%r2437, %r2435, %r2436;
	shr.s32 	%r2438, %r2437, 1;
	{
	.reg .b32 %temp; 
	mov.b64 	{%r2439, %temp}, %fd4612;
	}
	{
	.reg .b32 %temp; 
	mov.b64 	{%temp, %r2440}, %fd4612;
	}
	shl.b32 	%r2441, %r2438, 20;
	add.s32 	%r2442, %r2440, %r2441;
	mov.b64 	%fd4613, {%r2439, %r2442};
	sub.s32 	%r2443, %r2435, %r2438;
	shl.b32 	%r2444, %r2443, 20;
	add.s32 	%r2445, %r2444, 1072693248;
	mov.b32 	%r2446, 0;
	mov.b64 	%fd4614, {%r2446, %r2445};
	mul.f64 	%fd4615, %fd4614, %fd4613;
	neg.f64 	%fd4616, %fd4596;
	fma.rn.f64 	%fd4617, %fd4595, %fd4546, %fd4616;
	fma.rn.f64 	%fd4618, %fd4615, %fd4617, %fd4615;
	mul.f64 	%fd4619, %fd4618, %fd4594;
	setp.gt.u32 	%p1135, %r733, 1077624832;
	selp.f64 	%fd4620, 0d0000000000000000, %fd4619, %p1135;
	setp.lt.s32 	%p1136, %r732, 0;
	mov.f64 	%fd4621, 0d4000000000000000;
	sub.f64 	%fd4622, %fd4621, %fd4620;
	selp.f64 	%fd8229, %fd4622, %fd4620, %p1136;
	bra.uni 	$L__BB2_969;
$L__BB2_968:
	setp.eq.s32 	%p1132, %r733, 2146435072;
	setp.eq.s32 	%p1133, %r734, 0;
	setp.lt.s32 	%p1134, %r732, 0;
	selp.f64 	%fd4543, 0d4000000000000000, 0d0000000000000000, %p1134;
	add.f64 	%fd4544, %fd1120, %fd1120;
	selp.f64 	%fd4545, %fd4543, %fd4544, %p1133;
	selp.f64 	%fd8229, %fd4545, %fd4544, %p1132;
$L__BB2_969:
	mul.f64 	%fd4623, %fd8229, 0d3FE0000000000000;
	mul.f64 	%fd4624, %fd8228, 0d3FE0000000000000;
	sub.f64 	%fd4625, %fd4624, %fd4623;
	fma.rn.f64 	%fd8230, %fd4625, 0d40040D931FF62706, %fd8230;
$L__BB2_970:
	setp.leu.f64 	%p1137, %fd1038, %fd1014;
	mov.f64 	%fd8250, 0d0000000000000000;
	mov.f64 	%fd8251, %fd8250;
	@%p1137 bra 	$L__BB2_1033;
	fma.rn.f64 	%fd4627, %fd1035, 0d3FF71547652B82FE, 0d4338000000000000;
	{
	.reg .b32 %temp; 
	mov.b64 	{%r735, %temp}, %fd4627;
	}
	mov.f64 	%fd4628, 0dC338000000000000;
	add.rn.f64 	%fd4629, %fd4627, %fd4628;
	fma.rn.f64 	%fd4630, %fd4629, 0dBFE62E42FEFA39EF, %fd1035;
	fma.rn.f64 	%fd4631, %fd4629, 0dBC7ABC9E3B39803F, %fd4630;
	fma.rn.f64 	%fd4632, %fd4631, 0d3E5ADE1569CE2BDF, 0d3E928AF3FCA213EA;
	fma.rn.f64 	%fd4633, %fd4632, %fd4631, 0d3EC71DEE62401315;
	fma.rn.f64 	%fd4634, %fd4633, %fd4631, 0d3EFA01997C89EB71;
	fma.rn.f64 	%fd4635, %fd4634, %fd4631, 0d3F2A01A014761F65;
	fma.rn.f64 	%fd4636, %fd4635, %fd4631, 0d3F56C16C1852B7AF;
	fma.rn.f64 	%fd4637, %fd4636, %fd4631, 0d3F81111111122322;
	fma.rn.f64 	%fd4638, %fd4637, %fd4631, 0d3FA55555555502A1;
	fma.rn.f64 	%fd4639, %fd4638, %fd4631, 0d3FC5555555555511;
	fma.rn.f64 	%fd4640, %fd4639, %fd4631, 0d3FE000000000000B;
	fma.rn.f64 	%fd4641, %fd4640, %fd4631, 0d3FF0000000000000;
	fma.rn.f64 	%fd4642, %fd4641, %fd4631, 0d3FF0000000000000;
	{
	.reg .b32 %temp; 
	mov.b64 	{%r736, %temp}, %fd4642;
	}
	{
	.reg .b32 %temp; 
	mov.b64 	{%temp, %r737}, %fd4642;
	}
	shl.b32 	%r2447, %r735, 20;
	add.s32 	%r2448, %r2447, %r737;
	mov.b64 	%fd8231, {%r736, %r2448};
	{
	.reg .b32 %temp; 
	mov.b64 	{%temp, %r2449}, %fd1035;
	}
	mov.b32 	%f45, %r2449;
	abs.f32 	%f23, %f45;
	setp.lt.f32 	%p1138, %f23, 0f4086232B;
	@%p1138 bra 	$L__BB2_974;
	setp.lt.f64 	%p1139, %fd1035, 0d0000000000000000;
	add.f64 	%fd4643, %fd1035, 0d7FF0000000000000;
	selp.f64 	%fd8231, 0d0000000000000000, %fd4643, %p1139;
	setp.geu.f32 	%p1140, %f23, 0f40874800;
	@%p1140 bra 	$L__BB2_974;
	shr.u32 	%r2450, %r735, 31;
	add.s32 	%r2451, %r735, %r2450;
	shr.s32 	%r2452, %r2451, 1;
	shl.b32 	%r2453, %r2452, 20;
	add.s32 	%r2454, %r737, %r2453;
	mov.b64 	%fd4644, {%r736, %r2454};
	sub.s32 	%r2455, %r735, %r2452;
	shl.b32 	%r2456, %r2455, 20;
	add.s32 	%r2457, %r2456, 1072693248;
	mov.b32 	%r2458, 0;
	mov.b64 	%fd4645, {%r2458, %r2457};
	mul.f64 	%fd8231, %fd4645, %fd4644;
$L__BB2_974:
	setp.gt.f64 	%p1141, %fd1037, %fd1014;
	selp.f64 	%fd4646, %fd1037, %fd1014, %p1141;
	sub.f64 	%fd4647, %fd1026, %fd1014;
	add.f64 	%fd1130, %fd4646, %fd4647;
	add.f64 	%fd4648, %fd1015, 0dBFF0000000000000;
	neg.f64 	%fd1131, %fd4648;
	{
	.reg .b32 %temp; 
	mov.b64 	{%temp, %r3952}, %fd1130;
	}
	{
	.reg .b32 %temp; 
	mov.b64 	{%temp, %r739}, %fd1131;
	}
	shr.u32 	%r2459, %r739, 20;
	and.b32  	%r2460, %r2459, 2047;
	add.s32 	%r2461, %r2460, -1012;
	mov.b64 	%rd396, %fd1131;
	shl.b64 	%rd28, %rd396, %r2461;
	setp.eq.s64 	%p57, %rd28, -9223372036854775808;
	abs.f64 	%fd1132, %fd1130;
	setp.neu.f64 	%p1142, %fd1130, 0d0000000000000000;
	@%p1142 bra 	$L__BB2_976;
	setp.eq.s64 	%p1145, %rd28, -9223372036854775808;
	add.f64 	%fd4657, %fd1015, 0dBFF0000000000000;
	abs.f64 	%fd4658, %fd4657;
	setp.neu.f64 	%p1146, %fd4658, 0d3FE0000000000000;
	and.pred  	%p55, %p1146, %p1145;
	selp.b32 	%r2462, %r3952, 0, %p55;
	setp.lt.s32 	%p1147, %r739, 0;
	or.b32  	%r2463, %r2462, 2146435072;
	selp.b32 	%r2464, %r2463, %r2462, %p1147;
	mov.b32 	%r2465, 0;
	mov.b64 	%fd8233, {%r2465, %r2464};
	bra.uni 	$L__BB2_977;
$L__BB2_976:
	{ // callseq 44, 0
	.param .b64 param0;
	st.param.f64 	[param0], %fd1132;
	.param .b64 param1;
	st.param.f64 	[param1], %fd1131;
	.param .b64 retval0;
	call.uni (retval0), 
	__internal_accurate_pow, 
	(
	param0, 
	param1
	);
	ld.param.f64 	%fd4649, [retval0];
	} // callseq 44
	setp.lt.s32 	%p1143, %r3952, 0;
	cvt.rzi.f64.f64 	%fd4651, %fd1131;
	setp.neu.f64 	%p1144, %fd4651, %fd1131;
	neg.f64 	%fd4653, %fd4649;
	selp.f64 	%fd4654, %fd4653, %fd4649, %p57;
	selp.f64 	%fd4655, %fd4654, %fd4649, %p1143;
	selp.f64 	%fd4656, 0dFFF8000000000000, %fd4655, %p1144;
	selp.f64 	%fd8233, %fd4656, %fd4655, %p1143;
	mov.pred 	%p55, %p57;
$L__BB2_977:
	add.f64 	%fd4659, %fd1015, 0dBFF0000000000000;
	sub.f64 	%fd4660, %fd1130, %fd4659;
	{
	.reg .b32 %temp; 
	mov.b64 	{%temp, %r2466}, %fd4660;
	}
	and.b32  	%r2467, %r2466, 2146435072;
	setp.ne.s32 	%p1148, %r2467, 2146435072;
	@%p1148 bra 	$L__BB2_984;
	setp.num.f64 	%p1149, %fd1130, %fd1130;
	@%p1149 bra 	$L__BB2_980;
	add.rn.f64 	%fd8233, %fd1130, %fd1131;
	bra.uni 	$L__BB2_984;
$L__BB2_980:
	add.f64 	%fd4661, %fd1015, 0dBFF0000000000000;
	abs.f64 	%fd4662, %fd4661;
	setp.neu.f64 	%p1150, %fd4662, 0d7FF0000000000000;
	@%p1150 bra 	$L__BB2_982;
	setp.gt.f64 	%p1155, %fd1132, 0d3FF0000000000000;
	selp.b32 	%r2475, 2146435072, 0, %p1155;
	setp.lt.s32 	%p1156, %r739, 0;
	xor.b32  	%r2476, %r2475, 2146435072;
	selp.b32 	%r2477, %r2476, %r2475, %p1156;
	setp.eq.f64 	%p1157, %fd1130, 0dBFF0000000000000;
	selp.b32 	%r2478, 1072693248, %r2477, %p1157;
	mov.b32 	%r2479, 0;
	mov.b64 	%fd8233, {%r2479, %r2478};
	bra.uni 	$L__BB2_984;
$L__BB2_982:
	setp.neu.f64 	%p1151, %fd1132, 0d7FF0000000000000;
	@%p1151 bra 	$L__BB2_984;
	setp.lt.s32 	%p1152, %r3952, 0;
	setp.lt.s32 	%p1153, %r739, 0;
	selp.b32 	%r2468, 0, 2146435072, %p1153;
	and.b32  	%r2469, %r739, 2147483647;
	setp.ne.s32 	%p1154, %r2469, 1071644672;
	or.b32  	%r2470, %r2468, -2147483648;
	selp.b32 	%r2471, %r2470, %r2468, %p1154;
	selp.b32 	%r2472, %r2471, %r2468, %p55;
	selp.b32 	%r2473, %r2472, %r2468, %p1152;
	mov.b32 	%r2474, 0;
	mov.b64 	%fd8233, {%r2474, %r2473};
$L__BB2_984:
	setp.eq.f64 	%p1158, %fd1130, 0d3FF0000000000000;
	add.f64 	%fd4663, %fd1015, 0dBFF0000000000000;
	setp.eq.f64 	%p1159, %fd4663, 0d0000000000000000;
	selp.f64 	%fd4665, 0d3FF0000000000000, %fd8233, %p1159;
	selp.f64 	%fd1140, 0d3FF0000000000000, %fd4665, %p1158;
	sub.f64 	%fd4666, %fd1026, %fd1014;
	add.f64 	%fd4667, %fd1038, %fd4666;
	{
	.reg .b32 %temp; 
	mov.b64 	{%temp, %r3956}, %fd4667;
	}
	abs.f64 	%fd1141, %fd4667;
	setp.neu.f64 	%p1160, %fd4667, 0d0000000000000000;
	@%p1160 bra 	$L__BB2_986;
	setp.eq.s64 	%p1164, %rd28, -9223372036854775808;
	add.f64 	%fd4676, %fd1015, 0dBFF0000000000000;
	abs.f64 	%fd4677, %fd4676;
	setp.neu.f64 	%p1165, %fd4677, 0d3FE0000000000000;
	and.pred  	%p57, %p1165, %p1164;
	selp.b32 	%r2480, %r3956, 0, %p57;
	setp.lt.s32 	%p1166, %r739, 0;
	or.b32  	%r2481, %r2480, 2146435072;
	selp.b32 	%r2482, %r2481, %r2480, %p1166;
	mov.b32 	%r2483, 0;
	mov.b64 	%fd8235, {%r2483, %r2482};
	bra.uni 	$L__BB2_987;
$L__BB2_986:
	{ // callseq 45, 0
	.param .b64 param0;
	st.param.f64 	[param0], %fd1141;
	.param .b64 param1;
	st.param.f64 	[param1], %fd1131;
	.param .b64 retval0;
	call.uni (retval0), 
	__internal_accurate_pow, 
	(
	param0, 
	param1
	);
	ld.param.f64 	%fd4668, [retval0];
	} // callseq 45
	setp.lt.s32 	%p1161, %r3956, 0;
	cvt.rzi.f64.f64 	%fd4670, %fd1131;
	setp.neu.f64 	%p1162, %fd4670, %fd1131;
	neg.f64 	%fd4672, %fd4668;
	setp.eq.s64 	%p1163, %rd28, -9223372036854775808;
	selp.f64 	%fd4673, %fd4672, %fd4668, %p1163;
	selp.f64 	%fd4674, %fd4673, %fd4668, %p1161;
	selp.f64 	%fd4675, 0dFFF8000000000000, %fd4674, %p1162;
	selp.f64 	%fd8235, %fd4675, %fd4674, %p1161;
$L__BB2_987:
	add.f64 	%fd4678, %fd1015, 0dBFF0000000000000;
	sub.f64 	%fd4679, %fd1026, %fd1014;
	add.f64 	%fd4680, %fd1038, %fd4679;
	sub.f64 	%fd4681, %fd4680, %fd4678;
	{
	.reg .b32 %temp; 
	mov.b64 	{%temp, %r2484}, %fd4681;
	}
	and.b32  	%r2485, %r2484, 2146435072;
	setp.ne.s32 	%p1167, %r2485, 2146435072;
	@%p1167 bra 	$L__BB2_994;
	sub.f64 	%fd4682, %fd1026, %fd1014;
	add.f64 	%fd1145, %fd1038, %fd4682;
	setp.num.f64 	%p1168, %fd1145, %fd1145;
	@%p1168 bra 	$L__BB2_990;
	add.rn.f64 	%fd8235, %fd1145, %fd1131;
	bra.uni 	$L__BB2_994;
$L__BB2_990:
	add.f64 	%fd4683, %fd1015, 0dBFF0000000000000;
	abs.f64 	%fd4684, %fd4683;
	setp.neu.f64 	%p1169, %fd4684, 0d7FF0000000000000;
	@%p1169 bra 	$L__BB2_992;
	setp.gt.f64 	%p1174, %fd1141, 0d3FF0000000000000;
	selp.b32 	%r2493, 2146435072, 0, %p1174;
	setp.lt.s32 	%p1175, %r739, 0;
	xor.b32  	%r2494, %r2493, 2146435072;
	selp.b32 	%r2495, %r2494, %r2493, %p1175;
	sub.f64 	%fd4685, %fd1026, %fd1014;
	add.f64 	%fd4686, %fd1038, %fd4685;
	setp.eq.f64 	%p1176, %fd4686, 0dBFF0000000000000;
	selp.b32 	%r2496, 1072693248, %r2495, %p1176;
	mov.b32 	%r2497, 0;
	mov.b64 	%fd8235, {%r2497, %r2496};
	bra.uni 	$L__BB2_994;
$L__BB2_992:
	setp.neu.f64 	%p1170, %fd1141, 0d7FF0000000000000;
	@%p1170 bra 	$L__BB2_994;
	setp.lt.s32 	%p1171, %r3956, 0;
	setp.lt.s32 	%p1172, %r739, 0;
	selp.b32 	%r2486, 0, 2146435072, %p1172;
	and.b32  	%r2487, %r739, 2147483647;
	setp.ne.s32 	%p1173, %r2487, 1071644672;
	or.b32  	%r2488, %r2486, -2147483648;
	selp.b32 	%r2489, %r2488, %r2486, %p1173;
	selp.b32 	%r2490, %r2489, %r2486, %p57;
	selp.b32 	%r2491, %r2490, %r2486, %p1171;
	mov.b32 	%r2492, 0;
	mov.b64 	%fd8235, {%r2492, %r2491};
$L__BB2_994:
	add.f64 	%fd4689, %fd1015, 0dBFF0000000000000;
	setp.eq.f64 	%p1177, %fd4689, 0d0000000000000000;
	sub.f64 	%fd4691, %fd1026, %fd1014;
	add.f64 	%fd4692, %fd1038, %fd4691;
	setp.eq.f64 	%p1178, %fd4692, 0d3FF0000000000000;
	selp.f64 	%fd4693, 0d3FF0000000000000, %fd8235, %p1177;
	selp.f64 	%fd1150, 0d3FF0000000000000, %fd4693, %p1178;
	div.rn.f64 	%fd1151, %fd8231, %fd4689;
	sub.f64 	%fd4694, %fd1140, %fd1150;
	mul.f64 	%fd1152, %fd1151, %fd4694;
	mov.b64 	%rd397, %fd1152;
	setp.lt.s64 	%p1179, %rd397, 0;
	and.b64  	%rd398, %rd397, 9223372036854775807;
	add.s64 	%rd399, %rd398, -4503599627370496;
	setp.lt.u64 	%p1180, %rd399, 9214364837600034816;
	and.pred  	%p1181, %p1180, %p1179;
	add.s64 	%rd400, %rd398, -1;
	setp.lt.u64 	%p1182, %rd400, 4503599627370495;
	and.pred  	%p1183, %p1182, %p1179;
	setp.eq.s64 	%p1184, %rd398, 0;
	or.pred  	%p1185, %p1184, %p1183;
	setp.eq.s64 	%p1186, %rd398, 9218868437227405312;
	or.pred  	%p1187, %p1185, %p1186;
	setp.gt.s64 	%p1188, %rd398, 9218868437227405312;
	or.pred  	%p1189, %p1187, %p1188;
	or.pred  	%p1190, %p1189, %p1181;
	@%p1190 bra 	$L__BB2_1140;
	setp.gt.s32 	%p1191, %r3996, 1048575;
	mov.b32 	%r3950, -1023;
	mov.f64 	%fd8236, %fd1026;
	mov.u32 	%r3948, %r3996;
	mov.u32 	%r3949, %r3997;
	@%p1191 bra 	$L__BB2_997;
	mul.f64 	%fd8236, %fd1026, 0d4350000000000000;
	{
	.reg .b32 %temp; 
	mov.b64 	{%temp, %r3948}, %fd8236;
	}
	{
	.reg .b32 %temp; 
	mov.b64 	{%r3949, %temp}, %fd8236;
	}
	mov.b32 	%r3950, -1077;
$L__BB2_997:
	add.s32 	%r2500, %r3948, -1;
	setp.gt.u32 	%p1192, %r2500, 2146435070;
	@%p1192 bra 	$L__BB2_1001;
	shr.u32 	%r2503, %r3948, 20;
	add.s32 	%r3951, %r3950, %r2503;
	and.b32  	%r2504, %r3948, 1048575;
	or.b32  	%r2505, %r2504, 1072693248;
	mov.b64 	%fd8237, {%r3949, %r2505};
	setp.lt.u32 	%p1194, %r2505, 1073127583;
	@%p1194 bra 	$L__BB2_1000;
	{
	.reg .b32 %temp; 
	mov.b64 	{%r2506, %temp}, %fd8237;
	}
	{
	.reg .b32 %temp; 
	mov.b64 	{%temp, %r2507}, %fd8237;
	}
	add.s32 	%r2508, %r2507, -1048576;
	mov.b64 	%fd8237, {%r2506, %r2508};
	add.s32 	%r3951, %r3951, 1;
$L__BB2_1000:
	add.f64 	%fd4696, %fd8237, 0dBFF0000000000000;
	add.f64 	%fd4697, %fd8237, 0d3FF0000000000000;
	rcp.approx.ftz.f64 	%fd4698, %fd4697;
	neg.f64 	%fd4699, %fd4697;
	fma.rn.f64 	%fd4700, %fd4699, %fd4698, 0d3FF0000000000000;
	fma.rn.f64 	%fd4701, %fd4700, %fd4700, %fd4700;
	fma.rn.f64 	%fd4702, %fd4701, %fd4698, %fd4698;
	mul.f64 	%fd4703, %fd4696, %fd4702;
	fma.rn.f64 	%fd4704, %fd4696, %fd4702, %fd4703;
	mul.f64 	%fd4705, %fd4704, %fd4704;
	fma.rn.f64 	%fd4706, %fd4705, 0d3EB1380B3AE80F1E, 0d3ED0EE258B7A8B04;
	fma.rn.f64 	%fd4707, %fd4706, %fd4705, 0d3EF3B2669F02676F;
	fma.rn.f64 	%fd4708, %fd4707, %fd4705, 0d3F1745CBA9AB0956;
	fma.rn.f64 	%fd4709, %fd4708, %fd4705, 0d3F3C71C72D1B5154;
	fma.rn.f64 	%fd4710, %fd4709, %fd4705, 0d3F624924923BE72D;
	fma.rn.f64 	%fd4711, %fd4710, %fd4705, 0d3F8999999999A3C4;
	fma.rn.f64 	%fd4712, %fd4711, %fd4705, 0d3FB5555555555554;
	sub.f64 	%fd4713, %fd4696, %fd4704;
	add.f64 	%fd4714, %fd4713, %fd4713;
	neg.f64 	%fd4715, %fd4704;
	fma.rn.f64 	%fd4716, %fd4715, %fd4696, %fd4714;
	mul.f64 	%fd4717, %fd4702, %fd4716;
	mul.f64 	%fd4718, %fd4705, %fd4712;
	fma.rn.f64 	%fd4719, %fd4718, %fd4704, %fd4717;
	xor.b32  	%r2509, %r3951, -2147483648;
	mov.b32 	%r2510, 1127219200;
	mov.b64 	%fd4720, {%r2509, %r2510};
	sub.f64 	%fd4721, %fd4720, %fd3;
	fma.rn.f64 	%fd4722, %fd4721, 0d3FE62E42FEFA39EF, %fd4704;
	fma.rn.f64 	%fd4723, %fd4721, 0dBFE62E42FEFA39EF, %fd4722;
	sub.f64 	%fd4724, %fd4723, %fd4704;
	sub.f64 	%fd4725, %fd4719, %fd4724;
	fma.rn.f64 	%fd4726, %fd4721, 0d3C7ABC9E3B39803F, %fd4725;
	add.f64 	%fd8238, %fd4722, %fd4726;
	bra.uni 	$L__BB2_1002;
$L__BB2_1001:
	fma.rn.f64 	%fd4695, %fd8236, 0d7FF0000000000000, 0d7FF0000000000000;
	{
	.reg .b32 %temp; 
	mov.b64 	{%temp, %r2501}, %fd8236;
	}
	and.b32  	%r2502, %r2501, 2147483647;
	setp.eq.s32 	%p1193, %r2502, 0;
	selp.f64 	%fd8238, 0dFFF0000000000000, %fd4695, %p1193;
$L__BB2_1002:
	setp.neu.f64 	%p1195, %fd1130, 0d0000000000000000;
	neg.f64 	%fd1161, %fd1015;
	{
	.reg .b32 %temp; 
	mov.b64 	{%temp, %r749}, %fd1161;
	}
	shr.u32 	%r2511, %r749, 20;
	and.b32  	%r2512, %r2511, 2047;
	add.s32 	%r2513, %r2512, -1012;
	mov.b64 	%rd401, %fd1161;
	shl.b64 	%rd29, %rd401, %r2513;
	setp.eq.s64 	%p2324, %rd29, -9223372036854775808;
	@%p1195 bra 	$L__BB2_1004;
	setp.eq.s64 	%p1198, %rd29, -9223372036854775808;
	setp.neu.f64 	%p1199, %fd1015, 0d3FE0000000000000;
	and.pred  	%p2323, %p1199, %p1198;
	selp.b32 	%r2514, %r3952, 0, %p2323;
	setp.lt.s32 	%p1200, %r749, 0;
	or.b32  	%r2515, %r2514, 2146435072;
	selp.b32 	%r2516, %r2515, %r2514, %p1200;
	mov.b32 	%r2517, 0;
	mov.b64 	%fd8240, {%r2517, %r2516};
	bra.uni 	$L__BB2_1005;
$L__BB2_1004:
	{ // callseq 46, 0
	.param .b64 param0;
	st.param.f64 	[param0], %fd1132;
	.param .b64 param1;
	st.param.f64 	[param1], %fd1161;
	.param .b64 retval0;
	call.uni (retval0), 
	__internal_accurate_pow, 
	(
	param0, 
	param1
	);
	ld.param.f64 	%fd4727, [retval0];
	} // callseq 46
	setp.lt.s32 	%p1196, %r3952, 0;
	cvt.rzi.f64.f64 	%fd4729, %fd1161;
	setp.neu.f64 	%p1197, %fd4729, %fd1161;
	neg.f64 	%fd4731, %fd4727;
	selp.f64 	%fd4732, %fd4731, %fd4727, %p2324;
	selp.f64 	%fd4733, %fd4732, %fd4727, %p1196;
	selp.f64 	%fd4734, 0dFFF8000000000000, %fd4733, %p1197;
	selp.f64 	%fd8240, %fd4734, %fd4733, %p1196;
	mov.pred 	%p2323, %p2324;
$L__BB2_1005:
	sub.f64 	%fd4735, %fd1130, %fd1015;
	{
	.reg .b32 %temp; 
	mov.b64 	{%temp, %r2518}, %fd4735;
	}
	and.b32  	%r2519, %r2518, 2146435072;
	setp.ne.s32 	%p1201, %r2519, 2146435072;
	@%p1201 bra 	$L__BB2_1010;
	setp.num.f64 	%p1202, %fd1130, %fd1130;
	@%p1202 bra 	$L__BB2_1008;
	add.rn.f64 	%fd8240, %fd1130, %fd1161;
	bra.uni 	$L__BB2_1010;
$L__BB2_1008:
	setp.neu.f64 	%p1203, %fd1132, 0d7FF0000000000000;
	@%p1203 bra 	$L__BB2_1010;
	setp.lt.s32 	%p1204, %r3952, 0;
	setp.lt.s32 	%p1205, %r749, 0;
	selp.b32 	%r2520, 0, 2146435072, %p1205;
	and.b32  	%r2521, %r749, 2147483647;
	setp.ne.s32 	%p1206, %r2521, 1071644672;
	or.b32  	%r2522, %r2520, -2147483648;
	selp.b32 	%r2523, %r2522, %r2520, %p1206;
	selp.b32 	%r2524, %r2523, %r2520, %p2323;
	selp.b32 	%r2525, %r2524, %r2520, %p1204;
	mov.b32 	%r2526, 0;
	mov.b64 	%fd8240, {%r2526, %r2525};
$L__BB2_1010:
	sub.f64 	%fd4736, %fd1026, %fd1014;
	add.f64 	%fd4737, %fd1038, %fd4736;
	setp.neu.f64 	%p1207, %fd4737, 0d0000000000000000;
	@%p1207 bra 	$L__BB2_1012;
	setp.eq.s64 	%p1211, %rd29, -9223372036854775808;
	setp.neu.f64 	%p1212, %fd1015, 0d3FE0000000000000;
	and.pred  	%p2324, %p1212, %p1211;
	selp.b32 	%r2527, %r3956, 0, %p2324;
	setp.lt.s32 	%p1213, %r749, 0;
	or.b32  	%r2528, %r2527, 2146435072;
	selp.b32 	%r2529, %r2528, %r2527, %p1213;
	mov.b32 	%r2530, 0;
	mov.b64 	%fd8242, {%r2530, %r2529};
	bra.uni 	$L__BB2_1013;
$L__BB2_1012:
	{ // callseq 47, 0
	.param .b64 param0;
	st.param.f64 	[param0], %fd1141;
	.param .b64 param1;
	st.param.f64 	[param1], %fd1161;
	.param .b64 retval0;
	call.uni (retval0), 
	__internal_accurate_pow, 
	(
	param0, 
	param1
	);
	ld.param.f64 	%fd4738, [retval0];
	} // callseq 47
	setp.lt.s32 	%p1208, %r3956, 0;
	cvt.rzi.f64.f64 	%fd4740, %fd1161;
	setp.neu.f64 	%p1209, %fd4740, %fd1161;
	neg.f64 	%fd4742, %fd4738;
	setp.eq.s64 	%p1210, %rd29, -9223372036854775808;
	selp.f64 	%fd4743, %fd4742, %fd4738, %p1210;
	selp.f64 	%fd4744, %fd4743, %fd4738, %p1208;
	selp.f64 	%fd4745, 0dFFF8000000000000, %fd4744, %p1209;
	selp.f64 	%fd8242, %fd4745, %fd4744, %p1208;
$L__BB2_1013:
	sub.f64 	%fd4746, %fd1026, %fd1014;
	add.f64 	%fd4747, %fd1038, %fd4746;
	sub.f64 	%fd4748, %fd4747, %fd1015;
	{
	.reg .b32 %temp; 
	mov.b64 	{%temp, %r2531}, %fd4748;
	}
	and.b32  	%r2532, %r2531, 2146435072;
	setp.ne.s32 	%p1214, %r2532, 2146435072;
	@%p1214 bra 	$L__BB2_1018;
	sub.f64 	%fd4749, %fd1026, %fd1014;
	add.f64 	%fd4750, %fd1038, %fd4749;
	setp.num.f64 	%p1215, %fd4750, %fd4750;
	@%p1215 bra 	$L__BB2_1016;
	sub.f64 	%fd4751, %fd1026, %fd1014;
	add.f64 	%fd4752, %fd1038, %fd4751;
	add.rn.f64 	%fd8242, %fd4752, %fd1161;
	bra.uni 	$L__BB2_1018;
$L__BB2_1016:
	setp.neu.f64 	%p1216, %fd1141, 0d7FF0000000000000;
	@%p1216 bra 	$L__BB2_1018;
	setp.lt.s32 	%p1217, %r3956, 0;
	setp.lt.s32 	%p1218, %r749, 0;
	selp.b32 	%r2533, 0, 2146435072, %p1218;
	and.b32  	%r2534, %r749, 2147483647;
	setp.ne.s32 	%p1219, %r2534, 1071644672;
	or.b32  	%r2535, %r2533, -2147483648;
	selp.b32 	%r2536, %r2535, %r2533, %p1219;
	selp.b32 	%r2537, %r2536, %r2533, %p2324;
	selp.b32 	%r2538, %r2537, %r2533, %p1217;
	mov.b32 	%r2539, 0;
	mov.b64 	%fd8242, {%r2539, %r2538};
$L__BB2_1018:
	sub.f64 	%fd4753, %fd1026, %fd1014;
	add.f64 	%fd4754, %fd1038, %fd4753;
	setp.eq.f64 	%p1220, %fd4754, 0d3FF0000000000000;
	selp.f64 	%fd4755, 0d3FF0000000000000, %fd8242, %p1220;
	add.f64 	%fd4756, %fd1014, %fd1026;
	mul.f64 	%fd4757, %fd1152, %fd4756;
	mul.f64 	%fd4758, %fd1014, %fd1014;
	div.rn.f64 	%fd4759, %fd1015, %fd4758;
	add.f64 	%fd4760, %fd4759, 0d3FF0000000000000;
	mul.f64 	%fd4761, %fd8231, %fd4760;
	setp.eq.f64 	%p1221, %fd1130, 0d3FF0000000000000;
	selp.f64 	%fd4762, 0d3FF0000000000000, %fd8240, %p1221;
	sub.f64 	%fd4763, %fd4762, %fd4755;
	mul.f64 	%fd4764, %fd4761, %fd4763;
	sub.f64 	%fd1174, %fd4764, %fd4757;
	{
	.reg .b32 %temp; 
	mov.b64 	{%r3953, %temp}, %fd1130;
	}
	setp.gt.s32 	%p1222, %r3952, 1048575;
	mov.b32 	%r3954, -1023;
	mov.f64 	%fd8243, %fd1130;
	@%p1222 bra 	$L__BB2_1020;
	mul.f64 	%fd8243, %fd1130, 0d4350000000000000;
	{
	.reg .b32 %temp; 
	mov.b64 	{%temp, %r3952}, %fd8243;
	}
	{
	.reg .b32 %temp; 
	mov.b64 	{%r3953, %temp}, %fd8243;
	}
	mov.b32 	%r3954, -1077;
$L__BB2_1020:
	add.s32 	%r2542, %r3952, -1;
	setp.gt.u32 	%p1223, %r2542, 2146435070;
	@%p1223 bra 	$L__BB2_1024;
	shr.u32 	%r2545, %r3952, 20;
	add.s32 	%r3955, %r3954, %r2545;
	and.b32  	%r2546, %r3952, 1048575;
	or.b32  	%r2547, %r2546, 1072693248;
	mov.b64 	%fd8244, {%r3953, %r2547};
	setp.lt.u32 	%p1225, %r2547, 1073127583;
	@%p1225 bra 	$L__BB2_1023;
	{
	.reg .b32 %temp; 
	mov.b64 	{%r2548, %temp}, %fd8244;
	}
	{
	.reg .b32 %temp; 
	mov.b64 	{%temp, %r2549}, %fd8244;
	}
	add.s32 	%r2550, %r2549, -1048576;
	mov.b64 	%fd8244, {%r2548, %r2550};
	add.s32 	%r3955, %r3955, 1;
$L__BB2_1023:
	add.f64 	%fd4766, %fd8244, 0dBFF0000000000000;
	add.f64 	%fd4767, %fd8244, 0d3FF0000000000000;
	rcp.approx.ftz.f64 	%fd4768, %fd4767;
	neg.f64 	%fd4769, %fd4767;
	fma.rn.f64 	%fd4770, %fd4769, %fd4768, 0d3FF0000000000000;
	fma.rn.f64 	%fd4771, %fd4770, %fd4770, %fd4770;
	fma.rn.f64 	%fd4772, %fd4771, %fd4768, %fd4768;
	mul.f64 	%fd4773, %fd4766, %fd4772;
	fma.rn.f64 	%fd4774, %fd4766, %fd4772, %fd4773;
	mul.f64 	%fd4775, %fd4774, %fd4774;
	fma.rn.f64 	%fd4776, %fd4775, 0d3EB1380B3AE80F1E, 0d3ED0EE258B7A8B04;
	fma.rn.f64 	%fd4777, %fd4776, %fd4775, 0d3EF3B2669F02676F;
	fma.rn.f64 	%fd4778, %fd4777, %fd4775, 0d3F1745CBA9AB0956;
	fma.rn.f64 	%fd4779, %fd4778, %fd4775, 0d3F3C71C72D1B5154;
	fma.rn.f64 	%fd4780, %fd4779, %fd4775, 0d3F624924923BE72D;
	fma.rn.f64 	%fd4781, %fd4780, %fd4775, 0d3F8999999999A3C4;
	fma.rn.f64 	%fd4782, %fd4781, %fd4775, 0d3FB5555555555554;
	sub.f64 	%fd4783, %fd4766, %fd4774;
	add.f64 	%fd4784, %fd4783, %fd4783;
	neg.f64 	%fd4785, %fd4774;
	fma.rn.f64 	%fd4786, %fd4785, %fd4766, %fd4784;
	mul.f64 	%fd4787, %fd4772, %fd4786;
	mul.f64 	%fd4788, %fd4775, %fd4782;
	fma.rn.f64 	%fd4789, %fd4788, %fd4774, %fd4787;
	xor.b32  	%r2551, %r3955, -2147483648;
	mov.b32 	%r2552, 1127219200;
	mov.b64 	%fd4790, {%r2551, %r2552};
	sub.f64 	%fd4791, %fd4790, %fd3;
	fma.rn.f64 	%fd4792, %fd4791, 0d3FE62E42FEFA39EF, %fd4774;
	fma.rn.f64 	%fd4793, %fd4791, 0dBFE62E42FEFA39EF, %fd4792;
	sub.f64 	%fd4794, %fd4793, %fd4774;
	sub.f64 	%fd4795, %fd4789, %fd4794;
	fma.rn.f64 	%fd4796, %fd4791, 0d3C7ABC9E3B39803F, %fd4795;
	add.f64 	%fd8245, %fd4792, %fd4796;
	bra.uni 	$L__BB2_1025;
$L__BB2_1024:
	fma.rn.f64 	%fd4765, %fd8243, 0d7FF0000000000000, 0d7FF0000000000000;
	{
	.reg .b32 %temp; 
	mov.b64 	{%temp, %r2543}, %fd8243;
	}
	and.b32  	%r2544, %r2543, 2147483647;
	setp.eq.s32 	%p1224, %r2544, 0;
	selp.f64 	%fd8245, 0dFFF0000000000000, %fd4765, %p1224;
$L__BB2_1025:
	neg.f64 	%fd4797, %fd8245;
	rcp.rn.f64 	%fd4798, %fd1014;
	add.f64 	%fd4799, %fd1015, 0dBFF0000000000000;
	mul.f64 	%fd1183, %fd4798, %fd4799;
	div.rn.f64 	%fd4800, %fd1183, %fd1130;
	sub.f64 	%fd4801, %fd4797, %fd4800;
	mul.f64 	%fd1184, %fd1140, %fd4801;
	sub.f64 	%fd4802, %fd1026, %fd1014;
	add.f64 	%fd8246, %fd1038, %fd4802;
	{
	.reg .b32 %temp; 
	mov.b64 	{%r3957, %temp}, %fd8246;
	}
	setp.gt.s32 	%p1226, %r3956, 1048575;
	mov.b32 	%r3958, -1023;
	@%p1226 bra 	$L__BB2_1027;
	sub.f64 	%fd4803, %fd1026, %fd1014;
	add.f64 	%fd4804, %fd1038, %fd4803;
	mul.f64 	%fd8246, %fd4804, 0d4350000000000000;
	{
	.reg .b32 %temp; 
	mov.b64 	{%temp, %r3956}, %fd8246;
	}
	{
	.reg .b32 %temp; 
	mov.b64 	{%r3957, %temp}, %fd8246;
	}
	mov.b32 	%r3958, -1077;
$L__BB2_1027:
	add.s32 	%r2555, %r3956, -1;
	setp.gt.u32 	%p1227, %r2555, 2146435070;
	@%p1227 bra 	$L__BB2_1031;
	shr.u32 	%r2558, %r3956, 20;
	add.s32 	%r3959, %r3958, %r2558;
	and.b32  	%r2559, %r3956, 1048575;
	or.b32  	%r2560, %r2559, 1072693248;
	mov.b64 	%fd8247, {%r3957, %r2560};
	setp.lt.u32 	%p1229, %r2560, 1073127583;
	@%p1229 bra 	$L__BB2_1030;
	{
	.reg .b32 %temp; 
	mov.b64 	{%r2561, %temp}, %fd8247;
	}
	{
	.reg .b32 %temp; 
	mov.b64 	{%temp, %r2562}, %fd8247;
	}
	add.s32 	%r2563, %r2562, -1048576;
	mov.b64 	%fd8247, {%r2561, %r2563};
	add.s32 	%r3959, %r3959, 1;
$L__BB2_1030:
	add.f64 	%fd4806, %fd8247, 0dBFF0000000000000;
	add.f64 	%fd4807, %fd8247, 0d3FF0000000000000;
	rcp.approx.ftz.f64 	%fd4808, %fd4807;
	neg.f64 	%fd4809, %fd4807;
	fma.rn.f64 	%fd4810, %fd4809, %fd4808, 0d3FF0000000000000;
	fma.rn.f64 	%fd4811, %fd4810, %fd4810, %fd4810;
	fma.rn.f64 	%fd4812, %fd4811, %fd4808, %fd4808;
	mul.f64 	%fd4813, %fd4806, %fd4812;
	fma.rn.f64 	%fd4814, %fd4806, %fd4812, %fd4813;
	mul.f64 	%fd4815, %fd4814, %fd4814;
	fma.rn.f64 	%fd4816, %fd4815, 0d3EB1380B3AE80F1E, 0d3ED0EE258B7A8B04;
	fma.rn.f64 	%fd4817, %fd4816, %fd4815, 0d3EF3B2669F02676F;
	fma.rn.f64 	%fd4818, %fd4817, %fd4815, 0d3F1745CBA9AB0956;
	fma.rn.f64 	%fd4819, %fd4818, %fd4815, 0d3F3C71C72D1B5154;
	fma.rn.f64 	%fd4820, %fd4819, %fd4815, 0d3F624924923BE72D;
	fma.rn.f64 	%fd4821, %fd4820, %fd4815, 0d3F8999999999A3C4;
	fma.rn.f64 	%fd4822, %fd4821, %fd4815, 0d3FB5555555555554;
	sub.f64 	%fd4823, %fd4806, %fd4814;
	add.f64 	%fd4824, %fd4823, %fd4823;
	neg.f64 	%fd4825, %fd4814;
	fma.rn.f64 	%fd4826, %fd4825, %fd4806, %fd4824;
	mul.f64 	%fd4827, %fd4812, %fd4826;
	mul.f64 	%fd4828, %fd4815, %fd4822;
	fma.rn.f64 	%fd4829, %fd4828, %fd4814, %fd4827;
	xor.b32  	%r2564, %r3959, -2147483648;
	mov.b32 	%r2565, 1127219200;
	mov.b64 	%fd4830, {%r2564, %r2565};
	sub.f64 	%fd4831, %fd4830, %fd3;
	fma.rn.f64 	%fd4832, %fd4831, 0d3FE62E42FEFA39EF, %fd4814;
	fma.rn.f64 	%fd4833, %fd4831, 0dBFE62E42FEFA39EF, %fd4832;
	sub.f64 	%fd4834, %fd4833, %fd4814;
	sub.f64 	%fd4835, %fd4829, %fd4834;
	fma.rn.f64 	%fd4836, %fd4831, 0d3C7ABC9E3B39803F, %fd4835;
	add.f64 	%fd8248, %fd4832, %fd4836;
	bra.uni 	$L__BB2_1032;
$L__BB2_1031:
	fma.rn.f64 	%fd4805, %fd8246, 0d7FF0000000000000, 0d7FF0000000000000;
	{
	.reg .b32 %temp; 
	mov.b64 	{%temp, %r2556}, %fd8246;
	}
	and.b32  	%r2557, %r2556, 2147483647;
	setp.eq.s32 	%p1228, %r2557, 0;
	selp.f64 	%fd8248, 0dFFF0000000000000, %fd4805, %p1228;
$L__BB2_1032:
	neg.f64 	%fd4837, %fd8248;
	sub.f64 	%fd4838, %fd1026, %fd1014;
	add.f64 	%fd4839, %fd1038, %fd4838;
	div.rn.f64 	%fd4840, %fd1183, %fd4839;
	sub.f64 	%fd4841, %fd4837, %fd4840;
	mul.f64 	%fd4842, %fd1150, %fd4841;
	add.f64 	%fd4843, %fd8238, 0d3FF0000000000000;
	mul.f64 	%fd4844, %fd1152, %fd4843;
	add.f64 	%fd4845, %fd1015, 0dBFF0000000000000;
	div.rn.f64 	%fd4846, %fd1152, %fd4845;
	sub.f64 	%fd4847, %fd4844, %fd4846;
	sub.f64 	%fd4848, %fd1184, %fd4842;
	fma.rn.f64 	%fd4849, %fd1151, %fd4848, %fd4847;
	add.f64 	%fd8250, %fd1174, 0d0000000000000000;
	add.f64 	%fd8251, %fd4849, 0d0000000000000000;
	add.f64 	%fd8230, %fd8230, %fd1152;
$L__BB2_1033:
	mov.b64 	%rd402, %fd8230;
	setp.lt.s64 	%p1230, %rd402, 0;
	and.b64  	%rd403, %rd402, 9223372036854775807;
	add.s64 	%rd404, %rd403, -4503599627370496;
	setp.lt.u64 	%p1231, %rd404, 9214364837600034816;
	and.pred  	%p1232, %p1231, %p1230;
	add.s64 	%rd405, %rd403, -1;
	setp.lt.u64 	%p1233, %rd405, 4503599627370495;
	and.pred  	%p1234, %p1233, %p1230;
	setp.eq.s64 	%p1235, %rd403, 0;
	or.pred  	%p1236, %p1235, %p1234;
	setp.eq.s64 	%p1237, %rd403, 9218868437227405312;
	or.pred  	%p1238, %p1236, %p1237;
	setp.gt.s64 	%p1239, %rd403, 9218868437227405312;
	or.pred  	%p1240, %p1238, %p1239;
	or.pred  	%p1241, %p1240, %p1232;
	@%p1241 bra 	$L__BB2_1140;
	{
	.reg .b32 %temp; 
	mov.b64 	{%temp, %r3960}, %fd8230;
	}
	{
	.reg .b32 %temp; 
	mov.b64 	{%r3961, %temp}, %fd8230;
	}
	setp.gt.s32 	%p1242, %r3960, 1048575;
	mov.b32 	%r3962, -1023;
	mov.f64 	%fd8252, %fd8230;
	@%p1242 bra 	$L__BB2_1036;
	mul.f64 	%fd8252, %fd8230, 0d4350000000000000;
	{
	.reg .b32 %temp; 
	mov.b64 	{%temp, %r3960}, %fd8252;
	}
	{
	.reg .b32 %temp; 
	mov.b64 	{%r3961, %temp}, %fd8252;
	}
	mov.b32 	%r3962, -1077;
$L__BB2_1036:
	add.s32 	%r2568, %r3960, -1;
	setp.gt.u32 	%p1243, %r2568, 2146435070;
	@%p1243 bra 	$L__BB2_1040;
	shr.u32 	%r2571, %r3960, 20;
	add.s32 	%r3963, %r3962, %r2571;
	and.b32  	%r2572, %r3960, 1048575;
	or.b32  	%r2573, %r2572, 1072693248;
	mov.b64 	%fd8253, {%r3961, %r2573};
	setp.lt.u32 	%p1245, %r2573, 1073127583;
	@%p1245 bra 	$L__BB2_1039;
	{
	.reg .b32 %temp; 
	mov.b64 	{%r2574, %temp}, %fd8253;
	}
	{
	.reg .b32 %temp; 
	mov.b64 	{%temp, %r2575}, %fd8253;
	}
	add.s32 	%r2576, %r2575, -1048576;
	mov.b64 	%fd8253, {%r2574, %r2576};
	add.s32 	%r3963, %r3963, 1;
$L__BB2_1039:
	add.f64 	%fd4853, %fd8253, 0dBFF0000000000000;
	add.f64 	%fd4854, %fd8253, 0d3FF0000000000000;
	rcp.approx.ftz.f64 	%fd4855, %fd4854;
	neg.f64 	%fd4856, %fd4854;
	fma.rn.f64 	%fd4857, %fd4856, %fd4855, 0d3FF0000000000000;
	fma.rn.f64 	%fd4858, %fd4857, %fd4857, %fd4857;
	fma.rn.f64 	%fd4859, %fd4858, %fd4855, %fd4855;
	mul.f64 	%fd4860, %fd4853, %fd4859;
	fma.rn.f64 	%fd4861, %fd4853, %fd4859, %fd4860;
	mul.f64 	%fd4862, %fd4861, %fd4861;
	fma.rn.f64 	%fd4863, %fd4862, 0d3EB1380B3AE80F1E, 0d3ED0EE258B7A8B04;
	fma.rn.f64 	%fd4864, %fd4863, %fd4862, 0d3EF3B2669F02676F;
	fma.rn.f64 	%fd4865, %fd4864, %fd4862, 0d3F1745CBA9AB0956;
	fma.rn.f64 	%fd4866, %fd4865, %fd4862, 0d3F3C71C72D1B5154;
	fma.rn.f64 	%fd4867, %fd4866, %fd4862, 0d3F624924923BE72D;
	fma.rn.f64 	%fd4868, %fd4867, %fd4862, 0d3F8999999999A3C4;
	fma.rn.f64 	%fd4869, %fd4868, %fd4862, 0d3FB5555555555554;
	sub.f64 	%fd4870, %fd4853, %fd4861;
	add.f64 	%fd4871, %fd4870, %fd4870;
	neg.f64 	%fd4872, %fd4861;
	fma.rn.f64 	%fd4873, %fd4872, %fd4853, %fd4871;
	mul.f64 	%fd4874, %fd4859, %fd4873;
	mul.f64 	%fd4875, %fd4862, %fd4869;
	fma.rn.f64 	%fd4876, %fd4875, %fd4861, %fd4874;
	xor.b32  	%r2577, %r3963, -2147483648;
	mov.b32 	%r2578, 1127219200;
	mov.b64 	%fd4877, {%r2577, %r2578};
	sub.f64 	%fd4878, %fd4877, %fd3;
	fma.rn.f64 	%fd4879, %fd4878, 0d3FE62E42FEFA39EF, %fd4861;
	fma.rn.f64 	%fd4880, %fd4878, 0dBFE62E42FEFA39EF, %fd4879;
	sub.f64 	%fd4881, %fd4880, %fd4861;
	sub.f64 	%fd4882, %fd4876, %fd4881;
	fma.rn.f64 	%fd4883, %fd4878, 0d3C7ABC9E3B39803F, %fd4882;
	add.f64 	%fd8254, %fd4879, %fd4883;
	bra.uni 	$L__BB2_1041;
$L__BB2_1040:
	fma.rn.f64 	%fd4852, %fd8252, 0d7FF0000000000000, 0d7FF0000000000000;
	{
	.reg .b32 %temp; 
	mov.b64 	{%temp, %r2569}, %fd8252;
	}
	and.b32  	%r2570, %r2569, 2147483647;
	setp.eq.s32 	%p1244, %r2570, 0;
	selp.f64 	%fd8254, 0dFFF0000000000000, %fd4852, %p1244;
$L__BB2_1041:
	@%p1028 bra 	$L__BB2_1050;
	sub.f64 	%fd4919, %fd1016, %fd1012;
	sub.f64 	%fd8255, %fd4919, %fd1037;
	{
	.reg .b32 %temp; 
	mov.b64 	{%temp, %r3964}, %fd8255;
	}
	{
	.reg .b32 %temp; 
	mov.b64 	{%r3965, %temp}, %fd8255;
	}
	setp.gt.s32 	%p1252, %r3964, 1048575;
	mov.b32 	%r3966, -1023;
	@%p1252 bra 	$L__BB2_1044;
	mul.f64 	%fd8255, %fd8255, 0d4350000000000000;
	{
	.reg .b32 %temp; 
	mov.b64 	{%temp, %r3964}, %fd8255;
	}
	{
	.reg .b32 %temp; 
	mov.b64 	{%r3965, %temp}, %fd8255;
	}
	mov.b32 	%r3966, -1077;
$L__BB2_1044:
	add.s32 	%r2594, %r3964, -1;
	setp.gt.u32 	%p1253, %r2594, 2146435070;
	@%p1253 bra 	$L__BB2_1048;
	shr.u32 	%r2597, %r3964, 20;
	add.s32 	%r3967, %r3966, %r2597;
	and.b32  	%r2598, %r3964, 1048575;
	or.b32  	%r2599, %r2598, 1072693248;
	mov.b64 	%fd8256, {%r3965, %r2599};
	setp.lt.u32 	%p1255, %r2599, 1073127583;
	@%p1255 bra 	$L__BB2_1047;
	{
	.reg .b32 %temp; 
	mov.b64 	{%r2600, %temp}, %fd8256;
	}
	{
	.reg .b32 %temp; 
	mov.b64 	{%temp, %r2601}, %fd8256;
	}
	add.s32 	%r2602, %r2601, -1048576;
	mov.b64 	%fd8256, {%r2600, %r2602};
	add.s32 	%r3967, %r3967, 1;
$L__BB2_1047:
	add.f64 	%fd4921, %fd8256, 0dBFF0000000000000;
	add.f64 	%fd4922, %fd8256, 0d3FF0000000000000;
	rcp.approx.ftz.f64 	%fd4923, %fd4922;
	neg.f64 	%fd4924, %fd4922;
	fma.rn.f64 	%fd4925, %fd4924, %fd4923, 0d3FF0000000000000;
	fma.rn.f64 	%fd4926, %fd4925, %fd4925, %fd4925;
	fma.rn.f64 	%fd4927, %fd4926, %fd4923, %fd4923;
	mul.f64 	%fd4928, %fd4921, %fd4927;
	fma.rn.f64 	%fd4929, %fd4921, %fd4927, %fd4928;
	mul.f64 	%fd4930, %fd4929, %fd4929;
	fma.rn.f64 	%fd4931, %fd4930, 0d3EB1380B3AE80F1E, 0d3ED0EE258B7A8B04;
	fma.rn.f64 	%fd4932, %fd4931, %fd4930, 0d3EF3B2669F02676F;
	fma.rn.f64 	%fd4933, %fd4932, %fd4930, 0d3F1745CBA9AB0956;
	fma.rn.f64 	%fd4934, %fd4933, %fd4930, 0d3F3C71C72D1B5154;
	fma.rn.f64 	%fd4935, %fd4934, %fd4930, 0d3F624924923BE72D;
	fma.rn.f64 	%fd4936, %fd4935, %fd4930, 0d3F8999999999A3C4;
	fma.rn.f64 	%fd4937, %fd4936, %fd4930, 0d3FB5555555555554;
	sub.f64 	%fd4938, %fd4921, %fd4929;
	add.f64 	%fd4939, %fd4938, %fd4938;
	neg.f64 	%fd4940, %fd4929;
	fma.rn.f64 	%fd4941, %fd4940, %fd4921, %fd4939;
	mul.f64 	%fd4942, %fd4927, %fd4941;
	mul.f64 	%fd4943, %fd4930, %fd4937;
	fma.rn.f64 	%fd4944, %fd4943, %fd4929, %fd4942;
	xor.b32  	%r2603, %r3967, -2147483648;
	mov.b32 	%r2604, 1127219200;
	mov.b64 	%fd4945, {%r2603, %r2604};
	sub.f64 	%fd4946, %fd4945, %fd3;
	fma.rn.f64 	%fd4947, %fd4946, 0d3FE62E42FEFA39EF, %fd4929;
	fma.rn.f64 	%fd4948, %fd4946, 0dBFE62E42FEFA39EF, %fd4947;
	sub.f64 	%fd4949, %fd4948, %fd4929;
	sub.f64 	%fd4950, %fd4944, %fd4949;
	fma.rn.f64 	%fd4951, %fd4946, 0d3C7ABC9E3B39803F, %fd4950;
	add.f64 	%fd8257, %fd4947, %fd4951;
	bra.uni 	$L__BB2_1049;
$L__BB2_1048:
	fma.rn.f64 	%fd4920, %fd8255, 0d7FF0000000000000, 0d7FF0000000000000;
	{
	.reg .b32 %temp; 
	mov.b64 	{%temp, %r2595}, %fd8255;
	}
	and.b32  	%r2596, %r2595, 2147483647;
	setp.eq.s32 	%p1254, %r2596, 0;
	selp.f64 	%fd8257, 0dFFF0000000000000, %fd4920, %p1254;
$L__BB2_1049:
	mul.f64 	%fd4952, %fd1013, %fd8257;
	sub.f64 	%fd8261, %fd1025, %fd4952;
	bra.uni 	$L__BB2_1060;
$L__BB2_1050:
	setp.leu.f64 	%p1247, %fd1037, %fd1014;
	@%p1247 bra 	$L__BB2_1059;
	sub.f64 	%fd4885, %fd1026, %fd1014;
	add.f64 	%fd8258, %fd1037, %fd4885;
	{
	.reg .b32 %temp; 
	mov.b64 	{%temp, %r3968}, %fd8258;
	}
	{
	.reg .b32 %temp; 
	mov.b64 	{%r3969, %temp}, %fd8258;
	}
	setp.gt.s32 	%p1248, %r3968, 1048575;
	mov.b32 	%r3970, -1023;
	@%p1248 bra 	$L__BB2_1053;
	mul.f64 	%fd8258, %fd8258, 0d4350000000000000;
	{
	.reg .b32 %temp; 
	mov.b64 	{%temp, %r3968}, %fd8258;
	}
	{
	.reg .b32 %temp; 
	mov.b64 	{%r3969, %temp}, %fd8258;
	}
	mov.b32 	%r3970, -1077;
$L__BB2_1053:
	add.s32 	%r2581, %r3968, -1;
	setp.gt.u32 	%p1249, %r2581, 2146435070;
	@%p1249 bra 	$L__BB2_1057;
	shr.u32 	%r2584, %r3968, 20;
	add.s32 	%r3971, %r3970, %r2584;
	and.b32  	%r2585, %r3968, 1048575;
	or.b32  	%r2586, %r2585, 1072693248;
	mov.b64 	%fd8259, {%r3969, %r2586};
	setp.lt.u32 	%p1251, %r2586, 1073127583;
	@%p1251 bra 	$L__BB2_1056;
	{
	.reg .b32 %temp; 
	mov.b64 	{%r2587, %temp}, %fd8259;
	}
	{
	.reg .b32 %temp; 
	mov.b64 	{%temp, %r2588}, %fd8259;
	}
	add.s32 	%r2589, %r2588, -1048576;
	mov.b64 	%fd8259, {%r2587, %r2589};
	add.s32 	%r3971, %r3971, 1;
$L__BB2_1056:
	add.f64 	%fd4887, %fd8259, 0dBFF0000000000000;
	add.f64 	%fd4888, %fd8259, 0d3FF0000000000000;
	rcp.approx.ftz.f64 	%fd4889, %fd4888;
	neg.f64 	%fd4890, %fd4888;
	fma.rn.f64 	%fd4891, %fd4890, %fd4889, 0d3FF0000000000000;
	fma.rn.f64 	%fd4892, %fd4891, %fd4891, %fd4891;
	fma.rn.f64 	%fd4893, %fd4892, %fd4889, %fd4889;
	mul.f64 	%fd4894, %fd4887, %fd4893;
	fma.rn.f64 	%fd4895, %fd4887, %fd4893, %fd4894;
	mul.f64 	%fd4896, %fd4895, %fd4895;
	fma.rn.f64 	%fd4897, %fd4896, 0d3EB1380B3AE80F1E, 0d3ED0EE258B7A8B04;
	fma.rn.f64 	%fd4898, %fd4897, %fd4896, 0d3EF3B2669F02676F;
	fma.rn.f64 	%fd4899, %fd4898, %fd4896, 0d3F1745CBA9AB0956;
	fma.rn.f64 	%fd4900, %fd4899, %fd4896, 0d3F3C71C72D1B5154;
	fma.rn.f64 	%fd4901, %fd4900, %fd4896, 0d3F624924923BE72D;
	fma.rn.f64 	%fd4902, %fd4901, %fd4896, 0d3F8999999999A3C4;
	fma.rn.f64 	%fd4903, %fd4902, %fd4896, 0d3FB5555555555554;
	sub.f64 	%fd4904, %fd4887, %fd4895;
	add.f64 	%fd4905, %fd4904, %fd4904;
	neg.f64 	%fd4906, %fd4895;
	fma.rn.f64 	%fd4907, %fd4906, %fd4887, %fd4905;
	mul.f64 	%fd4908, %fd4893, %fd4907;
	mul.f64 	%fd4909, %fd4896, %fd4903;
	fma.rn.f64 	%fd4910, %fd4909, %fd4895, %fd4908;
	xor.b32  	%r2590, %r3971, -2147483648;
	mov.b32 	%r2591, 1127219200;
	mov.b64 	%fd4911, {%r2590, %r2591};
	sub.f64 	%fd4912, %fd4911, %fd3;
	fma.rn.f64 	%fd4913, %fd4912, 0d3FE62E42FEFA39EF, %fd4895;
	fma.rn.f64 	%fd4914, %fd4912, 0dBFE62E42FEFA39EF, %fd4913;
	sub.f64 	%fd4915, %fd4914, %fd4895;
	sub.f64 	%fd4916, %fd4910, %fd4915;
	fma.rn.f64 	%fd4917, %fd4912, 0d3C7ABC9E3B39803F, %fd4916;
	add.f64 	%fd8260, %fd4913, %fd4917;
	bra.uni 	$L__BB2_1058;
$L__BB2_1057:
	fma.rn.f64 	%fd4886, %fd8258, 0d7FF0000000000000, 0d7FF0000000000000;
	{
	.reg .b32 %temp; 
	mov.b64 	{%temp, %r2582}, %fd8258;
	}
	and.b32  	%r2583, %r2582, 2147483647;
	setp.eq.s32 	%p1250, %r2583, 0;
	selp.f64 	%fd8260, 0dFFF0000000000000, %fd4886, %p1250;
$L__BB2_1058:
	mul.f64 	%fd4918, %fd1015, %fd8260;
	sub.f64 	%fd8261, %fd1035, %fd4918;
	bra.uni 	$L__BB2_1060;
$L__BB2_1059:
	mul.f64 	%fd4884, %fd1037, 0dBFE0000000000000;
	mul.f64 	%fd8261, %fd1037, %fd4884;
$L__BB2_1060:
	setp.geu.f64 	%p1256, %fd1038, %fd1040;
	@%p1256 bra 	$L__BB2_1069;
	sub.f64 	%fd4988, %fd1016, %fd1012;
	sub.f64 	%fd8262, %fd4988, %fd1038;
	{
	.reg .b32 %temp; 
	mov.b64 	{%temp, %r3972}, %fd8262;
	}
	{
	.reg .b32 %temp; 
	mov.b64 	{%r3973, %temp}, %fd8262;
	}
	setp.gt.s32 	%p1262, %r3972, 1048575;
	mov.b32 	%r3974, -1023;
	@%p1262 bra 	$L__BB2_1063;
	mul.f64 	%fd8262, %fd8262, 0d4350000000000000;
	{
	.reg .b32 %temp; 
	mov.b64 	{%temp, %r3972}, %fd8262;
	}
	{
	.reg .b32 %temp; 
	mov.b64 	{%r3973, %temp}, %fd8262;
	}
	mov.b32 	%r3974, -1077;
$L__BB2_1063:
	add.s32 	%r2620, %r3972, -1;
	setp.gt.u32 	%p1263, %r2620, 2146435070;
	@%p1263 bra 	$L__BB2_1067;
	shr.u32 	%r2623, %r3972, 20;
	add.s32 	%r3975, %r3974, %r2623;
	and.b32  	%r2624, %r3972, 1048575;
	or.b32  	%r2625, %r2624, 1072693248;
	mov.b64 	%fd8263, {%r3973, %r2625};
	setp.lt.u32 	%p1265, %r2625, 1073127583;
	@%p1265 bra 	$L__BB2_1066;
	{
	.reg .b32 %temp; 
	mov.b64 	{%r2626, %temp}, %fd8263;
	}
	{
	.reg .b32 %temp; 
	mov.b64 	{%temp, %r2627}, %fd8263;
	}
	add.s32 	%r2628, %r2627, -1048576;
	mov.b64 	%fd8263, {%r2626, %r2628};
	add.s32 	%r3975, %r3975, 1;
$L__BB2_1066:
	add.f64 	%fd4990, %fd8263, 0dBFF0000000000000;
	add.f64 	%fd4991, %fd8263, 0d3FF0000000000000;
	rcp.approx.ftz.f64 	%fd4992, %fd4991;
	neg.f64 	%fd4993, %fd4991;
	fma.rn.f64 	%fd4994, %fd4993, %fd4992, 0d3FF0000000000000;
	fma.rn.f64 	%fd4995, %fd4994, %fd4994, %fd4994;
	fma.rn.f64 	%fd4996, %fd4995, %fd4992, %fd4992;
	mul.f64 	%fd4997, %fd4990, %fd4996;
	fma.rn.f64 	%fd4998, %fd4990, %fd4996, %fd4997;
	mul.f64 	%fd4999, %fd4998, %fd4998;
	fma.rn.f64 	%fd5000, %fd4999, 0d3EB1380B3AE80F1E, 0d3ED0EE258B7A8B04;
	fma.rn.f64 	%fd5001, %fd5000, %fd4999, 0d3EF3B2669F02676F;
	fma.rn.f64 	%fd5002, %fd5001, %fd4999, 0d3F1745CBA9AB0956;
	fma.rn.f64 	%fd5003, %fd5002, %fd4999, 0d3F3C71C72D1B5154;
	fma.rn.f64 	%fd5004, %fd5003, %fd4999, 0d3F624924923BE72D;
	fma.rn.f64 	%fd5005, %fd5004, %fd4999, 0d3F8999999999A3C4;
	fma.rn.f64 	%fd5006, %fd5005, %fd4999, 0d3FB5555555555554;
	sub.f64 	%fd5007, %fd4990, %fd4998;
	add.f64 	%fd5008, %fd5007, %fd5007;
	neg.f64 	%fd5009, %fd4998;
	fma.rn.f64 	%fd5010, %fd5009, %fd4990, %fd5008;
	mul.f64 	%fd5011, %fd4996, %fd5010;
	mul.f64 	%fd5012, %fd4999, %fd5006;
	fma.rn.f64 	%fd5013, %fd5012, %fd4998, %fd5011;
	xor.b32  	%r2629, %r3975, -2147483648;
	mov.b32 	%r2630, 1127219200;
	mov.b64 	%fd5014, {%r2629, %r2630};
	sub.f64 	%fd5015, %fd5014, %fd3;
	fma.rn.f64 	%fd5016, %fd5015, 0d3FE62E42FEFA39EF, %fd4998;
	fma.rn.f64 	%fd5017, %fd5015, 0dBFE62E42FEFA39EF, %fd5016;
	sub.f64 	%fd5018, %fd5017, %fd4998;
	sub.f64 	%fd5019, %fd5013, %fd5018;
	fma.rn.f64 	%fd5020, %fd5015, 0d3C7ABC9E3B39803F, %fd5019;
	add.f64 	%fd8264, %fd5016, %fd5020;
	bra.uni 	$L__BB2_1068;
$L__BB2_1067:
	fma.rn.f64 	%fd4989, %fd8262, 0d7FF0000000000000, 0d7FF0000000000000;
	{
	.reg .b32 %temp; 
	mov.b64 	{%temp, %r2621}, %fd8262;
	}
	and.b32  	%r2622, %r2621, 2147483647;
	setp.eq.s32 	%p1264, %r2622, 0;
	selp.f64 	%fd8264, 0dFFF0000000000000, %fd4989, %p1264;
$L__BB2_1068:
	mul.f64 	%fd5021, %fd1013, %fd8264;
	sub.f64 	%fd8268, %fd1025, %fd5021;
	bra.uni 	$L__BB2_1079;
$L__BB2_1069:
	setp.leu.f64 	%p1257, %fd1038, %fd1014;
	@%p1257 bra 	$L__BB2_1078;
	sub.f64 	%fd4954, %fd1026, %fd1014;
	add.f64 	%fd8265, %fd1038, %fd4954;
	{
	.reg .b32 %temp; 
	mov.b64 	{%temp, %r3976}, %fd8265;
	}
	{
	.reg .b32 %temp; 
	mov.b64 	{%r3977, %temp}, %fd8265;
	}
	setp.gt.s32 	%p1258, %r3976, 1048575;
	mov.b32 	%r3978, -1023;
	@%p1258 bra 	$L__BB2_1072;
	mul.f64 	%fd8265, %fd8265, 0d4350000000000000;
	{
	.reg .b32 %temp; 
	mov.b64 	{%temp, %r3976}, %fd8265;
	}
	{
	.reg .b32 %temp; 
	mov.b64 	{%r3977, %temp}, %fd8265;
	}
	mov.b32 	%r3978, -1077;
$L__BB2_1072:
	add.s32 	%r2607, %r3976, -1;
	setp.gt.u32 	%p1259, %r2607, 2146435070;
	@%p1259 bra 	$L__BB2_1076;
	shr.u32 	%r2610, %r3976, 20;
	add.s32 	%r3979, %r3978, %r2610;
	and.b32  	%r2611, %r3976, 1048575;
	or.b32  	%r2612, %r2611, 1072693248;
	mov.b64 	%fd8266, {%r3977, %r2612};
	setp.lt.u32 	%p1261, %r2612, 1073127583;
	@%p1261 bra 	$L__BB2_1075;
	{
	.reg .b32 %temp; 
	mov.b64 	{%r2613, %temp}, %fd8266;
	}
	{
	.reg .b32 %temp; 
	mov.b64 	{%temp, %r2614}, %fd8266;
	}
	add.s32 	%r2615, %r2614, -1048576;
	mov.b64 	%fd8266, {%r2613, %r2615};
	add.s32 	%r3979, %r3979, 1;
$L__BB2_1075:
	add.f64 	%fd4956, %fd8266, 0dBFF0000000000000;
	add.f64 	%fd4957, %fd8266, 0d3FF0000000000000;
	rcp.approx.ftz.f64 	%fd4958, %fd4957;
	neg.f64 	%fd4959, %fd4957;
	fma.rn.f64 	%fd4960, %fd4959, %fd4958, 0d3FF0000000000000;
	fma.rn.f64 	%fd4961, %fd4960, %fd4960, %fd4960;
	fma.rn.f64 	%fd4962, %fd4961, %fd4958, %fd4958;
	mul.f64 	%fd4963, %fd4956, %fd4962;
	fma.rn.f64 	%fd4964, %fd4956, %fd4962, %fd4963;
	mul.f64 	%fd4965, %fd4964, %fd4964;
	fma.rn.f64 	%fd4966, %fd4965, 0d3EB1380B3AE80F1E, 0d3ED0EE258B7A8B04;
	fma.rn.f64 	%fd4967, %fd4966, %fd4965, 0d3EF3B2669F02676F;
	fma.rn.f64 	%fd4968, %fd4967, %fd4965, 0d3F1745CBA9AB0956;
	fma.rn.f64 	%fd4969, %fd4968, %fd4965, 0d3F3C71C72D1B5154;
	fma.rn.f64 	%fd4970, %fd4969, %fd4965, 0d3F624924923BE72D;
	fma.rn.f64 	%fd4971, %fd4970, %fd4965, 0d3F8999999999A3C4;
	fma.rn.f64 	%fd4972, %fd4971, %fd4965, 0d3FB5555555555554;
	sub.f64 	%fd4973, %fd4956, %fd4964;
	add.f64 	%fd4974, %fd4973, %fd4973;
	neg.f64 	%fd4975, %fd4964;
	fma.rn.f64 	%fd4976, %fd4975, %fd4956, %fd4974;
	mul.f64 	%fd4977, %fd4962, %fd4976;
	mul.f64 	%fd4978, %fd4965, %fd4972;
	fma.rn.f64 	%fd4979, %fd4978, %fd4964, %fd4977;
	xor.b32  	%r2616, %r3979, -2147483648;
	mov.b32 	%r2617, 1127219200;
	mov.b64 	%fd4980, {%r2616, %r2617};
	sub.f64 	%fd4981, %fd4980, %fd3;
	fma.rn.f64 	%fd4982, %fd4981, 0d3FE62E42FEFA39EF, %fd4964;
	fma.rn.f64 	%fd4983, %fd4981, 0dBFE62E42FEFA39EF, %fd4982;
	sub.f64 	%fd4984, %fd4983, %fd4964;
	sub.f64 	%fd4985, %fd4979, %fd4984;
	fma.rn.f64 	%fd4986, %fd4981, 0d3C7ABC9E3B39803F, %fd4985;
	add.f64 	%fd8267, %fd4982, %fd4986;
	bra.uni 	$L__BB2_1077;
$L__BB2_1076:
	fma.rn.f64 	%fd4955, %fd8265, 0d7FF0000000000000, 0d7FF0000000000000;
	{
	.reg .b32 %temp; 
	mov.b64 	{%temp, %r2608}, %fd8265;
	}
	and.b32  	%r2609, %r2608, 2147483647;
	setp.eq.s32 	%p1260, %r2609, 0;
	selp.f64 	%fd8267, 0dFFF0000000000000, %fd4955, %p1260;
$L__BB2_1077:
	mul.f64 	%fd4987, %fd1015, %fd8267;
	sub.f64 	%fd8268, %fd1035, %fd4987;
	bra.uni 	$L__BB2_1079;
$L__BB2_1078:
	mul.f64 	%fd4953, %fd1038, 0dBFE0000000000000;
	mul.f64 	%fd8268, %fd1038, %fd4953;
$L__BB2_1079:
	fma.rn.f64 	%fd5022, %fd8261, 0d3FF71547652B82FE, 0d4338000000000000;
	{
	.reg .b32 %temp; 
	mov.b64 	{%r818, %temp}, %fd5022;
	}
	mov.f64 	%fd5023, 0dC338000000000000;
	add.rn.f64 	%fd5024, %fd5022, %fd5023;
	fma.rn.f64 	%fd5025, %fd5024, 0dBFE62E42FEFA39EF, %fd8261;
	fma.rn.f64 	%fd5026, %fd5024, 0dBC7ABC9E3B39803F, %fd5025;
	fma.rn.f64 	%fd5027, %fd5026, 0d3E5ADE1569CE2BDF, 0d3E928AF3FCA213EA;
	fma.rn.f64 	%fd5028, %fd5027, %fd5026, 0d3EC71DEE62401315;
	fma.rn.f64 	%fd5029, %fd5028, %fd5026, 0d3EFA01997C89EB71;
	fma.rn.f64 	%fd5030, %fd5029, %fd5026, 0d3F2A01A014761F65;
	fma.rn.f64 	%fd5031, %fd5030, %fd5026, 0d3F56C16C1852B7AF;
	fma.rn.f64 	%fd5032, %fd5031, %fd5026, 0d3F81111111122322;
	fma.rn.f64 	%fd5033, %fd5032, %fd5026, 0d3FA55555555502A1;
	fma.rn.f64 	%fd5034, %fd5033, %fd5026, 0d3FC5555555555511;
	fma.rn.f64 	%fd5035, %fd5034, %fd5026, 0d3FE000000000000B;
	fma.rn.f64 	%fd5036, %fd5035, %fd5026, 0d3FF0000000000000;
	fma.rn.f64 	%fd5037, %fd5036, %fd5026, 0d3FF0000000000000;
	{
	.reg .b32 %temp; 
	mov.b64 	{%r819, %temp}, %fd5037;
	}
	{
	.reg .b32 %temp; 
	mov.b64 	{%temp, %r820}, %fd5037;
	}
	shl.b32 	%r2631, %r818, 20;
	add.s32 	%r2632, %r2631, %r820;
	mov.b64 	%fd8269, {%r819, %r2632};
	{
	.reg .b32 %temp; 
	mov.b64 	{%temp, %r2633}, %fd8261;
	}
	mov.b32 	%f46, %r2633;
	abs.f32 	%f24, %f46;
	setp.lt.f32 	%p1266, %f24, 0f4086232B;
	@%p1266 bra 	$L__BB2_1082;
	setp.lt.f64 	%p1267, %fd8261, 0d0000000000000000;
	add.f64 	%fd5038, %fd8261, 0d7FF0000000000000;
	selp.f64 	%fd8269, 0d0000000000000000, %fd5038, %p1267;
	setp.geu.f32 	%p1268, %f24, 0f40874800;
	@%p1268 bra 	$L__BB2_1082;
	shr.u32 	%r2634, %r818, 31;
	add.s32 	%r2635, %r818, %r2634;
	shr.s32 	%r2636, %r2635, 1;
	shl.b32 	%r2637, %r2636, 20;
	add.s32 	%r2638, %r820, %r2637;
	mov.b64 	%fd5039, {%r819, %r2638};
	sub.s32 	%r2639, %r818, %r2636;
	shl.b32 	%r2640, %r2639, 20;
	add.s32 	%r2641, %r2640, 1072693248;
	mov.b32 	%r2642, 0;
	mov.b64 	%fd5040, {%r2642, %r2641};
	mul.f64 	%fd8269, %fd5040, %fd5039;
$L__BB2_1082:
	fma.rn.f64 	%fd5041, %fd8268, 0d3FF71547652B82FE, 0d4338000000000000;
	{
	.reg .b32 %temp; 
	mov.b64 	{%r821, %temp}, %fd5041;
	}
	mov.f64 	%fd5042, 0dC338000000000000;
	add.rn.f64 	%fd5043, %fd5041, %fd5042;
	fma.rn.f64 	%fd5044, %fd5043, 0dBFE62E42FEFA39EF, %fd8268;
	fma.rn.f64 	%fd5045, %fd5043, 0dBC7ABC9E3B39803F, %fd5044;
	fma.rn.f64 	%fd5046, %fd5045, 0d3E5ADE1569CE2BDF, 0d3E928AF3FCA213EA;
	fma.rn.f64 	%fd5047, %fd5046, %fd5045, 0d3EC71DEE62401315;
	fma.rn.f64 	%fd5048, %fd5047, %fd5045, 0d3EFA01997C89EB71;
	fma.rn.f64 	%fd5049, %fd5048, %fd5045, 0d3F2A01A014761F65;
	fma.rn.f64 	%fd5050, %fd5049, %fd5045, 0d3F56C16C1852B7AF;
	fma.rn.f64 	%fd5051, %fd5050, %fd5045, 0d3F81111111122322;
	fma.rn.f64 	%fd5052, %fd5051, %fd5045, 0d3FA55555555502A1;
	fma.rn.f64 	%fd5053, %fd5052, %fd5045, 0d3FC5555555555511;
	fma.rn.f64 	%fd5054, %fd5053, %fd5045, 0d3FE000000000000B;
	fma.rn.f64 	%fd5055, %fd5054, %fd5045, 0d3FF0000000000000;
	fma.rn.f64 	%fd5056, %fd5055, %fd5045, 0d3FF0000000000000;
	{
	.reg .b32 %temp; 
	mov.b64 	{%r822, %temp}, %fd5056;
	}
	{
	.reg .b32 %temp; 
	mov.b64 	{%temp, %r823}, %fd5056;
	}
	shl.b32 	%r2643, %r821, 20;
	add.s32 	%r2644, %r2643, %r823;
	mov.b64 	%fd8270, {%r822, %r2644};
	{
	.reg .b32 %temp; 
	mov.b64 	{%temp, %r2645}, %fd8268;
	}
	mov.b32 	%f47, %r2645;
	abs.f32 	%f25, %f47;
	setp.lt.f32 	%p1269, %f25, 0f4086232B;
	@%p1269 bra 	$L__BB2_1085;
	setp.lt.f64 	%p1270, %fd8268, 0d0000000000000000;
	add.f64 	%fd5057, %fd8268, 0d7FF0000000000000;
	selp.f64 	%fd8270, 0d0000000000000000, %fd5057, %p1270;
	setp.geu.f32 	%p1271, %f25, 0f40874800;
	@%p1271 bra 	$L__BB2_1085;
	shr.u32 	%r2646, %r821, 31;
	add.s32 	%r2647, %r821, %r2646;
	shr.s32 	%r2648, %r2647, 1;
	shl.b32 	%r2649, %r2648, 20;
	add.s32 	%r2650, %r823, %r2649;
	mov.b64 	%fd5058, {%r822, %r2650};
	sub.s32 	%r2651, %r821, %r2648;
	shl.b32 	%r2652, %r2651, 20;
	add.s32 	%r2653, %r2652, 1072693248;
	mov.b32 	%r2654, 0;
	mov.b64 	%fd5059, {%r2654, %r2653};
	mul.f64 	%fd8270, %fd5059, %fd5058;
$L__BB2_1085:
	sub.f64 	%fd5060, %fd8269, %fd8270;
	mul.f64 	%fd5061, %fd1036, %fd5060;
	div.rn.f64 	%fd1260, %fd5061, %fd8230;
	mul.f64 	%fd5062, %fd1037, %fd8269;
	mul.f64 	%fd5063, %fd1038, %fd8270;
	sub.f64 	%fd5064, %fd5062, %fd5063;
	mul.f64 	%fd5065, %fd1036, %fd5064;
	div.rn.f64 	%fd1261, %fd5065, %fd8230;
	setp.geu.f64 	%p1272, %fd1039, %fd1040;
	@%p1272 bra 	$L__BB2_1108;
	sub.f64 	%fd5179, %fd1016, %fd1012;
	sub.f64 	%fd1262, %fd5179, %fd1039;
	{
	.reg .b32 %temp; 
	mov.b64 	{%temp, %r3988}, %fd1262;
	}
	{
	.reg .b32 %temp; 
	mov.b64 	{%r3989, %temp}, %fd1262;
	}
	setp.gt.s32 	%p1286, %r3988, 1048575;
	mov.b32 	%r3982, -1023;
	mov.f64 	%fd8271, %fd1262;
	mov.u32 	%r3980, %r3988;
	mov.u32 	%r3981, %r3989;
	@%p1286 bra 	$L__BB2_1088;
	mul.f64 	%fd8271, %fd1262, 0d4350000000000000;
	{
	.reg .b32 %temp; 
	mov.b64 	{%temp, %r3980}, %fd8271;
	}
	{
	.reg .b32 %temp; 
	mov.b64 	{%r3981, %temp}, %fd8271;
	}
	mov.b32 	%r3982, -1077;
$L__BB2_1088:
	add.s32 	%r2696, %r3980, -1;
	setp.gt.u32 	%p1287, %r2696, 2146435070;
	@%p1287 bra 	$L__BB2_1092;
	shr.u32 	%r2699, %r3980, 20;
	add.s32 	%r3983, %r3982, %r2699;
	and.b32  	%r2700, %r3980, 1048575;
	or.b32  	%r2701, %r2700, 1072693248;
	mov.b64 	%fd8272, {%r3981, %r2701};
	setp.lt.u32 	%p1289, %r2701, 1073127583;
	@%p1289 bra 	$L__BB2_1091;
	{
	.reg .b32 %temp; 
	mov.b64 	{%r2702, %temp}, %fd8272;
	}
	{
	.reg .b32 %temp; 
	mov.b64 	{%temp, %r2703}, %fd8272;
	}
	add.s32 	%r2704, %r2703, -1048576;
	mov.b64 	%fd8272, {%r2702, %r2704};
	add.s32 	%r3983, %r3983, 1;
$L__BB2_1091:
	add.f64 	%fd5181, %fd8272, 0dBFF0000000000000;
	add.f64 	%fd5182, %fd8272, 0d3FF0000000000000;
	rcp.approx.ftz.f64 	%fd5183, %fd5182;
	neg.f64 	%fd5184, %fd5182;
	fma.rn.f64 	%fd5185, %fd5184, %fd5183, 0d3FF0000000000000;
	fma.rn.f64 	%fd5186, %fd5185, %fd5185, %fd5185;
	fma.rn.f64 	%fd5187, %fd5186, %fd5183, %fd5183;
	mul.f64 	%fd5188, %fd5181, %fd5187;
	fma.rn.f64 	%fd5189, %fd5181, %fd5187, %fd5188;
	mul.f64 	%fd5190, %fd5189, %fd5189;
	fma.rn.f64 	%fd5191, %fd5190, 0d3EB1380B3AE80F1E, 0d3ED0EE258B7A8B04;
	fma.rn.f64 	%fd5192, %fd5191, %fd5190, 0d3EF3B2669F02676F;
	fma.rn.f64 	%fd5193, %fd5192, %fd5190, 0d3F1745CBA9AB0956;
	fma.rn.f64 	%fd5194, %fd5193, %fd5190, 0d3F3C71C72D1B5154;
	fma.rn.f64 	%fd5195, %fd5194, %fd5190, 0d3F624924923BE72D;
	fma.rn.f64 	%fd5196, %fd5195, %fd5190, 0d3F8999999999A3C4;
	fma.rn.f64 	%fd5197, %fd5196, %fd5190, 0d3FB5555555555554;
	sub.f64 	%fd5198, %fd5181, %fd5189;
	add.f64 	%fd5199, %fd5198, %fd5198;
	neg.f64 	%fd5200, %fd5189;
	fma.rn.f64 	%fd5201, %fd5200, %fd5181, %fd5199;
	mul.f64 	%fd5202, %fd5187, %fd5201;
	mul.f64 	%fd5203, %fd5190, %fd5197;
	fma.rn.f64 	%fd5204, %fd5203, %fd5189, %fd5202;
	xor.b32  	%r2705, %r3983, -2147483648;
	mov.b32 	%r2706, 1127219200;
	mov.b64 	%fd5205, {%r2705, %r2706};
	sub.f64 	%fd5206, %fd5205, %fd3;
	fma.rn.f64 	%fd5207, %fd5206, 0d3FE62E42FEFA39EF, %fd5189;
	fma.rn.f64 	%fd5208, %fd5206, 0dBFE62E42FEFA39EF, %fd5207;
	sub.f64 	%fd5209, %fd5208, %fd5189;
	sub.f64 	%fd5210, %fd5204, %fd5209;
	fma.rn.f64 	%fd5211, %fd5206, 0d3C7ABC9E3B39803F, %fd5210;
	add.f64 	%fd8273, %fd5207, %fd5211;
	bra.uni 	$L__BB2_1093;
$L__BB2_1092:
	fma.rn.f64 	%fd5180, %fd8271, 0d7FF0000000000000, 0d7FF0000000000000;
	{
	.reg .b32 %temp; 
	mov.b64 	{%temp, %r2697}, %fd8271;
	}
	and.b32  	%r2698, %r2697, 2147483647;
	setp.eq.s32 	%p1288, %r2698, 0;
	selp.f64 	%fd8273, 0dFFF0000000000000, %fd5180, %p1288;
$L__BB2_1093:
	setp.gt.s32 	%p1290, %r3984, 1048575;
	mul.f64 	%fd5212, %fd1013, %fd8273;
	sub.f64 	%fd8289, %fd1025, %fd5212;
	mov.b32 	%r3986, -1023;
	mov.f64 	%fd8274, %fd1016;
	@%p1290 bra 	$L__BB2_1095;
	mul.f64 	%fd8274, %fd1016, 0d4350000000000000;
	{
	.reg .b32 %temp; 
	mov.b64 	{%temp, %r3984}, %fd8274;
	}
	{
	.reg .b32 %temp; 
	mov.b64 	{%r3985, %temp}, %fd8274;
	}
	mov.b32 	%r3986, -1077;
$L__BB2_1095:
	add.s32 	%r2709, %r3984, -1;
	setp.gt.u32 	%p1291, %r2709, 2146435070;
	@%p1291 bra 	$L__BB2_1099;
	shr.u32 	%r2712, %r3984, 20;
	add.s32 	%r3987, %r3986, %r2712;
	and.b32  	%r2713, %r3984, 1048575;
	or.b32  	%r2714, %r2713, 1072693248;
	mov.b64 	%fd8275, {%r3985, %r2714};
	setp.lt.u32 	%p1293, %r2714, 1073127583;
	@%p1293 bra 	$L__BB2_1098;
	{
	.reg .b32 %temp; 
	mov.b64 	{%r2715, %temp}, %fd8275;
	}
	{
	.reg .b32 %temp; 
	mov.b64 	{%temp, %r2716}, %fd8275;
	}
	add.s32 	%r2717, %r2716, -1048576;
	mov.b64 	%fd8275, {%r2715, %r2717};
	add.s32 	%r3987, %r3987, 1;
$L__BB2_1098:
	add.f64 	%fd5214, %fd8275, 0dBFF0000000000000;
	add.f64 	%fd5215, %fd8275, 0d3FF0000000000000;
	rcp.approx.ftz.f64 	%fd5216, %fd5215;
	neg.f64 	%fd5217, %fd5215;
	fma.rn.f64 	%fd5218, %fd5217, %fd5216, 0d3FF0000000000000;
	fma.rn.f64 	%fd5219, %fd5218, %fd5218, %fd5218;
	fma.rn.f64 	%fd5220, %fd5219, %fd5216, %fd5216;
	mul.f64 	%fd5221, %fd5214, %fd5220;
	fma.rn.f64 	%fd5222, %fd5214, %fd5220, %fd5221;
	mul.f64 	%fd5223, %fd5222, %fd5222;
	fma.rn.f64 	%fd5224, %fd5223, 0d3EB1380B3AE80F1E, 0d3ED0EE258B7A8B04;
	fma.rn.f64 	%fd5225, %fd5224, %fd5223, 0d3EF3B2669F02676F;
	fma.rn.f64 	%fd5226, %fd5225, %fd5223, 0d3F1745CBA9AB0956;
	fma.rn.f64 	%fd5227, %fd5226, %fd5223, 0d3F3C71C72D1B5154;
	fma.rn.f64 	%fd5228, %fd5227, %fd5223, 0d3F624924923BE72D;
	fma.rn.f64 	%fd5229, %fd5228, %fd5223, 0d3F8999999999A3C4;
	fma.rn.f64 	%fd5230, %fd5229, %fd5223, 0d3FB5555555555554;
	sub.f64 	%fd5231, %fd5214, %fd5222;
	add.f64 	%fd5232, %fd5231, %fd5231;
	neg.f64 	%fd5233, %fd5222;
	fma.rn.f64 	%fd5234, %fd5233, %fd5214, %fd5232;
	mul.f64 	%fd5235, %fd5220, %fd5234;
	mul.f64 	%fd5236, %fd5223, %fd5230;
	fma.rn.f64 	%fd5237, %fd5236, %fd5222, %fd5235;
	xor.b32  	%r2718, %r3987, -2147483648;
	mov.b32 	%r2719, 1127219200;
	mov.b64 	%fd5238, {%r2718, %r2719};
	sub.f64 	%fd5239, %fd5238, %fd3;
	fma.rn.f64 	%fd5240, %fd5239, 0d3FE62E42FEFA39EF, %fd5222;
	fma.rn.f64 	%fd5241, %fd5239, 0dBFE62E42FEFA39EF, %fd5240;
	sub.f64 	%fd5242, %fd5241, %fd5222;
	sub.f64 	%fd5243, %fd5237, %fd5242;
	fma.rn.f64 	%fd5244, %fd5239, 0d3C7ABC9E3B39803F, %fd5243;
	add.f64 	%fd8276, %fd5240, %fd5244;
	bra.uni 	$L__BB2_1100;
$L__BB2_1099:
	fma.rn.f64 	%fd5213, %fd8274, 0d7FF0000000000000, 0d7FF0000000000000;
	{
	.reg .b32 %temp; 
	mov.b64 	{%temp, %r2710}, %fd8274;
	}
	and.b32  	%r2711, %r2710, 2147483647;
	setp.eq.s32 	%p1292, %r2711, 0;
	selp.f64 	%fd8276, 0dFFF0000000000000, %fd5213, %p1292;
$L__BB2_1100:
	setp.gt.s32 	%p1294, %r3988, 1048575;
	mov.b32 	%r3990, -1023;
	mov.f64 	%fd8277, %fd1262;
	@%p1294 bra 	$L__BB2_1102;
	mul.f64 	%fd8277, %fd1262, 0d4350000000000000;
	{
	.reg .b32 %temp; 
	mov.b64 	{%temp, %r3988}, %fd8277;
	}
	{
	.reg .b32 %temp; 
	mov.b64 	{%r3989, %temp}, %fd8277;
	}
	mov.b32 	%r3990, -1077;
$L__BB2_1102:
	add.s32 	%r2722, %r3988, -1;
	setp.gt.u32 	%p1295, %r2722, 2146435070;
	@%p1295 bra 	$L__BB2_1106;
	shr.u32 	%r2725, %r3988, 20;
	add.s32 	%r3991, %r3990, %r2725;
	and.b32  	%r2726, %r3988, 1048575;
	or.b32  	%r2727, %r2726, 1072693248;
	mov.b64 	%fd8278, {%r3989, %r2727};
	setp.lt.u32 	%p1297, %r2727, 1073127583;
	@%p1297 bra 	$L__BB2_1105;
	{
	.reg .b32 %temp; 
	mov.b64 	{%r2728, %temp}, %fd8278;
	}
	{
	.reg .b32 %temp; 
	mov.b64 	{%temp, %r2729}, %fd8278;
	}
	add.s32 	%r2730, %r2729, -1048576;
	mov.b64 	%fd8278, {%r2728, %r2730};
	add.s32 	%r3991, %r3991, 1;
$L__BB2_1105:
	add.f64 	%fd5246, %fd8278, 0dBFF0000000000000;
	add.f64 	%fd5247, %fd8278, 0d3FF0000000000000;
	rcp.approx.ftz.f64 	%fd5248, %fd5247;
	neg.f64 	%fd5249, %fd5247;
	fma.rn.f64 	%fd5250, %fd5249, %fd5248, 0d3FF0000000000000;
	fma.rn.f64 	%fd5251, %fd5250, %fd5250, %fd5250;
	fma.rn.f64 	%fd5252, %fd5251, %fd5248, %fd5248;
	mul.f64 	%fd5253, %fd5246, %fd5252;
	fma.rn.f64 	%fd5254, %fd5246, %fd5252, %fd5253;
	mul.f64 	%fd5255, %fd5254, %fd5254;
	fma.rn.f64 	%fd5256, %fd5255, 0d3EB1380B3AE80F1E, 0d3ED0EE258B7A8B04;
	fma.rn.f64 	%fd5257, %fd5256, %fd5255, 0d3EF3B2669F02676F;
	fma.rn.f64 	%fd5258, %fd5257, %fd5255, 0d3F1745CBA9AB0956;
	fma.rn.f64 	%fd5259, %fd5258, %fd5255, 0d3F3C71C72D1B5154;
	fma.rn.f64 	%fd5260, %fd5259, %fd5255, 0d3F624924923BE72D;
	fma.rn.f64 	%fd5261, %fd5260, %fd5255, 0d3F8999999999A3C4;
	fma.rn.f64 	%fd5262, %fd5261, %fd5255, 0d3FB5555555555554;
	sub.f64 	%fd5263, %fd5246, %fd5254;
	add.f64 	%fd5264, %fd5263, %fd5263;
	neg.f64 	%fd5265, %fd5254;
	fma.rn.f64 	%fd5266, %fd5265, %fd5246, %fd5264;
	mul.f64 	%fd5267, %fd5252, %fd5266;
	mul.f64 	%fd5268, %fd5255, %fd5262;
	fma.rn.f64 	%fd5269, %fd5268, %fd5254, %fd5267;
	xor.b32  	%r2731, %r3991, -2147483648;
	mov.b32 	%r2732, 1127219200;
	mov.b64 	%fd5270, {%r2731, %r2732};
	sub.f64 	%fd5271, %fd5270, %fd3;
	fma.rn.f64 	%fd5272, %fd5271, 0d3FE62E42FEFA39EF, %fd5254;
	fma.rn.f64 	%fd5273, %fd5271, 0dBFE62E42FEFA39EF, %fd5272;
	sub.f64 	%fd5274, %fd5273, %fd5254;
	sub.f64 	%fd5275, %fd5269, %fd5274;
	fma.rn.f64 	%fd5276, %fd5271, 0d3C7ABC9E3B39803F, %fd5275;
	add.f64 	%fd8279, %fd5272, %fd5276;
	bra.uni 	$L__BB2_1107;
$L__BB2_1106:
	fma.rn.f64 	%fd5245, %fd8277, 0d7FF0000000000000, 0d7FF0000000000000;
	{
	.reg .b32 %temp; 
	mov.b64 	{%temp, %r2723}, %fd8277;
	}
	and.b32  	%r2724, %r2723, 2147483647;
	setp.eq.s32 	%p1296, %r2724, 0;
	selp.f64 	%fd8279, 0dFFF0000000000000, %fd5245, %p1296;
$L__BB2_1107:
	add.f64 	%fd5278, %fd8276, 0d3FF0000000000000;
	sub.f64 	%fd5279, %fd5278, %fd8279;
	rcp.rn.f64 	%fd5280, %fd1012;
	mul.f64 	%fd5281, %fd1013, %fd5280;
	div.rn.f64 	%fd5282, %fd5281, %fd1262;
	sub.f64 	%fd8292, %fd5279, %fd5282;
	mul.f64 	%fd5283, %fd1012, %fd1012;
	div.rn.f64 	%fd5284, %fd1013, %fd5283;
	add.f64 	%fd5285, %fd5284, 0d3FF0000000000000;
	mul.f64 	%fd5286, %fd1013, %fd5285;
	div.rn.f64 	%fd5287, %fd5286, %fd1262;
	add.f64 	%fd5288, %fd1012, %fd1016;
	sub.f64 	%fd8291, %fd5287, %fd5288;
	div.rn.f64 	%fd8290, %fd1013, %fd1262;
	mov.f64 	%fd8293, 0d0000000000000000;
	mov.f64 	%fd8294, %fd8293;
	bra.uni 	$L__BB2_1132;
$L__BB2_1108:
	setp.leu.f64 	%p1273, %fd1039, %fd1014;
	mov.f64 	%fd8291, 0d0000000000000000;
	mov.f64 	%fd8292, 0d0000000000000000;
	@%p1273 bra 	$L__BB2_1131;
	sub.f64 	%fd5068, %fd1026, %fd1014;
	add.f64 	%fd1291, %fd1039, %fd5068;
	{
	.reg .b32 %temp; 
	mov.b64 	{%temp, %r4000}, %fd1291;
	}
	{
	.reg .b32 %temp; 
	mov.b64 	{%r4001, %temp}, %fd1291;
	}
	setp.gt.s32 	%p1274, %r4000, 1048575;
	mov.b32 	%r3994, -1023;
	mov.f64 	%fd8280, %fd1291;
	mov.u32 	%r3992, %r4000;
	mov.u32 	%r3993, %r4001;
	@%p1274 bra 	$L__BB2_1111;
	mul.f64 	%fd8280, %fd1291, 0d4350000000000000;
	{
	.reg .b32 %temp; 
	mov.b64 	{%temp, %r3992}, %fd8280;
	}
	{
	.reg .b32 %temp; 
	mov.b64 	{%r3993, %temp}, %fd8280;
	}
	mov.b32 	%r3994, -1077;
$L__BB2_1111:
	add.s32 	%r2657, %r3992, -1;
	setp.gt.u32 	%p1275, %r2657, 2146435070;
	@%p1275 bra 	$L__BB2_1115;
	shr.u32 	%r2660, %r3992, 20;
	add.s32 	%r3995, %r3994, %r2660;
	and.b32  	%r2661, %r3992, 1048575;
	or.b32  	%r2662, %r2661, 1072693248;
	mov.b64 	%fd8281, {%r3993, %r2662};
	setp.lt.u32 	%p1277, %r2662, 1073127583;
	@%p1277 bra 	$L__BB2_1114;
	{
	.reg .b32 %temp; 
	mov.b64 	{%r2663, %temp}, %fd8281;
	}
	{
	.reg .b32 %temp; 
	mov.b64 	{%temp, %r2664}, %fd8281;
	}
	add.s32 	%r2665, %r2664, -1048576;
	mov.b64 	%fd8281, {%r2663, %r2665};
	add.s32 	%r3995, %r3995, 1;
$L__BB2_1114:
	add.f64 	%fd5070, %fd8281, 0dBFF0000000000000;
	add.f64 	%fd5071, %fd8281, 0d3FF0000000000000;
	rcp.approx.ftz.f64 	%fd5072, %fd5071;
	neg.f64 	%fd5073, %fd5071;
	fma.rn.f64 	%fd5074, %fd5073, %fd5072, 0d3FF0000000000000;
	fma.rn.f64 	%fd5075, %fd5074, %fd5074, %fd5074;
	fma.rn.f64 	%fd5076, %fd5075, %fd5072, %fd5072;
	mul.f64 	%fd5077, %fd5070, %fd5076;
	fma.rn.f64 	%fd5078, %fd5070, %fd5076, %fd5077;
	mul.f64 	%fd5079, %fd5078, %fd5078;
	fma.rn.f64 	%fd5080, %fd5079, 0d3EB1380B3AE80F1E, 0d3ED0EE258B7A8B04;
	fma.rn.f64 	%fd5081, %fd5080, %fd5079, 0d3EF3B2669F02676F;
	fma.rn.f64 	%fd5082, %fd5081, %fd5079, 0d3F1745CBA9AB0956;
	fma.rn.f64 	%fd5083, %fd5082, %fd5079, 0d3F3C71C72D1B5154;
	fma.rn.f64 	%fd5084, %fd5083, %fd5079, 0d3F624924923BE72D;
	fma.rn.f64 	%fd5085, %fd5084, %fd5079, 0d3F8999999999A3C4;
	fma.rn.f64 	%fd5086, %fd5085, %fd5079, 0d3FB5555555555554;
	sub.f64 	%fd5087, %fd5070, %fd5078;
	add.f64 	%fd5088, %fd5087, %fd5087;
	neg.f64 	%fd5089, %fd5078;
	fma.rn.f64 	%fd5090, %fd5089, %fd5070, %fd5088;
	mul.f64 	%fd5091, %fd5076, %fd5090;
	mul.f64 	%fd5092, %fd5079, %fd5086;
	fma.rn.f64 	%fd5093, %fd5092, %fd5078, %fd5091;
	xor.b32  	%r2666, %r3995, -2147483648;
	mov.b32 	%r2667, 1127219200;
	mov.b64 	%fd5094, {%r2666, %r2667};
	sub.f64 	%fd5095, %fd5094, %fd3;
	fma.rn.f64 	%fd5096, %fd5095, 0d3FE62E42FEFA39EF, %fd5078;
	fma.rn.f64 	%fd5097, %fd5095, 0dBFE62E42FEFA39EF, %fd5096;
	sub.f64 	%fd5098, %fd5097, %fd5078;
	sub.f64 	%fd5099, %fd5093, %fd5098;
	fma.rn.f64 	%fd5100, %fd5095, 0d3C7ABC9E3B39803F, %fd5099;
	add.f64 	%fd8282, %fd5096, %fd5100;
	bra.uni 	$L__BB2_1116;
$L__BB2_1115:
	fma.rn.f64 	%fd5069, %fd8280, 0d7FF0000000000000, 0d7FF0000000000000;
	{
	.reg .b32 %temp; 
	mov.b64 	{%temp, %r2658}, %fd8280;
	}
	and.b32  	%r2659, %r2658, 2147483647;
	setp.eq.s32 	%p1276, %r2659, 0;
	selp.f64 	%fd8282, 0dFFF0000000000000, %fd5069, %p1276;
$L__BB2_1116:
	setp.gt.s32 	%p1278, %r3996, 1048575;
	mul.f64 	%fd5101, %fd1015, %fd8282;
	sub.f64 	%fd8289, %fd1035, %fd5101;
	mov.b32 	%r3998, -1023;
	mov.f64 	%fd8283, %fd1026;
	@%p1278 bra 	$L__BB2_1118;
	mul.f64 	%fd8283, %fd1026, 0d4350000000000000;
	{
	.reg .b32 %temp; 
	mov.b64 	{%temp, %r3996}, %fd8283;
	}
	{
	.reg .b32 %temp; 
	mov.b64 	{%r3997, %temp}, %fd8283;
	}
	mov.b32 	%r3998, -1077;
$L__BB2_1118:
	add.s32 	%r2670, %r3996, -1;
	setp.gt.u32 	%p1279, %r2670, 2146435070;
	@%p1279 bra 	$L__BB2_1122;
	shr.u32 	%r2673, %r3996, 20;
	add.s32 	%r3999, %r3998, %r2673;
	and.b32  	%r2674, %r3996, 1048575;
	or.b32  	%r2675, %r2674, 1072693248;
	mov.b64 	%fd8284, {%r3997, %r2675};
	setp.lt.u32 	%p1281, %r2675, 1073127583;
	@%p1281 bra 	$L__BB2_1121;
	{
	.reg .b32 %temp; 
	mov.b64 	{%r2676, %temp}, %fd8284;
	}
	{
	.reg .b32 %temp; 
	mov.b64 	{%temp, %r2677}, %fd8284;
	}
	add.s32 	%r2678, %r2677, -1048576;
	mov.b64 	%fd8284, {%r2676, %r2678};
	add.s32 	%r3999, %r3999, 1;
$L__BB2_1121:
	add.f64 	%fd5103, %fd8284, 0dBFF0000000000000;
	add.f64 	%fd5104, %fd8284, 0d3FF0000000000000;
	rcp.approx.ftz.f64 	%fd5105, %fd5104;
	neg.f64 	%fd5106, %fd5104;
	fma.rn.f64 	%fd5107, %fd5106, %fd5105, 0d3FF0000000000000;
	fma.rn.f64 	%fd5108, %fd5107, %fd5107, %fd5107;
	fma.rn.f64 	%fd5109, %fd5108, %fd5105, %fd5105;
	mul.f64 	%fd5110, %fd5103, %fd5109;
	fma.rn.f64 	%fd5111, %fd5103, %fd5109, %fd5110;
	mul.f64 	%fd5112, %fd5111, %fd5111;
	fma.rn.f64 	%fd5113, %fd5112, 0d3EB1380B3AE80F1E, 0d3ED0EE258B7A8B04;
	fma.rn.f64 	%fd5114, %fd5113, %fd5112, 0d3EF3B2669F02676F;
	fma.rn.f64 	%fd5115, %fd5114, %fd5112, 0d3F1745CBA9AB0956;
	fma.rn.f64 	%fd5116, %fd5115, %fd5112, 0d3F3C71C72D1B5154;
	fma.rn.f64 	%fd5117, %fd5116, %fd5112, 0d3F624924923BE72D;
	fma.rn.f64 	%fd5118, %fd5117, %fd5112, 0d3F8999999999A3C4;
	fma.rn.f64 	%fd5119, %fd5118, %fd5112, 0d3FB5555555555554;
	sub.f64 	%fd5120, %fd5103, %fd5111;
	add.f64 	%fd5121, %fd5120, %fd5120;
	neg.f64 	%fd5122, %fd5111;
	fma.rn.f64 	%fd5123, %fd5122, %fd5103, %fd5121;
	mul.f64 	%fd5124, %fd5109, %fd5123;
	mul.f64 	%fd5125, %fd5112, %fd5119;
	fma.rn.f64 	%fd5126, %fd5125, %fd5111, %fd5124;
	xor.b32  	%r2679, %r3999, -2147483648;
	mov.b32 	%r2680, 1127219200;
	mov.b64 	%fd5127, {%r2679, %r2680};
	sub.f64 	%fd5128, %fd5127, %fd3;
	fma.rn.f64 	%fd5129, %fd5128, 0d3FE62E42FEFA39EF, %fd5111;
	fma.rn.f64 	%fd5130, %fd5128, 0dBFE62E42FEFA39EF, %fd5129;
	sub.f64 	%fd5131, %fd5130, %fd5111;
	sub.f64 	%fd5132, %fd5126, %fd5131;
	fma.rn.f64 	%fd5133, %fd5128, 0d3C7ABC9E3B39803F, %fd5132;
	add.f64 	%fd8285, %fd5129, %fd5133;
	bra.uni 	$L__BB2_1123;
$L__BB2_1122:
	fma.rn.f64 	%fd5102, %fd8283, 0d7FF0000000000000, 0d7FF0000000000000;
	{
	.reg .b32 %temp; 
	mov.b64 	{%temp, %r2671}, %fd8283;
	}
	and.b32  	%r2672, %r2671, 2147483647;
	setp.eq.s32 	%p1280, %r2672, 0;
	selp.f64 	%fd8285, 0dFFF0000000000000, %fd5102, %p1280;
$L__BB2_1123:
	setp.gt.s32 	%p1282, %r4000, 1048575;
	mov.b32 	%r4002, -1023;
	mov.f64 	%fd8286, %fd1291;
	@%p1282 bra 	$L__BB2_1125;
	mul.f64 	%fd8286, %fd1291, 0d4350000000000000;
	{
	.reg .b32 %temp; 
	mov.b64 	{%temp, %r4000}, %fd8286;
	}
	{
	.reg .b32 %temp; 
	mov.b64 	{%r4001, %temp}, %fd8286;
	}
	mov.b32 	%r4002, -1077;
$L__BB2_1125:
	add.s32 	%r2683, %r4000, -1;
	setp.gt.u32 	%p1283, %r2683, 2146435070;
	@%p1283 bra 	$L__BB2_1129;
	shr.u32 	%r2686, %r4000, 20;
	add.s32 	%r4003, %r4002, %r2686;
	and.b32  	%r2687, %r4000, 1048575;
	or.b32  	%r2688, %r2687, 1072693248;
	mov.b64 	%fd8287, {%r4001, %r2688};
	setp.lt.u32 	%p1285, %r2688, 1073127583;
	@%p1285 bra 	$L__BB2_1128;
	{
	.reg .b32 %temp; 
	mov.b64 	{%r2689, %temp}, %fd8287;
	}
	{
	.reg .b32 %temp; 
	mov.b64 	{%temp, %r2690}, %fd8287;
	}
	add.s32 	%r2691, %r2690, -1048576;
	mov.b64 	%fd8287, {%r2689, %r2691};
	add.s32 	%r4003, %r4003, 1;
$L__BB2_1128:
	add.f64 	%fd5135, %fd8287, 0dBFF0000000000000;
	add.f64 	%fd5136, %fd8287, 0d3FF0000000000000;
	rcp.approx.ftz.f64 	%fd5137, %fd5136;
	neg.f64 	%fd5138, %fd5136;
	fma.rn.f64 	%fd5139, %fd5138, %fd5137, 0d3FF0000000000000;
	fma.rn.f64 	%fd5140, %fd5139, %fd5139, %fd5139;
	fma.rn.f64 	%fd5141, %fd5140, %fd5137, %fd5137;
	mul.f64 	%fd5142, %fd5135, %fd5141;
	fma.rn.f64 	%fd5143, %fd5135, %fd5141, %fd5142;
	mul.f64 	%fd5144, %fd5143, %fd5143;
	fma.rn.f64 	%fd5145, %fd5144, 0d3EB1380B3AE80F1E, 0d3ED0EE258B7A8B04;
	fma.rn.f64 	%fd5146, %fd5145, %fd5144, 0d3EF3B2669F02676F;
	fma.rn.f64 	%fd5147, %fd5146, %fd5144, 0d3F1745CBA9AB0956;
	fma.rn.f64 	%fd5148, %fd5147, %fd5144, 0d3F3C71C72D1B5154;
	fma.rn.f64 	%fd5149, %fd5148, %fd5144, 0d3F624924923BE72D;
	fma.rn.f64 	%fd5150, %fd5149, %fd5144, 0d3F8999999999A3C4;
	fma.rn.f64 	%fd5151, %fd5150, %fd5144, 0d3FB5555555555554;
	sub.f64 	%fd5152, %fd5135, %fd5143;
	add.f64 	%fd5153, %fd5152, %fd5152;
	neg.f64 	%fd5154, %fd5143;
	fma.rn.f64 	%fd5155, %fd5154, %fd5135, %fd5153;
	mul.f64 	%fd5156, %fd5141, %fd5155;
	mul.f64 	%fd5157, %fd5144, %fd5151;
	fma.rn.f64 	%fd5158, %fd5157, %fd5143, %fd5156;
	xor.b32  	%r2692, %r4003, -2147483648;
	mov.b32 	%r2693, 1127219200;
	mov.b64 	%fd5159, {%r2692, %r2693};
	sub.f64 	%fd5160, %fd5159, %fd3;
	fma.rn.f64 	%fd5161, %fd5160, 0d3FE62E42FEFA39EF, %fd5143;
	fma.rn.f64 	%fd5162, %fd5160, 0dBFE62E42FEFA39EF, %fd5161;
	sub.f64 	%fd5163, %fd5162, %fd5143;
	sub.f64 	%fd5164, %fd5158, %fd5163;
	fma.rn.f64 	%fd5165, %fd5160, 0d3C7ABC9E3B39803F, %fd5164;
	add.f64 	%fd8288, %fd5161, %fd5165;
	bra.uni 	$L__BB2_1130;
$L__BB2_1129:
	fma.rn.f64 	%fd5134, %fd8286, 0d7FF0000000000000, 0d7FF0000000000000;
	{
	.reg .b32 %temp; 
	mov.b64 	{%temp, %r2684}, %fd8286;
	}
	and.b32  	%r2685, %r2684, 2147483647;
	setp.eq.s32 	%p1284, %r2685, 0;
	selp.f64 	%fd8288, 0dFFF0000000000000, %fd5134, %p1284;
$L__BB2_1130:
	add.f64 	%fd5167, %fd8285, 0d3FF0000000000000;
	sub.f64 	%fd5168, %fd5167, %fd8288;
	rcp.rn.f64 	%fd5169, %fd1014;
	mul.f64 	%fd5170, %fd1015, %fd5169;
	div.rn.f64 	%fd5171, %fd5170, %fd1291;
	sub.f64 	%fd8294, %fd5168, %fd5171;
	mul.f64 	%fd5172, %fd1014, %fd1014;
	div.rn.f64 	%fd5173, %fd1015, %fd5172;
	add.f64 	%fd5174, %fd5173, 0d3FF0000000000000;
	mul.f64 	%fd5175, %fd1015, %fd5174;
	div.rn.f64 	%fd5176, %fd5175, %fd1291;
	add.f64 	%fd5177, %fd1014, %fd1026;
	sub.f64 	%fd8293, %fd5176, %fd5177;
	neg.f64 	%fd5178, %fd1015;
	div.rn.f64 	%fd8290, %fd5178, %fd1291;
	bra.uni 	$L__BB2_1132;
$L__BB2_1131:
	mul.f64 	%fd5067, %fd1039, 0dBFE0000000000000;
	mul.f64 	%fd8289, %fd1039, %fd5067;
	neg.f64 	%fd8290, %fd1039;
	mov.f64 	%fd8293, 0d0000000000000000;
	mov.f64 	%fd8294, %fd8293;
$L__BB2_1132:
	{
	.reg .b32 %temp; 
	mov.b64 	{%temp, %r4004}, %fd8295;
	}
	{
	.reg .b32 %temp; 
	mov.b64 	{%r4005, %temp}, %fd8295;
	}
	setp.gt.s32 	%p1298, %r4004, 1048575;
	mov.b32 	%r4006, -1023;
	@%p1298 bra 	$L__BB2_1134;
	mul.f64 	%fd8295, %fd8295, 0d4350000000000000;
	{
	.reg .b32 %temp; 
	mov.b64 	{%temp, %r4004}, %fd8295;
	}
	{
	.reg .b32 %temp; 
	mov.b64 	{%r4005, %temp}, %fd8295;
	}
	mov.b32 	%r4006, -1077;
$L__BB2_1134:
	add.s32 	%r2735, %r4004, -1;
	setp.gt.u32 	%p1299, %r2735, 2146435070;
	@%p1299 bra 	$L__BB2_1138;
	shr.u32 	%r2738, %r4004, 20;
	add.s32 	%r4007, %r4006, %r2738;
	and.b32  	%r2739, %r4004, 1048575;
	or.b32  	%r2740, %r2739, 1072693248;
	mov.b64 	%fd8296, {%r4005, %r2740};
	setp.lt.u32 	%p1301, %r2740, 1073127583;
	@%p1301 bra 	$L__BB2_1137;
	{
	.reg .b32 %temp; 
	mov.b64 	{%r2741, %temp}, %fd8296;
	}
	{
	.reg .b32 %temp; 
	mov.b64 	{%temp, %r2742}, %fd8296;
	}
	add.s32 	%r2743, %r2742, -1048576;
	mov.b64 	%fd8296, {%r2741, %r2743};
	add.s32 	%r4007, %r4007, 1;
$L__BB2_1137:
	add.f64 	%fd5290, %fd8296, 0dBFF0000000000000;
	add.f64 	%fd5291, %fd8296, 0d3FF0000000000000;
	rcp.approx.ftz.f64 	%fd5292, %fd5291;
	neg.f64 	%fd5293, %fd5291;
	fma.rn.f64 	%fd5294, %fd5293, %fd5292, 0d3FF0000000000000;
	fma.rn.f64 	%fd5295, %fd5294, %fd5294, %fd5294;
	fma.rn.f64 	%fd5296, %fd5295, %fd5292, %fd5292;
	mul.f64 	%fd5297, %fd5290, %fd5296;
	fma.rn.f64 	%fd5298, %fd5290, %fd5296, %fd5297;
	mul.f64 	%fd5299, %fd5298, %fd5298;
	fma.rn.f64 	%fd5300, %fd5299, 0d3EB1380B3AE80F1E, 0d3ED0EE258B7A8B04;
	fma.rn.f64 	%fd5301, %fd5300, %fd5299, 0d3EF3B2669F02676F;
	fma.rn.f64 	%fd5302, %fd5301, %fd5299, 0d3F1745CBA9AB0956;
	fma.rn.f64 	%fd5303, %fd5302, %fd5299, 0d3F3C71C72D1B5154;
	fma.rn.f64 	%fd5304, %fd5303, %fd5299, 0d3F624924923BE72D;
	fma.rn.f64 	%fd5305, %fd5304, %fd5299, 0d3F8999999999A3C4;
	fma.rn.f64 	%fd5306, %fd5305, %fd5299, 0d3FB5555555555554;
	sub.f64 	%fd5307, %fd5290, %fd5298;
	add.f64 	%fd5308, %fd5307, %fd5307;
	neg.f64 	%fd5309, %fd5298;
	fma.rn.f64 	%fd5310, %fd5309, %fd5290, %fd5308;
	mul.f64 	%fd5311, %fd5296, %fd5310;
	mul.f64 	%fd5312, %fd5299, %fd5306;
	fma.rn.f64 	%fd5313, %fd5312, %fd5298, %fd5311;
	xor.b32  	%r2744, %r4007, -2147483648;
	mov.b32 	%r2745, 1127219200;
	mov.b64 	%fd5314, {%r2744, %r2745};
	sub.f64 	%fd5315, %fd5314, %fd3;
	fma.rn.f64 	%fd5316, %fd5315, 0d3FE62E42FEFA39EF, %fd5298;
	fma.rn.f64 	%fd5317, %fd5315, 0dBFE62E42FEFA39EF, %fd5316;
	sub.f64 	%fd5318, %fd5317, %fd5298;
	sub.f64 	%fd5319, %fd5313, %fd5318;
	fma.rn.f64 	%fd5320, %fd5315, 0d3C7ABC9E3B39803F, %fd5319;
	add.f64 	%fd8297, %fd5316, %fd5320;
	bra.uni 	$L__BB2_1139;
$L__BB2_1138:
	fma.rn.f64 	%fd5289, %fd8295, 0d7FF0000000000000, 0d7FF0000000000000;
	{
	.reg .b32 %temp; 
	mov.b64 	{%temp, %r2736}, %fd8295;
	}
	and.b32  	%r2737, %r2736, 2147483647;
	setp.eq.s32 	%p1300, %r2737, 0;
	selp.f64 	%fd8297, 0dFFF0000000000000, %fd5289, %p1300;
$L__BB2_1139:
	sub.f64 	%fd5321, %fd8289, %fd8297;
	sub.f64 	%fd8298, %fd5321, %fd8254;
	neg.f64 	%fd5322, %fd1036;
	mul.f64 	%fd5323, %fd8290, %fd5322;
	sub.f64 	%fd8299, %fd5323, %fd1260;
	neg.f64 	%fd5324, %fd1039;
	mul.f64 	%fd5325, %fd1036, %fd5324;
	mul.f64 	%fd5326, %fd5325, %fd8290;
	sub.f64 	%fd5327, %fd5326, %fd1036;
	sub.f64 	%fd8300, %fd5327, %fd1261;
	div.rn.f64 	%fd5328, %fd8226, %fd8230;
	sub.f64 	%fd8301, %fd8291, %fd5328;
	div.rn.f64 	%fd5329, %fd8227, %fd8230;
	sub.f64 	%fd8302, %fd8292, %fd5329;
	div.rn.f64 	%fd5330, %fd8250, %fd8230;
	sub.f64 	%fd8303, %fd8293, %fd5330;
	div.rn.f64 	%fd5331, %fd8251, %fd8230;
	sub.f64 	%fd8304, %fd8294, %fd5331;
$L__BB2_1140:
	abs.f64 	%fd5332, %fd8298;
	setp.equ.f64 	%p1302, %fd5332, 0d7FF0000000000000;
	@%p1302 bra 	$L__BB2_1307;
	sub.f64 	%fd1350, %fd8298, %fd8062;
	fma.rn.f64 	%fd5333, %fd1350, 0d3FF71547652B82FE, 0d4338000000000000;
	{
	.reg .b32 %temp; 
	mov.b64 	{%r886, %temp}, %fd5333;
	}
	mov.f64 	%fd5334, 0dC338000000000000;
	add.rn.f64 	%fd5335, %fd5333, %fd5334;
	fma.rn.f64 	%fd5336, %fd5335, 0dBFE62E42FEFA39EF, %fd1350;
	fma.rn.f64 	%fd5337, %fd5335, 0dBC7ABC9E3B39803F, %fd5336;
	fma.rn.f64 	%fd5338, %fd5337, 0d3E5ADE1569CE2BDF, 0d3E928AF3FCA213EA;
	fma.rn.f64 	%fd5339, %fd5338, %fd5337, 0d3EC71DEE62401315;
	fma.rn.f64 	%fd5340, %fd5339, %fd5337, 0d3EFA01997C89EB71;
	fma.rn.f64 	%fd5341, %fd5340, %fd5337, 0d3F2A01A014761F65;
	fma.rn.f64 	%fd5342, %fd5341, %fd5337, 0d3F56C16C1852B7AF;
	fma.rn.f64 	%fd5343, %fd5342, %fd5337, 0d3F81111111122322;
	fma.rn.f64 	%fd5344, %fd5343, %fd5337, 0d3FA55555555502A1;
	fma.rn.f64 	%fd5345, %fd5344, %fd5337, 0d3FC5555555555511;
	fma.rn.f64 	%fd5346, %fd5345, %fd5337, 0d3FE000000000000B;
	fma.rn.f64 	%fd5347, %fd5346, %fd5337, 0d3FF0000000000000;
	fma.rn.f64 	%fd5348, %fd5347, %fd5337, 0d3FF0000000000000;
	{
	.reg .b32 %temp; 
	mov.b64 	{%r887, %temp}, %fd5348;
	}
	{
	.reg .b32 %temp; 
	mov.b64 	{%temp, %r888}, %fd5348;
	}
	shl.b32 	%r2746, %r886, 20;
	add.s32 	%r2747, %r2746, %r888;
	mov.b64 	%fd8305, {%r887, %r2747};
	{
	.reg .b32 %temp; 
	mov.b64 	{%temp, %r2748}, %fd1350;
	}
	mov.b32 	%f48, %r2748;
	abs.f32 	%f26, %f48;
	setp.lt.f32 	%p1303, %f26, 0f4086232B;
	@%p1303 bra 	$L__BB2_1144;
	setp.lt.f64 	%p1304, %fd1350, 0d0000000000000000;
	add.f64 	%fd5349, %fd1350, 0d7FF0000000000000;
	selp.f64 	%fd8305, 0d0000000000000000, %fd5349, %p1304;
	setp.geu.f32 	%p1305, %f26, 0f40874800;
	@%p1305 bra 	$L__BB2_1144;
	shr.u32 	%r2749, %r886, 31;
	add.s32 	%r2750, %r886, %r2749;
	shr.s32 	%r2751, %r2750, 1;
	shl.b32 	%r2752, %r2751, 20;
	add.s32 	%r2753, %r888, %r2752;
	mov.b64 	%fd5350, {%r887, %r2753};
	sub.s32 	%r2754, %r886, %r2751;
	shl.b32 	%r2755, %r2754, 20;
	add.s32 	%r2756, %r2755, 1072693248;
	mov.b32 	%r2757, 0;
	mov.b64 	%fd5351, {%r2757, %r2756};
	mul.f64 	%fd8305, %fd5351, %fd5350;
$L__BB2_1144:
	mov.b64 	%rd406, %fd8305;
	setp.lt.s64 	%p1306, %rd406, 0;
	and.b64  	%rd407, %rd406, 9223372036854775807;
	add.s64 	%rd408, %rd407, -4503599627370496;
	setp.lt.u64 	%p1307, %rd408, 9214364837600034816;
	and.pred  	%p1308, %p1307, %p1306;
	add.s64 	%rd409, %rd407, -1;
	setp.lt.u64 	%p1309, %rd409, 4503599627370495;
	and.pred  	%p1310, %p1309, %p1306;
	setp.eq.s64 	%p1311, %rd407, 0;
	or.pred  	%p1312, %p1311, %p1310;
	setp.eq.s64 	%p1313, %rd407, 9218868437227405312;
	or.pred  	%p1314, %p1312, %p1313;
	setp.gt.s64 	%p1315, %rd407, 9218868437227405312;
	or.pred  	%p1316, %p1314, %p1315;
	or.pred  	%p1317, %p1316, %p1308;
	@%p1317 bra 	$L__BB2_1307;
	setp.eq.s32 	%p1318, %r326, 0;
	@%p1318 bra 	$L__BB2_1147;
	mul.wide.u32 	%rd410, %r329, 8;
	add.s64 	%rd411, %rd5, %rd410;
	neg.f64 	%fd5352, %fd528;
	mul.f64 	%fd5353, %fd8305, %fd5352;
	atom.global.add.f64 	%fd5354, [%rd411], %fd5353;
$L__BB2_1147:
	setp.eq.s32 	%p1319, %r334, 0;
	@%p1319 bra 	$L__BB2_1182;
	mov.b32 	%r4008, 0;
$L__BB2_1149:
	ld.param.u32 	%r3679, [unbinned_batch_nll_grad_param_12];
	ld.param.u64 	%rd701, [unbinned_batch_nll_grad_param_6];
	add.s32 	%r2759, %r4008, %r330;
	cvta.to.global.u64 	%rd412, %rd701;
	mul.wide.u32 	%rd413, %r2759, 32;
	add.s64 	%rd414, %rd412, %rd413;
	add.s64 	%rd30, %rd414, 4;
	ld.global.nc.u32 	%r890, [%rd414+4];
	setp.ge.u32 	%p1320, %r890, %r3679;
	mov.f64 	%fd8312, 0d0000000000000000;
	@%p1320 bra 	$L__BB2_1181;
	ld.global.nc.u32 	%r2760, [%rd30+-4];
	ld.global.nc.u32 	%r891, [%rd30+4];
	ld.global.nc.f64 	%fd1355, [%rd30+12];
	ld.global.nc.f64 	%fd8306, [%rd30+20];
	shl.b32 	%r2761, %r890, 3;
	mov.u32 	%r2762, shared;
	add.s32 	%r2763, %r2762, %r2761;
	ld.shared.f64 	%fd1357, [%r2763];
	setp.eq.s32 	%p1321, %r2760, 1;
	@%p1321 bra 	$L__BB2_1168;
	setp.ne.s32 	%p1322, %r2760, 0;
	@%p1322 bra 	$L__BB2_1179;
	mov.b64 	%rd423, %fd1355;
	setp.lt.s64 	%p1357, %rd423, 0;
	and.b64  	%rd424, %rd423, 9223372036854775807;
	add.s64 	%rd425, %rd424, -4503599627370496;
	setp.lt.u64 	%p1358, %rd425, 9214364837600034816;
	and.pred  	%p1359, %p1358, %p1357;
	add.s64 	%rd426, %rd424, -1;
	setp.lt.u64 	%p1360, %rd426, 4503599627370495;
	and.pred  	%p1361, %p1360, %p1357;
	setp.eq.s64 	%p1362, %rd424, 0;
	or.pred  	%p1363, %p1362, %p1361;
	setp.eq.s64 	%p1364, %rd424, 9218868437227405312;
	or.pred  	%p1365, %p1363, %p1364;
	setp.gt.s64 	%p1366, %rd424, 9218868437227405312;
	or.pred  	%p1367, %p1365, %p1366;
	or.pred  	%p1368, %p1367, %p1359;
	abs.f64 	%fd5383, %fd8306;
	setp.equ.f64 	%p1369, %fd5383, 0d7FF0000000000000;
	or.pred  	%p1370, %p1368, %p1369;
	setp.leu.f64 	%p1371, %fd8306, 0d0000000000000000;
	or.pred  	%p1372, %p1370, %p1371;
	abs.f64 	%fd5385, %fd1357;
	setp.equ.f64 	%p1373, %fd5385, 0d7FF0000000000000;
	or.pred  	%p1374, %p1372, %p1373;
	@%p1374 bra 	$L__BB2_1179;
	setp.ltu.f64 	%p1375, %fd1357, 0d0000000000000000;
	@%p1375 bra 	$L__BB2_1161;
	{
	.reg .b32 %temp; 
	mov.b64 	{%temp, %r4009}, %fd8306;
	}
	{
	.reg .b32 %temp; 
	mov.b64 	{%r4010, %temp}, %fd8306;
	}
	setp.gt.s32 	%p1376, %r4009, 1048575;
	mov.b32 	%r4011, -1023;
	@%p1376 bra 	$L__BB2_1156;
	mul.f64 	%fd8306, %fd8306, 0d4350000000000000;
	{
	.reg .b32 %temp; 
	mov.b64 	{%temp, %r4009}, %fd8306;
	}
	{
	.reg .b32 %temp; 
	mov.b64 	{%r4010, %temp}, %fd8306;
	}
	mov.b32 	%r4011, -1077;
$L__BB2_1156:
	add.s32 	%r2766, %r4009, -1;
	setp.gt.u32 	%p1377, %r2766, 2146435070;
	@%p1377 bra 	$L__BB2_1160;
	shr.u32 	%r2769, %r4009, 20;
	add.s32 	%r4012, %r4011, %r2769;
	and.b32  	%r2770, %r4009, 1048575;
	or.b32  	%r2771, %r2770, 1072693248;
	mov.b64 	%fd8307, {%r4010, %r2771};
	setp.lt.u32 	%p1379, %r2771, 1073127583;
	@%p1379 bra 	$L__BB2_1159;
	{
	.reg .b32 %temp; 
	mov.b64 	{%r2772, %temp}, %fd8307;
	}
	{
	.reg .b32 %temp; 
	mov.b64 	{%temp, %r2773}, %fd8307;
	}
	add.s32 	%r2774, %r2773, -1048576;
	mov.b64 	%fd8307, {%r2772, %r2774};
	add.s32 	%r4012, %r4012, 1;
$L__BB2_1159:
	add.f64 	%fd5388, %fd8307, 0dBFF0000000000000;
	add.f64 	%fd5389, %fd8307, 0d3FF0000000000000;
	rcp.approx.ftz.f64 	%fd5390, %fd5389;
	neg.f64 	%fd5391, %fd5389;
	fma.rn.f64 	%fd5392, %fd5391, %fd5390, 0d3FF0000000000000;
	fma.rn.f64 	%fd5393, %fd5392, %fd5392, %fd5392;
	fma.rn.f64 	%fd5394, %fd5393, %fd5390, %fd5390;
	mul.f64 	%fd5395, %fd5388, %fd5394;
	fma.rn.f64 	%fd5396, %fd5388, %fd5394, %fd5395;
	mul.f64 	%fd5397, %fd5396, %fd5396;
	fma.rn.f64 	%fd5398, %fd5397, 0d3EB1380B3AE80F1E, 0d3ED0EE258B7A8B04;
	fma.rn.f64 	%fd5399, %fd5398, %fd5397, 0d3EF3B2669F02676F;
	fma.rn.f64 	%fd5400, %fd5399, %fd5397, 0d3F1745CBA9AB0956;
	fma.rn.f64 	%fd5401, %fd5400, %fd5397, 0d3F3C71C72D1B5154;
	fma.rn.f64 	%fd5402, %fd5401, %fd5397, 0d3F624924923BE72D;
	fma.rn.f64 	%fd5403, %fd5402, %fd5397, 0d3F8999999999A3C4;
	fma.rn.f64 	%fd5404, %fd5403, %fd5397, 0d3FB5555555555554;
	sub.f64 	%fd5405, %fd5388, %fd5396;
	add.f64 	%fd5406, %fd5405, %fd5405;
	neg.f64 	%fd5407, %fd5396;
	fma.rn.f64 	%fd5408, %fd5407, %fd5388, %fd5406;
	mul.f64 	%fd5409, %fd5394, %fd5408;
	mul.f64 	%fd5410, %fd5397, %fd5404;
	fma.rn.f64 	%fd5411, %fd5410, %fd5396, %fd5409;
	xor.b32  	%r2775, %r4012, -2147483648;
	mov.b32 	%r2776, 1127219200;
	mov.b64 	%fd5412, {%r2775, %r2776};
	sub.f64 	%fd5413, %fd5412, %fd3;
	fma.rn.f64 	%fd5414, %fd5413, 0d3FE62E42FEFA39EF, %fd5396;
	fma.rn.f64 	%fd5415, %fd5413, 0dBFE62E42FEFA39EF, %fd5414;
	sub.f64 	%fd5416, %fd5415, %fd5396;
	sub.f64 	%fd5417, %fd5411, %fd5416;
	fma.rn.f64 	%fd5418, %fd5413, 0d3C7ABC9E3B39803F, %fd5417;
	add.f64 	%fd8312, %fd5414, %fd5418;
	bra.uni 	$L__BB2_1179;
$L__BB2_1160:
	fma.rn.f64 	%fd5387, %fd8306, 0d7FF0000000000000, 0d7FF0000000000000;
	{
	.reg .b32 %temp; 
	mov.b64 	{%temp, %r2767}, %fd8306;
	}
	and.b32  	%r2768, %r2767, 2147483647;
	setp.eq.s32 	%p1378, %r2768, 0;
	selp.f64 	%fd8312, 0dFFF0000000000000, %fd5387, %p1378;
	bra.uni 	$L__BB2_1179;
$L__BB2_1161:
	{
	.reg .b32 %temp; 
	mov.b64 	{%temp, %r4013}, %fd1355;
	}
	{
	.reg .b32 %temp; 
	mov.b64 	{%r4014, %temp}, %fd1355;
	}
	setp.gt.s32 	%p1380, %r4013, 1048575;
	mov.b32 	%r4015, -1023;
	@%p1380 bra 	$L__BB2_1163;
	mul.f64 	%fd1355, %fd1355, 0d4350000000000000;
	{
	.reg .b32 %temp; 
	mov.b64 	{%temp, %r4013}, %fd1355;
	}
	{
	.reg .b32 %temp; 
	mov.b64 	{%r4014, %temp}, %fd1355;
	}
	mov.b32 	%r4015, -1077;
$L__BB2_1163:
	add.s32 	%r2779, %r4013, -1;
	setp.gt.u32 	%p1381, %r2779, 2146435070;
	@%p1381 bra 	$L__BB2_1167;
	shr.u32 	%r2782, %r4013, 20;
	add.s32 	%r4016, %r4015, %r2782;
	and.b32  	%r2783, %r4013, 1048575;
	or.b32  	%r2784, %r2783, 1072693248;
	mov.b64 	%fd8309, {%r4014, %r2784};
	setp.lt.u32 	%p1383, %r2784, 1073127583;
	@%p1383 bra 	$L__BB2_1166;
	{
	.reg .b32 %temp; 
	mov.b64 	{%r2785, %temp}, %fd8309;
	}
	{
	.reg .b32 %temp; 
	mov.b64 	{%temp, %r2786}, %fd8309;
	}
	add.s32 	%r2787, %r2786, -1048576;
	mov.b64 	%fd8309, {%r2785, %r2787};
	add.s32 	%r4016, %r4016, 1;
$L__BB2_1166:
	add.f64 	%fd5420, %fd8309, 0dBFF0000000000000;
	add.f64 	%fd5421, %fd8309, 0d3FF0000000000000;
	rcp.approx.ftz.f64 	%fd5422, %fd5421;
	neg.f64 	%fd5423, %fd5421;
	fma.rn.f64 	%fd5424, %fd5423, %fd5422, 0d3FF0000000000000;
	fma.rn.f64 	%fd5425, %fd5424, %fd5424, %fd5424;
	fma.rn.f64 	%fd5426, %fd5425, %fd5422, %fd5422;
	mul.f64 	%fd5427, %fd5420, %fd5426;
	fma.rn.f64 	%fd5428, %fd5420, %fd5426, %fd5427;
	mul.f64 	%fd5429, %fd5428, %fd5428;
	fma.rn.f64 	%fd5430, %fd5429, 0d3EB1380B3AE80F1E, 0d3ED0EE258B7A8B04;
	fma.rn.f64 	%fd5431, %fd5430, %fd5429, 0d3EF3B2669F02676F;
	fma.rn.f64 	%fd5432, %fd5431, %fd5429, 0d3F1745CBA9AB0956;
	fma.rn.f64 	%fd5433, %fd5432, %fd5429, 0d3F3C71C72D1B5154;
	fma.rn.f64 	%fd5434, %fd5433, %fd5429, 0d3F624924923BE72D;
	fma.rn.f64 	%fd5435, %fd5434, %fd5429, 0d3F8999999999A3C4;
	fma.rn.f64 	%fd5436, %fd5435, %fd5429, 0d3FB5555555555554;
	sub.f64 	%fd5437, %fd5420, %fd5428;
	add.f64 	%fd5438, %fd5437, %fd5437;
	neg.f64 	%fd5439, %fd5428;
	fma.rn.f64 	%fd5440, %fd5439, %fd5420, %fd5438;
	mul.f64 	%fd5441, %fd5426, %fd5440;
	mul.f64 	%fd5442, %fd5429, %fd5436;
	fma.rn.f64 	%fd5443, %fd5442, %fd5428, %fd5441;
	xor.b32  	%r2788, %r4016, -2147483648;
	mov.b32 	%r2789, 1127219200;
	mov.b64 	%fd5444, {%r2788, %r2789};
	sub.f64 	%fd5445, %fd5444, %fd3;
	fma.rn.f64 	%fd5446, %fd5445, 0d3FE62E42FEFA39EF, %fd5428;
	fma.rn.f64 	%fd5447, %fd5445, 0dBFE62E42FEFA39EF, %fd5446;
	sub.f64 	%fd5448, %fd5447, %fd5428;
	sub.f64 	%fd5449, %fd5443, %fd5448;
	fma.rn.f64 	%fd5450, %fd5445, 0d3C7ABC9E3B39803F, %fd5449;
	add.f64 	%fd1370, %fd5446, %fd5450;
	neg.f64 	%fd8312, %fd1370;
	bra.uni 	$L__BB2_1179;
$L__BB2_1167:
	fma.rn.f64 	%fd5419, %fd1355, 0d7FF0000000000000, 0d7FF0000000000000;
	{
	.reg .b32 %temp; 
	mov.b64 	{%temp, %r2780}, %fd1355;
	}
	and.b32  	%r2781, %r2780, 2147483647;
	setp.eq.s32 	%p1382, %r2781, 0;
	selp.f64 	%fd1371, 0dFFF0000000000000, %fd5419, %p1382;
	neg.f64 	%fd8312, %fd1371;
	bra.uni 	$L__BB2_1179;
$L__BB2_1168:
	mov.b64 	%rd415, %fd1355;
	setp.lt.s64 	%p1323, %rd415, 0;
	and.b64  	%rd416, %rd415, 9223372036854775807;
	add.s64 	%rd417, %rd416, -4503599627370496;
	setp.lt.u64 	%p1324, %rd417, 9214364837600034816;
	and.pred  	%p1325, %p1324, %p1323;
	add.s64 	%rd418, %rd416, -1;
	setp.lt.u64 	%p1326, %rd418, 4503599627370495;
	and.pred  	%p1327, %p1326, %p1323;
	setp.eq.s64 	%p1328, %rd416, 0;
	or.pred  	%p1329, %p1328, %p1327;
	setp.eq.s64 	%p1330, %rd416, 9218868437227405312;
	or.pred  	%p1331, %p1329, %p1330;
	setp.gt.s64 	%p1332, %rd416, 9218868437227405312;
	or.pred  	%p1333, %p1331, %p1332;
	or.pred  	%p1334, %p1333, %p1325;
	abs.f64 	%fd5357, %fd8306;
	setp.equ.f64 	%p1335, %fd5357, 0d7FF0000000000000;
	or.pred  	%p1336, %p1334, %p1335;
	setp.leu.f64 	%p1337, %fd8306, 0d0000000000000000;
	or.pred  	%p1338, %p1336, %p1337;
	abs.f64 	%fd5359, %fd1357;
	setp.equ.f64 	%p1339, %fd5359, 0d7FF0000000000000;
	or.pred  	%p1340, %p1338, %p1339;
	@%p1340 bra 	$L__BB2_1179;
	setp.ne.s32 	%p1341, %r891, 0;
	@%p1341 bra 	$L__BB2_1173;
	setp.ltu.f64 	%p1344, %fd1357, 0d0000000000000000;
	@%p1344 bra 	$L__BB2_1172;
	add.f64 	%fd8310, %fd8306, 0dBFF0000000000000;
	mul.f64 	%fd8311, %fd8310, %fd1357;
	bra.uni 	$L__BB2_1178;
$L__BB2_1172:
	mov.f64 	%fd5378, 0d3FF0000000000000;
	sub.f64 	%fd8310, %fd5378, %fd1355;
	mul.f64 	%fd8311, %fd8310, %fd1357;
	bra.uni 	$L__BB2_1178;
$L__BB2_1173:
	add.f64 	%fd8310, %fd8306, 0dBFF0000000000000;
	mov.f64 	%fd5361, 0d3FF0000000000000;
	sub.f64 	%fd1379, %fd5361, %fd1355;
	setp.leu.f64 	%p1342, %fd1357, 0d3FF0000000000000;
	@%p1342 bra 	$L__BB2_1175;
	mul.f64 	%fd8311, %fd8310, %fd1357;
	bra.uni 	$L__BB2_1178;
$L__BB2_1175:
	setp.geu.f64 	%p1343, %fd1357, 0dBFF0000000000000;
	@%p1343 bra 	$L__BB2_1177;
	mul.f64 	%fd8311, %fd1379, %fd1357;
	mov.f64 	%fd8310, %fd1379;
	bra.uni 	$L__BB2_1178;
$L__BB2_1177:
	add.f64 	%fd5362, %fd1379, %fd8310;
	mul.f64 	%fd5363, %fd5362, 0d3FE0000000000000;
	sub.f64 	%fd5364, %fd8310, %fd1379;
	mul.f64 	%fd5365, %fd5364, 0d3FB0000000000000;
	mul.f64 	%fd5366, %fd1357, %fd1357;
	mul.f64 	%fd5367, %fd1357, %fd5366;
	mul.f64 	%fd5368, %fd5366, %fd5366;
	mul.f64 	%fd5369, %fd1357, %fd5368;
	mul.f64 	%fd5370, %fd5367, %fd5367;
	mul.f64 	%fd5371, %fd5368, 0dC024000000000000;
	fma.rn.f64 	%fd5372, %fd5370, 0d4008000000000000, %fd5371;
	fma.rn.f64 	%fd5373, %fd5366, 0d402E000000000000, %fd5372;
	mul.f64 	%fd5374, %fd5367, 0dC044000000000000;
	fma.rn.f64 	%fd5375, %fd5369, 0d4032000000000000, %fd5374;
	fma.rn.f64 	%fd5376, %fd1357, 0d403E000000000000, %fd5375;
	mul.f64 	%fd5377, %fd5365, %fd5373;
	fma.rn.f64 	%fd8311, %fd1357, %fd5363, %fd5377;
	fma.rn.f64 	%fd8310, %fd5365, %fd5376, %fd5363;
$L__BB2_1178:
	add.f64 	%fd5379, %fd8311, 0d3FF0000000000000;
	mov.b64 	%rd419, %fd5379;
	setp.lt.s64 	%p1345, %rd419, 0;
	and.b64  	%rd420, %rd419, 9223372036854775807;
	add.s64 	%rd421, %rd420, -4503599627370496;
	setp.lt.u64 	%p1346, %rd421, 9214364837600034816;
	and.pred  	%p1347, %p1346, %p1345;
	add.s64 	%rd422, %rd420, -1;
	setp.lt.u64 	%p1348, %rd422, 4503599627370495;
	and.pred  	%p1349, %p1348, %p1345;
	setp.eq.s64 	%p1350, %rd419, 0;
	or.pred  	%p1351, %p1350, %p1349;
	setp.eq.s64 	%p1352, %rd420, 9218868437227405312;
	or.pred  	%p1353, %p1351, %p1352;
	setp.gt.s64 	%p1354, %rd420, 9218868437227405312;
	or.pred  	%p1355, %p1353, %p1354;
	or.pred  	%p1356, %p1355, %p1347;
	selp.f64 	%fd5380, 0d0000000000000000, %fd8310, %p1356;
	selp.f64 	%fd5381, 0d0010000000000000, %fd5379, %p1356;
	div.rn.f64 	%fd8312, %fd5380, %fd5381;
$L__BB2_1179:
	mul.f64 	%fd1388, %fd527, %fd8312;
	mov.b64 	%rd427, %fd1388;
	and.b64  	%rd428, %rd427, 9223372036854775807;
	add.s64 	%rd429, %rd428, -4503599627370496;
	setp.gt.u64 	%p1384, %rd429, 9214364837600034815;
	add.s64 	%rd430, %rd428, -1;
	setp.gt.u64 	%p1385, %rd430, 4503599627370494;
	and.pred  	%p1386, %p1385, %p1384;
	@%p1386 bra 	$L__BB2_1181;
	mul.wide.u32 	%rd431, %r890, 8;
	add.s64 	%rd432, %rd5, %rd431;
	neg.f64 	%fd5451, %fd1388;
	mul.f64 	%fd5452, %fd8305, %fd5451;
	atom.global.add.f64 	%fd5453, [%rd432], %fd5452;
$L__BB2_1181:
	add.s32 	%r4008, %r4008, 1;
	setp.ne.s32 	%p1387, %r4008, %r334;
	@%p1387 bra 	$L__BB2_1149;
$L__BB2_1182:
	mul.wide.u32 	%rd433, %r670, 8;
	add.s64 	%rd434, %rd5, %rd433;
	neg.f64 	%fd5454, %fd8305;
	mul.f64 	%fd5455, %fd527, %fd5454;
	mul.f64 	%fd5456, %fd8299, %fd5455;
	atom.global.add.f64 	%fd5457, [%rd434], %fd5456;
	mul.wide.u32 	%rd435, %r671, 8;
	add.s64 	%rd436, %rd5, %rd435;
	mul.f64 	%fd5458, %fd8300, %fd5455;
	atom.global.add.f64 	%fd5459, [%rd436], %fd5458;
	mul.wide.u32 	%rd437, %r672, 8;
	add.s64 	%rd438, %rd5, %rd437;
	mul.f64 	%fd5460, %fd8301, %fd5455;
	atom.global.add.f64 	%fd5461, [%rd438], %fd5460;
	mul.wide.u32 	%rd439, %r673, 8;
	add.s64 	%rd440, %rd5, %rd439;
	mul.f64 	%fd5462, %fd8302, %fd5455;
	atom.global.add.f64 	%fd5463, [%rd440], %fd5462;
	mul.wide.u32 	%rd441, %r674, 8;
	add.s64 	%rd442, %rd5, %rd441;
	mul.f64 	%fd5464, %fd8303, %fd5455;
	atom.global.add.f64 	%fd5465, [%rd442], %fd5464;
	mul.wide.u32 	%rd443, %r675, 8;
	add.s64 	%rd444, %rd5, %rd443;
	mul.f64 	%fd5466, %fd8304, %fd5455;
	atom.global.add.f64 	%fd5467, [%rd444], %fd5466;
	bra.uni 	$L__BB2_1307;
$L__BB2_1183:
	fma.rn.f64 	%fd3860, %fd8323, 0d7FF0000000000000, 0d7FF0000000000000;
	{
	.reg .b32 %temp; 
	mov.b64 	{%temp, %r2107}, %fd8323;
	}
	and.b32  	%r2108, %r2107, 2147483647;
	setp.eq.s32 	%p847, %r2108, 0;
	selp.f64 	%fd8325, 0dFFF0000000000000, %fd3860, %p847;
$L__BB2_1184:
	add.f64 	%fd1413, %fd480, %fd480;
	setp.lt.u32 	%p849, %r328, 8;
	mov.f64 	%fd8331, 0d3FF0000000000000;
	mov.b32 	%r4027, 0;
	mov.f64 	%fd8330, %fd480;
	mov.f64 	%fd8341, %fd8331;
	@%p849 bra 	$L__BB2_1187;
	and.b32  	%r4027, %r328, -8;
	mov.f64 	%fd8331, 0d3FF0000000000000;
	mov.b32 	%r4025, 0;
	mov.f64 	%fd8330, %fd480;
$L__BB2_1186:
	.pragma "nounroll";
	setp.eq.s32 	%p850, %r4025, 0;
	mul.f64 	%fd3895, %fd1413, %fd8330;
	sub.f64 	%fd3896, %fd3895, %fd8331;
	selp.f64 	%fd3897, %fd8331, %fd8330, %p850;
	selp.f64 	%fd3898, %fd8330, %fd3896, %p850;
	add.s32 	%r2119, %r4025, %r327;
	mul.wide.u32 	%rd282, %r2119, 4;
	add.s64 	%rd283, %rd18, %rd282;
	ld.global.nc.u32 	%r2120, [%rd283];
	shl.b32 	%r2121, %r2120, 3;
	mov.u32 	%r2122, shared;
	add.s32 	%r2123, %r2122, %r2121;
	ld.shared.f64 	%fd3899, [%r2123];
	fma.rn.f64 	%fd3900, %fd3898, %fd3899, %fd8341;
	mul.f64 	%fd3901, %fd1413, %fd3898;
	sub.f64 	%fd3902, %fd3901, %fd3897;
	add.s32 	%r2124, %r2119, 1;
	mul.wide.u32 	%rd284, %r2124, 4;
	add.s64 	%rd285, %rd18, %rd284;
	ld.global.nc.u32 	%r2125, [%rd285];
	shl.b32 	%r2126, %r2125, 3;
	add.s32 	%r2127, %r2122, %r2126;
	ld.shared.f64 	%fd3903, [%r2127];
	fma.rn.f64 	%fd3904, %fd3902, %fd3903, %fd3900;
	mul.f64 	%fd3905, %fd1413, %fd3902;
	sub.f64 	%fd3906, %fd3905, %fd3898;
	add.s32 	%r2128, %r2119, 2;
	mul.wide.u32 	%rd286, %r2128, 4;
	add.s64 	%rd287, %rd18, %rd286;
	ld.global.nc.u32 	%r2129, [%rd287];
	shl.b32 	%r2130, %r2129, 3;
	add.s32 	%r2131, %r2122, %r2130;
	ld.shared.f64 	%fd3907, [%r2131];
	fma.rn.f64 	%fd3908, %fd3906, %fd3907, %fd3904;
	mul.f64 	%fd3909, %fd1413, %fd3906;
	sub.f64 	%fd3910, %fd3909, %fd3902;
	add.s32 	%r2132, %r2119, 3;
	mul.wide.u32 	%rd288, %r2132, 4;
	add.s64 	%rd289, %rd18, %rd288;
	ld.global.nc.u32 	%r2133, [%rd289];
	shl.b32 	%r2134, %r2133, 3;
	add.s32 	%r2135, %r2122, %r2134;
	ld.shared.f64 	%fd3911, [%r2135];
	fma.rn.f64 	%fd3912, %fd3910, %fd3911, %fd3908;
	mul.f64 	%fd3913, %fd1413, %fd3910;
	sub.f64 	%fd3914, %fd3913, %fd3906;
	add.s32 	%r2136, %r2119, 4;
	mul.wide.u32 	%rd290, %r2136, 4;
	add.s64 	%rd291, %rd18, %rd290;
	ld.global.nc.u32 	%r2137, [%rd291];
	shl.b32 	%r2138, %r2137, 3;
	add.s32 	%r2139, %r2122, %r2138;
	ld.shared.f64 	%fd3915, [%r2139];
	fma.rn.f64 	%fd3916, %fd3914, %fd3915, %fd3912;
	mul.f64 	%fd3917, %fd1413, %fd3914;
	sub.f64 	%fd3918, %fd3917, %fd3910;
	add.s32 	%r2140, %r2119, 5;
	mul.wide.u32 	%rd292, %r2140, 4;
	add.s64 	%rd293, %rd18, %rd292;
	ld.global.nc.u32 	%r2141, [%rd293];
	shl.b32 	%r2142, %r2141, 3;
	add.s32 	%r2143, %r2122, %r2142;
	ld.shared.f64 	%fd3919, [%r2143];
	fma.rn.f64 	%fd3920, %fd3918, %fd3919, %fd3916;
	mul.f64 	%fd3921, %fd1413, %fd3918;
	sub.f64 	%fd8331, %fd3921, %fd3914;
	add.s32 	%r2144, %r2119, 6;
	mul.wide.u32 	%rd294, %r2144, 4;
	add.s64 	%rd295, %rd18, %rd294;
	ld.global.nc.u32 	%r2145, [%rd295];
	shl.b32 	%r2146, %r2145, 3;
	add.s32 	%r2147, %r2122, %r2146;
	ld.shared.f64 	%fd3922, [%r2147];
	fma.rn.f64 	%fd3923, %fd8331, %fd3922, %fd3920;
	mul.f64 	%fd3924, %fd1413, %fd8331;
	sub.f64 	%fd8330, %fd3924, %fd3918;
	add.s32 	%r2148, %r2119, 7;
	mul.wide.u32 	%rd296, %r2148, 4;
	add.s64 	%rd297, %rd18, %rd296;
	ld.global.nc.u32 	%r2149, [%rd297];
	shl.b32 	%r2150, %r2149, 3;
	add.s32 	%r2151, %r2122, %r2150;
	ld.shared.f64 	%fd3925, [%r2151];
	fma.rn.f64 	%fd8341, %fd8330, %fd3925, %fd3923;
	add.s32 	%r4025, %r4025, 8;
	setp.ne.s32 	%p851, %r4025, %r4027;
	@%p851 bra 	$L__BB2_1186;
$L__BB2_1187:
	setp.eq.s32 	%p852, %r914, 0;
	@%p852 bra 	$L__BB2_1195;
	and.b32  	%r939, %r328, 3;
	setp.lt.u32 	%p853, %r914, 4;
	@%p853 bra 	$L__BB2_1190;
	setp.eq.s32 	%p854, %r4027, 0;
	mul.f64 	%fd3927, %fd1413, %fd8330;
	sub.f64 	%fd3928, %fd3927, %fd8331;
	selp.f64 	%fd3929, %fd8331, %fd8330, %p854;
	selp.f64 	%fd3930, %fd8330, %fd3928, %p854;
	add.s32 	%r2152, %r4027, %r327;
	mul.wide.u32 	%rd298, %r2152, 4;
	add.s64 	%rd299, %rd18, %rd298;
	ld.global.nc.u32 	%r2153, [%rd299];
	shl.b32 	%r2154, %r2153, 3;
	mov.u32 	%r2155, shared;
	add.s32 	%r2156, %r2155, %r2154;
	ld.shared.f64 	%fd3931, [%r2156];
	fma.rn.f64 	%fd3932, %fd3930, %fd3931, %fd8341;
	mul.f64 	%fd3933, %fd1413, %fd3930;
	sub.f64 	%fd3934, %fd3933, %fd3929;
	add.s32 	%r2157, %r2152, 1;
	mul.wide.u32 	%rd300, %r2157, 4;
	add.s64 	%rd301, %rd18, %rd300;
	ld.global.nc.u32 	%r2158, [%rd301];
	shl.b32 	%r2159, %r2158, 3;
	add.s32 	%r2160, %r2155, %r2159;
	ld.shared.f64 	%fd3935, [%r2160];
	fma.rn.f64 	%fd3936, %fd3934, %fd3935, %fd3932;
	mul.f64 	%fd3937, %fd1413, %fd3934;
	sub.f64 	%fd8331, %fd3937, %fd3930;
	add.s32 	%r2161, %r2152, 2;
	mul.wide.u32 	%rd302, %r2161, 4;
	add.s64 	%rd303, %rd18, %rd302;
	ld.global.nc.u32 	%r2162, [%rd303];
	shl.b32 	%r2163, %r2162, 3;
	add.s32 	%r2164, %r2155, %r2163;
	ld.shared.f64 	%fd3938, [%r2164];
	fma.rn.f64 	%fd3939, %fd8331, %fd3938, %fd3936;
	mul.f64 	%fd3940, %fd1413, %fd8331;
	sub.f64 	%fd8330, %fd3940, %fd3934;
	add.s32 	%r2165, %r2152, 3;
	mul.wide.u32 	%rd304, %r2165, 4;
	add.s64 	%rd305, %rd18, %rd304;
	ld.global.nc.u32 	%r2166, [%rd305];
	shl.b32 	%r2167, %r2166, 3;
	add.s32 	%r2168, %r2155, %r2167;
	ld.shared.f64 	%fd3941, [%r2168];
	fma.rn.f64 	%fd8341, %fd8330, %fd3941, %fd3939;
	add.s32 	%r4027, %r4027, 4;
$L__BB2_1190:
	setp.eq.s32 	%p855, %r939, 0;
	@%p855 bra 	$L__BB2_1195;
	setp.eq.s32 	%p856, %r939, 1;
	@%p856 bra 	$L__BB2_1193;
	setp.eq.s32 	%p857, %r4027, 0;
	mul.f64 	%fd3943, %fd1413, %fd8330;
	sub.f64 	%fd3944, %fd3943, %fd8331;
	selp.f64 	%fd3945, %fd8331, %fd8330, %p857;
	selp.f64 	%fd8331, %fd8330, %fd3944, %p857;
	add.s32 	%r2169, %r4027, %r327;
	mul.wide.u32 	%rd306, %r2169, 4;
	add.s64 	%rd307, %rd18, %rd306;
	ld.global.nc.u32 	%r2170, [%rd307];
	shl.b32 	%r2171, %r2170, 3;
	mov.u32 	%r2172, shared;
	add.s32 	%r2173, %r2172, %r2171;
	ld.shared.f64 	%fd3946, [%r2173];
	fma.rn.f64 	%fd3947, %fd8331, %fd3946, %fd8341;
	mul.f64 	%fd3948, %fd1413, %fd8331;
	sub.f64 	%fd8330, %fd3948, %fd3945;
	add.s32 	%r2174, %r2169, 1;
	mul.wide.u32 	%rd308, %r2174, 4;
	add.s64 	%rd309, %rd18, %rd308;
	ld.global.nc.u32 	%r2175, [%rd309];
	shl.b32 	%r2176, %r2175, 3;
	add.s32 	%r2177, %r2172, %r2176;
	ld.shared.f64 	%fd3949, [%r2177];
	fma.rn.f64 	%fd8341, %fd8330, %fd3949, %fd3947;
	add.s32 	%r4027, %r4027, 2;
$L__BB2_1193:
	and.b32  	%r2178, %r328, 1;
	setp.eq.b32 	%p858, %r2178, 1;
	not.pred 	%p859, %p858;
	@%p859 bra 	$L__BB2_1195;
	setp.eq.s32 	%p860, %r4027, 0;
	mul.f64 	%fd3950, %fd1413, %fd8330;
	sub.f64 	%fd3951, %fd3950, %fd8331;
	selp.f64 	%fd3952, %fd8330, %fd3951, %p860;
	add.s32 	%r2179, %r4027, %r327;
	mul.wide.u32 	%rd310, %r2179, 4;
	add.s64 	%rd311, %rd18, %rd310;
	ld.global.nc.u32 	%r2180, [%rd311];
	shl.b32 	%r2181, %r2180, 3;
	mov.u32 	%r2182, shared;
	add.s32 	%r2183, %r2182, %r2181;
	ld.shared.f64 	%fd3953, [%r2183];
	fma.rn.f64 	%fd8341, %fd3952, %fd3953, %fd8341;
$L__BB2_1195:
	mov.b64 	%rd312, %fd8341;
	setp.lt.s64 	%p861, %rd312, 0;
	and.b64  	%rd313, %rd312, 9223372036854775807;
	add.s64 	%rd314, %rd313, -4503599627370496;
	setp.lt.u64 	%p862, %rd314, 9214364837600034816;
	and.pred  	%p863, %p862, %p861;
	add.s64 	%rd315, %rd313, -1;
	setp.lt.u64 	%p864, %rd315, 4503599627370495;
	and.pred  	%p865, %p864, %p861;
	setp.eq.s64 	%p866, %rd313, 0;
	or.pred  	%p867, %p866, %p865;
	setp.eq.s64 	%p868, %rd313, 9218868437227405312;
	or.pred  	%p869, %p867, %p868;
	setp.gt.s64 	%p870, %rd313, 9218868437227405312;
	or.pred  	%p871, %p869, %p870;
	or.pred  	%p872, %p871, %p863;
	@%p872 bra 	$L__BB2_1307;
	{
	.reg .b32 %temp; 
	mov.b64 	{%temp, %r4029}, %fd8341;
	}
	{
	.reg .b32 %temp; 
	mov.b64 	{%r4030, %temp}, %fd8341;
	}
	setp.gt.s32 	%p873, %r4029, 1048575;
	mov.b32 	%r4031, -1023;
	mov.f64 	%fd8342, %fd8341;
	@%p873 bra 	$L__BB2_1198;
	mul.f64 	%fd8342, %fd8341, 0d4350000000000000;
	{
	.reg .b32 %temp; 
	mov.b64 	{%temp, %r4029}, %fd8342;
	}
	{
	.reg .b32 %temp; 
	mov.b64 	{%r4030, %temp}, %fd8342;
	}
	mov.b32 	%r4031, -1077;
$L__BB2_1198:
	add.s32 	%r2186, %r4029, -1;
	setp.gt.u32 	%p874, %r2186, 2146435070;
	@%p874 bra 	$L__BB2_1202;
	shr.u32 	%r2189, %r4029, 20;
	add.s32 	%r4032, %r4031, %r2189;
	and.b32  	%r2190, %r4029, 1048575;
	or.b32  	%r2191, %r2190, 1072693248;
	mov.b64 	%fd8343, {%r4030, %r2191};
	setp.lt.u32 	%p876, %r2191, 1073127583;
	@%p876 bra 	$L__BB2_1201;
	{
	.reg .b32 %temp; 
	mov.b64 	{%r2192, %temp}, %fd8343;
	}
	{
	.reg .b32 %temp; 
	mov.b64 	{%temp, %r2193}, %fd8343;
	}
	add.s32 	%r2194, %r2193, -1048576;
	mov.b64 	%fd8343, {%r2192, %r2194};
	add.s32 	%r4032, %r4032, 1;
$L__BB2_1201:
	add.f64 	%fd3955, %fd8343, 0dBFF0000000000000;
	add.f64 	%fd3956, %fd8343, 0d3FF0000000000000;
	rcp.approx.ftz.f64 	%fd3957, %fd3956;
	neg.f64 	%fd3958, %fd3956;
	fma.rn.f64 	%fd3959, %fd3958, %fd3957, 0d3FF0000000000000;
	fma.rn.f64 	%fd3960, %fd3959, %fd3959, %fd3959;
	fma.rn.f64 	%fd3961, %fd3960, %fd3957, %fd3957;
	mul.f64 	%fd3962, %fd3955, %fd3961;
	fma.rn.f64 	%fd3963, %fd3955, %fd3961, %fd3962;
	mul.f64 	%fd3964, %fd3963, %fd3963;
	fma.rn.f64 	%fd3965, %fd3964, 0d3EB1380B3AE80F1E, 0d3ED0EE258B7A8B04;
	fma.rn.f64 	%fd3966, %fd3965, %fd3964, 0d3EF3B2669F02676F;
	fma.rn.f64 	%fd3967, %fd3966, %fd3964, 0d3F1745CBA9AB0956;
	fma.rn.f64 	%fd3968, %fd3967, %fd3964, 0d3F3C71C72D1B5154;
	fma.rn.f64 	%fd3969, %fd3968, %fd3964, 0d3F624924923BE72D;
	fma.rn.f64 	%fd3970, %fd3969, %fd3964, 0d3F8999999999A3C4;
	fma.rn.f64 	%fd3971, %fd3970, %fd3964, 0d3FB5555555555554;
	sub.f64 	%fd3972, %fd3955, %fd3963;
	add.f64 	%fd3973, %fd3972, %fd3972;
	neg.f64 	%fd3974, %fd3963;
	fma.rn.f64 	%fd3975, %fd3974, %fd3955, %fd3973;
	mul.f64 	%fd3976, %fd3961, %fd3975;
	mul.f64 	%fd3977, %fd3964, %fd3971;
	fma.rn.f64 	%fd3978, %fd3977, %fd3963, %fd3976;
	xor.b32  	%r2195, %r4032, -2147483648;
	mov.b32 	%r2196, 1127219200;
	mov.b64 	%fd3979, {%r2195, %r2196};
	sub.f64 	%fd3980, %fd3979, %fd3;
	fma.rn.f64 	%fd3981, %fd3980, 0d3FE62E42FEFA39EF, %fd3963;
	fma.rn.f64 	%fd3982, %fd3980, 0dBFE62E42FEFA39EF, %fd3981;
	sub.f64 	%fd3983, %fd3982, %fd3963;
	sub.f64 	%fd3984, %fd3978, %fd3983;
	fma.rn.f64 	%fd3985, %fd3980, 0d3C7ABC9E3B39803F, %fd3984;
	add.f64 	%fd8344, %fd3981, %fd3985;
	bra.uni 	$L__BB2_1203;
$L__BB2_1202:
	fma.rn.f64 	%fd3954, %fd8342, 0d7FF0000000000000, 0d7FF0000000000000;
	{
	.reg .b32 %temp; 
	mov.b64 	{%temp, %r2187}, %fd8342;
	}
	and.b32  	%r2188, %r2187, 2147483647;
	setp.eq.s32 	%p875, %r2188, 0;
	selp.f64 	%fd8344, 0dFFF0000000000000, %fd3954, %p875;
$L__BB2_1203:
	sub.f64 	%fd1448, %fd8344, %fd8325;
	abs.f64 	%fd3986, %fd1448;
	setp.equ.f64 	%p877, %fd3986, 0d7FF0000000000000;
	@%p877 bra 	$L__BB2_1307;
	sub.f64 	%fd1449, %fd1448, %fd8062;
	fma.rn.f64 	%fd3987, %fd1449, 0d3FF71547652B82FE, 0d4338000000000000;
	{
	.reg .b32 %temp; 
	mov.b64 	{%r954, %temp}, %fd3987;
	}
	mov.f64 	%fd3988, 0dC338000000000000;
	add.rn.f64 	%fd3989, %fd3987, %fd3988;
	fma.rn.f64 	%fd3990, %fd3989, 0dBFE62E42FEFA39EF, %fd1449;
	fma.rn.f64 	%fd3991, %fd3989, 0dBC7ABC9E3B39803F, %fd3990;
	fma.rn.f64 	%fd3992, %fd3991, 0d3E5ADE1569CE2BDF, 0d3E928AF3FCA213EA;
	fma.rn.f64 	%fd3993, %fd3992, %fd3991, 0d3EC71DEE62401315;
	fma.rn.f64 	%fd3994, %fd3993, %fd3991, 0d3EFA01997C89EB71;
	fma.rn.f64 	%fd3995, %fd3994, %fd3991, 0d3F2A01A014761F65;
	fma.rn.f64 	%fd3996, %fd3995, %fd3991, 0d3F56C16C1852B7AF;
	fma.rn.f64 	%fd3997, %fd3996, %fd3991, 0d3F81111111122322;
	fma.rn.f64 	%fd3998, %fd3997, %fd3991, 0d3FA55555555502A1;
	fma.rn.f64 	%fd3999, %fd3998, %fd3991, 0d3FC5555555555511;
	fma.rn.f64 	%fd4000, %fd3999, %fd3991, 0d3FE000000000000B;
	fma.rn.f64 	%fd4001, %fd4000, %fd3991, 0d3FF0000000000000;
	fma.rn.f64 	%fd4002, %fd4001, %fd3991, 0d3FF0000000000000;
	{
	.reg .b32 %temp; 
	mov.b64 	{%r955, %temp}, %fd4002;
	}
	{
	.reg .b32 %temp; 
	mov.b64 	{%temp, %r956}, %fd4002;
	}
	shl.b32 	%r2197, %r954, 20;
	add.s32 	%r2198, %r2197, %r956;
	mov.b64 	%fd8345, {%r955, %r2198};
	{
	.reg .b32 %temp; 
	mov.b64 	{%temp, %r2199}, %fd1449;
	}
	mov.b32 	%f43, %r2199;
	abs.f32 	%f27, %f43;
	setp.lt.f32 	%p878, %f27, 0f4086232B;
	@%p878 bra 	$L__BB2_1207;
	setp.lt.f64 	%p879, %fd1449, 0d0000000000000000;
	add.f64 	%fd4003, %fd1449, 0d7FF0000000000000;
	selp.f64 	%fd8345, 0d0000000000000000, %fd4003, %p879;
	setp.geu.f32 	%p880, %f27, 0f40874800;
	@%p880 bra 	$L__BB2_1207;
	shr.u32 	%r2200, %r954, 31;
	add.s32 	%r2201, %r954, %r2200;
	shr.s32 	%r2202, %r2201, 1;
	shl.b32 	%r2203, %r2202, 20;
	add.s32 	%r2204, %r956, %r2203;
	mov.b64 	%fd4004, {%r955, %r2204};
	sub.s32 	%r2205, %r954, %r2202;
	shl.b32 	%r2206, %r2205, 20;
	add.s32 	%r2207, %r2206, 1072693248;
	mov.b32 	%r2208, 0;
	mov.b64 	%fd4005, {%r2208, %r2207};
	mul.f64 	%fd8345, %fd4005, %fd4004;
$L__BB2_1207:
	mov.b64 	%rd316, %fd8345;
	setp.lt.s64 	%p881, %rd316, 0;
	and.b64  	%rd317, %rd316, 9223372036854775807;
	add.s64 	%rd318, %rd317, -4503599627370496;
	setp.lt.u64 	%p882, %rd318, 9214364837600034816;
	and.pred  	%p883, %p882, %p881;
	add.s64 	%rd319, %rd317, -1;
	setp.lt.u64 	%p884, %rd319, 4503599627370495;
	and.pred  	%p885, %p884, %p881;
	setp.eq.s64 	%p886, %rd317, 0;
	or.pred  	%p887, %p886, %p885;
	setp.eq.s64 	%p888, %rd317, 9218868437227405312;
	or.pred  	%p889, %p887, %p888;
	setp.gt.s64 	%p890, %rd317, 9218868437227405312;
	or.pred  	%p891, %p889, %p890;
	or.pred  	%p892, %p891, %p883;
	@%p892 bra 	$L__BB2_1307;
	setp.eq.s32 	%p893, %r326, 0;
	@%p893 bra 	$L__BB2_1210;
	mul.wide.u32 	%rd320, %r329, 8;
	add.s64 	%rd321, %rd5, %rd320;
	neg.f64 	%fd4006, %fd528;
	mul.f64 	%fd4007, %fd8345, %fd4006;
	atom.global.add.f64 	%fd4008, [%rd321], %fd4007;
$L__BB2_1210:
	setp.eq.s32 	%p894, %r334, 0;
	@%p894 bra 	$L__BB2_1245;
	mov.b32 	%r4033, 0;
$L__BB2_1212:
	ld.param.u32 	%r3678, [unbinned_batch_nll_grad_param_12];
	add.s32 	%r2210, %r4033, %r330;
	mul.wide.u32 	%rd322, %r2210, 32;
	add.s64 	%rd323, %rd17, %rd322;
	add.s64 	%rd31, %rd323, 4;
	ld.global.nc.u32 	%r958, [%rd323+4];
	setp.ge.u32 	%p895, %r958, %r3678;
	mov.f64 	%fd8352, 0d0000000000000000;
	@%p895 bra 	$L__BB2_1244;
	ld.global.nc.u32 	%r2211, [%rd31+-4];
	ld.global.nc.u32 	%r959, [%rd31+4];
	ld.global.nc.f64 	%fd1454, [%rd31+12];
	ld.global.nc.f64 	%fd8346, [%rd31+20];
	shl.b32 	%r2212, %r958, 3;
	mov.u32 	%r2213, shared;
	add.s32 	%r2214, %r2213, %r2212;
	ld.shared.f64 	%fd1456, [%r2214];
	setp.eq.s32 	%p896, %r2211, 1;
	@%p896 bra 	$L__BB2_1231;
	setp.ne.s32 	%p897, %r2211, 0;
	@%p897 bra 	$L__BB2_1242;
	mov.b64 	%rd332, %fd1454;
	setp.lt.s64 	%p932, %rd332, 0;
	and.b64  	%rd333, %rd332, 9223372036854775807;
	add.s64 	%rd334, %rd333, -4503599627370496;
	setp.lt.u64 	%p933, %rd334, 9214364837600034816;
	and.pred  	%p934, %p933, %p932;
	add.s64 	%rd335, %rd333, -1;
	setp.lt.u64 	%p935, %rd335, 4503599627370495;
	and.pred  	%p936, %p935, %p932;
	setp.eq.s64 	%p937, %rd333, 0;
	or.pred  	%p938, %p937, %p936;
	setp.eq.s64 	%p939, %rd333, 9218868437227405312;
	or.pred  	%p940, %p938, %p939;
	setp.gt.s64 	%p941, %rd333, 9218868437227405312;
	or.pred  	%p942, %p940, %p941;
	or.pred  	%p943, %p942, %p934;
	abs.f64 	%fd4037, %fd8346;
	setp.equ.f64 	%p944, %fd4037, 0d7FF0000000000000;
	or.pred  	%p945, %p943, %p944;
	setp.leu.f64 	%p946, %fd8346, 0d0000000000000000;
	or.pred  	%p947, %p945, %p946;
	abs.f64 	%fd4039, %fd1456;
	setp.equ.f64 	%p948, %fd4039, 0d7FF0000000000000;
	or.pred  	%p949, %p947, %p948;
	@%p949 bra 	$L__BB2_1242;
	setp.ltu.f64 	%p950, %fd1456, 0d0000000000000000;
	@%p950 bra 	$L__BB2_1224;
	{
	.reg .b32 %temp; 
	mov.b64 	{%temp, %r4034}, %fd8346;
	}
	{
	.reg .b32 %temp; 
	mov.b64 	{%r4035, %temp}, %fd8346;
	}
	setp.gt.s32 	%p951, %r4034, 1048575;
	mov.b32 	%r4036, -1023;
	@%p951 bra 	$L__BB2_1219;
	mul.f64 	%fd8346, %fd8346, 0d4350000000000000;
	{
	.reg .b32 %temp; 
	mov.b64 	{%temp, %r4034}, %fd8346;
	}
	{
	.reg .b32 %temp; 
	mov.b64 	{%r4035, %temp}, %fd8346;
	}
	mov.b32 	%r4036, -1077;
$L__BB2_1219:
	add.s32 	%r2217, %r4034, -1;
	setp.gt.u32 	%p952, %r2217, 2146435070;
	@%p952 bra 	$L__BB2_1223;
	shr.u32 	%r2220, %r4034, 20;
	add.s32 	%r4037, %r4036, %r2220;
	and.b32  	%r2221, %r4034, 1048575;
	or.b32  	%r2222, %r2221, 1072693248;
	mov.b64 	%fd8347, {%r4035, %r2222};
	setp.lt.u32 	%p954, %r2222, 1073127583;
	@%p954 bra 	$L__BB2_1222;
	{
	.reg .b32 %temp; 
	mov.b64 	{%r2223, %temp}, %fd8347;
	}
	{
	.reg .b32 %temp; 
	mov.b64 	{%temp, %r2224}, %fd8347;
	}
	add.s32 	%r2225, %r2224, -1048576;
	mov.b64 	%fd8347, {%r2223, %r2225};
	add.s32 	%r4037, %r4037, 1;
$L__BB2_1222:
	add.f64 	%fd4042, %fd8347, 0dBFF0000000000000;
	add.f64 	%fd4043, %fd8347, 0d3FF0000000000000;
	rcp.approx.ftz.f64 	%fd4044, %fd4043;
	neg.f64 	%fd4045, %fd4043;
	fma.rn.f64 	%fd4046, %fd4045, %fd4044, 0d3FF0000000000000;
	fma.rn.f64 	%fd4047, %fd4046, %fd4046, %fd4046;
	fma.rn.f64 	%fd4048, %fd4047, %fd4044, %fd4044;
	mul.f64 	%fd4049, %fd4042, %fd4048;
	fma.rn.f64 	%fd4050, %fd4042, %fd4048, %fd4049;
	mul.f64 	%fd4051, %fd4050, %fd4050;
	fma.rn.f64 	%fd4052, %fd4051, 0d3EB1380B3AE80F1E, 0d3ED0EE258B7A8B04;
	fma.rn.f64 	%fd4053, %fd4052, %fd4051, 0d3EF3B2669F02676F;
	fma.rn.f64 	%fd4054, %fd4053, %fd4051, 0d3F1745CBA9AB0956;
	fma.rn.f64 	%fd4055, %fd4054, %fd4051, 0d3F3C71C72D1B5154;
	fma.rn.f64 	%fd4056, %fd4055, %fd4051, 0d3F624924923BE72D;
	fma.rn.f64 	%fd4057, %fd4056, %fd4051, 0d3F8999999999A3C4;
	fma.rn.f64 	%fd4058, %fd4057, %fd4051, 0d3FB5555555555554;
	sub.f64 	%fd4059, %fd4042, %fd4050;
	add.f64 	%fd4060, %fd4059, %fd4059;
	neg.f64 	%fd4061, %fd4050;
	fma.rn.f64 	%fd4062, %fd4061, %fd4042, %fd4060;
	mul.f64 	%fd4063, %fd4048, %fd4062;
	mul.f64 	%fd4064, %fd4051, %fd4058;
	fma.rn.f64 	%fd4065, %fd4064, %fd4050, %fd4063;
	xor.b32  	%r2226, %r4037, -2147483648;
	mov.b32 	%r2227, 1127219200;
	mov.b64 	%fd4066, {%r2226, %r2227};
	sub.f64 	%fd4067, %fd4066, %fd3;
	fma.rn.f64 	%fd4068, %fd4067, 0d3FE62E42FEFA39EF, %fd4050;
	fma.rn.f64 	%fd4069, %fd4067, 0dBFE62E42FEFA39EF, %fd4068;
	sub.f64 	%fd4070, %fd4069, %fd4050;
	sub.f64 	%fd4071, %fd4065, %fd4070;
	fma.rn.f64 	%fd4072, %fd4067, 0d3C7ABC9E3B39803F, %fd4071;
	add.f64 	%fd8352, %fd4068, %fd4072;
	bra.uni 	$L__BB2_1242;
$L__BB2_1223:
	fma.rn.f64 	%fd4041, %fd8346, 0d7FF0000000000000, 0d7FF0000000000000;
	{
	.reg .b32 %temp; 
	mov.b64 	{%temp, %r2218}, %fd8346;
	}
	and.b32  	%r2219, %r2218, 2147483647;
	setp.eq.s32 	%p953, %r2219, 0;
	selp.f64 	%fd8352, 0dFFF0000000000000, %fd4041, %p953;
	bra.uni 	$L__BB2_1242;
$L__BB2_1224:
	{
	.reg .b32 %temp; 
	mov.b64 	{%temp, %r4038}, %fd1454;
	}
	{
	.reg .b32 %temp; 
	mov.b64 	{%r4039, %temp}, %fd1454;
	}
	setp.gt.s32 	%p955, %r4038, 1048575;
	mov.b32 	%r4040, -1023;
	@%p955 bra 	$L__BB2_1226;
	mul.f64 	%fd1454, %fd1454, 0d4350000000000000;
	{
	.reg .b32 %temp; 
	mov.b64 	{%temp, %r4038}, %fd1454;
	}
	{
	.reg .b32 %temp; 
	mov.b64 	{%r4039, %temp}, %fd1454;
	}
	mov.b32 	%r4040, -1077;
$L__BB2_1226:
	add.s32 	%r2230, %r4038, -1;
	setp.gt.u32 	%p956, %r2230, 2146435070;
	@%p956 bra 	$L__BB2_1230;
	shr.u32 	%r2233, %r4038, 20;
	add.s32 	%r4041, %r4040, %r2233;
	and.b32  	%r2234, %r4038, 1048575;
	or.b32  	%r2235, %r2234, 1072693248;
	mov.b64 	%fd8349, {%r4039, %r2235};
	setp.lt.u32 	%p958, %r2235, 1073127583;
	@%p958 bra 	$L__BB2_1229;
	{
	.reg .b32 %temp; 
	mov.b64 	{%r2236, %temp}, %fd8349;
	}
	{
	.reg .b32 %temp; 
	mov.b64 	{%temp, %r2237}, %fd8349;
	}
	add.s32 	%r2238, %r2237, -1048576;
	mov.b64 	%fd8349, {%r2236, %r2238};
	add.s32 	%r4041, %r4041, 1;
$L__BB2_1229:
	add.f64 	%fd4074, %fd8349, 0dBFF0000000000000;
	add.f64 	%fd4075, %fd8349, 0d3FF0000000000000;
	rcp.approx.ftz.f64 	%fd4076, %fd4075;
	neg.f64 	%fd4077, %fd4075;
	fma.rn.f64 	%fd4078, %fd4077, %fd4076, 0d3FF0000000000000;
	fma.rn.f64 	%fd4079, %fd4078, %fd4078, %fd4078;
	fma.rn.f64 	%fd4080, %fd4079, %fd4076, %fd4076;
	mul.f64 	%fd4081, %fd4074, %fd4080;
	fma.rn.f64 	%fd4082, %fd4074, %fd4080, %fd4081;
	mul.f64 	%fd4083, %fd4082, %fd4082;
	fma.rn.f64 	%fd4084, %fd4083, 0d3EB1380B3AE80F1E, 0d3ED0EE258B7A8B04;
	fma.rn.f64 	%fd4085, %fd4084, %fd4083, 0d3EF3B2669F02676F;
	fma.rn.f64 	%fd4086, %fd4085, %fd4083, 0d3F1745CBA9AB0956;
	fma.rn.f64 	%fd4087, %fd4086, %fd4083, 0d3F3C71C72D1B5154;
	fma.rn.f64 	%fd4088, %fd4087, %fd4083, 0d3F624924923BE72D;
	fma.rn.f64 	%fd4089, %fd4088, %fd4083, 0d3F8999999999A3C4;
	fma.rn.f64 	%fd4090, %fd4089, %fd4083, 0d3FB5555555555554;
	sub.f64 	%fd4091, %fd4074, %fd4082;
	add.f64 	%fd4092, %fd4091, %fd4091;
	neg.f64 	%fd4093, %fd4082;
	fma.rn.f64 	%fd4094, %fd4093, %fd4074, %fd4092;
	mul.f64 	%fd4095, %fd4080, %fd4094;
	mul.f64 	%fd4096, %fd4083, %fd4090;
	fma.rn.f64 	%fd4097, %fd4096, %fd4082, %fd4095;
	xor.b32  	%r2239, %r4041, -2147483648;
	mov.b32 	%r2240, 1127219200;
	mov.b64 	%fd4098, {%r2239, %r2240};
	sub.f64 	%fd4099, %fd4098, %fd3;
	fma.rn.f64 	%fd4100, %fd4099, 0d3FE62E42FEFA39EF, %fd4082;
	fma.rn.f64 	%fd4101, %fd4099, 0dBFE62E42FEFA39EF, %fd4100;
	sub.f64 	%fd4102, %fd4101, %fd4082;
	sub.f64 	%fd4103, %fd4097, %fd4102;
	fma.rn.f64 	%fd4104, %fd4099, 0d3C7ABC9E3B39803F, %fd4103;
	add.f64 	%fd1469, %fd4100, %fd4104;
	neg.f64 	%fd8352, %fd1469;
	bra.uni 	$L__BB2_1242;
$L__BB2_1230:
	fma.rn.f64 	%fd4073, %fd1454, 0d7FF0000000000000, 0d7FF0000000000000;
	{
	.reg .b32 %temp; 
	mov.b64 	{%temp, %r2231}, %fd1454;
	}
	and.b32  	%r2232, %r2231, 2147483647;
	setp.eq.s32 	%p957, %r2232, 0;
	selp.f64 	%fd1470, 0dFFF0000000000000, %fd4073, %p957;
	neg.f64 	%fd8352, %fd1470;
	bra.uni 	$L__BB2_1242;
$L__BB2_1231:
	mov.b64 	%rd324, %fd1454;
	setp.lt.s64 	%p898, %rd324, 0;
	and.b64  	%rd325, %rd324, 9223372036854775807;
	add.s64 	%rd326, %rd325, -4503599627370496;
	setp.lt.u64 	%p899, %rd326, 9214364837600034816;
	and.pred  	%p900, %p899, %p898;
	add.s64 	%rd327, %rd325, -1;
	setp.lt.u64 	%p901, %rd327, 4503599627370495;
	and.pred  	%p902, %p901, %p898;
	setp.eq.s64 	%p903, %rd325, 0;
	or.pred  	%p904, %p903, %p902;
	setp.eq.s64 	%p905, %rd325, 9218868437227405312;
	or.pred  	%p906, %p904, %p905;
	setp.gt.s64 	%p907, %rd325, 9218868437227405312;
	or.pred  	%p908, %p906, %p907;
	or.pred  	%p909, %p908, %p900;
	abs.f64 	%fd4011, %fd8346;
	setp.equ.f64 	%p910, %fd4011, 0d7FF0000000000000;
	or.pred  	%p911, %p909, %p910;
	setp.leu.f64 	%p912, %fd8346, 0d0000000000000000;
	or.pred  	%p913, %p911, %p912;
	abs.f64 	%fd4013, %fd1456;
	setp.equ.f64 	%p914, %fd4013, 0d7FF0000000000000;
	or.pred  	%p915, %p913, %p914;
	@%p915 bra 	$L__BB2_1242;
	setp.ne.s32 	%p916, %r959, 0;
	@%p916 bra 	$L__BB2_1236;
	setp.ltu.f64 	%p919, %fd1456, 0d0000000000000000;
	@%p919 bra 	$L__BB2_1235;
	add.f64 	%fd8350, %fd8346, 0dBFF0000000000000;
	mul.f64 	%fd8351, %fd8350, %fd1456;
	bra.uni 	$L__BB2_1241;
$L__BB2_1235:
	mov.f64 	%fd4032, 0d3FF0000000000000;
	sub.f64 	%fd8350, %fd4032, %fd1454;
	mul.f64 	%fd8351, %fd8350, %fd1456;
	bra.uni 	$L__BB2_1241;
$L__BB2_1236:
	add.f64 	%fd8350, %fd8346, 0dBFF0000000000000;
	mov.f64 	%fd4015, 0d3FF0000000000000;
	sub.f64 	%fd1478, %fd4015, %fd1454;
	setp.leu.f64 	%p917, %fd1456, 0d3FF0000000000000;
	@%p917 bra 	$L__BB2_1238;
	mul.f64 	%fd8351, %fd8350, %fd1456;
	bra.uni 	$L__BB2_1241;
$L__BB2_1238:
	setp.geu.f64 	%p918, %fd1456, 0dBFF0000000000000;
	@%p918 bra 	$L__BB2_1240;
	mul.f64 	%fd8351, %fd1478, %fd1456;
	mov.f64 	%fd8350, %fd1478;
	bra.uni 	$L__BB2_1241;
$L__BB2_1240:
	add.f64 	%fd4016, %fd1478, %fd8350;
	mul.f64 	%fd4017, %fd4016, 0d3FE0000000000000;
	sub.f64 	%fd4018, %fd8350, %fd1478;
	mul.f64 	%fd4019, %fd4018, 0d3FB0000000000000;
	mul.f64 	%fd4020, %fd1456, %fd1456;
	mul.f64 	%fd4021, %fd1456, %fd4020;
	mul.f64 	%fd4022, %fd4020, %fd4020;
	mul.f64 	%fd4023, %fd1456, %fd4022;
	mul.f64 	%fd4024, %fd4021, %fd4021;
	mul.f64 	%fd4025, %fd4022, 0dC024000000000000;
	fma.rn.f64 	%fd4026, %fd4024, 0d4008000000000000, %fd4025;
	fma.rn.f64 	%fd4027, %fd4020, 0d402E000000000000, %fd4026;
	mul.f64 	%fd4028, %fd4021, 0dC044000000000000;
	fma.rn.f64 	%fd4029, %fd4023, 0d4032000000000000, %fd4028;
	fma.rn.f64 	%fd4030, %fd1456, 0d403E000000000000, %fd4029;
	mul.f64 	%fd4031, %fd4019, %fd4027;
	fma.rn.f64 	%fd8351, %fd1456, %fd4017, %fd4031;
	fma.rn.f64 	%fd8350, %fd4019, %fd4030, %fd4017;
$L__BB2_1241:
	add.f64 	%fd4033, %fd8351, 0d3FF0000000000000;
	mov.b64 	%rd328, %fd4033;
	setp.lt.s64 	%p920, %rd328, 0;
	and.b64  	%rd329, %rd328, 9223372036854775807;
	add.s64 	%rd330, %rd329, -4503599627370496;
	setp.lt.u64 	%p921, %rd330, 9214364837600034816;
	and.pred  	%p922, %p921, %p920;
	add.s64 	%rd331, %rd329, -1;
	setp.lt.u64 	%p923, %rd331, 4503599627370495;
	and.pred  	%p924, %p923, %p920;
	setp.eq.s64 	%p925, %rd328, 0;
	or.pred  	%p926, %p925, %p924;
	setp.eq.s64 	%p927, %rd329, 9218868437227405312;
	or.pred  	%p928, %p926, %p927;
	setp.gt.s64 	%p929, %rd329, 9218868437227405312;
	or.pred  	%p930, %p928, %p929;
	or.pred  	%p931, %p930, %p922;
	selp.f64 	%fd4034, 0d0000000000000000, %fd8350, %p931;
	selp.f64 	%fd4035, 0d0010000000000000, %fd4033, %p931;
	div.rn.f64 	%fd8352, %fd4034, %fd4035;
$L__BB2_1242:
	mul.f64 	%fd1487, %fd527, %fd8352;
	mov.b64 	%rd336, %fd1487;
	and.b64  	%rd337, %rd336, 9223372036854775807;
	add.s64 	%rd338, %rd337, -4503599627370496;
	setp.gt.u64 	%p959, %rd338, 9214364837600034815;
	add.s64 	%rd339, %rd337, -1;
	setp.gt.u64 	%p960, %rd339, 4503599627370494;
	and.pred  	%p961, %p960, %p959;
	@%p961 bra 	$L__BB2_1244;
	mul.wide.u32 	%rd340, %r958, 8;
	add.s64 	%rd341, %rd5, %rd340;
	neg.f64 	%fd4105, %fd1487;
	mul.f64 	%fd4106, %fd8345, %fd4105;
	atom.global.add.f64 	%fd4107, [%rd341], %fd4106;
$L__BB2_1244:
	add.s32 	%r4033, %r4033, 1;
	setp.ne.s32 	%p962, %r4033, %r334;
	@%p962 bra 	$L__BB2_1212;
$L__BB2_1245:
	rcp.rn.f64 	%fd1488, %fd8341;
	rcp.rn.f64 	%fd1489, %fd8322;
	neg.f64 	%fd4109, %fd8345;
	mul.f64 	%fd1490, %fd527, %fd4109;
	and.b32  	%r981, %r328, 3;
	setp.lt.u32 	%p963, %r328, 4;
	mov.f64 	%fd8365, 0d3FF0000000000000;
	mov.b32 	%r4055, 0;
	mov.f64 	%fd8364, %fd480;
	@%p963 bra 	$L__BB2_1248;
	and.b32  	%r4055, %r328, -4;
	mov.f64 	%fd8365, 0d3FF0000000000000;
	mov.b32 	%r4042, 0;
	mov.f64 	%fd8364, %fd480;
$L__BB2_1247:
	.pragma "nounroll";
	setp.eq.s32 	%p964, %r4042, 0;
	mul.f64 	%fd4111, %fd1413, %fd8364;
	sub.f64 	%fd4112, %fd4111, %fd8365;
	selp.f64 	%fd4113, %fd8365, %fd8364, %p964;
	selp.f64 	%fd4114, %fd8364, %fd4112, %p964;
	mul.f64 	%fd4115, %fd1488, %fd4114;
	add.s32 	%r2243, %r4042, %r327;
	mul.wide.u32 	%rd342, %r2243, 4;
	add.s64 	%rd343, %rd18, %rd342;
	ld.global.nc.u32 	%r2244, [%rd343];
	mul.wide.u32 	%rd344, %r2244, 8;
	add.s64 	%rd345, %rd5, %rd344;
	mul.f64 	%fd4116, %fd1490, %fd4115;
	atom.global.add.f64 	%fd4117, [%rd345], %fd4116;
	mul.f64 	%fd4118, %fd1413, %fd4114;
	sub.f64 	%fd4119, %fd4118, %fd4113;
	add.s32 	%r2245, %r4042, 2;
	cvt.rn.f64.u32 	%fd4120, %r2245;
	mul.f64 	%fd4121, %fd4120, %fd4120;
	mov.f64 	%fd4122, 0d3FF0000000000000;
	sub.f64 	%fd4123, %fd4122, %fd4121;
	div.rn.f64 	%fd4124, %fd1389, %fd4123;
	mul.f64 	%fd4125, %fd1489, %fd4124;
	mul.f64 	%fd4126, %fd1488, %fd4119;
	sub.f64 	%fd4127, %fd4126, %fd4125;
	add.s32 	%r2246, %r2243, 1;
	mul.wide.u32 	%rd346, %r2246, 4;
	add.s64 	%rd347, %rd18, %rd346;
	ld.global.nc.u32 	%r2247, [%rd347];
	mul.wide.u32 	%rd348, %r2247, 8;
	add.s64 	%rd349, %rd5, %rd348;
	mul.f64 	%fd4128, %fd1490, %fd4127;
	atom.global.add.f64 	%fd4129, [%rd349], %fd4128;
	mul.f64 	%fd4130, %fd1413, %fd4119;
	sub.f64 	%fd8365, %fd4130, %fd4114;
	mul.f64 	%fd4131, %fd1488, %fd8365;
	add.s32 	%r2248, %r2243, 2;
	mul.wide.u32 	%rd350, %r2248, 4;
	add.s64 	%rd351, %rd18, %rd350;
	ld.global.nc.u32 	%r2249, [%rd351];
	mul.wide.u32 	%rd352, %r2249, 8;
	add.s64 	%rd353, %rd5, %rd352;
	mul.f64 	%fd4132, %fd1490, %fd4131;
	atom.global.add.f64 	%fd4133, [%rd353], %fd4132;
	mul.f64 	%fd4134, %fd1413, %fd8365;
	sub.f64 	%fd8364, %fd4134, %fd4119;
	add.s32 	%r4042, %r4042, 4;
	cvt.rn.f64.u32 	%fd4135, %r4042;
	mul.f64 	%fd4136, %fd4135, %fd4135;
	sub.f64 	%fd4137, %fd4122, %fd4136;
	div.rn.f64 	%fd4138, %fd1389, %fd4137;
	mul.f64 	%fd4139, %fd1489, %fd4138;
	mul.f64 	%fd4140, %fd1488, %fd8364;
	sub.f64 	%fd4141, %fd4140, %fd4139;
	add.s32 	%r2250, %r2243, 3;
	mul.wide.u32 	%rd354, %r2250, 4;
	add.s64 	%rd355, %rd18, %rd354;
	ld.global.nc.u32 	%r2251, [%rd355];
	mul.wide.u32 	%rd356, %r2251, 8;
	add.s64 	%rd357, %rd5, %rd356;
	mul.f64 	%fd4142, %fd1490, %fd4141;
	atom.global.add.f64 	%fd4143, [%rd357], %fd4142;
	setp.eq.s32 	%p965, %r4042, %r4055;
	@%p965 bra 	$L__BB2_1248;
	bra.uni 	$L__BB2_1247;
$L__BB2_1248:
	setp.eq.s32 	%p966, %r981, 0;
	@%p966 bra 	$L__BB2_1307;
	setp.eq.s32 	%p967, %r981, 1;
	@%p967 bra 	$L__BB2_1251;
	setp.eq.s32 	%p968, %r4055, 0;
	mul.f64 	%fd4144, %fd1413, %fd8364;
	sub.f64 	%fd4145, %fd4144, %fd8365;
	selp.f64 	%fd4146, %fd8365, %fd8364, %p968;
	selp.f64 	%fd8365, %fd8364, %fd4145, %p968;
	mul.f64 	%fd4147, %fd1488, %fd8365;
	add.s32 	%r2252, %r4055, %r327;
	mul.wide.u32 	%rd358, %r2252, 4;
	add.s64 	%rd359, %rd18, %rd358;
	ld.global.nc.u32 	%r2253, [%rd359];
	mul.wide.u32 	%rd360, %r2253, 8;
	add.s64 	%rd361, %rd5, %rd360;
	mul.f64 	%fd4148, %fd1490, %fd4147;
	atom.global.add.f64 	%fd4149, [%rd361], %fd4148;
	mul.f64 	%fd4150, %fd1413, %fd8365;
	sub.f64 	%fd8364, %fd4150, %fd4146;
	add.s32 	%r4055, %r4055, 2;
	cvt.rn.f64.u32 	%fd4151, %r4055;
	mul.f64 	%fd4152, %fd4151, %fd4151;
	mov.f64 	%fd4153, 0d3FF0000000000000;
	sub.f64 	%fd4154, %fd4153, %fd4152;
	div.rn.f64 	%fd4155, %fd1389, %fd4154;
	mul.f64 	%fd4156, %fd1489, %fd4155;
	mul.f64 	%fd4157, %fd1488, %fd8364;
	sub.f64 	%fd4158, %fd4157, %fd4156;
	add.s32 	%r2254, %r2252, 1;
	mul.wide.u32 	%rd362, %r2254, 4;
	add.s64 	%rd363, %rd18, %rd362;
	ld.global.nc.u32 	%r2255, [%rd363];
	mul.wide.u32 	%rd364, %r2255, 8;
	add.s64 	%rd365, %rd5, %rd364;
	mul.f64 	%fd4159, %fd1490, %fd4158;
	atom.global.add.f64 	%fd4160, [%rd365], %fd4159;
$L__BB2_1251:
	and.b32  	%r2256, %r328, 1;
	setp.eq.b32 	%p969, %r2256, 1;
	not.pred 	%p970, %p969;
	@%p970 bra 	$L__BB2_1307;
	setp.eq.s32 	%p971, %r4055, 0;
	mul.f64 	%fd4162, %fd1413, %fd8364;
	sub.f64 	%fd4163, %fd4162, %fd8365;
	selp.f64 	%fd1545, %fd8364, %fd4163, %p971;
	and.b32  	%r2257, %r4055, 1;
	setp.eq.b32 	%p972, %r2257, 1;
	not.pred 	%p973, %p972;
	mov.f64 	%fd8368, 0d0000000000000000;
	@%p973 bra 	$L__BB2_1254;
	add.s32 	%r2258, %r4055, 1;
	cvt.rn.f64.u32 	%fd4164, %r2258;
	mul.f64 	%fd4165, %fd4164, %fd4164;
	mov.f64 	%fd4166, 0d3FF0000000000000;
	sub.f64 	%fd4167, %fd4166, %fd4165;
	div.rn.f64 	%fd4168, %fd1389, %fd4167;
	mul.f64 	%fd8368, %fd1489, %fd4168;
$L__BB2_1254:
	mul.f64 	%fd4169, %fd1488, %fd1545;
	sub.f64 	%fd4170, %fd4169, %fd8368;
	add.s32 	%r2259, %r4055, %r327;
	mul.wide.u32 	%rd366, %r2259, 4;
	add.s64 	%rd367, %rd18, %rd366;
	ld.global.nc.u32 	%r2260, [%rd367];
	mul.wide.u32 	%rd368, %r2260, 8;
	add.s64 	%rd369, %rd5, %rd368;
	mul.f64 	%fd4171, %fd1490, %fd4170;
	atom.global.add.f64 	%fd4172, [%rd369], %fd4171;
	bra.uni 	$L__BB2_1307;
$L__BB2_1255:
	setp.ne.s32 	%p2017, %r325, 5;
	setp.ne.s32 	%p2018, %r328, 0;
	or.pred  	%p2019, %p2017, %p2018;
	mov.f64 	%fd8355, 0dFFF0000000000000;
	@%p2019 bra 	$L__BB2_1307;
	setp.lt.u32 	%p2020, %r333, 3;
	@%p2020 bra 	$L__BB2_1265;
	ld.param.u64 	%rd707, [unbinned_batch_nll_grad_param_8];
	setp.equ.f64 	%p2021, %fd481, 0d7FF0000000000000;
	add.s32 	%r985, %r333, -1;
	shr.u32 	%r4043, %r985, 1;
	cvta.to.global.u64 	%rd580, %rd707;
	mul.wide.u32 	%rd581, %r332, 8;
	add.s64 	%rd32, %rd580, %rd581;
	mul.wide.u32 	%rd582, %r4043, 8;
	add.s64 	%rd33, %rd32, %rd582;
	ld.global.nc.f64 	%fd1495, [%rd32];
	ld.global.nc.f64 	%fd1496, [%rd33];
	abs.f64 	%fd7368, %fd1495;
	setp.equ.f64 	%p2022, %fd7368, 0d7FF0000000000000;
	or.pred  	%p2023, %p2021, %p2022;
	abs.f64 	%fd7370, %fd1496;
	setp.equ.f64 	%p2024, %fd7370, 0d7FF0000000000000;
	or.pred  	%p2025, %p2023, %p2024;
	@%p2025 bra 	$L__BB2_1265;
	setp.lt.f64 	%p2026, %fd14, %fd1495;
	setp.gt.f64 	%p2027, %fd14, %fd1496;
	or.pred  	%p2028, %p2026, %p2027;
	@%p2028 bra 	$L__BB2_1265;
	setp.ge.f64 	%p2029, %fd14, %fd1496;
	@%p2029 bra 	$L__BB2_1442;
	setp.lt.u32 	%p2030, %r985, 4;
	mov.b64 	%rd711, 0;
	@%p2030 bra 	$L__BB2_1264;
	mov.b32 	%r4044, 0;
$L__BB2_1262:
	add.s32 	%r3478, %r4043, %r4044;
	shr.u32 	%r3479, %r3478, 1;
	mul.wide.u32 	%rd586, %r3479, 8;
	add.s64 	%rd587, %rd32, %rd586;
	ld.global.nc.f64 	%fd7373, [%rd587];
	setp.le.f64 	%p2031, %fd7373, %fd14;
	selp.b32 	%r4044, %r3479, %r4044, %p2031;
	selp.b32 	%r4043, %r4043, %r3479, %p2031;
	add.s32 	%r3480, %r4044, 1;
	setp.lt.u32 	%p2032, %r3480, %r4043;
	@%p2032 bra 	$L__BB2_1262;
	cvt.u64.u32 	%rd711, %r4044;
$L__BB2_1264:
	shl.b64 	%rd588, %rd711, 3;
	add.s64 	%rd589, %rd33, %rd588;
	ld.global.nc.f64 	%fd8355, [%rd589+8];
$L__BB2_1265:
	abs.f64 	%fd7374, %fd8355;
	setp.equ.f64 	%p2033, %fd7374, 0d7FF0000000000000;
	@%p2033 bra 	$L__BB2_1307;
	sub.f64 	%fd1500, %fd8355, %fd8062;
	fma.rn.f64 	%fd7375, %fd1500, 0d3FF71547652B82FE, 0d4338000000000000;
	{
	.reg .b32 %temp; 
	mov.b64 	{%r991, %temp}, %fd7375;
	}
	mov.f64 	%fd7376, 0dC338000000000000;
	add.rn.f64 	%fd7377, %fd7375, %fd7376;
	fma.rn.f64 	%fd7378, %fd7377, 0dBFE62E42FEFA39EF, %fd1500;
	fma.rn.f64 	%fd7379, %fd7377, 0dBC7ABC9E3B39803F, %fd7378;
	fma.rn.f64 	%fd7380, %fd7379, 0d3E5ADE1569CE2BDF, 0d3E928AF3FCA213EA;
	fma.rn.f64 	%fd7381, %fd7380, %fd7379, 0d3EC71DEE62401315;
	fma.rn.f64 	%fd7382, %fd7381, %fd7379, 0d3EFA01997C89EB71;
	fma.rn.f64 	%fd7383, %fd7382, %fd7379, 0d3F2A01A014761F65;
	fma.rn.f64 	%fd7384, %fd7383, %fd7379, 0d3F56C16C1852B7AF;
	fma.rn.f64 	%fd7385, %fd7384, %fd7379, 0d3F81111111122322;
	fma.rn.f64 	%fd7386, %fd7385, %fd7379, 0d3FA55555555502A1;
	fma.rn.f64 	%fd7387, %fd7386, %fd7379, 0d3FC5555555555511;
	fma.rn.f64 	%fd7388, %fd7387, %fd7379, 0d3FE000000000000B;
	fma.rn.f64 	%fd7389, %fd7388, %fd7379, 0d3FF0000000000000;
	fma.rn.f64 	%fd7390, %fd7389, %fd7379, 0d3FF0000000000000;
	{
	.reg .b32 %temp; 
	mov.b64 	{%r992, %temp}, %fd7390;
	}
	{
	.reg .b32 %temp; 
	mov.b64 	{%temp, %r993}, %fd7390;
	}
	shl.b32 	%r3481, %r991, 20;
	add.s32 	%r3482, %r3481, %r993;
	mov.b64 	%fd8356, {%r992, %r3482};
	{
	.reg .b32 %temp; 
	mov.b64 	{%temp, %r3483}, %fd1500;
	}
	mov.b32 	%f60, %r3483;
	abs.f32 	%f28, %f60;
	setp.lt.f32 	%p2034, %f28, 0f4086232B;
	@%p2034 bra 	$L__BB2_1269;
	setp.lt.f64 	%p2035, %fd1500, 0d0000000000000000;
	add.f64 	%fd7391, %fd1500, 0d7FF0000000000000;
	selp.f64 	%fd8356, 0d0000000000000000, %fd7391, %p2035;
	setp.geu.f32 	%p2036, %f28, 0f40874800;
	@%p2036 bra 	$L__BB2_1269;
	shr.u32 	%r3484, %r991, 31;
	add.s32 	%r3485, %r991, %r3484;
	shr.s32 	%r3486, %r3485, 1;
	shl.b32 	%r3487, %r3486, 20;
	add.s32 	%r3488, %r993, %r3487;
	mov.b64 	%fd7392, {%r992, %r3488};
	sub.s32 	%r3489, %r991, %r3486;
	shl.b32 	%r3490, %r3489, 20;
	add.s32 	%r3491, %r3490, 1072693248;
	mov.b32 	%r3492, 0;
	mov.b64 	%fd7393, {%r3492, %r3491};
	mul.f64 	%fd8356, %fd7393, %fd7392;
$L__BB2_1269:
	mov.b64 	%rd590, %fd8356;
	setp.lt.s64 	%p2037, %rd590, 0;
	and.b64  	%rd591, %rd590, 9223372036854775807;
	add.s64 	%rd592, %rd591, -4503599627370496;
	setp.lt.u64 	%p2038, %rd592, 9214364837600034816;
	and.pred  	%p2039, %p2038, %p2037;
	add.s64 	%rd593, %rd591, -1;
	setp.lt.u64 	%p2040, %rd593, 4503599627370495;
	and.pred  	%p2041, %p2040, %p2037;
	setp.eq.s64 	%p2042, %rd591, 0;
	or.pred  	%p2043, %p2042, %p2041;
	setp.eq.s64 	%p2044, %rd591, 9218868437227405312;
	or.pred  	%p2045, %p2043, %p2044;
	setp.gt.s64 	%p2046, %rd591, 9218868437227405312;
	or.pred  	%p2047, %p2045, %p2046;
	or.pred  	%p2048, %p2047, %p2039;
	@%p2048 bra 	$L__BB2_1307;
	setp.eq.s32 	%p2049, %r326, 0;
	@%p2049 bra 	$L__BB2_1272;
	mul.wide.u32 	%rd594, %r329, 8;
	add.s64 	%rd595, %rd5, %rd594;
	neg.f64 	%fd7394, %fd528;
	mul.f64 	%fd7395, %fd8356, %fd7394;
	atom.global.add.f64 	%fd7396, [%rd595], %fd7395;
$L__BB2_1272:
	setp.eq.s32 	%p2050, %r334, 0;
	@%p2050 bra 	$L__BB2_1307;
	mov.b32 	%r4045, 0;
$L__BB2_1274:
	ld.param.u32 	%r3683, [unbinned_batch_nll_grad_param_12];
	add.s32 	%r3494, %r4045, %r330;
	mul.wide.u32 	%rd596, %r3494, 32;
	add.s64 	%rd597, %rd17, %rd596;
	add.s64 	%rd36, %rd597, 4;
	ld.global.nc.u32 	%r995, [%rd597+4];
	setp.ge.u32 	%p2051, %r995, %r3683;
	mov.f64 	%fd8363, 0d0000000000000000;
	@%p2051 bra 	$L__BB2_1306;
	ld.global.nc.u32 	%r3495, [%rd36+-4];
	ld.global.nc.u32 	%r996, [%rd36+4];
	ld.global.nc.f64 	%fd1505, [%rd36+12];
	ld.global.nc.f64 	%fd8357, [%rd36+20];
	shl.b32 	%r3496, %r995, 3;
	mov.u32 	%r3497, shared;
	add.s32 	%r3498, %r3497, %r3496;
	ld.shared.f64 	%fd1507, [%r3498];
	setp.eq.s32 	%p2052, %r3495, 1;
	@%p2052 bra 	$L__BB2_1293;
	setp.ne.s32 	%p2053, %r3495, 0;
	@%p2053 bra 	$L__BB2_1304;
	mov.b64 	%rd606, %fd1505;
	setp.lt.s64 	%p2088, %rd606, 0;
	and.b64  	%rd607, %rd606, 9223372036854775807;
	add.s64 	%rd608, %rd607, -4503599627370496;
	setp.lt.u64 	%p2089, %rd608, 9214364837600034816;
	and.pred  	%p2090, %p2089, %p2088;
	add.s64 	%rd609, %rd607, -1;
	setp.lt.u64 	%p2091, %rd609, 4503599627370495;
	and.pred  	%p2092, %p2091, %p2088;
	setp.eq.s64 	%p2093, %rd607, 0;
	or.pred  	%p2094, %p2093, %p2092;
	setp.eq.s64 	%p2095, %rd607, 9218868437227405312;
	or.pred  	%p2096, %p2094, %p2095;
	setp.gt.s64 	%p2097, %rd607, 9218868437227405312;
	or.pred  	%p2098, %p2096, %p2097;
	or.pred  	%p2099, %p2098, %p2090;
	abs.f64 	%fd7425, %fd8357;
	setp.equ.f64 	%p2100, %fd7425, 0d7FF0000000000000;
	or.pred  	%p2101, %p2099, %p2100;
	setp.leu.f64 	%p2102, %fd8357, 0d0000000000000000;
	or.pred  	%p2103, %p2101, %p2102;
	abs.f64 	%fd7427, %fd1507;
	setp.equ.f64 	%p2104, %fd7427, 0d7FF0000000000000;
	or.pred  	%p2105, %p2103, %p2104;
	@%p2105 bra 	$L__BB2_1304;
	setp.ltu.f64 	%p2106, %fd1507, 0d0000000000000000;
	@%p2106 bra 	$L__BB2_1286;
	{
	.reg .b32 %temp; 
	mov.b64 	{%temp, %r4046}, %fd8357;
	}
	{
	.reg .b32 %temp; 
	mov.b64 	{%r4047, %temp}, %fd8357;
	}
	setp.gt.s32 	%p2107, %r4046, 1048575;
	mov.b32 	%r4048, -1023;
	@%p2107 bra 	$L__BB2_1281;
	mul.f64 	%fd8357, %fd8357, 0d4350000000000000;
	{
	.reg .b32 %temp; 
	mov.b64 	{%temp, %r4046}, %fd8357;
	}
	{
	.reg .b32 %temp; 
	mov.b64 	{%r4047, %temp}, %fd8357;
	}
	mov.b32 	%r4048, -1077;
$L__BB2_1281:
	add.s32 	%r3501, %r4046, -1;
	setp.gt.u32 	%p2108, %r3501, 2146435070;
	@%p2108 bra 	$L__BB2_1285;
	shr.u32 	%r3504, %r4046, 20;
	add.s32 	%r4049, %r4048, %r3504;
	and.b32  	%r3505, %r4046, 1048575;
	or.b32  	%r3506, %r3505, 1072693248;
	mov.b64 	%fd8358, {%r4047, %r3506};
	setp.lt.u32 	%p2110, %r3506, 1073127583;
	@%p2110 bra 	$L__BB2_1284;
	{
	.reg .b32 %temp; 
	mov.b64 	{%r3507, %temp}, %fd8358;
	}
	{
	.reg .b32 %temp; 
	mov.b64 	{%temp, %r3508}, %fd8358;
	}
	add.s32 	%r3509, %r3508, -1048576;
	mov.b64 	%fd8358, {%r3507, %r3509};
	add.s32 	%r4049, %r4049, 1;
$L__BB2_1284:
	add.f64 	%fd7430, %fd8358, 0dBFF0000000000000;
	add.f64 	%fd7431, %fd8358, 0d3FF0000000000000;
	rcp.approx.ftz.f64 	%fd7432, %fd7431;
	neg.f64 	%fd7433, %fd7431;
	fma.rn.f64 	%fd7434, %fd7433, %fd7432, 0d3FF0000000000000;
	fma.rn.f64 	%fd7435, %fd7434, %fd7434, %fd7434;
	fma.rn.f64 	%fd7436, %fd7435, %fd7432, %fd7432;
	mul.f64 	%fd7437, %fd7430, %fd7436;
	fma.rn.f64 	%fd7438, %fd7430, %fd7436, %fd7437;
	mul.f64 	%fd7439, %fd7438, %fd7438;
	fma.rn.f64 	%fd7440, %fd7439, 0d3EB1380B3AE80F1E, 0d3ED0EE258B7A8B04;
	fma.rn.f64 	%fd7441, %fd7440, %fd7439, 0d3EF3B2669F02676F;
	fma.rn.f64 	%fd7442, %fd7441, %fd7439, 0d3F1745CBA9AB0956;
	fma.rn.f64 	%fd7443, %fd7442, %fd7439, 0d3F3C71C72D1B5154;
	fma.rn.f64 	%fd7444, %fd7443, %fd7439, 0d3F624924923BE72D;
	fma.rn.f64 	%fd7445, %fd7444, %fd7439, 0d3F8999999999A3C4;
	fma.rn.f64 	%fd7446, %fd7445, %fd7439, 0d3FB5555555555554;
	sub.f64 	%fd7447, %fd7430, %fd7438;
	add.f64 	%fd7448, %fd7447, %fd7447;
	neg.f64 	%fd7449, %fd7438;
	fma.rn.f64 	%fd7450, %fd7449, %fd7430, %fd7448;
	mul.f64 	%fd7451, %fd7436, %fd7450;
	mul.f64 	%fd7452, %fd7439, %fd7446;
	fma.rn.f64 	%fd7453, %fd7452, %fd7438, %fd7451;
	xor.b32  	%r3510, %r4049, -2147483648;
	mov.b32 	%r3511, 1127219200;
	mov.b64 	%fd7454, {%r3510, %r3511};
	sub.f64 	%fd7455, %fd7454, %fd3;
	fma.rn.f64 	%fd7456, %fd7455, 0d3FE62E42FEFA39EF, %fd7438;
	fma.rn.f64 	%fd7457, %fd7455, 0dBFE62E42FEFA39EF, %fd7456;
	sub.f64 	%fd7458, %fd7457, %fd7438;
	sub.f64 	%fd7459, %fd7453, %fd7458;
	fma.rn.f64 	%fd7460, %fd7455, 0d3C7ABC9E3B39803F, %fd7459;
	add.f64 	%fd8363, %fd7456, %fd7460;
	bra.uni 	$L__BB2_1304;
$L__BB2_1285:
	fma.rn.f64 	%fd7429, %fd8357, 0d7FF0000000000000, 0d7FF0000000000000;
	{
	.reg .b32 %temp; 
	mov.b64 	{%temp, %r3502}, %fd8357;
	}
	and.b32  	%r3503, %r3502, 2147483647;
	setp.eq.s32 	%p2109, %r3503, 0;
	selp.f64 	%fd8363, 0dFFF0000000000000, %fd7429, %p2109;
	bra.uni 	$L__BB2_1304;
$L__BB2_1286:
	{
	.reg .b32 %temp; 
	mov.b64 	{%temp, %r4050}, %fd1505;
	}
	{
	.reg .b32 %temp; 
	mov.b64 	{%r4051, %temp}, %fd1505;
	}
	setp.gt.s32 	%p2111, %r4050, 1048575;
	mov.b32 	%r4052, -1023;
	@%p2111 bra 	$L__BB2_1288;
	mul.f64 	%fd1505, %fd1505, 0d4350000000000000;
	{
	.reg .b32 %temp; 
	mov.b64 	{%temp, %r4050}, %fd1505;
	}
	{
	.reg .b32 %temp; 
	mov.b64 	{%r4051, %temp}, %fd1505;
	}
	mov.b32 	%r4052, -1077;
$L__BB2_1288:
	add.s32 	%r3514, %r4050, -1;
	setp.gt.u32 	%p2112, %r3514, 2146435070;
	@%p2112 bra 	$L__BB2_1292;
	shr.u32 	%r3517, %r4050, 20;
	add.s32 	%r4053, %r4052, %r3517;
	and.b32  	%r3518, %r4050, 1048575;
	or.b32  	%r3519, %r3518, 1072693248;
	mov.b64 	%fd8360, {%r4051, %r3519};
	setp.lt.u32 	%p2114, %r3519, 1073127583;
	@%p2114 bra 	$L__BB2_1291;
	{
	.reg .b32 %temp; 
	mov.b64 	{%r3520, %temp}, %fd8360;
	}
	{
	.reg .b32 %temp; 
	mov.b64 	{%temp, %r3521}, %fd8360;
	}
	add.s32 	%r3522, %r3521, -1048576;
	mov.b64 	%fd8360, {%r3520, %r3522};
	add.s32 	%r4053, %r4053, 1;
$L__BB2_1291:
	add.f64 	%fd7462, %fd8360, 0dBFF0000000000000;
	add.f64 	%fd7463, %fd8360, 0d3FF0000000000000;
	rcp.approx.ftz.f64 	%fd7464, %fd7463;
	neg.f64 	%fd7465, %fd7463;
	fma.rn.f64 	%fd7466, %fd7465, %fd7464, 0d3FF0000000000000;
	fma.rn.f64 	%fd7467, %fd7466, %fd7466, %fd7466;
	fma.rn.f64 	%fd7468, %fd7467, %fd7464, %fd7464;
	mul.f64 	%fd7469, %fd7462, %fd7468;
	fma.rn.f64 	%fd7470, %fd7462, %fd7468, %fd7469;
	mul.f64 	%fd7471, %fd7470, %fd7470;
	fma.rn.f64 	%fd7472, %fd7471, 0d3EB1380B3AE80F1E, 0d3ED0EE258B7A8B04;
	fma.rn.f64 	%fd7473, %fd7472, %fd7471, 0d3EF3B2669F02676F;
	fma.rn.f64 	%fd7474, %fd7473, %fd7471, 0d3F1745CBA9AB0956;
	fma.rn.f64 	%fd7475, %fd7474, %fd7471, 0d3F3C71C72D1B5154;
	fma.rn.f64 	%fd7476, %fd7475, %fd7471, 0d3F624924923BE72D;
	fma.rn.f64 	%fd7477, %fd7476, %fd7471, 0d3F8999999999A3C4;
	fma.rn.f64 	%fd7478, %fd7477, %fd7471, 0d3FB5555555555554;
	sub.f64 	%fd7479, %fd7462, %fd7470;
	add.f64 	%fd7480, %fd7479, %fd7479;
	neg.f64 	%fd7481, %fd7470;
	fma.rn.f64 	%fd7482, %fd7481, %fd7462, %fd7480;
	mul.f64 	%fd7483, %fd7468, %fd7482;
	mul.f64 	%fd7484, %fd7471, %fd7478;
	fma.rn.f64 	%fd7485, %fd7484, %fd7470, %fd7483;
	xor.b32  	%r3523, %r4053, -2147483648;
	mov.b32 	%r3524, 1127219200;
	mov.b64 	%fd7486, {%r3523, %r3524};
	sub.f64 	%fd7487, %fd7486, %fd3;
	fma.rn.f64 	%fd7488, %fd7487, 0d3FE62E42FEFA39EF, %fd7470;
	fma.rn.f64 	%fd7489, %fd7487, 0dBFE62E42FEFA39EF, %fd7488;
	sub.f64 	%fd7490, %fd7489, %fd7470;
	sub.f64 	%fd7491, %fd7485, %fd7490;
	fma.rn.f64 	%fd7492, %fd7487, 0d3C7ABC9E3B39803F, %fd7491;
	add.f64 	%fd1520, %fd7488, %fd7492;
	neg.f64 	%fd8363, %fd1520;
	bra.uni 	$L__BB2_1304;
$L__BB2_1292:
	fma.rn.f64 	%fd7461, %fd1505, 0d7FF0000000000000, 0d7FF0000000000000;
	{
	.reg .b32 %temp; 
	mov.b64 	{%temp, %r3515}, %fd1505;
	}
	and.b32  	%r3516, %r3515, 2147483647;
	setp.eq.s32 	%p2113, %r3516, 0;
	selp.f64 	%fd1521, 0dFFF0000000000000, %fd7461, %p2113;
	neg.f64 	%fd8363, %fd1521;
	bra.uni 	$L__BB2_1304;
$L__BB2_1293:
	mov.b64 	%rd598, %fd1505;
	setp.lt.s64 	%p2054, %rd598, 0;
	and.b64  	%rd599, %rd598, 9223372036854775807;
	add.s64 	%rd600, %rd599, -4503599627370496;
	setp.lt.u64 	%p2055, %rd600, 9214364837600034816;
	and.pred  	%p2056, %p2055, %p2054;
	add.s64 	%rd601, %rd599, -1;
	setp.lt.u64 	%p2057, %rd601, 4503599627370495;
	and.pred  	%p2058, %p2057, %p2054;
	setp.eq.s64 	%p2059, %rd599, 0;
	or.pred  	%p2060, %p2059, %p2058;
	setp.eq.s64 	%p2061, %rd599, 9218868437227405312;
	or.pred  	%p2062, %p2060, %p2061;
	setp.gt.s64 	%p2063, %rd599, 9218868437227405312;
	or.pred  	%p2064, %p2062, %p2063;
	or.pred  	%p2065, %p2064, %p2056;
	abs.f64 	%fd7399, %fd8357;
	setp.equ.f64 	%p2066, %fd7399, 0d7FF0000000000000;
	or.pred  	%p2067, %p2065, %p2066;
	setp.leu.f64 	%p2068, %fd8357, 0d0000000000000000;
	or.pred  	%p2069, %p2067, %p2068;
	abs.f64 	%fd7401, %fd1507;
	setp.equ.f64 	%p2070, %fd7401, 0d7FF0000000000000;
	or.pred  	%p2071, %p2069, %p2070;
	@%p2071 bra 	$L__BB2_1304;
	setp.ne.s32 	%p2072, %r996, 0;
	@%p2072 bra 	$L__BB2_1298;
	setp.ltu.f64 	%p2075, %fd1507, 0d0000000000000000;
	@%p2075 bra 	$L__BB2_1297;
	add.f64 	%fd8361, %fd8357, 0dBFF0000000000000;
	mul.f64 	%fd8362, %fd8361, %fd1507;
	bra.uni 	$L__BB2_1303;
$L__BB2_1297:
	mov.f64 	%fd7420, 0d3FF0000000000000;
	sub.f64 	%fd8361, %fd7420, %fd1505;
	mul.f64 	%fd8362, %fd8361, %fd1507;
	bra.uni 	$L__BB2_1303;
$L__BB2_1298:
	add.f64 	%fd8361, %fd8357, 0dBFF0000000000000;
	mov.f64 	%fd7403, 0d3FF0000000000000;
	sub.f64 	%fd1529, %fd7403, %fd1505;
	setp.leu.f64 	%p2073, %fd1507, 0d3FF0000000000000;
	@%p2073 bra 	$L__BB2_1300;
	mul.f64 	%fd8362, %fd8361, %fd1507;
	bra.uni 	$L__BB2_1303;
$L__BB2_1300:
	setp.geu.f64 	%p2074, %fd1507, 0dBFF0000000000000;
	@%p2074 bra 	$L__BB2_1302;
	mul.f64 	%fd8362, %fd1529, %fd1507;
	mov.f64 	%fd8361, %fd1529;
	bra.uni 	$L__BB2_1303;
$L__BB2_1302:
	add.f64 	%fd7404, %fd1529, %fd8361;
	mul.f64 	%fd7405, %fd7404, 0d3FE0000000000000;
	sub.f64 	%fd7406, %fd8361, %fd1529;
	mul.f64 	%fd7407, %fd7406, 0d3FB0000000000000;
	mul.f64 	%fd7408, %fd1507, %fd1507;
	mul.f64 	%fd7409, %fd1507, %fd7408;
	mul.f64 	%fd7410, %fd7408, %fd7408;
	mul.f64 	%fd7411, %fd1507, %fd7410;
	mul.f64 	%fd7412, %fd7409, %fd7409;
	mul.f64 	%fd7413, %fd7410, 0dC024000000000000;
	fma.rn.f64 	%fd7414, %fd7412, 0d4008000000000000, %fd7413;
	fma.rn.f64 	%fd7415, %fd7408, 0d402E000000000000, %fd7414;
	mul.f64 	%fd7416, %fd7409, 0dC044000000000000;
	fma.rn.f64 	%fd7417, %fd7411, 0d4032000000000000, %fd7416;
	fma.rn.f64 	%fd7418, %fd1507, 0d403E000000000000, %fd7417;
	mul.f64 	%fd7419, %fd7407, %fd7415;
	fma.rn.f64 	%fd8362, %fd1507, %fd7405, %fd7419;
	fma.rn.f64 	%fd8361, %fd7407, %fd7418, %fd7405;
$L__BB2_1303:
	add.f64 	%fd7421, %fd8362, 0d3FF0000000000000;
	mov.b64 	%rd602, %fd7421;
	setp.lt.s64 	%p2076, %rd602, 0;
	and.b64  	%rd603, %rd602, 9223372036854775807;
	add.s64 	%rd604, %rd603, -4503599627370496;
	setp.lt.u64 	%p2077, %rd604, 9214364837600034816;
	and.pred  	%p2078, %p2077, %p2076;
	add.s64 	%rd605, %rd603, -1;
	setp.lt.u64 	%p2079, %rd605, 4503599627370495;
	and.pred  	%p2080, %p2079, %p2076;
	setp.eq.s64 	%p2081, %rd602, 0;
	or.pred  	%p2082, %p2081, %p2080;
	setp.eq.s64 	%p2083, %rd603, 9218868437227405312;
	or.pred  	%p2084, %p2082, %p2083;
	setp.gt.s64 	%p2085, %rd603, 9218868437227405312;
	or.pred  	%p2086, %p2084, %p2085;
	or.pred  	%p2087, %p2086, %p2078;
	selp.f64 	%fd7422, 0d0000000000000000, %fd8361, %p2087;
	selp.f64 	%fd7423, 0d0010000000000000, %fd7421, %p2087;
	div.rn.f64 	%fd8363, %fd7422, %fd7423;
$L__BB2_1304:
	mul.f64 	%fd1538, %fd527, %fd8363;
	mov.b64 	%rd610, %fd1538;
	and.b64  	%rd611, %rd610, 9223372036854775807;
	add.s64 	%rd612, %rd611, -4503599627370496;
	setp.gt.u64 	%p2115, %rd612, 9214364837600034815;
	add.s64 	%rd613, %rd611, -1;
	setp.gt.u64 	%p2116, %rd613, 4503599627370494;
	and.pred  	%p2117, %p2116, %p2115;
	@%p2117 bra 	$L__BB2_1306;
	mul.wide.u32 	%rd614, %r995, 8;
	add.s64 	%rd615, %rd5, %rd614;
	neg.f64 	%fd7493, %fd1538;
	mul.f64 	%fd7494, %fd8356, %fd7493;
	atom.global.add.f64 	%fd7495, [%rd615], %fd7494;
$L__BB2_1306:
	add.s32 	%r4045, %r4045, 1;
	setp.eq.s32 	%p2118, %r4045, %r334;
	@%p2118 bra 	$L__BB2_1307;
	bra.uni 	$L__BB2_1274;
$L__BB2_1307:
	ld.param.u32 	%r3704, [unbinned_batch_nll_grad_param_13];
	add.s32 	%r3819, %r3819, 1;
	setp.ne.s32 	%p2119, %r3819, %r3704;
	@%p2119 bra 	$L__BB2_407;
$L__BB2_1308:
	mov.u32 	%r3525, %ntid.x;
	add.s32 	%r3726, %r3726, %r3525;
	setp.lt.u32 	%p2120, %r3726, %r4;
	@%p2120 bra 	$L__BB2_7;
$L__BB2_1309:
	ld.param.u32 	%r3684, [unbinned_batch_nll_grad_param_12];
	shl.b32 	%r3526, %r3684, 3;
	mov.u32 	%r3527, shared;
	add.s32 	%r1023, %r3527, %r3526;
	mov.u32 	%r1024, %tid.x;
	shl.b32 	%r3528, %r1024, 3;
	add.s32 	%r1025, %r1023, %r3528;
	st.shared.f64 	[%r1025], %fd8369;
	bar.sync 	0;
	mov.u32 	%r4056, %ntid.x;
	setp.lt.u32 	%p2121, %r4056, 2;
	@%p2121 bra 	$L__BB2_1313;
$L__BB2_1310:
	shr.u32 	%r1028, %r4056, 1;
	setp.ge.u32 	%p2122, %r1024, %r1028;
	@%p2122 bra 	$L__BB2_1312;
	shl.b32 	%r3529, %r1028, 3;
	add.s32 	%r3530, %r1025, %r3529;
	ld.shared.f64 	%fd7496, [%r3530];
	ld.shared.f64 	%fd7497, [%r1025];
	add.f64 	%fd7498, %fd7496, %fd7497;
	st.shared.f64 	[%r1025], %fd7498;
$L__BB2_1312:
	bar.sync 	0;
	setp.gt.u32 	%p2123, %r4056, 3;
	mov.u32 	%r4056, %r1028;
	@%p2123 bra 	$L__BB2_1310;
$L__BB2_1313:
	setp.ne.s32 	%p2124, %r1024, 0;
	@%p2124 bra 	$L__BB2_1440;
	ld.param.u32 	%r3705, [unbinned_batch_nll_grad_param_13];
	ld.shared.f64 	%fd1549, [%r1023];
	setp.eq.s32 	%p2125, %r3705, 0;
	mov.f64 	%fd8390, 0d0000000000000000;
	@%p2125 bra 	$L__BB2_1398;
	mov.b32 	%r3532, 1127219200;
	mov.b32 	%r3533, -2147483648;
	mov.b64 	%fd1550, {%r3533, %r3532};
	mov.f64 	%fd8390, 0d0000000000000000;
	mov.b32 	%r4057, 0;
$L__BB2_1316:
	ld.param.u64 	%rd698, [unbinned_batch_nll_grad_param_5];
	cvta.to.global.u64 	%rd616, %rd698;
	mul.wide.u32 	%rd617, %r4057, 48;
	add.s64 	%rd618, %rd616, %rd617;
	ld.global.nc.f64 	%fd1552, [%rd618];
	ld.global.nc.u32 	%r1030, [%rd618+12];
	ld.global.nc.u32 	%r1031, [%rd618+28];
	ld.global.nc.v2.u32 	{%r1032, %r1033}, [%rd618+32];
	setp.eq.s32 	%p2126, %r1030, 0;
	mov.f64 	%fd8372, 0d0000000000000000;
	mov.f64 	%fd8371, %fd1552;
	@%p2126 bra 	$L__BB2_1321;
	setp.eq.s32 	%p2127, %r1030, 2;
	@%p2127 bra 	$L__BB2_1320;
	setp.ne.s32 	%p2128, %r1030, 1;
	@%p2128 bra 	$L__BB2_1397;
	shl.b32 	%r3537, %r1031, 3;
	add.s32 	%r3539, %r3527, %r3537;
	ld.shared.f64 	%fd8371, [%r3539];
	mov.f64 	%fd8372, 0d3FF0000000000000;
	bra.uni 	$L__BB2_1321;
$L__BB2_1320:
	shl.b32 	%r3534, %r1031, 3;
	add.s32 	%r3536, %r3527, %r3534;
	ld.shared.f64 	%fd7502, [%r3536];
	mul.f64 	%fd8371, %fd1552, %fd7502;
	mov.f64 	%fd8372, %fd1552;
$L__BB2_1321:
	ld.param.u32 	%r3709, [unbinned_batch_nll_grad_param_14];
	ld.param.u64 	%rd703, [unbinned_batch_nll_grad_param_6];
	cvta.to.global.u64 	%rd37, %rd703;
	add.s32 	%r3540, %r1033, %r1032;
	setp.gt.u32 	%p2129, %r3540, %r3709;
	selp.b32 	%r1034, 0, %r1033, %p2129;
	setp.eq.s32 	%p2130, %r1034, 0;
	mov.f64 	%fd8382, 0d3FF0000000000000;
	@%p2130 bra 	$L__BB2_1359;
	neg.s32 	%r4059, %r1034;
	mov.f64 	%fd8382, 0d3FF0000000000000;
	mov.u32 	%r4058, %r1032;
$L__BB2_1323:
	mul.wide.u32 	%rd619, %r4058, 32;
	add.s64 	%rd620, %rd37, %rd619;
	ld.global.nc.v2.u32 	{%r3541, %r3542}, [%rd620];
	ld.global.nc.u32 	%r1038, [%rd620+8];
	ld.global.nc.f64 	%fd1558, [%rd620+16];
	ld.global.nc.f64 	%fd8374, [%rd620+24];
	shl.b32 	%r3543, %r3542, 3;
	add.s32 	%r3545, %r3527, %r3543;
	ld.shared.f64 	%fd1560, [%r3545];
	setp.eq.s32 	%p2131, %r3541, 1;
	mov.f64 	%fd8381, 0d3FF0000000000000;
	@%p2131 bra 	$L__BB2_1347;
	setp.ne.s32 	%p2132, %r3541, 0;
	@%p2132 bra 	$L__BB2_1358;
	mov.b64 	%rd629, %fd1558;
	setp.lt.s64 	%p2160, %rd629, 0;
	and.b64  	%rd630, %rd629, 9223372036854775807;
	add.s64 	%rd631, %rd630, -4503599627370496;
	setp.lt.u64 	%p2161, %rd631, 9214364837600034816;
	and.pred  	%p2162, %p2161, %p2160;
	add.s64 	%rd632, %rd630, -1;
	setp.lt.u64 	%p2163, %rd632, 4503599627370495;
	and.pred  	%p2164, %p2163, %p2160;
	setp.eq.s64 	%p2165, %rd630, 0;
	or.pred  	%p2166, %p2165, %p2164;
	setp.eq.s64 	%p2167, %rd630, 9218868437227405312;
	or.pred  	%p2168, %p2166, %p2167;
	setp.gt.s64 	%p2169, %rd630, 9218868437227405312;
	or.pred  	%p2170, %p2168, %p2169;
	or.pred  	%p2171, %p2170, %p2162;
	abs.f64 	%fd7535, %fd8374;
	setp.equ.f64 	%p2172, %fd7535, 0d7FF0000000000000;
	or.pred  	%p2173, %p2171, %p2172;
	setp.leu.f64 	%p2174, %fd8374, 0d0000000000000000;
	or.pred  	%p2175, %p2173, %p2174;
	abs.f64 	%fd7537, %fd1560;
	setp.equ.f64 	%p2176, %fd7537, 0d7FF0000000000000;
	or.pred  	%p2177, %p2175, %p2176;
	@%p2177 bra 	$L__BB2_1358;
	setp.ltu.f64 	%p2178, %fd1560, 0d0000000000000000;
	@%p2178 bra 	$L__BB2_1337;
	{
	.reg .b32 %temp; 
	mov.b64 	{%temp, %r4060}, %fd8374;
	}
	{
	.reg .b32 %temp; 
	mov.b64 	{%r4061, %temp}, %fd8374;
	}
	setp.gt.s32 	%p2179, %r4060, 1048575;
	mov.b32 	%r4062, -1023;
	@%p2179 bra 	$L__BB2_1329;
	mul.f64 	%fd8374, %fd8374, 0d4350000000000000;
	{
	.reg .b32 %temp; 
	mov.b64 	{%temp, %r4060}, %fd8374;
	}
	{
	.reg .b32 %temp; 
	mov.b64 	{%r4061, %temp}, %fd8374;
	}
	mov.b32 	%r4062, -1077;
$L__BB2_1329:
	add.s32 	%r3548, %r4060, -1;
	setp.gt.u32 	%p2180, %r3548, 2146435070;
	@%p2180 bra 	$L__BB2_1333;
	shr.u32 	%r3551, %r4060, 20;
	add.s32 	%r4063, %r4062, %r3551;
	and.b32  	%r3552, %r4060, 1048575;
	or.b32  	%r3553, %r3552, 1072693248;
	mov.b64 	%fd8375, {%r4061, %r3553};
	setp.lt.u32 	%p2182, %r3553, 1073127583;
	@%p2182 bra 	$L__BB2_1332;
	{
	.reg .b32 %temp; 
	mov.b64 	{%r3554, %temp}, %fd8375;
	}
	{
	.reg .b32 %temp; 
	mov.b64 	{%temp, %r3555}, %fd8375;
	}
	add.s32 	%r3556, %r3555, -1048576;
	mov.b64 	%fd8375, {%r3554, %r3556};
	add.s32 	%r4063, %r4063, 1;
$L__BB2_1332:
	add.f64 	%fd7540, %fd8375, 0dBFF0000000000000;
	add.f64 	%fd7541, %fd8375, 0d3FF0000000000000;
	rcp.approx.ftz.f64 	%fd7542, %fd7541;
	neg.f64 	%fd7543, %fd7541;
	fma.rn.f64 	%fd7544, %fd7543, %fd7542, 0d3FF0000000000000;
	fma.rn.f64 	%fd7545, %fd7544, %fd7544, %fd7544;
	fma.rn.f64 	%fd7546, %fd7545, %fd7542, %fd7542;
	mul.f64 	%fd7547, %fd7540, %fd7546;
	fma.rn.f64 	%fd7548, %fd7540, %fd7546, %fd7547;
	mul.f64 	%fd7549, %fd7548, %fd7548;
	fma.rn.f64 	%fd7550, %fd7549, 0d3EB1380B3AE80F1E, 0d3ED0EE258B7A8B04;
	fma.rn.f64 	%fd7551, %fd7550, %fd7549, 0d3EF3B2669F02676F;
	fma.rn.f64 	%fd7552, %fd7551, %fd7549, 0d3F1745CBA9AB0956;
	fma.rn.f64 	%fd7553, %fd7552, %fd7549, 0d3F3C71C72D1B5154;
	fma.rn.f64 	%fd7554, %fd7553, %fd7549, 0d3F624924923BE72D;
	fma.rn.f64 	%fd7555, %fd7554, %fd7549, 0d3F8999999999A3C4;
	fma.rn.f64 	%fd7556, %fd7555, %fd7549, 0d3FB5555555555554;
	sub.f64 	%fd7557, %fd7540, %fd7548;
	add.f64 	%fd7558, %fd7557, %fd7557;
	neg.f64 	%fd7559, %fd7548;
	fma.rn.f64 	%fd7560, %fd7559, %fd7540, %fd7558;
	mul.f64 	%fd7561, %fd7546, %fd7560;
	mul.f64 	%fd7562, %fd7549, %fd7556;
	fma.rn.f64 	%fd7563, %fd7562, %fd7548, %fd7561;
	xor.b32  	%r3557, %r4063, -2147483648;
	mov.b32 	%r3558, 1127219200;
	mov.b64 	%fd7564, {%r3557, %r3558};
	sub.f64 	%fd7565, %fd7564, %fd1550;
	fma.rn.f64 	%fd7566, %fd7565, 0d3FE62E42FEFA39EF, %fd7548;
	fma.rn.f64 	%fd7567, %fd7565, 0dBFE62E42FEFA39EF, %fd7566;
	sub.f64 	%fd7568, %fd7567, %fd7548;
	sub.f64 	%fd7569, %fd7563, %fd7568;
	fma.rn.f64 	%fd7570, %fd7565, 0d3C7ABC9E3B39803F, %fd7569;
	add.f64 	%fd8376, %fd7566, %fd7570;
	bra.uni 	$L__BB2_1334;
$L__BB2_1333:
	fma.rn.f64 	%fd7539, %fd8374, 0d7FF0000000000000, 0d7FF0000000000000;
	{
	.reg .b32 %temp; 
	mov.b64 	{%temp, %r3549}, %fd8374;
	}
	and.b32  	%r3550, %r3549, 2147483647;
	setp.eq.s32 	%p2181, %r3550, 0;
	selp.f64 	%fd8376, 0dFFF0000000000000, %fd7539, %p2181;
$L__BB2_1334:
	mul.f64 	%fd1569, %fd1560, %fd8376;
	fma.rn.f64 	%fd7571, %fd1569, 0d3FF71547652B82FE, 0d4338000000000000;
	{
	.reg .b32 %temp; 
	mov.b64 	{%r1049, %temp}, %fd7571;
	}
	mov.f64 	%fd7572, 0dC338000000000000;
	add.rn.f64 	%fd7573, %fd7571, %fd7572;
	fma.rn.f64 	%fd7574, %fd7573, 0dBFE62E42FEFA39EF, %fd1569;
	fma.rn.f64 	%fd7575, %fd7573, 0dBC7ABC9E3B39803F, %fd7574;
	fma.rn.f64 	%fd7576, %fd7575, 0d3E5ADE1569CE2BDF, 0d3E928AF3FCA213EA;
	fma.rn.f64 	%fd7577, %fd7576, %fd7575, 0d3EC71DEE62401315;
	fma.rn.f64 	%fd7578, %fd7577, %fd7575, 0d3EFA01997C89EB71;
	fma.rn.f64 	%fd7579, %fd7578, %fd7575, 0d3F2A01A014761F65;
	fma.rn.f64 	%fd7580, %fd7579, %fd7575, 0d3F56C16C1852B7AF;
	fma.rn.f64 	%fd7581, %fd7580, %fd7575, 0d3F81111111122322;
	fma.rn.f64 	%fd7582, %fd7581, %fd7575, 0d3FA55555555502A1;
	fma.rn.f64 	%fd7583, %fd7582, %fd7575, 0d3FC5555555555511;
	fma.rn.f64 	%fd7584, %fd7583, %fd7575, 0d3FE000000000000B;
	fma.rn.f64 	%fd7585, %fd7584, %fd7575, 0d3FF0000000000000;
	fma.rn.f64 	%fd7586, %fd7585, %fd7575, 0d3FF0000000000000;
	{
	.reg .b32 %temp; 
	mov.b64 	{%r1050, %temp}, %fd7586;
	}
	{
	.reg .b32 %temp; 
	mov.b64 	{%temp, %r1051}, %fd7586;
	}
	shl.b32 	%r3559, %r1049, 20;
	add.s32 	%r3560, %r3559, %r1051;
	mov.b64 	%fd8381, {%r1050, %r3560};
	{
	.reg .b32 %temp; 
	mov.b64 	{%temp, %r3561}, %fd1569;
	}
	mov.b32 	%f61, %r3561;
	abs.f32 	%f29, %f61;
	setp.lt.f32 	%p2183, %f29, 0f4086232B;
	@%p2183 bra 	$L__BB2_1358;
	setp.lt.f64 	%p2184, %fd1569, 0d0000000000000000;
	add.f64 	%fd7587, %fd1569, 0d7FF0000000000000;
	selp.f64 	%fd8381, 0d0000000000000000, %fd7587, %p2184;
	setp.geu.f32 	%p2185, %f29, 0f40874800;
	@%p2185 bra 	$L__BB2_1358;
	shr.u32 	%r3562, %r1049, 31;
	add.s32 	%r3563, %r1049, %r3562;
	shr.s32 	%r3564, %r3563, 1;
	shl.b32 	%r3565, %r3564, 20;
	add.s32 	%r3566, %r1051, %r3565;
	mov.b64 	%fd7588, {%r1050, %r3566};
	sub.s32 	%r3567, %r1049, %r3564;
	shl.b32 	%r3568, %r3567, 20;
	add.s32 	%r3569, %r3568, 1072693248;
	mov.b32 	%r3570, 0;
	mov.b64 	%fd7589, {%r3570, %r3569};
	mul.f64 	%fd8381, %fd7589, %fd7588;
	bra.uni 	$L__BB2_1358;
$L__BB2_1337:
	{
	.reg .b32 %temp; 
	mov.b64 	{%temp, %r4064}, %fd1558;
	}
	{
	.reg .b32 %temp; 
	mov.b64 	{%r4065, %temp}, %fd1558;
	}
	setp.gt.s32 	%p2186, %r4064, 1048575;
	mov.b32 	%r4066, -1023;
	@%p2186 bra 	$L__BB2_1339;
	mul.f64 	%fd1558, %fd1558, 0d4350000000000000;
	{
	.reg .b32 %temp; 
	mov.b64 	{%temp, %r4064}, %fd1558;
	}
	{
	.reg .b32 %temp; 
	mov.b64 	{%r4065, %temp}, %fd1558;
	}
	mov.b32 	%r4066, -1077;
$L__BB2_1339:
	add.s32 	%r3573, %r4064, -1;
	setp.gt.u32 	%p2187, %r3573, 2146435070;
	@%p2187 bra 	$L__BB2_1343;
	shr.u32 	%r3576, %r4064, 20;
	add.s32 	%r4067, %r4066, %r3576;
	and.b32  	%r3577, %r4064, 1048575;
	or.b32  	%r3578, %r3577, 1072693248;
	mov.b64 	%fd8378, {%r4065, %r3578};
	setp.lt.u32 	%p2189, %r3578, 1073127583;
	@%p2189 bra 	$L__BB2_1342;
	{
	.reg .b32 %temp; 
	mov.b64 	{%r3579, %temp}, %fd8378;
	}
	{
	.reg .b32 %temp; 
	mov.b64 	{%temp, %r3580}, %fd8378;
	}
	add.s32 	%r3581, %r3580, -1048576;
	mov.b64 	%fd8378, {%r3579, %r3581};
	add.s32 	%r4067, %r4067, 1;
$L__BB2_1342:
	add.f64 	%fd7591, %fd8378, 0dBFF0000000000000;
	add.f64 	%fd7592, %fd8378, 0d3FF0000000000000;
	rcp.approx.ftz.f64 	%fd7593, %fd7592;
	neg.f64 	%fd7594, %fd7592;
	fma.rn.f64 	%fd7595, %fd7594, %fd7593, 0d3FF0000000000000;
	fma.rn.f64 	%fd7596, %fd7595, %fd7595, %fd7595;
	fma.rn.f64 	%fd7597, %fd7596, %fd7593, %fd7593;
	mul.f64 	%fd7598, %fd7591, %fd7597;
	fma.rn.f64 	%fd7599, %fd7591, %fd7597, %fd7598;
	mul.f64 	%fd7600, %fd7599, %fd7599;
	fma.rn.f64 	%fd7601, %fd7600, 0d3EB1380B3AE80F1E, 0d3ED0EE258B7A8B04;
	fma.rn.f64 	%fd7602, %fd7601, %fd7600, 0d3EF3B2669F02676F;
	fma.rn.f64 	%fd7603, %fd7602, %fd7600, 0d3F1745CBA9AB0956;
	fma.rn.f64 	%fd7604, %fd7603, %fd7600, 0d3F3C71C72D1B5154;
	fma.rn.f64 	%fd7605, %fd7604, %fd7600, 0d3F624924923BE72D;
	fma.rn.f64 	%fd7606, %fd7605, %fd7600, 0d3F8999999999A3C4;
	fma.rn.f64 	%fd7607, %fd7606, %fd7600, 0d3FB5555555555554;
	sub.f64 	%fd7608, %fd7591, %fd7599;
	add.f64 	%fd7609, %fd7608, %fd7608;
	neg.f64 	%fd7610, %fd7599;
	fma.rn.f64 	%fd7611, %fd7610, %fd7591, %fd7609;
	mul.f64 	%fd7612, %fd7597, %fd7611;
	mul.f64 	%fd7613, %fd7600, %fd7607;
	fma.rn.f64 	%fd7614, %fd7613, %fd7599, %fd7612;
	xor.b32  	%r3582, %r4067, -2147483648;
	mov.b32 	%r3583, 1127219200;
	mov.b64 	%fd7615, {%r3582, %r3583};
	sub.f64 	%fd7616, %fd7615, %fd1550;
	fma.rn.f64 	%fd7617, %fd7616, 0d3FE62E42FEFA39EF, %fd7599;
	fma.rn.f64 	%fd7618, %fd7616, 0dBFE62E42FEFA39EF, %fd7617;
	sub.f64 	%fd7619, %fd7618, %fd7599;
	sub.f64 	%fd7620, %fd7614, %fd7619;
	fma.rn.f64 	%fd7621, %fd7616, 0d3C7ABC9E3B39803F, %fd7620;
	add.f64 	%fd8379, %fd7617, %fd7621;
	bra.uni 	$L__BB2_1344;
$L__BB2_1343:
	fma.rn.f64 	%fd7590, %fd1558, 0d7FF0000000000000, 0d7FF0000000000000;
	{
	.reg .b32 %temp; 
	mov.b64 	{%temp, %r3574}, %fd1558;
	}
	and.b32  	%r3575, %r3574, 2147483647;
	setp.eq.s32 	%p2188, %r3575, 0;
	selp.f64 	%fd8379, 0dFFF0000000000000, %fd7590, %p2188;
$L__BB2_1344:
	neg.f64 	%fd7622, %fd1560;
	mul.f64 	%fd1581, %fd8379, %fd7622;
	fma.rn.f64 	%fd7623, %fd1581, 0d3FF71547652B82FE, 0d4338000000000000;
	{
	.reg .b32 %temp; 
	mov.b64 	{%r1062, %temp}, %fd7623;
	}
	mov.f64 	%fd7624, 0dC338000000000000;
	add.rn.f64 	%fd7625, %fd7623, %fd7624;
	fma.rn.f64 	%fd7626, %fd7625, 0dBFE62E42FEFA39EF, %fd1581;
	fma.rn.f64 	%fd7627, %fd7625, 0dBC7ABC9E3B39803F, %fd7626;
	fma.rn.f64 	%fd7628, %fd7627, 0d3E5ADE1569CE2BDF, 0d3E928AF3FCA213EA;
	fma.rn.f64 	%fd7629, %fd7628, %fd7627, 0d3EC71DEE62401315;
	fma.rn.f64 	%fd7630, %fd7629, %fd7627, 0d3EFA01997C89EB71;
	fma.rn.f64 	%fd7631, %fd7630, %fd7627, 0d3F2A01A014761F65;
	fma.rn.f64 	%fd7632, %fd7631, %fd7627, 0d3F56C16C1852B7AF;
	fma.rn.f64 	%fd7633, %fd7632, %fd7627, 0d3F81111111122322;
	fma.rn.f64 	%fd7634, %fd7633, %fd7627, 0d3FA55555555502A1;
	fma.rn.f64 	%fd7635, %fd7634, %fd7627, 0d3FC5555555555511;
	fma.rn.f64 	%fd7636, %fd7635, %fd7627, 0d3FE000000000000B;
	fma.rn.f64 	%fd7637, %fd7636, %fd7627, 0d3FF0000000000000;
	fma.rn.f64 	%fd7638, %fd7637, %fd7627, 0d3FF0000000000000;
	{
	.reg .b32 %temp; 
	mov.b64 	{%r1063, %temp}, %fd7638;
	}
	{
	.reg .b32 %temp; 
	mov.b64 	{%temp, %r1064}, %fd7638;
	}
	shl.b32 	%r3584, %r1062, 20;
	add.s32 	%r3585, %r3584, %r1064;
	mov.b64 	%fd8381, {%r1063, %r3585};
	{
	.reg .b32 %temp; 
	mov.b64 	{%temp, %r3586}, %fd1581;
	}
	mov.b32 	%f62, %r3586;
	abs.f32 	%f30, %f62;
	setp.lt.f32 	%p2190, %f30, 0f4086232B;
	@%p2190 bra 	$L__BB2_1358;
	setp.lt.f64 	%p2191, %fd1581, 0d0000000000000000;
	add.f64 	%fd7639, %fd1581, 0d7FF0000000000000;
	selp.f64 	%fd8381, 0d0000000000000000, %fd7639, %p2191;
	setp.geu.f32 	%p2192, %f30, 0f40874800;
	@%p2192 bra 	$L__BB2_1358;
	shr.u32 	%r3587, %r1062, 31;
	add.s32 	%r3588, %r1062, %r3587;
	shr.s32 	%r3589, %r3588, 1;
	shl.b32 	%r3590, %r3589, 20;
	add.s32 	%r3591, %r1064, %r3590;
	mov.b64 	%fd7640, {%r1063, %r3591};
	sub.s32 	%r3592, %r1062, %r3589;
	shl.b32 	%r3593, %r3592, 20;
	add.s32 	%r3594, %r3593, 1072693248;
	mov.b32 	%r3595, 0;
	mov.b64 	%fd7641, {%r3595, %r3594};
	mul.f64 	%fd8381, %fd7641, %fd7640;
	bra.uni 	$L__BB2_1358;
$L__BB2_1347:
	mov.b64 	%rd621, %fd1558;
	setp.lt.s64 	%p2133, %rd621, 0;
	and.b64  	%rd622, %rd621, 9223372036854775807;
	add.s64 	%rd623, %rd622, -4503599627370496;
	setp.lt.u64 	%p2134, %rd623, 9214364837600034816;
	and.pred  	%p2135, %p2134, %p2133;
	add.s64 	%rd624, %rd622, -1;
	setp.lt.u64 	%p2136, %rd624, 4503599627370495;
	and.pred  	%p2137, %p2136, %p2133;
	setp.eq.s64 	%p2138, %rd622, 0;
	or.pred  	%p2139, %p2138, %p2137;
	setp.eq.s64 	%p2140, %rd622, 9218868437227405312;
	or.pred  	%p2141, %p2139, %p2140;
	setp.gt.s64 	%p2142, %rd622, 9218868437227405312;
	or.pred  	%p2143, %p2141, %p2142;
	or.pred  	%p2144, %p2143, %p2135;
	abs.f64 	%fd7508, %fd8374;
	setp.equ.f64 	%p2145, %fd7508, 0d7FF0000000000000;
	or.pred  	%p2146, %p2144, %p2145;
	setp.leu.f64 	%p2147, %fd8374, 0d0000000000000000;
	or.pred  	%p2148, %p2146, %p2147;
	abs.f64 	%fd7510, %fd1560;
	setp.equ.f64 	%p2149, %fd7510, 0d7FF0000000000000;
	or.pred  	%p2150, %p2148, %p2149;
	@%p2150 bra 	$L__BB2_1358;
	setp.ne.s32 	%p2151, %r1038, 0;
	@%p2151 bra 	$L__BB2_1352;
	setp.ltu.f64 	%p2154, %fd1560, 0d0000000000000000;
	@%p2154 bra 	$L__BB2_1351;
	add.f64 	%fd7525, %fd8374, 0dBFF0000000000000;
	mul.f64 	%fd8380, %fd7525, %fd1560;
	bra.uni 	$L__BB2_1357;
$L__BB2_1351:
	mov.f64 	%fd7526, 0d3FF0000000000000;
	sub.f64 	%fd7527, %fd7526, %fd1558;
	mul.f64 	%fd8380, %fd7527, %fd1560;
	bra.uni 	$L__BB2_1357;
$L__BB2_1352:
	add.f64 	%fd1587, %fd8374, 0dBFF0000000000000;
	mov.f64 	%fd7512, 0d3FF0000000000000;
	sub.f64 	%fd1588, %fd7512, %fd1558;
	setp.leu.f64 	%p2152, %fd1560, 0d3FF0000000000000;
	@%p2152 bra 	$L__BB2_1354;
	mul.f64 	%fd8380, %fd1587, %fd1560;
	bra.uni 	$L__BB2_1357;
$L__BB2_1354:
	setp.geu.f64 	%p2153, %fd1560, 0dBFF0000000000000;
	@%p2153 bra 	$L__BB2_1356;
	mul.f64 	%fd8380, %fd1588, %fd1560;
	bra.uni 	$L__BB2_1357;
$L__BB2_1356:
	add.f64 	%fd7513, %fd1588, %fd1587;
	mul.f64 	%fd7514, %fd7513, 0d3FE0000000000000;
	sub.f64 	%fd7515, %fd1587, %fd1588;
	mul.f64 	%fd7516, %fd7515, 0d3FB0000000000000;
	mul.f64 	%fd7517, %fd1560, %fd1560;
	mul.f64 	%fd7518, %fd1560, %fd7517;
	mul.f64 	%fd7519, %fd7517, %fd7517;
	mul.f64 	%fd7520, %fd7518, %fd7518;
	mul.f64 	%fd7521, %fd7519, 0dC024000000000000;
	fma.rn.f64 	%fd7522, %fd7520, 0d4008000000000000, %fd7521;
	fma.rn.f64 	%fd7523, %fd7517, 0d402E000000000000, %fd7522;
	mul.f64 	%fd7524, %fd7516, %fd7523;
	fma.rn.f64 	%fd8380, %fd1560, %fd7514, %fd7524;
$L__BB2_1357:
	add.f64 	%fd7528, %fd8380, 0d3FF0000000000000;
	mov.b64 	%rd625, %fd7528;
	setp.eq.s64 	%p2155, %rd625, 0;
	and.b64  	%rd626, %rd625, 9223372036854775807;
	add.s64 	%rd627, %rd626, -1;
	setp.lt.u64 	%p2156, %rd627, 4503599627370495;
	add.s64 	%rd628, %rd626, -4503599627370496;
	setp.lt.u64 	%p2157, %rd628, 9214364837600034816;
	setp.lt.s64 	%p2158, %rd625, 0;
	selp.f64 	%fd7529, 0d0010000000000000, %fd7528, %p2158;
	selp.f64 	%fd7530, %fd7529, %fd7528, %p2157;
	setp.gt.s64 	%p2159, %rd626, 9218868437227405311;
	selp.f64 	%fd7531, 0d0010000000000000, %fd7530, %p2159;
	selp.f64 	%fd7532, 0d0010000000000000, %fd7531, %p2158;
	selp.f64 	%fd7533, %fd7532, %fd7531, %p2156;
	selp.f64 	%fd8381, 0d0010000000000000, %fd7533, %p2155;
$L__BB2_1358:
	mul.f64 	%fd8382, %fd8382, %fd8381;
	add.s32 	%r4059, %r4059, 1;
	setp.ne.s32 	%p2193, %r4059, 0;
	add.s32 	%r4058, %r4058, 1;
	@%p2193 bra 	$L__BB2_1323;
$L__BB2_1359:
	mul.f64 	%fd1597, %fd8371, %fd8382;
	mov.b64 	%rd633, %fd1597;
	mul.f64 	%fd1598, %fd8372, %fd8382;
	add.s64 	%rd634, %rd633, -1;
	setp.lt.u64 	%p2194, %rd634, 4503599627370495;
	and.b64  	%rd635, %rd633, 9223372036854775807;
	setp.eq.s64 	%p2195, %rd635, 0;
	or.pred  	%p2196, %p2195, %p2194;
	setp.gt.s64 	%p2197, %rd633, -1;
	add.s64 	%rd636, %rd635, -4503599627370496;
	setp.lt.u64 	%p2198, %rd636, 9214364837600034816;
	and.pred  	%p2199, %p2198, %p2197;
	or.pred  	%p2200, %p2196, %p2199;
	not.pred 	%p2201, %p2200;
	@%p2201 bra 	$L__BB2_1397;
	setp.eq.s32 	%p2202, %r1030, 0;
	add.f64 	%fd8390, %fd8390, %fd1597;
	abs.f64 	%fd7642, %fd1598;
	setp.equ.f64 	%p2203, %fd7642, 0d7FF0000000000000;
	or.pred  	%p2204, %p2202, %p2203;
	setp.eq.f64 	%p2205, %fd1598, 0d0000000000000000;
	or.pred  	%p2206, %p2204, %p2205;
	@%p2206 bra 	$L__BB2_1362;
	mul.wide.u32 	%rd637, %r1031, 8;
	add.s64 	%rd638, %rd5, %rd637;
	ld.global.f64 	%fd7644, [%rd638];
	add.f64 	%fd7645, %fd1598, %fd7644;
	st.global.f64 	[%rd638], %fd7645;
$L__BB2_1362:
	setp.eq.s32 	%p2207, %r1034, 0;
	@%p2207 bra 	$L__BB2_1397;
	mov.b32 	%r4068, 0;
$L__BB2_1364:
	ld.param.u32 	%r3685, [unbinned_batch_nll_grad_param_12];
	add.s32 	%r3597, %r4068, %r1032;
	mul.wide.u32 	%rd639, %r3597, 32;
	add.s64 	%rd640, %rd37, %rd639;
	add.s64 	%rd38, %rd640, 4;
	ld.global.nc.u32 	%r1068, [%rd640+4];
	setp.ge.u32 	%p2208, %r1068, %r3685;
	mov.f64 	%fd8389, 0d0000000000000000;
	@%p2208 bra 	$L__BB2_1396;
	ld.global.nc.u32 	%r3598, [%rd38+-4];
	ld.global.nc.u32 	%r1069, [%rd38+4];
	ld.global.nc.f64 	%fd1600, [%rd38+12];
	ld.global.nc.f64 	%fd8383, [%rd38+20];
	shl.b32 	%r3599, %r1068, 3;
	add.s32 	%r3601, %r3527, %r3599;
	ld.shared.f64 	%fd1602, [%r3601];
	setp.eq.s32 	%p2209, %r3598, 1;
	@%p2209 bra 	$L__BB2_1383;
	setp.ne.s32 	%p2210, %r3598, 0;
	@%p2210 bra 	$L__BB2_1394;
	mov.b64 	%rd649, %fd1600;
	setp.lt.s64 	%p2245, %rd649, 0;
	and.b64  	%rd650, %rd649, 9223372036854775807;
	add.s64 	%rd651, %rd650, -4503599627370496;
	setp.lt.u64 	%p2246, %rd651, 9214364837600034816;
	and.pred  	%p2247, %p2246, %p2245;
	add.s64 	%rd652, %rd650, -1;
	setp.lt.u64 	%p2248, %rd652, 4503599627370495;
	and.pred  	%p2249, %p2248, %p2245;
	setp.eq.s64 	%p2250, %rd650, 0;
	or.pred  	%p2251, %p2250, %p2249;
	setp.eq.s64 	%p2252, %rd650, 9218868437227405312;
	or.pred  	%p2253, %p2251, %p2252;
	setp.gt.s64 	%p2254, %rd650, 9218868437227405312;
	or.pred  	%p2255, %p2253, %p2254;
	or.pred  	%p2256, %p2255, %p2247;
	abs.f64 	%fd7674, %fd8383;
	setp.equ.f64 	%p2257, %fd7674, 0d7FF0000000000000;
	or.pred  	%p2258, %p2256, %p2257;
	setp.leu.f64 	%p2259, %fd8383, 0d0000000000000000;
	or.pred  	%p2260, %p2258, %p2259;
	abs.f64 	%fd7676, %fd1602;
	setp.equ.f64 	%p2261, %fd7676, 0d7FF0000000000000;
	or.pred  	%p2262, %p2260, %p2261;
	@%p2262 bra 	$L__BB2_1394;
	setp.ltu.f64 	%p2263, %fd1602, 0d0000000000000000;
	@%p2263 bra 	$L__BB2_1376;
	{
	.reg .b32 %temp; 
	mov.b64 	{%temp, %r4069}, %fd8383;
	}
	{
	.reg .b32 %temp; 
	mov.b64 	{%r4070, %temp}, %fd8383;
	}
	setp.gt.s32 	%p2264, %r4069, 1048575;
	mov.b32 	%r4071, -1023;
	@%p2264 bra 	$L__BB2_1371;
	mul.f64 	%fd8383, %fd8383, 0d4350000000000000;
	{
	.reg .b32 %temp; 
	mov.b64 	{%temp, %r4069}, %fd8383;
	}
	{
	.reg .b32 %temp; 
	mov.b64 	{%r4070, %temp}, %fd8383;
	}
	mov.b32 	%r4071, -1077;
$L__BB2_1371:
	add.s32 	%r3604, %r4069, -1;
	setp.gt.u32 	%p2265, %r3604, 2146435070;
	@%p2265 bra 	$L__BB2_1375;
	shr.u32 	%r3607, %r4069, 20;
	add.s32 	%r4072, %r4071, %r3607;
	and.b32  	%r3608, %r4069, 1048575;
	or.b32  	%r3609, %r3608, 1072693248;
	mov.b64 	%fd8384, {%r4070, %r3609};
	setp.lt.u32 	%p2267, %r3609, 1073127583;
	@%p2267 bra 	$L__BB2_1374;
	{
	.reg .b32 %temp; 
	mov.b64 	{%r3610, %temp}, %fd8384;
	}
	{
	.reg .b32 %temp; 
	mov.b64 	{%temp, %r3611}, %fd8384;
	}
	add.s32 	%r3612, %r3611, -1048576;
	mov.b64 	%fd8384, {%r3610, %r3612};
	add.s32 	%r4072, %r4072, 1;
$L__BB2_1374:
	add.f64 	%fd7679, %fd8384, 0dBFF0000000000000;
	add.f64 	%fd7680, %fd8384, 0d3FF0000000000000;
	rcp.approx.ftz.f64 	%fd7681, %fd7680;
	neg.f64 	%fd7682, %fd7680;
	fma.rn.f64 	%fd7683, %fd7682, %fd7681, 0d3FF0000000000000;
	fma.rn.f64 	%fd7684, %fd7683, %fd7683, %fd7683;
	fma.rn.f64 	%fd7685, %fd7684, %fd7681, %fd7681;
	mul.f64 	%fd7686, %fd7679, %fd7685;
	fma.rn.f64 	%fd7687, %fd7679, %fd7685, %fd7686;
	mul.f64 	%fd7688, %fd7687, %fd7687;
	fma.rn.f64 	%fd7689, %fd7688, 0d3EB1380B3AE80F1E, 0d3ED0EE258B7A8B04;
	fma.rn.f64 	%fd7690, %fd7689, %fd7688, 0d3EF3B2669F02676F;
	fma.rn.f64 	%fd7691, %fd7690, %fd7688, 0d3F1745CBA9AB0956;
	fma.rn.f64 	%fd7692, %fd7691, %fd7688, 0d3F3C71C72D1B5154;
	fma.rn.f64 	%fd7693, %fd7692, %fd7688, 0d3F624924923BE72D;
	fma.rn.f64 	%fd7694, %fd7693, %fd7688, 0d3F8999999999A3C4;
	fma.rn.f64 	%fd7695, %fd7694, %fd7688, 0d3FB5555555555554;
	sub.f64 	%fd7696, %fd7679, %fd7687;
	add.f64 	%fd7697, %fd7696, %fd7696;
	neg.f64 	%fd7698, %fd7687;
	fma.rn.f64 	%fd7699, %fd7698, %fd7679, %fd7697;
	mul.f64 	%fd7700, %fd7685, %fd7699;
	mul.f64 	%fd7701, %fd7688, %fd7695;
	fma.rn.f64 	%fd7702, %fd7701, %fd7687, %fd7700;
	xor.b32  	%r3613, %r4072, -2147483648;
	mov.b32 	%r3614, 1127219200;
	mov.b64 	%fd7703, {%r3613, %r3614};
	sub.f64 	%fd7704, %fd7703, %fd1550;
	fma.rn.f64 	%fd7705, %fd7704, 0d3FE62E42FEFA39EF, %fd7687;
	fma.rn.f64 	%fd7706, %fd7704, 0dBFE62E42FEFA39EF, %fd7705;
	sub.f64 	%fd7707, %fd7706, %fd7687;
	sub.f64 	%fd7708, %fd7702, %fd7707;
	fma.rn.f64 	%fd7709, %fd7704, 0d3C7ABC9E3B39803F, %fd7708;
	add.f64 	%fd8389, %fd7705, %fd7709;
	bra.uni 	$L__BB2_1394;
$L__BB2_1375:
	fma.rn.f64 	%fd7678, %fd8383, 0d7FF0000000000000, 0d7FF0000000000000;
	{
	.reg .b32 %temp; 
	mov.b64 	{%temp, %r3605}, %fd8383;
	}
	and.b32  	%r3606, %r3605, 2147483647;
	setp.eq.s32 	%p2266, %r3606, 0;
	selp.f64 	%fd8389, 0dFFF0000000000000, %fd7678, %p2266;
	bra.uni 	$L__BB2_1394;
$L__BB2_1376:
	{
	.reg .b32 %temp; 
	mov.b64 	{%temp, %r4073}, %fd1600;
	}
	{
	.reg .b32 %temp; 
	mov.b64 	{%r4074, %temp}, %fd1600;
	}
	setp.gt.s32 	%p2268, %r4073, 1048575;
	mov.b32 	%r4075, -1023;
	@%p2268 bra 	$L__BB2_1378;
	mul.f64 	%fd1600, %fd1600, 0d4350000000000000;
	{
	.reg .b32 %temp; 
	mov.b64 	{%temp, %r4073}, %fd1600;
	}
	{
	.reg .b32 %temp; 
	mov.b64 	{%r4074, %temp}, %fd1600;
	}
	mov.b32 	%r4075, -1077;
$L__BB2_1378:
	add.s32 	%r3617, %r4073, -1;
	setp.gt.u32 	%p2269, %r3617, 2146435070;
	@%p2269 bra 	$L__BB2_1382;
	shr.u32 	%r3620, %r4073, 20;
	add.s32 	%r4076, %r4075, %r3620;
	and.b32  	%r3621, %r4073, 1048575;
	or.b32  	%r3622, %r3621, 1072693248;
	mov.b64 	%fd8386, {%r4074, %r3622};
	setp.lt.u32 	%p2271, %r3622, 1073127583;
	@%p2271 bra 	$L__BB2_1381;
	{
	.reg .b32 %temp; 
	mov.b64 	{%r3623, %temp}, %fd8386;
	}
	{
	.reg .b32 %temp; 
	mov.b64 	{%temp, %r3624}, %fd8386;
	}
	add.s32 	%r3625, %r3624, -1048576;
	mov.b64 	%fd8386, {%r3623, %r3625};
	add.s32 	%r4076, %r4076, 1;
$L__BB2_1381:
	add.f64 	%fd7711, %fd8386, 0dBFF0000000000000;
	add.f64 	%fd7712, %fd8386, 0d3FF0000000000000;
	rcp.approx.ftz.f64 	%fd7713, %fd7712;
	neg.f64 	%fd7714, %fd7712;
	fma.rn.f64 	%fd7715, %fd7714, %fd7713, 0d3FF0000000000000;
	fma.rn.f64 	%fd7716, %fd7715, %fd7715, %fd7715;
	fma.rn.f64 	%fd7717, %fd7716, %fd7713, %fd7713;
	mul.f64 	%fd7718, %fd7711, %fd7717;
	fma.rn.f64 	%fd7719, %fd7711, %fd7717, %fd7718;
	mul.f64 	%fd7720, %fd7719, %fd7719;
	fma.rn.f64 	%fd7721, %fd7720, 0d3EB1380B3AE80F1E, 0d3ED0EE258B7A8B04;
	fma.rn.f64 	%fd7722, %fd7721, %fd7720, 0d3EF3B2669F02676F;
	fma.rn.f64 	%fd7723, %fd7722, %fd7720, 0d3F1745CBA9AB0956;
	fma.rn.f64 	%fd7724, %fd7723, %fd7720, 0d3F3C71C72D1B5154;
	fma.rn.f64 	%fd7725, %fd7724, %fd7720, 0d3F624924923BE72D;
	fma.rn.f64 	%fd7726, %fd7725, %fd7720, 0d3F8999999999A3C4;
	fma.rn.f64 	%fd7727, %fd7726, %fd7720, 0d3FB5555555555554;
	sub.f64 	%fd7728, %fd7711, %fd7719;
	add.f64 	%fd7729, %fd7728, %fd7728;
	neg.f64 	%fd7730, %fd7719;
	fma.rn.f64 	%fd7731, %fd7730, %fd7711, %fd7729;
	mul.f64 	%fd7732, %fd7717, %fd7731;
	mul.f64 	%fd7733, %fd7720, %fd7727;
	fma.rn.f64 	%fd7734, %fd7733, %fd7719, %fd7732;
	xor.b32  	%r3626, %r4076, -2147483648;
	mov.b32 	%r3627, 1127219200;
	mov.b64 	%fd7735, {%r3626, %r3627};
	sub.f64 	%fd7736, %fd7735, %fd1550;
	fma.rn.f64 	%fd7737, %fd7736, 0d3FE62E42FEFA39EF, %fd7719;
	fma.rn.f64 	%fd7738, %fd7736, 0dBFE62E42FEFA39EF, %fd7737;
	sub.f64 	%fd7739, %fd7738, %fd7719;
	sub.f64 	%fd7740, %fd7734, %fd7739;
	fma.rn.f64 	%fd7741, %fd7736, 0d3C7ABC9E3B39803F, %fd7740;
	add.f64 	%fd1615, %fd7737, %fd7741;
	neg.f64 	%fd8389, %fd1615;
	bra.uni 	$L__BB2_1394;
$L__BB2_1382:
	fma.rn.f64 	%fd7710, %fd1600, 0d7FF0000000000000, 0d7FF0000000000000;
	{
	.reg .b32 %temp; 
	mov.b64 	{%temp, %r3618}, %fd1600;
	}
	and.b32  	%r3619, %r3618, 2147483647;
	setp.eq.s32 	%p2270, %r3619, 0;
	selp.f64 	%fd1616, 0dFFF0000000000000, %fd7710, %p2270;
	neg.f64 	%fd8389, %fd1616;
	bra.uni 	$L__BB2_1394;
$L__BB2_1383:
	mov.b64 	%rd641, %fd1600;
	setp.lt.s64 	%p2211, %rd641, 0;
	and.b64  	%rd642, %rd641, 9223372036854775807;
	add.s64 	%rd643, %rd642, -4503599627370496;
	setp.lt.u64 	%p2212, %rd643, 9214364837600034816;
	and.pred  	%p2213, %p2212, %p2211;
	add.s64 	%rd644, %rd642, -1;
	setp.lt.u64 	%p2214, %rd644, 4503599627370495;
	and.pred  	%p2215, %p2214, %p2211;
	setp.eq.s64 	%p2216, %rd642, 0;
	or.pred  	%p2217, %p2216, %p2215;
	setp.eq.s64 	%p2218, %rd642, 9218868437227405312;
	or.pred  	%p2219, %p2217, %p2218;
	setp.gt.s64 	%p2220, %rd642, 9218868437227405312;
	or.pred  	%p2221, %p2219, %p2220;
	or.pred  	%p2222, %p2221, %p2213;
	abs.f64 	%fd7648, %fd8383;
	setp.equ.f64 	%p2223, %fd7648, 0d7FF0000000000000;
	or.pred  	%p2224, %p2222, %p2223;
	setp.leu.f64 	%p2225, %fd8383, 0d0000000000000000;
	or.pred  	%p2226, %p2224, %p2225;
	abs.f64 	%fd7650, %fd1602;
	setp.equ.f64 	%p2227, %fd7650, 0d7FF0000000000000;
	or.pred  	%p2228, %p2226, %p2227;
	@%p2228 bra 	$L__BB2_1394;
	setp.ne.s32 	%p2229, %r1069, 0;
	@%p2229 bra 	$L__BB2_1388;
	setp.ltu.f64 	%p2232, %fd1602, 0d0000000000000000;
	@%p2232 bra 	$L__BB2_1387;
	add.f64 	%fd8387, %fd8383, 0dBFF0000000000000;
	mul.f64 	%fd8388, %fd8387, %fd1602;
	bra.uni 	$L__BB2_1393;
$L__BB2_1387:
	mov.f64 	%fd7669, 0d3FF0000000000000;
	sub.f64 	%fd8387, %fd7669, %fd1600;
	mul.f64 	%fd8388, %fd8387, %fd1602;
	bra.uni 	$L__BB2_1393;
$L__BB2_1388:
	add.f64 	%fd8387, %fd8383, 0dBFF0000000000000;
	mov.f64 	%fd7652, 0d3FF0000000000000;
	sub.f64 	%fd1624, %fd7652, %fd1600;
	setp.leu.f64 	%p2230, %fd1602, 0d3FF0000000000000;
	@%p2230 bra 	$L__BB2_1390;
	mul.f64 	%fd8388, %fd8387, %fd1602;
	bra.uni 	$L__BB2_1393;
$L__BB2_1390:
	setp.geu.f64 	%p2231, %fd1602, 0dBFF0000000000000;
	@%p2231 bra 	$L__BB2_1392;
	mul.f64 	%fd8388, %fd1624, %fd1602;
	mov.f64 	%fd8387, %fd1624;
	bra.uni 	$L__BB2_1393;
$L__BB2_1392:
	add.f64 	%fd7653, %fd1624, %fd8387;
	mul.f64 	%fd7654, %fd7653, 0d3FE0000000000000;
	sub.f64 	%fd7655, %fd8387, %fd1624;
	mul.f64 	%fd7656, %fd7655, 0d3FB0000000000000;
	mul.f64 	%fd7657, %fd1602, %fd1602;
	mul.f64 	%fd7658, %fd1602, %fd7657;
	mul.f64 	%fd7659, %fd7657, %fd7657;
	mul.f64 	%fd7660, %fd1602, %fd7659;
	mul.f64 	%fd7661, %fd7658, %fd7658;
	mul.f64 	%fd7662, %fd7659, 0dC024000000000000;
	fma.rn.f64 	%fd7663, %fd7661, 0d4008000000000000, %fd7662;
	fma.rn.f64 	%fd7664, %fd7657, 0d402E000000000000, %fd7663;
	mul.f64 	%fd7665, %fd7658, 0dC044000000000000;
	fma.rn.f64 	%fd7666, %fd7660, 0d4032000000000000, %fd7665;
	fma.rn.f64 	%fd7667, %fd1602, 0d403E000000000000, %fd7666;
	mul.f64 	%fd7668, %fd7656, %fd7664;
	fma.rn.f64 	%fd8388, %fd1602, %fd7654, %fd7668;
	fma.rn.f64 	%fd8387, %fd7656, %fd7667, %fd7654;
$L__BB2_1393:
	add.f64 	%fd7670, %fd8388, 0d3FF0000000000000;
	mov.b64 	%rd645, %fd7670;
	setp.lt.s64 	%p2233, %rd645, 0;
	and.b64  	%rd646, %rd645, 9223372036854775807;
	add.s64 	%rd647, %rd646, -4503599627370496;
	setp.lt.u64 	%p2234, %rd647, 9214364837600034816;
	and.pred  	%p2235, %p2234, %p2233;
	add.s64 	%rd648, %rd646, -1;
	setp.lt.u64 	%p2236, %rd648, 4503599627370495;
	and.pred  	%p2237, %p2236, %p2233;
	setp.eq.s64 	%p2238, %rd645, 0;
	or.pred  	%p2239, %p2238, %p2237;
	setp.eq.s64 	%p2240, %rd646, 9218868437227405312;
	or.pred  	%p2241, %p2239, %p2240;
	setp.gt.s64 	%p2242, %rd646, 9218868437227405312;
	or.pred  	%p2243, %p2241, %p2242;
	or.pred  	%p2244, %p2243, %p2235;
	selp.f64 	%fd7671, 0d0000000000000000, %fd8387, %p2244;
	selp.f64 	%fd7672, 0d0010000000000000, %fd7670, %p2244;
	div.rn.f64 	%fd8389, %fd7671, %fd7672;
$L__BB2_1394:
	mul.f64 	%fd1633, %fd1597, %fd8389;
	mov.b64 	%rd653, %fd1633;
	and.b64  	%rd654, %rd653, 9223372036854775807;
	add.s64 	%rd655, %rd654, -4503599627370496;
	setp.gt.u64 	%p2272, %rd655, 9214364837600034815;
	add.s64 	%rd656, %rd654, -1;
	setp.gt.u64 	%p2273, %rd656, 4503599627370494;
	and.pred  	%p2274, %p2273, %p2272;
	@%p2274 bra 	$L__BB2_1396;
	mul.wide.u32 	%rd657, %r1068, 8;
	add.s64 	%rd658, %rd5, %rd657;
	ld.global.f64 	%fd7742, [%rd658];
	add.f64 	%fd7743, %fd1633, %fd7742;
	st.global.f64 	[%rd658], %fd7743;
$L__BB2_1396:
	add.s32 	%r4068, %r4068, 1;
	setp.ne.s32 	%p2275, %r4068, %r1034;
	@%p2275 bra 	$L__BB2_1364;
$L__BB2_1397:
	ld.param.u32 	%r3706, [unbinned_batch_nll_grad_param_13];
	add.s32 	%r4057, %r4057, 1;
	setp.ne.s32 	%p2276, %r4057, %r3706;
	@%p2276 bra 	$L__BB2_1316;
$L__BB2_1398:
	ld.param.u32 	%r3720, [unbinned_batch_nll_grad_param_16];
	sub.f64 	%fd8393, %fd8390, %fd1549;
	setp.eq.s32 	%p2277, %r3720, 0;
	@%p2277 bra 	$L__BB2_1439;
	ld.param.u32 	%r3721, [unbinned_batch_nll_grad_param_16];
	ld.param.u64 	%rd708, [unbinned_batch_nll_grad_param_9];
	cvta.to.global.u64 	%rd39, %rd708;
	and.b32  	%r1092, %r3721, 7;
	setp.lt.u32 	%p2278, %r3721, 8;
	mov.b32 	%r4079, 0;
	@%p2278 bra 	$L__BB2_1418;
	ld.param.u32 	%r3722, [unbinned_batch_nll_grad_param_16];
	and.b32  	%r4079, %r3722, -8;
	neg.s32 	%r4077, %r4079;
	add.s64 	%rd712, %rd39, 96;
$L__BB2_1401:
	.pragma "nounroll";
	ld.param.u32 	%r3686, [unbinned_batch_nll_grad_param_12];
	ld.global.nc.u32 	%r1096, [%rd712+-80];
	setp.ge.u32 	%p2279, %r1096, %r3686;
	@%p2279 bra 	$L__BB2_1403;
	ld.global.nc.f64 	%fd7745, [%rd712+-88];
	ld.global.nc.f64 	%fd7746, [%rd712+-96];
	shl.b32 	%r3629, %r1096, 3;
	add.s32 	%r3631, %r3527, %r3629;
	ld.shared.f64 	%fd7747, [%r3631];
	sub.f64 	%fd7748, %fd7747, %fd7746;
	mul.f64 	%fd7749, %fd7745, %fd7748;
	mul.f64 	%fd7750, %fd7749, 0d3FE0000000000000;
	fma.rn.f64 	%fd8393, %fd7749, %fd7750, %fd8393;
	mul.wide.u32 	%rd659, %r1096, 8;
	add.s64 	%rd660, %rd5, %rd659;
	ld.global.f64 	%fd7751, [%rd660];
	fma.rn.f64 	%fd7752, %fd7745, %fd7749, %fd7751;
	st.global.f64 	[%rd660], %fd7752;
$L__BB2_1403:
	ld.param.u32 	%r3687, [unbinned_batch_nll_grad_param_12];
	ld.global.nc.u32 	%r1097, [%rd712+-56];
	setp.ge.u32 	%p2280, %r1097, %r3687;
	@%p2280 bra 	$L__BB2_1405;
	ld.global.nc.f64 	%fd7753, [%rd712+-64];
	ld.global.nc.f64 	%fd7754, [%rd712+-72];
	shl.b32 	%r3632, %r1097, 3;
	add.s32 	%r3634, %r3527, %r3632;
	ld.shared.f64 	%fd7755, [%r3634];
	sub.f64 	%fd7756, %fd7755, %fd7754;
	mul.f64 	%fd7757, %fd7753, %fd7756;
	mul.f64 	%fd7758, %fd7757, 0d3FE0000000000000;
	fma.rn.f64 	%fd8393, %fd7757, %fd7758, %fd8393;
	mul.wide.u32 	%rd661, %r1097, 8;
	add.s64 	%rd662, %rd5, %rd661;
	ld.global.f64 	%fd7759, [%rd662];
	fma.rn.f64 	%fd7760, %fd7753, %fd7757, %fd7759;
	st.global.f64 	[%rd662], %fd7760;
$L__BB2_1405:
	ld.param.u32 	%r3688, [unbinned_batch_nll_grad_param_12];
	ld.global.nc.u32 	%r1098, [%rd712+-32];
	setp.ge.u32 	%p2281, %r1098, %r3688;
	@%p2281 bra 	$L__BB2_1407;
	ld.global.nc.f64 	%fd7761, [%rd712+-40];
	ld.global.nc.f64 	%fd7762, [%rd712+-48];
	shl.b32 	%r3635, %r1098, 3;
	add.s32 	%r3637, %r3527, %r3635;
	ld.shared.f64 	%fd7763, [%r3637];
	sub.f64 	%fd7764, %fd7763, %fd7762;
	mul.f64 	%fd7765, %fd7761, %fd7764;
	mul.f64 	%fd7766, %fd7765, 0d3FE0000000000000;
	fma.rn.f64 	%fd8393, %fd7765, %fd7766, %fd8393;
	mul.wide.u32 	%rd663, %r1098, 8;
	add.s64 	%rd664, %rd5, %rd663;
	ld.global.f64 	%fd7767, [%rd664];
	fma.rn.f64 	%fd7768, %fd7761, %fd7765, %fd7767;
	st.global.f64 	[%rd664], %fd7768;
$L__BB2_1407:
	ld.param.u32 	%r3689, [unbinned_batch_nll_grad_param_12];
	ld.global.nc.u32 	%r1099, [%rd712+-8];
	setp.ge.u32 	%p2282, %r1099, %r3689;
	@%p2282 bra 	$L__BB2_1409;
	ld.global.nc.f64 	%fd7769, [%rd712+-16];
	ld.global.nc.f64 	%fd7770, [%rd712+-24];
	shl.b32 	%r3638, %r1099, 3;
	add.s32 	%r3640, %r3527, %r3638;
	ld.shared.f64 	%fd7771, [%r3640];
	sub.f64 	%fd7772, %fd7771, %fd7770;
	mul.f64 	%fd7773, %fd7769, %fd7772;
	mul.f64 	%fd7774, %fd7773, 0d3FE0000000000000;
	fma.rn.f64 	%fd8393, %fd7773, %fd7774, %fd8393;
	mul.wide.u32 	%rd665, %r1099, 8;
	add.s64 	%rd666, %rd5, %rd665;
	ld.global.f64 	%fd7775, [%rd666];
	fma.rn.f64 	%fd7776, %fd7769, %fd7773, %fd7775;
	st.global.f64 	[%rd666], %fd7776;
$L__BB2_1409:
	ld.param.u32 	%r3690, [unbinned_batch_nll_grad_param_12];
	ld.global.nc.u32 	%r1100, [%rd712+16];
	setp.ge.u32 	%p2283, %r1100, %r3690;
	@%p2283 bra 	$L__BB2_1411;
	ld.global.nc.f64 	%fd7777, [%rd712+8];
	ld.global.nc.f64 	%fd7778, [%rd712];
	shl.b32 	%r3641, %r1100, 3;
	add.s32 	%r3643, %r3527, %r3641;
	ld.shared.f64 	%fd7779, [%r3643];
	sub.f64 	%fd7780, %fd7779, %fd7778;
	mul.f64 	%fd7781, %fd7777, %fd7780;
	mul.f64 	%fd7782, %fd7781, 0d3FE0000000000000;
	fma.rn.f64 	%fd8393, %fd7781, %fd7782, %fd8393;
	mul.wide.u32 	%rd667, %r1100, 8;
	add.s64 	%rd668, %rd5, %rd667;
	ld.global.f64 	%fd7783, [%rd668];
	fma.rn.f64 	%fd7784, %fd7777, %fd7781, %fd7783;
	st.global.f64 	[%rd668], %fd7784;
$L__BB2_1411:
	ld.param.u32 	%r3691, [unbinned_batch_nll_grad_param_12];
	ld.global.nc.u32 	%r1101, [%rd712+40];
	setp.ge.u32 	%p2284, %r1101, %r3691;
	@%p2284 bra 	$L__BB2_1413;
	ld.global.nc.f64 	%fd7785, [%rd712+32];
	ld.global.nc.f64 	%fd7786, [%rd712+24];
	shl.b32 	%r3644, %r1101, 3;
	add.s32 	%r3646, %r3527, %r3644;
	ld.shared.f64 	%fd7787, [%r3646];
	sub.f64 	%fd7788, %fd7787, %fd7786;
	mul.f64 	%fd7789, %fd7785, %fd7788;
	mul.f64 	%fd7790, %fd7789, 0d3FE0000000000000;
	fma.rn.f64 	%fd8393, %fd7789, %fd7790, %fd8393;
	mul.wide.u32 	%rd669, %r1101, 8;
	add.s64 	%rd670, %rd5, %rd669;
	ld.global.f64 	%fd7791, [%rd670];
	fma.rn.f64 	%fd7792, %fd7785, %fd7789, %fd7791;
	st.global.f64 	[%rd670], %fd7792;
$L__BB2_1413:
	ld.param.u32 	%r3692, [unbinned_batch_nll_grad_param_12];
	ld.global.nc.u32 	%r1102, [%rd712+64];
	setp.ge.u32 	%p2285, %r1102, %r3692;
	@%p2285 bra 	$L__BB2_1415;
	ld.global.nc.f64 	%fd7793, [%rd712+56];
	ld.global.nc.f64 	%fd7794, [%rd712+48];
	shl.b32 	%r3647, %r1102, 3;
	add.s32 	%r3649, %r3527, %r3647;
	ld.shared.f64 	%fd7795, [%r3649];
	sub.f64 	%fd7796, %fd7795, %fd7794;
	mul.f64 	%fd7797, %fd7793, %fd7796;
	mul.f64 	%fd7798, %fd7797, 0d3FE0000000000000;
	fma.rn.f64 	%fd8393, %fd7797, %fd7798, %fd8393;
	mul.wide.u32 	%rd671, %r1102, 8;
	add.s64 	%rd672, %rd5, %rd671;
	ld.global.f64 	%fd7799, [%rd672];
	fma.rn.f64 	%fd7800, %fd7793, %fd7797, %fd7799;
	st.global.f64 	[%rd672], %fd7800;
$L__BB2_1415:
	ld.param.u32 	%r3693, [unbinned_batch_nll_grad_param_12];
	ld.global.nc.u32 	%r1103, [%rd712+88];
	setp.ge.u32 	%p2286, %r1103, %r3693;
	@%p2286 bra 	$L__BB2_1417;
	ld.global.nc.f64 	%fd7801, [%rd712+80];
	ld.global.nc.f64 	%fd7802, [%rd712+72];
	shl.b32 	%r3650, %r1103, 3;
	add.s32 	%r3652, %r3527, %r3650;
	ld.shared.f64 	%fd7803, [%r3652];
	sub.f64 	%fd7804, %fd7803, %fd7802;
	mul.f64 	%fd7805, %fd7801, %fd7804;
	mul.f64 	%fd7806, %fd7805, 0d3FE0000000000000;
	fma.rn.f64 	%fd8393, %fd7805, %fd7806, %fd8393;
	mul.wide.u32 	%rd673, %r1103, 8;
	add.s64 	%rd674, %rd5, %rd673;
	ld.global.f64 	%fd7807, [%rd674];
	fma.rn.f64 	%fd7808, %fd7801, %fd7805, %fd7807;
	st.global.f64 	[%rd674], %fd7808;
$L__BB2_1417:
	add.s32 	%r4077, %r4077, 8;
	add.s64 	%rd712, %rd712, 192;
	setp.ne.s32 	%p2287, %r4077, 0;
	@%p2287 bra 	$L__BB2_1401;
$L__BB2_1418:
	setp.eq.s32 	%p2288, %r1092, 0;
	@%p2288 bra 	$L__BB2_1439;
	ld.param.u32 	%r3723, [unbinned_batch_nll_grad_param_16];
	and.b32  	%r1106, %r3723, 3;
	setp.lt.u32 	%p2289, %r1092, 4;
	@%p2289 bra 	$L__BB2_1429;
	ld.param.u32 	%r3694, [unbinned_batch_nll_grad_param_12];
	mul.wide.u32 	%rd675, %r4079, 24;
	add.s64 	%rd43, %rd39, %rd675;
	ld.global.nc.u32 	%r1107, [%rd43+16];
	setp.ge.u32 	%p2290, %r1107, %r3694;
	@%p2290 bra 	$L__BB2_1422;
	ld.global.nc.f64 	%fd7810, [%rd43+8];
	ld.global.nc.f64 	%fd7811, [%rd43];
	shl.b32 	%r3653, %r1107, 3;
	add.s32 	%r3655, %r3527, %r3653;
	ld.shared.f64 	%fd7812, [%r3655];
	sub.f64 	%fd7813, %fd7812, %fd7811;
	mul.f64 	%fd7814, %fd7810, %fd7813;
	mul.f64 	%fd7815, %fd7814, 0d3FE0000000000000;
	fma.rn.f64 	%fd8393, %fd7814, %fd7815, %fd8393;
	mul.wide.u32 	%rd676, %r1107, 8;
	add.s64 	%rd677, %rd5, %rd676;
	ld.global.f64 	%fd7816, [%rd677];
	fma.rn.f64 	%fd7817, %fd7810, %fd7814, %fd7816;
	st.global.f64 	[%rd677], %fd7817;
$L__BB2_1422:
	ld.param.u32 	%r3695, [unbinned_batch_nll_grad_param_12];
	ld.global.nc.u32 	%r1108, [%rd43+40];
	setp.ge.u32 	%p2291, %r1108, %r3695;
	@%p2291 bra 	$L__BB2_1424;
	ld.global.nc.f64 	%fd7818, [%rd43+32];
	ld.global.nc.f64 	%fd7819, [%rd43+24];
	shl.b32 	%r3656, %r1108, 3;
	add.s32 	%r3658, %r3527, %r3656;
	ld.shared.f64 	%fd7820, [%r3658];
	sub.f64 	%fd7821, %fd7820, %fd7819;
	mul.f64 	%fd7822, %fd7818, %fd7821;
	mul.f64 	%fd7823, %fd7822, 0d3FE0000000000000;
	fma.rn.f64 	%fd8393, %fd7822, %fd7823, %fd8393;
	mul.wide.u32 	%rd678, %r1108, 8;
	add.s64 	%rd679, %rd5, %rd678;
	ld.global.f64 	%fd7824, [%rd679];
	fma.rn.f64 	%fd7825, %fd7818, %fd7822, %fd7824;
	st.global.f64 	[%rd679], %fd7825;
$L__BB2_1424:
	ld.param.u32 	%r3696, [unbinned_batch_nll_grad_param_12];
	ld.global.nc.u32 	%r1109, [%rd43+64];
	setp.ge.u32 	%p2292, %r1109, %r3696;
	@%p2292 bra 	$L__BB2_1426;
	ld.global.nc.f64 	%fd7826, [%rd43+56];
	ld.global.nc.f64 	%fd7827, [%rd43+48];
	shl.b32 	%r3659, %r1109, 3;
	add.s32 	%r3661, %r3527, %r3659;
	ld.shared.f64 	%fd7828, [%r3661];
	sub.f64 	%fd7829, %fd7828, %fd7827;
	mul.f64 	%fd7830, %fd7826, %fd7829;
	mul.f64 	%fd7831, %fd7830, 0d3FE0000000000000;
	fma.rn.f64 	%fd8393, %fd7830, %fd7831, %fd8393;
	mul.wide.u32 	%rd680, %r1109, 8;
	add.s64 	%rd681, %rd5, %rd680;
	ld.global.f64 	%fd7832, [%rd681];
	fma.rn.f64 	%fd7833, %fd7826, %fd7830, %fd7832;
	st.global.f64 	[%rd681], %fd7833;
$L__BB2_1426:
	ld.param.u32 	%r3697, [unbinned_batch_nll_grad_param_12];
	ld.global.nc.u32 	%r1110, [%rd43+88];
	setp.ge.u32 	%p2293, %r1110, %r3697;
	@%p2293 bra 	$L__BB2_1428;
	ld.global.nc.f64 	%fd7834, [%rd43+80];
	ld.global.nc.f64 	%fd7835, [%rd43+72];
	shl.b32 	%r3662, %r1110, 3;
	add.s32 	%r3664, %r3527, %r3662;
	ld.shared.f64 	%fd7836, [%r3664];
	sub.f64 	%fd7837, %fd7836, %fd7835;
	mul.f64 	%fd7838, %fd7834, %fd7837;
	mul.f64 	%fd7839, %fd7838, 0d3FE0000000000000;
	fma.rn.f64 	%fd8393, %fd7838, %fd7839, %fd8393;
	mul.wide.u32 	%rd682, %r1110, 8;
	add.s64 	%rd683, %rd5, %rd682;
	ld.global.f64 	%fd7840, [%rd683];
	fma.rn.f64 	%fd7841, %fd7834, %fd7838, %fd7840;
	st.global.f64 	[%rd683], %fd7841;
$L__BB2_1428:
	add.s32 	%r4079, %r4079, 4;
$L__BB2_1429:
	setp.eq.s32 	%p2294, %r1106, 0;
	@%p2294 bra 	$L__BB2_1439;
	setp.eq.s32 	%p2295, %r1106, 1;
	@%p2295 bra 	$L__BB2_1436;
	ld.param.u32 	%r3698, [unbinned_batch_nll_grad_param_12];
	mul.wide.u32 	%rd684, %r4079, 24;
	add.s64 	%rd44, %rd39, %rd684;
	ld.global.nc.u32 	%r1113, [%rd44+16];
	setp.ge.u32 	%p2296, %r1113, %r3698;
	@%p2296 bra 	$L__BB2_1433;
	ld.global.nc.f64 	%fd7843, [%rd44+8];
	ld.global.nc.f64 	%fd7844, [%rd44];
	shl.b32 	%r3665, %r1113, 3;
	add.s32 	%r3667, %r3527, %r3665;
	ld.shared.f64 	%fd7845, [%r3667];
	sub.f64 	%fd7846, %fd7845, %fd7844;
	mul.f64 	%fd7847, %fd7843, %fd7846;
	mul.f64 	%fd7848, %fd7847, 0d3FE0000000000000;
	fma.rn.f64 	%fd8393, %fd7847, %fd7848, %fd8393;
	mul.wide.u32 	%rd685, %r1113, 8;
	add.s64 	%rd686, %rd5, %rd685;
	ld.global.f64 	%fd7849, [%rd686];
	fma.rn.f64 	%fd7850, %fd7843, %fd7847, %fd7849;
	st.global.f64 	[%rd686], %fd7850;
$L__BB2_1433:
	ld.param.u32 	%r3699, [unbinned_batch_nll_grad_param_12];
	ld.global.nc.u32 	%r1114, [%rd44+40];
	setp.ge.u32 	%p2297, %r1114, %r3699;
	@%p2297 bra 	$L__BB2_1435;
	ld.global.nc.f64 	%fd7851, [%rd44+32];
	ld.global.nc.f64 	%fd7852, [%rd44+24];
	shl.b32 	%r3668, %r1114, 3;
	add.s32 	%r3670, %r3527, %r3668;
	ld.shared.f64 	%fd7853, [%r3670];
	sub.f64 	%fd7854, %fd7853, %fd7852;
	mul.f64 	%fd7855, %fd7851, %fd7854;
	mul.f64 	%fd7856, %fd7855, 0d3FE0000000000000;
	fma.rn.f64 	%fd8393, %fd7855, %fd7856, %fd8393;
	mul.wide.u32 	%rd687, %r1114, 8;
	add.s64 	%rd688, %rd5, %rd687;
	ld.global.f64 	%fd7857, [%rd688];
	fma.rn.f64 	%fd7858, %fd7851, %fd7855, %fd7857;
	st.global.f64 	[%rd688], %fd7858;
$L__BB2_1435:
	add.s32 	%r4079, %r4079, 2;
$L__BB2_1436:
	ld.param.u32 	%r3724, [unbinned_batch_nll_grad_param_16];
	and.b32  	%r3671, %r3724, 1;
	setp.eq.b32 	%p2298, %r3671, 1;
	not.pred 	%p2299, %p2298;
	@%p2299 bra 	$L__BB2_1439;
	ld.param.u32 	%r3700, [unbinned_batch_nll_grad_param_12];
	mul.wide.u32 	%rd689, %r4079, 24;
	add.s64 	%rd45, %rd39, %rd689;
	ld.global.nc.u32 	%r1117, [%rd45+16];
	setp.ge.u32 	%p2300, %r1117, %r3700;
	@%p2300 bra 	$L__BB2_1439;
	ld.global.nc.f64 	%fd7859, [%rd45+8];
	ld.global.nc.f64 	%fd7860, [%rd45];
	shl.b32 	%r3672, %r1117, 3;
	add.s32 	%r3674, %r3527, %r3672;
	ld.shared.f64 	%fd7861, [%r3674];
	sub.f64 	%fd7862, %fd7861, %fd7860;
	mul.f64 	%fd7863, %fd7859, %fd7862;
	mul.f64 	%fd7864, %fd7863, 0d3FE0000000000000;
	fma.rn.f64 	%fd8393, %fd7863, %fd7864, %fd8393;
	mul.wide.u32 	%rd690, %r1117, 8;
	add.s64 	%rd691, %rd5, %rd690;
	ld.global.f64 	%fd7865, [%rd691];
	fma.rn.f64 	%fd7866, %fd7859, %fd7863, %fd7865;
	st.global.f64 	[%rd691], %fd7866;
$L__BB2_1439:
	ld.param.f64 	%fd7868, [unbinned_batch_nll_grad_param_17];
	ld.param.u64 	%rd709, [unbinned_batch_nll_grad_param_10];
	mov.u32 	%r3675, %ctaid.x;
	add.f64 	%fd7867, %fd7868, %fd8393;
	cvta.to.global.u64 	%rd692, %rd709;
	mul.wide.u32 	%rd693, %r3675, 8;
	add.s64 	%rd694, %rd692, %rd693;
	st.global.f64 	[%rd694], %fd7867;
$L__BB2_1440:
	ret;
$L__BB2_1441:
	add.s32 	%r1924, %r3809, -1;
	mul.wide.u32 	%rd232, %r1924, 8;
	add.s64 	%rd233, %rd14, %rd232;
	ld.global.nc.f64 	%fd8049, [%rd233+8];
	bra.uni 	$L__BB2_378;
$L__BB2_1442:
	add.s32 	%r3476, %r4043, -1;
	mul.wide.u32 	%rd583, %r3476, 8;
	add.s64 	%rd584, %rd33, %rd583;
	ld.global.nc.f64 	%fd8355, [%rd584+8];
	bra.uni 	$L__BB2_1265;

}
	// .globl	unbinned_batch_nll_only
.visible .entry unbinned_batch_nll_only(
	.param .u64 .ptr .align 1 unbinned_batch_nll_only_param_0,
	.param .u64 .ptr .align 1 unbinned_batch_nll_only_param_1,
	.param .u64 .ptr .align 1 unbinned_batch_nll_only_param_2,
	.param .u64 .ptr .align 1 unbinned_batch_nll_only_param_3,
	.param .u64 .ptr .align 1 unbinned_batch_nll_only_param_4,
	.param .u64 .ptr .align 1 unbinned_batch_nll_only_param_5,
	.param .u64 .ptr .align 1 unbinned_batch_nll_only_param_6,
	.param .u64 .ptr .align 1 unbinned_batch_nll_only_param_7,
	.param .u64 .ptr .align 1 unbinned_batch_nll_only_param_8,
	.param .u64 .ptr .align 1 unbinned_batch_nll_only_param_9,
	.param .u64 .ptr .align 1 unbinned_batch_nll_only_param_10,
	.param .u32 unbinned_batch_nll_only_param_11,
	.param .u32 unbinned_batch_nll_only_param_12,
	.param .u32 unbinned_batch_nll_only_param_13,
	.param .u32 unbinned_batch_nll_only_param_14,
	.param .u32 unbinned_batch_nll_only_param_15,
	.param .f64 unbinned_batch_nll_only_param_16,
	.param .u32 unbinned_batch_nll_only_param_17
)
{
	.reg .pred 	%p<792>;
	.reg .b32 	%r<1540>;
	.reg .b32 	%f<24>;
	.reg .b64 	%rd<287>;
	.reg .b64 	%fd<2995>;

	ld.param.u64 	%rd14, [unbinned_batch_nll_only_param_0];
	ld.param.u64 	%rd16, [unbinned_batch_nll_only_param_2];
	ld.param.u64 	%rd17, [unbinned_batch_nll_only_param_3];
	ld.param.u64 	%rd18, [unbinned_batch_nll_only_param_4];
	ld.param.u32 	%r379, [unbinned_batch_nll_only_param_17];
	mov.u32 	%r1, %ctaid.x;
	setp.ge.u32 	%p23, %r1, %r379;
	@%p23 bra 	$L__BB3_471;
	cvta.to.global.u64 	%rd25, %rd16;
	mul.wide.u32 	%rd26, %r1, 4;
	add.s64 	%rd27, %rd25, %rd26;
	ld.global.nc.u32 	%r2, [%rd27];
	cvt.u64.u32 	%rd1, %r2;
	ld.global.nc.u32 	%r3, [%rd27+4];
	setp.lt.u32 	%p24, %r3, %r2;
	@%p24 bra 	$L__BB3_471;
	ld.param.u32 	%r1410, [unbinned_batch_nll_only_param_11];
	cvt.u32.u64 	%r380, %rd1;
	sub.s32 	%r4, %r3, %r380;
	mov.u32 	%r1431, %tid.x;
	mov.u32 	%r6, %ntid.x;
	setp.ge.u32 	%p25, %r1431, %r1410;
	@%p25 bra 	$L__BB3_5;
	ld.param.u32 	%r1411, [unbinned_batch_nll_only_param_11];
	cvta.to.global.u64 	%rd2, %rd14;
	mul.wide.u32 	%rd3, %r1411, %r1;
	mov.u32 	%r382, shared;
	mov.u32 	%r1430, %r1431;
$L__BB3_4:
	ld.param.u32 	%r1412, [unbinned_batch_nll_only_param_11];
	cvt.u64.u32 	%rd28, %r1430;
	add.s64 	%rd29, %rd3, %rd28;
	shl.b64 	%rd30, %rd29, 3;
	add.s64 	%rd31, %rd2, %rd30;
	ld.global.nc.f64 	%fd533, [%rd31];
	shl.b32 	%r381, %r1430, 3;
	add.s32 	%r383, %r382, %r381;
	st.shared.f64 	[%r383], %fd533;
	add.s32 	%r1430, %r1430, %r6;
	setp.lt.u32 	%p26, %r1430, %r1412;
	@%p26 bra 	$L__BB3_4;
$L__BB3_5:
	bar.sync 	0;
	cvta.to.global.u64 	%rd32, %rd17;
	ld.global.nc.f64 	%fd1, [%rd32];
	cvta.to.global.u64 	%rd33, %rd18;
	ld.global.nc.f64 	%fd2, [%rd33];
	setp.ge.u32 	%p27, %r1431, %r4;
	mov.f64 	%fd2972, 0d0000000000000000;
	@%p27 bra 	$L__BB3_406;
	mov.b32 	%r384, 1127219200;
	mov.b32 	%r385, -2147483648;
	mov.b64 	%fd3, {%r385, %r384};
	sub.f64 	%fd536, %fd2, %fd1;
	mov.b64 	%rd34, %fd536;
	setp.lt.s64 	%p28, %rd34, 0;
	and.b64  	%rd35, %rd34, 9223372036854775807;
	add.s64 	%rd36, %rd35, -4503599627370496;
	setp.lt.u64 	%p29, %rd36, 9214364837600034816;
	and.pred  	%p30, %p29, %p28;
	add.s64 	%rd37, %rd35, -1;
	setp.lt.u64 	%p31, %rd37, 4503599627370495;
	and.pred  	%p32, %p31, %p28;
	setp.eq.s64 	%p33, %rd35, 0;
	or.pred  	%p34, %p33, %p32;
	setp.eq.s64 	%p35, %rd35, 9218868437227405312;
	or.pred  	%p36, %p34, %p35;
	setp.gt.s64 	%p37, %rd35, 9218868437227405312;
	or.pred  	%p2, %p36, %p30;
	or.pred  	%p1, %p2, %p37;
	abs.f64 	%fd4, %fd1;
	abs.f64 	%fd5, %fd2;
	{
	.reg .b32 %temp; 
	mov.b64 	{%temp, %r386}, %fd536;
	}
	{
	.reg .b32 %temp; 
	mov.b64 	{%r387, %temp}, %fd536;
	}
	setp.lt.s32 	%p38, %r386, 1048576;
	mul.f64 	%fd537, %fd536, 0d4350000000000000;
	{
	.reg .b32 %temp; 
	mov.b64 	{%temp, %r388}, %fd537;
	}
	{
	.reg .b32 %temp; 
	mov.b64 	{%r389, %temp}, %fd537;
	}
	mov.f64 	%fd538, 0d0010000000000000;
	{
	.reg .b32 %temp; 
	mov.b64 	{%temp, %r390}, %fd538;
	}
	{
	.reg .b32 %temp; 
	mov.b64 	{%r391, %temp}, %fd538;
	}
	setp.lt.s32 	%p39, %r390, 1048576;
	mov.f64 	%fd539, 0d0370000000000000;
	{
	.reg .b32 %temp; 
	mov.b64 	{%temp, %r392}, %fd539;
	}
	{
	.reg .b32 %temp; 
	mov.b64 	{%r393, %temp}, %fd539;
	}
	selp.f64 	%fd540, %fd537, %fd536, %p38;
	selp.b32 	%r394, %r388, %r386, %p38;
	selp.b32 	%r395, %r389, %r387, %p38;
	add.s32 	%r9, %r394, -2146435072;
	fma.rn.f64 	%fd541, %fd540, 0d7FF0000000000000, 0d7FF0000000000000;
	{
	.reg .b32 %temp; 
	mov.b64 	{%temp, %r396}, %fd540;
	}
	and.b32  	%r397, %r396, 2147483647;
	setp.eq.s32 	%p40, %r397, 0;
	selp.f64 	%fd6, 0dFFF0000000000000, %fd541, %p40;
	selp.b32 	%r398, -1077, -1023, %p38;
	shr.u32 	%r399, %r394, 20;
	add.s32 	%r10, %r398, %r399;
	and.b32  	%r400, %r394, 1048575;
	or.b32  	%r11, %r400, 1072693248;
	mov.b64 	%fd7, {%r395, %r11};
	{
	.reg .b32 %temp; 
	mov.b64 	{%r401, %temp}, %fd7;
	}
	{
	.reg .b32 %temp; 
	mov.b64 	{%temp, %r402}, %fd7;
	}
	add.s32 	%r403, %r402, -1048576;
	mov.b64 	%fd8, {%r401, %r403};
	selp.b32 	%r404, %r392, %r390, %p39;
	selp.b32 	%r405, %r393, %r391, %p39;
	add.s32 	%r12, %r404, -2146435072;
	selp.f64 	%fd542, 0d0370000000000000, 0d0010000000000000, %p39;
	fma.rn.f64 	%fd543, %fd542, 0d7FF0000000000000, 0d7FF0000000000000;
	{
	.reg .b32 %temp; 
	mov.b64 	{%temp, %r406}, %fd542;
	}
	and.b32  	%r407, %r406, 2147483647;
	setp.eq.s32 	%p41, %r407, 0;
	selp.f64 	%fd9, 0dFFF0000000000000, %fd543, %p41;
	selp.b32 	%r408, -1077, -1023, %p39;
	shr.u32 	%r409, %r404, 20;
	add.s32 	%r13, %r408, %r409;
	and.b32  	%r410, %r404, 1048575;
	or.b32  	%r14, %r410, 1072693248;
	mov.b64 	%fd10, {%r405, %r14};
	{
	.reg .b32 %temp; 
	mov.b64 	{%r411, %temp}, %fd10;
	}
	{
	.reg .b32 %temp; 
	mov.b64 	{%temp, %r412}, %fd10;
	}
	add.s32 	%r413, %r412, -1048576;
	mov.b64 	%fd11, {%r411, %r413};
	mov.f64 	%fd2972, 0d0000000000000000;
$L__BB3_7:
	ld.param.u32 	%r1414, [unbinned_batch_nll_only_param_12];
	ld.param.u64 	%rd276, [unbinned_batch_nll_only_param_1];
	setp.eq.s32 	%p42, %r1414, 0;
	cvt.u64.u32 	%rd38, %r1431;
	add.s64 	%rd40, %rd38, %rd1;
	cvta.to.global.u64 	%rd41, %rd276;
	shl.b64 	%rd42, %rd40, 3;
	add.s64 	%rd43, %rd41, %rd42;
	ld.global.nc.f64 	%fd13, [%rd43];
	mov.f64 	%fd2965, 0d0000000000000000;
	mov.f64 	%fd2964, 0dFFF0000000000000;
	@%p42 bra 	$L__BB3_396;
	add.f64 	%fd548, %fd13, %fd13;
	add.f64 	%fd549, %fd1, %fd2;
	sub.f64 	%fd550, %fd548, %fd549;
	sub.f64 	%fd551, %fd2, %fd1;
	div.rn.f64 	%fd552, %fd550, %fd551;
	setp.lt.f64 	%p43, %fd552, 0dBFF0000000000000;
	selp.f64 	%fd553, 0dBFF0000000000000, %fd552, %p43;
	setp.gt.f64 	%p44, %fd553, 0d3FF0000000000000;
	selp.f64 	%fd14, 0d3FF0000000000000, %fd553, %p44;
	abs.f64 	%fd15, %fd13;
	mov.f64 	%fd2964, 0dFFF0000000000000;
	mov.f64 	%fd2965, 0d0000000000000000;
	mov.b32 	%r1432, 0;
$L__BB3_9:
	ld.param.u64 	%rd277, [unbinned_batch_nll_only_param_5];
	cvta.to.global.u64 	%rd44, %rd277;
	mul.wide.u32 	%rd45, %r1432, 48;
	add.s64 	%rd4, %rd44, %rd45;
	ld.global.nc.f64 	%fd2848, [%rd4];
	ld.global.nc.u32 	%r17, [%rd4+8];
	ld.global.nc.v2.u32 	{%r415, %r18}, [%rd4+16];
	ld.global.nc.v2.u32 	{%r19, %r20}, [%rd4+24];
	ld.global.nc.v2.u32 	{%r21, %r22}, [%rd4+32];
	ld.global.nc.v2.u32 	{%r23, %r24}, [%rd4+40];
	setp.ne.s32 	%p45, %r415, 0;
	@%p45 bra 	$L__BB3_395;
	ld.global.nc.u32 	%r416, [%rd4+12];
	setp.eq.s32 	%p46, %r416, 0;
	@%p46 bra 	$L__BB3_15;
	setp.eq.s32 	%p47, %r416, 2;
	@%p47 bra 	$L__BB3_14;
	setp.ne.s32 	%p48, %r416, 1;
	@%p48 bra 	$L__BB3_395;
	shl.b32 	%r420, %r20, 3;
	mov.u32 	%r421, shared;
	add.s32 	%r422, %r421, %r420;
	ld.shared.f64 	%fd2848, [%r422];
	bra.uni 	$L__BB3_15;
$L__BB3_14:
	shl.b32 	%r417, %r20, 3;
	mov.u32 	%r418, shared;
	add.s32 	%r419, %r418, %r417;
	ld.shared.f64 	%fd554, [%r419];
	mul.f64 	%fd2848, %fd2848, %fd554;
$L__BB3_15:
	ld.param.u32 	%r1418, [unbinned_batch_nll_only_param_13];
	add.s32 	%r423, %r22, %r21;
	setp.gt.u32 	%p49, %r423, %r1418;
	setp.eq.s32 	%p50, %r22, 0;
	or.pred  	%p51, %p49, %p50;
	@%p51 bra 	$L__BB3_53;
	mov.b32 	%r1433, 0;
$L__BB3_17:
	ld.param.u64 	%rd279, [unbinned_batch_nll_only_param_6];
	add.s32 	%r426, %r1433, %r21;
	cvta.to.global.u64 	%rd46, %rd279;
	mul.wide.u32 	%rd47, %r426, 32;
	add.s64 	%rd48, %rd46, %rd47;
	ld.global.nc.v2.u32 	{%r425, %r427}, [%rd48];
	ld.global.nc.u32 	%r26, [%rd48+8];
	ld.global.nc.f64 	%fd23, [%rd48+16];
	ld.global.nc.f64 	%fd2840, [%rd48+24];
	shl.b32 	%r428, %r427, 3;
	mov.u32 	%r429, shared;
	add.s32 	%r430, %r429, %r428;
	ld.shared.f64 	%fd25, [%r430];
	setp.eq.s32 	%p52, %r425, 1;
	mov.f64 	%fd2847, 0d3FF0000000000000;
	@%p52 bra 	$L__BB3_41;
	setp.ne.s32 	%p53, %r425, 0;
	@%p53 bra 	$L__BB3_52;
	mov.b64 	%rd57, %fd23;
	setp.lt.s64 	%p81, %rd57, 0;
	and.b64  	%rd58, %rd57, 9223372036854775807;
	add.s64 	%rd59, %rd58, -4503599627370496;
	setp.lt.u64 	%p82, %rd59, 9214364837600034816;
	and.pred  	%p83, %p82, %p81;
	add.s64 	%rd60, %rd58, -1;
	setp.lt.u64 	%p84, %rd60, 4503599627370495;
	and.pred  	%p85, %p84, %p81;
	setp.eq.s64 	%p86, %rd58, 0;
	or.pred  	%p87, %p86, %p85;
	setp.eq.s64 	%p88, %rd58, 9218868437227405312;
	or.pred  	%p89, %p87, %p88;
	setp.gt.s64 	%p90, %rd58, 9218868437227405312;
	or.pred  	%p91, %p89, %p90;
	or.pred  	%p92, %p91, %p83;
	abs.f64 	%fd584, %fd2840;
	setp.equ.f64 	%p93, %fd584, 0d7FF0000000000000;
	or.pred  	%p94, %p92, %p93;
	setp.leu.f64 	%p95, %fd2840, 0d0000000000000000;
	or.pred  	%p96, %p94, %p95;
	abs.f64 	%fd586, %fd25;
	setp.equ.f64 	%p97, %fd586, 0d7FF0000000000000;
	or.pred  	%p98, %p96, %p97;
	@%p98 bra 	$L__BB3_52;
	setp.ltu.f64 	%p99, %fd25, 0d0000000000000000;
	@%p99 bra 	$L__BB3_31;
	{
	.reg .b32 %temp; 
	mov.b64 	{%temp, %r1434}, %fd2840;
	}
	{
	.reg .b32 %temp; 
	mov.b64 	{%r1435, %temp}, %fd2840;
	}
	setp.gt.s32 	%p100, %r1434, 1048575;
	mov.b32 	%r1436, -1023;
	@%p100 bra 	$L__BB3_23;
	mul.f64 	%fd2840, %fd2840, 0d4350000000000000;
	{
	.reg .b32 %temp; 
	mov.b64 	{%temp, %r1434}, %fd2840;
	}
	{
	.reg .b32 %temp; 
	mov.b64 	{%r1435, %temp}, %fd2840;
	}
	mov.b32 	%r1436, -1077;
$L__BB3_23:
	add.s32 	%r433, %r1434, -1;
	setp.gt.u32 	%p101, %r433, 2146435070;
	@%p101 bra 	$L__BB3_27;
	shr.u32 	%r436, %r1434, 20;
	add.s32 	%r1437, %r1436, %r436;
	and.b32  	%r437, %r1434, 1048575;
	or.b32  	%r438, %r437, 1072693248;
	mov.b64 	%fd2841, {%r1435, %r438};
	setp.lt.u32 	%p103, %r438, 1073127583;
	@%p103 bra 	$L__BB3_26;
	{
	.reg .b32 %temp; 
	mov.b64 	{%r439, %temp}, %fd2841;
	}
	{
	.reg .b32 %temp; 
	mov.b64 	{%temp, %r440}, %fd2841;
	}
	add.s32 	%r441, %r440, -1048576;
	mov.b64 	%fd2841, {%r439, %r441};
	add.s32 	%r1437, %r1437, 1;
$L__BB3_26:
	add.f64 	%fd589, %fd2841, 0dBFF0000000000000;
	add.f64 	%fd590, %fd2841, 0d3FF0000000000000;
	rcp.approx.ftz.f64 	%fd591, %fd590;
	neg.f64 	%fd592, %fd590;
	fma.rn.f64 	%fd593, %fd592, %fd591, 0d3FF0000000000000;
	fma.rn.f64 	%fd594, %fd593, %fd593, %fd593;
	fma.rn.f64 	%fd595, %fd594, %fd591, %fd591;
	mul.f64 	%fd596, %fd589, %fd595;
	fma.rn.f64 	%fd597, %fd589, %fd595, %fd596;
	mul.f64 	%fd598, %fd597, %fd597;
	fma.rn.f64 	%fd599, %fd598, 0d3EB1380B3AE80F1E, 0d3ED0EE258B7A8B04;
	fma.rn.f64 	%fd600, %fd599, %fd598, 0d3EF3B2669F02676F;
	fma.rn.f64 	%fd601, %fd600, %fd598, 0d3F1745CBA9AB0956;
	fma.rn.f64 	%fd602, %fd601, %fd598, 0d3F3C71C72D1B5154;
	fma.rn.f64 	%fd603, %fd602, %fd598, 0d3F624924923BE72D;
	fma.rn.f64 	%fd604, %fd603, %fd598, 0d3F8999999999A3C4;
	fma.rn.f64 	%fd605, %fd604, %fd598, 0d3FB5555555555554;
	sub.f64 	%fd606, %fd589, %fd597;
	add.f64 	%fd607, %fd606, %fd606;
	neg.f64 	%fd608, %fd597;
	fma.rn.f64 	%fd609, %fd608, %fd589, %fd607;
	mul.f64 	%fd610, %fd595, %fd609;
	mul.f64 	%fd611, %fd598, %fd605;
	fma.rn.f64 	%fd612, %fd611, %fd597, %fd610;
	xor.b32  	%r442, %r1437, -2147483648;
	mov.b32 	%r443, 1127219200;
	mov.b64 	%fd613, {%r442, %r443};
	sub.f64 	%fd614, %fd613, %fd3;
	fma.rn.f64 	%fd615, %fd614, 0d3FE62E42FEFA39EF, %fd597;
	fma.rn.f64 	%fd616, %fd614, 0dBFE62E42FEFA39EF, %fd615;
	sub.f64 	%fd617, %fd616, %fd597;
	sub.f64 	%fd618, %fd612, %fd617;
	fma.rn.f64 	%fd619, %fd614, 0d3C7ABC9E3B39803F, %fd618;
	add.f64 	%fd2842, %fd615, %fd619;
	bra.uni 	$L__BB3_28;
$L__BB3_27:
	fma.rn.f64 	%fd588, %fd2840, 0d7FF0000000000000, 0d7FF0000000000000;
	{
	.reg .b32 %temp; 
	mov.b64 	{%temp, %r434}, %fd2840;
	}
	and.b32  	%r435, %r434, 2147483647;
	setp.eq.s32 	%p102, %r435, 0;
	selp.f64 	%fd2842, 0dFFF0000000000000, %fd588, %p102;
$L__BB3_28:
	mul.f64 	%fd34, %fd25, %fd2842;
	fma.rn.f64 	%fd620, %fd34, 0d3FF71547652B82FE, 0d4338000000000000;
	{
	.reg .b32 %temp; 
	mov.b64 	{%r37, %temp}, %fd620;
	}
	mov.f64 	%fd621, 0dC338000000000000;
	add.rn.f64 	%fd622, %fd620, %fd621;
	fma.rn.f64 	%fd623, %fd622, 0dBFE62E42FEFA39EF, %fd34;
	fma.rn.f64 	%fd624, %fd622, 0dBC7ABC9E3B39803F, %fd623;
	fma.rn.f64 	%fd625, %fd624, 0d3E5ADE1569CE2BDF, 0d3E928AF3FCA213EA;
	fma.rn.f64 	%fd626, %fd625, %fd624, 0d3EC71DEE62401315;
	fma.rn.f64 	%fd627, %fd626, %fd624, 0d3EFA01997C89EB71;
	fma.rn.f64 	%fd628, %fd627, %fd624, 0d3F2A01A014761F65;
	fma.rn.f64 	%fd629, %fd628, %fd624, 0d3F56C16C1852B7AF;
	fma.rn.f64 	%fd630, %fd629, %fd624, 0d3F81111111122322;
	fma.rn.f64 	%fd631, %fd630, %fd624, 0d3FA55555555502A1;
	fma.rn.f64 	%fd632, %fd631, %fd624, 0d3FC5555555555511;
	fma.rn.f64 	%fd633, %fd632, %fd624, 0d3FE000000000000B;
	fma.rn.f64 	%fd634, %fd633, %fd624, 0d3FF0000000000000;
	fma.rn.f64 	%fd635, %fd634, %fd624, 0d3FF0000000000000;
	{
	.reg .b32 %temp; 
	mov.b64 	{%r38, %temp}, %fd635;
	}
	{
	.reg .b32 %temp; 
	mov.b64 	{%temp, %r39}, %fd635;
	}
	shl.b32 	%r444, %r37, 20;
	add.s32 	%r445, %r444, %r39;
	mov.b64 	%fd2847, {%r38, %r445};
	{
	.reg .b32 %temp; 
	mov.b64 	{%temp, %r446}, %fd34;
	}
	mov.b32 	%f12, %r446;
	abs.f32 	%f1, %f12;
	setp.lt.f32 	%p104, %f1, 0f4086232B;
	@%p104 bra 	$L__BB3_52;
	setp.lt.f64 	%p105, %fd34, 0d0000000000000000;
	add.f64 	%fd636, %fd34, 0d7FF0000000000000;
	selp.f64 	%fd2847, 0d0000000000000000, %fd636, %p105;
	setp.geu.f32 	%p106, %f1, 0f40874800;
	@%p106 bra 	$L__BB3_52;
	shr.u32 	%r447, %r37, 31;
	add.s32 	%r448, %r37, %r447;
	shr.s32 	%r449, %r448, 1;
	shl.b32 	%r450, %r449, 20;
	add.s32 	%r451, %r39, %r450;
	mov.b64 	%fd637, {%r38, %r451};
	sub.s32 	%r452, %r37, %r449;
	shl.b32 	%r453, %r452, 20;
	add.s32 	%r454, %r453, 1072693248;
	mov.b32 	%r455, 0;
	mov.b64 	%fd638, {%r455, %r454};
	mul.f64 	%fd2847, %fd638, %fd637;
	bra.uni 	$L__BB3_52;
$L__BB3_31:
	{
	.reg .b32 %temp; 
	mov.b64 	{%temp, %r1438}, %fd23;
	}
	{
	.reg .b32 %temp; 
	mov.b64 	{%r1439, %temp}, %fd23;
	}
	setp.gt.s32 	%p107, %r1438, 1048575;
	mov.b32 	%r1440, -1023;
	@%p107 bra 	$L__BB3_33;
	mul.f64 	%fd23, %fd23, 0d4350000000000000;
	{
	.reg .b32 %temp; 
	mov.b64 	{%temp, %r1438}, %fd23;
	}
	{
	.reg .b32 %temp; 
	mov.b64 	{%r1439, %temp}, %fd23;
	}
	mov.b32 	%r1440, -1077;
$L__BB3_33:
	add.s32 	%r458, %r1438, -1;
	setp.gt.u32 	%p108, %r458, 2146435070;
	@%p108 bra 	$L__BB3_37;
	shr.u32 	%r461, %r1438, 20;
	add.s32 	%r1441, %r1440, %r461;
	and.b32  	%r462, %r1438, 1048575;
	or.b32  	%r463, %r462, 1072693248;
	mov.b64 	%fd2844, {%r1439, %r463};
	setp.lt.u32 	%p110, %r463, 1073127583;
	@%p110 bra 	$L__BB3_36;
	{
	.reg .b32 %temp; 
	mov.b64 	{%r464, %temp}, %fd2844;
	}
	{
	.reg .b32 %temp; 
	mov.b64 	{%temp, %r465}, %fd2844;
	}
	add.s32 	%r466, %r465, -1048576;
	mov.b64 	%fd2844, {%r464, %r466};
	add.s32 	%r1441, %r1441, 1;
$L__BB3_36:
	add.f64 	%fd640, %fd2844, 0dBFF0000000000000;
	add.f64 	%fd641, %fd2844, 0d3FF0000000000000;
	rcp.approx.ftz.f64 	%fd642, %fd641;
	neg.f64 	%fd643, %fd641;
	fma.rn.f64 	%fd644, %fd643, %fd642, 0d3FF0000000000000;
	fma.rn.f64 	%fd645, %fd644, %fd644, %fd644;
	fma.rn.f64 	%fd646, %fd645, %fd642, %fd642;
	mul.f64 	%fd647, %fd640, %fd646;
	fma.rn.f64 	%fd648, %fd640, %fd646, %fd647;
	mul.f64 	%fd649, %fd648, %fd648;
	fma.rn.f64 	%fd650, %fd649, 0d3EB1380B3AE80F1E, 0d3ED0EE258B7A8B04;
	fma.rn.f64 	%fd651, %fd650, %fd649, 0d3EF3B2669F02676F;
	fma.rn.f64 	%fd652, %fd651, %fd649, 0d3F1745CBA9AB0956;
	fma.rn.f64 	%fd653, %fd652, %fd649, 0d3F3C71C72D1B5154;
	fma.rn.f64 	%fd654, %fd653, %fd649, 0d3F624924923BE72D;
	fma.rn.f64 	%fd655, %fd654, %fd649, 0d3F8999999999A3C4;
	fma.rn.f64 	%fd656, %fd655, %fd649, 0d3FB5555555555554;
	sub.f64 	%fd657, %fd640, %fd648;
	add.f64 	%fd658, %fd657, %fd657;
	neg.f64 	%fd659, %fd648;
	fma.rn.f64 	%fd660, %fd659, %fd640, %fd658;
	mul.f64 	%fd661, %fd646, %fd660;
	mul.f64 	%fd662, %fd649, %fd656;
	fma.rn.f64 	%fd663, %fd662, %fd648, %fd661;
	xor.b32  	%r467, %r1441, -2147483648;
	mov.b32 	%r468, 1127219200;
	mov.b64 	%fd664, {%r467, %r468};
	sub.f64 	%fd665, %fd664, %fd3;
	fma.rn.f64 	%fd666, %fd665, 0d3FE62E42FEFA39EF, %fd648;
	fma.rn.f64 	%fd667, %fd665, 0dBFE62E42FEFA39EF, %fd666;
	sub.f64 	%fd668, %fd667, %fd648;
	sub.f64 	%fd669, %fd663, %fd668;
	fma.rn.f64 	%fd670, %fd665, 0d3C7ABC9E3B39803F, %fd669;
	add.f64 	%fd2845, %fd666, %fd670;
	bra.uni 	$L__BB3_38;
$L__BB3_37:
	fma.rn.f64 	%fd639, %fd23, 0d7FF0000000000000, 0d7FF0000000000000;
	{
	.reg .b32 %temp; 
	mov.b64 	{%temp, %r459}, %fd23;
	}
	and.b32  	%r460, %r459, 2147483647;
	setp.eq.s32 	%p109, %r460, 0;
	selp.f64 	%fd2845, 0dFFF0000000000000, %fd639, %p109;
$L__BB3_38:
	neg.f64 	%fd671, %fd25;
	mul.f64 	%fd46, %fd2845, %fd671;
	fma.rn.f64 	%fd672, %fd46, 0d3FF71547652B82FE, 0d4338000000000000;
	{
	.reg .b32 %temp; 
	mov.b64 	{%r50, %temp}, %fd672;
	}
	mov.f64 	%fd673, 0dC338000000000000;
	add.rn.f64 	%fd674, %fd672, %fd673;
	fma.rn.f64 	%fd675, %fd674, 0dBFE62E42FEFA39EF, %fd46;
	fma.rn.f64 	%fd676, %fd674, 0dBC7ABC9E3B39803F, %fd675;
	fma.rn.f64 	%fd677, %fd676, 0d3E5ADE1569CE2BDF, 0d3E928AF3FCA213EA;
	fma.rn.f64 	%fd678, %fd677, %fd676, 0d3EC71DEE62401315;
	fma.rn.f64 	%fd679, %fd678, %fd676, 0d3EFA01997C89EB71;
	fma.rn.f64 	%fd680, %fd679, %fd676, 0d3F2A01A014761F65;
	fma.rn.f64 	%fd681, %fd680, %fd676, 0d3F56C16C1852B7AF;
	fma.rn.f64 	%fd682, %fd681, %fd676, 0d3F81111111122322;
	fma.rn.f64 	%fd683, %fd682, %fd676, 0d3FA55555555502A1;
	fma.rn.f64 	%fd684, %fd683, %fd676, 0d3FC5555555555511;
	fma.rn.f64 	%fd685, %fd684, %fd676, 0d3FE000000000000B;
	fma.rn.f64 	%fd686, %fd685, %fd676, 0d3FF0000000000000;
	fma.rn.f64 	%fd687, %fd686, %fd676, 0d3FF0000000000000;
	{
	.reg .b32 %temp; 
	mov.b64 	{%r51, %temp}, %fd687;
	}
	{
	.reg .b32 %temp; 
	mov.b64 	{%temp, %r52}, %fd687;
	}
	shl.b32 	%r469, %r50, 20;
	add.s32 	%r470, %r469, %r52;
	mov.b64 	%fd2847, {%r51, %r470};
	{
	.reg .b32 %temp; 
	mov.b64 	{%temp, %r471}, %fd46;
	}
	mov.b32 	%f13, %r471;
	abs.f32 	%f2, %f13;
	setp.lt.f32 	%p111, %f2, 0f4086232B;
	@%p111 bra 	$L__BB3_52;
	setp.lt.f64 	%p112, %fd46, 0d0000000000000000;
	add.f64 	%fd688, %fd46, 0d7FF0000000000000;
	selp.f64 	%fd2847, 0d0000000000000000, %fd688, %p112;
	setp.geu.f32 	%p113, %f2, 0f40874800;
	@%p113 bra 	$L__BB3_52;
	shr.u32 	%r472, %r50, 31;
	add.s32 	%r473, %r50, %r472;
	shr.s32 	%r474, %r473, 1;
	shl.b32 	%r475, %r474, 20;
	add.s32 	%r476, %r52, %r475;
	mov.b64 	%fd689, {%r51, %r476};
	sub.s32 	%r477, %r50, %r474;
	shl.b32 	%r478, %r477, 20;
	add.s32 	%r479, %r478, 1072693248;
	mov.b32 	%r480, 0;
	mov.b64 	%fd690, {%r480, %r479};
	mul.f64 	%fd2847, %fd690, %fd689;
	bra.uni 	$L__BB3_52;
$L__BB3_41:
	mov.b64 	%rd49, %fd23;
	setp.lt.s64 	%p54, %rd49, 0;
	and.b64  	%rd50, %rd49, 9223372036854775807;
	add.s64 	%rd51, %rd50, -4503599627370496;
	setp.lt.u64 	%p55, %rd51, 9214364837600034816;
	and.pred  	%p56, %p55, %p54;
	add.s64 	%rd52, %rd50, -1;
	setp.lt.u64 	%p57, %rd52, 4503599627370495;
	and.pred  	%p58, %p57, %p54;
	setp.eq.s64 	%p59, %rd50, 0;
	or.pred  	%p60, %p59, %p58;
	setp.eq.s64 	%p61, %rd50, 9218868437227405312;
	or.pred  	%p62, %p60, %p61;
	setp.gt.s64 	%p63, %rd50, 9218868437227405312;
	or.pred  	%p64, %p62, %p63;
	or.pred  	%p65, %p64, %p56;
	abs.f64 	%fd557, %fd2840;
	setp.equ.f64 	%p66, %fd557, 0d7FF0000000000000;
	or.pred  	%p67, %p65, %p66;
	setp.leu.f64 	%p68, %fd2840, 0d0000000000000000;
	or.pred  	%p69, %p67, %p68;
	abs.f64 	%fd559, %fd25;
	setp.equ.f64 	%p70, %fd559, 0d7FF0000000000000;
	or.pred  	%p71, %p69, %p70;
	@%p71 bra 	$L__BB3_52;
	setp.ne.s32 	%p72, %r26, 0;
	@%p72 bra 	$L__BB3_46;
	setp.ltu.f64 	%p75, %fd25, 0d0000000000000000;
	@%p75 bra 	$L__BB3_45;
	add.f64 	%fd574, %fd2840, 0dBFF0000000000000;
	mul.f64 	%fd2846, %fd574, %fd25;
	bra.uni 	$L__BB3_51;
$L__BB3_45:
	mov.f64 	%fd575, 0d3FF0000000000000;
	sub.f64 	%fd576, %fd575, %fd23;
	mul.f64 	%fd2846, %fd576, %fd25;
	bra.uni 	$L__BB3_51;
$L__BB3_46:
	add.f64 	%fd52, %fd2840, 0dBFF0000000000000;
	mov.f64 	%fd561, 0d3FF0000000000000;
	sub.f64 	%fd53, %fd561, %fd23;
	setp.leu.f64 	%p73, %fd25, 0d3FF0000000000000;
	@%p73 bra 	$L__BB3_48;
	mul.f64 	%fd2846, %fd52, %fd25;
	bra.uni 	$L__BB3_51;
$L__BB3_48:
	setp.geu.f64 	%p74, %fd25, 0dBFF0000000000000;
	@%p74 bra 	$L__BB3_50;
	mul.f64 	%fd2846, %fd53, %fd25;
	bra.uni 	$L__BB3_51;
$L__BB3_50:
	add.f64 	%fd562, %fd53, %fd52;
	mul.f64 	%fd563, %fd562, 0d3FE0000000000000;
	sub.f64 	%fd564, %fd52, %fd53;
	mul.f64 	%fd565, %fd564, 0d3FB0000000000000;
	mul.f64 	%fd566, %fd25, %fd25;
	mul.f64 	%fd567, %fd25, %fd566;
	mul.f64 	%fd568, %fd566, %fd566;
	mul.f64 	%fd569, %fd567, %fd567;
	mul.f64 	%fd570, %fd568, 0dC024000000000000;
	fma.rn.f64 	%fd571, %fd569, 0d4008000000000000, %fd570;
	fma.rn.f64 	%fd572, %fd566, 0d402E000000000000, %fd571;
	mul.f64 	%fd573, %fd565, %fd572;
	fma.rn.f64 	%fd2846, %fd25, %fd563, %fd573;
$L__BB3_51:
	add.f64 	%fd577, %fd2846, 0d3FF0000000000000;
	mov.b64 	%rd53, %fd577;
	setp.eq.s64 	%p76, %rd53, 0;
	and.b64  	%rd54, %rd53, 9223372036854775807;
	add.s64 	%rd55, %rd54, -1;
	setp.lt.u64 	%p77, %rd55, 4503599627370495;
	add.s64 	%rd56, %rd54, -4503599627370496;
	setp.lt.u64 	%p78, %rd56, 9214364837600034816;
	setp.lt.s64 	%p79, %rd53, 0;
	selp.f64 	%fd578, 0d0010000000000000, %fd577, %p79;
	selp.f64 	%fd579, %fd578, %fd577, %p78;
	setp.gt.s64 	%p80, %rd54, 9218868437227405311;
	selp.f64 	%fd580, 0d0010000000000000, %fd579, %p80;
	selp.f64 	%fd581, 0d0010000000000000, %fd580, %p79;
	selp.f64 	%fd582, %fd581, %fd580, %p77;
	selp.f64 	%fd2847, 0d0010000000000000, %fd582, %p76;
$L__BB3_52:
	mul.f64 	%fd2848, %fd2848, %fd2847;
	add.s32 	%r1433, %r1433, 1;
	setp.gt.u32 	%p114, %r22, %r1433;
	@%p114 bra 	$L__BB3_17;
$L__BB3_53:
	mov.b64 	%rd61, %fd2848;
	setp.lt.s64 	%p115, %rd61, 0;
	and.b64  	%rd62, %rd61, 9223372036854775807;
	add.s64 	%rd63, %rd62, -4503599627370496;
	setp.lt.u64 	%p116, %rd63, 9214364837600034816;
	and.pred  	%p117, %p116, %p115;
	add.s64 	%rd64, %rd62, -1;
	setp.lt.u64 	%p118, %rd64, 4503599627370495;
	and.pred  	%p119, %p118, %p115;
	setp.eq.s64 	%p120, %rd62, 0;
	or.pred  	%p121, %p120, %p119;
	setp.eq.s64 	%p122, %rd62, 9218868437227405312;
	or.pred  	%p123, %p121, %p122;
	setp.gt.s64 	%p124, %rd62, 9218868437227405312;
	or.pred  	%p125, %p123, %p124;
	or.pred  	%p126, %p125, %p117;
	@%p126 bra 	$L__BB3_395;
	ld.param.u64 	%rd281, [unbinned_batch_nll_only_param_7];
	cvta.to.global.u64 	%rd5, %rd281;
	setp.gt.s32 	%p127, %r17, 1;
	@%p127 bra 	$L__BB3_62;
	setp.eq.s32 	%p131, %r17, 0;
	@%p131 bra 	$L__BB3_90;
	setp.eq.s32 	%p132, %r17, 1;
	@%p132 bra 	$L__BB3_57;
	bra.uni 	$L__BB3_368;
$L__BB3_57:
	ld.param.u32 	%r1423, [unbinned_batch_nll_only_param_14];
	setp.ne.s32 	%p589, %r19, 1;
	setp.ge.u32 	%p590, %r18, %r1423;
	or.pred  	%p591, %p589, %p590;
	@%p591 bra 	$L__BB3_395;
	setp.geu.f64 	%p592, %fd1, %fd2;
	setp.equ.f64 	%p593, %fd5, 0d7FF0000000000000;
	setp.equ.f64 	%p594, %fd4, 0d7FF0000000000000;
	mul.wide.u32 	%rd221, %r18, 4;
	add.s64 	%rd222, %rd5, %rd221;
	ld.global.nc.u32 	%r1118, [%rd222];
	shl.b32 	%r1119, %r1118, 3;
	mov.u32 	%r1120, shared;
	add.s32 	%r1121, %r1120, %r1119;
	ld.shared.f64 	%fd92, [%r1121];
	abs.f64 	%fd2861, %fd92;
	setp.equ.f64 	%p595, %fd2861, 0d7FF0000000000000;
	or.pred  	%p596, %p595, %p594;
	or.pred  	%p597, %p596, %p593;
	or.pred  	%p598, %p597, %p592;
	mov.f64 	%fd2864, 0d7FF0000000000000;
	@%p598 bra 	$L__BB3_134;
	setp.geu.f64 	%p599, %fd2861, 0d3D719799812DEA11;
	@%p599 bra 	$L__BB3_113;
	setp.lt.u32 	%p623, %r9, -2146435071;
	or.pred  	%p624, %p2, %p623;
	selp.f64 	%fd2864, 0d7FF0000000000000, %fd6, %p2;
	@%p624 bra 	$L__BB3_134;
	setp.gt.u32 	%p625, %r11, 1073127582;
	selp.f64 	%fd2153, %fd8, %fd7, %p625;
	selp.u32 	%r1165, 1, 0, %p625;
	add.s32 	%r1166, %r10, %r1165;
	add.f64 	%fd2154, %fd2153, 0dBFF0000000000000;
	add.f64 	%fd2155, %fd2153, 0d3FF0000000000000;
	rcp.approx.ftz.f64 	%fd2156, %fd2155;
	neg.f64 	%fd2157, %fd2155;
	fma.rn.f64 	%fd2158, %fd2157, %fd2156, 0d3FF0000000000000;
	fma.rn.f64 	%fd2159, %fd2158, %fd2158, %fd2158;
	fma.rn.f64 	%fd2160, %fd2159, %fd2156, %fd2156;
	mul.f64 	%fd2161, %fd2154, %fd2160;
	fma.rn.f64 	%fd2162, %fd2154, %fd2160, %fd2161;
	mul.f64 	%fd2163, %fd2162, %fd2162;
	fma.rn.f64 	%fd2164, %fd2163, 0d3EB1380B3AE80F1E, 0d3ED0EE258B7A8B04;
	fma.rn.f64 	%fd2165, %fd2164, %fd2163, 0d3EF3B2669F02676F;
	fma.rn.f64 	%fd2166, %fd2165, %fd2163, 0d3F1745CBA9AB0956;
	fma.rn.f64 	%fd2167, %fd2166, %fd2163, 0d3F3C71C72D1B5154;
	fma.rn.f64 	%fd2168, %fd2167, %fd2163, 0d3F624924923BE72D;
	fma.rn.f64 	%fd2169, %fd2168, %fd2163, 0d3F8999999999A3C4;
	fma.rn.f64 	%fd2170, %fd2169, %fd2163, 0d3FB5555555555554;
	sub.f64 	%fd2171, %fd2154, %fd2162;
	add.f64 	%fd2172, %fd2171, %fd2171;
	neg.f64 	%fd2173, %fd2162;
	fma.rn.f64 	%fd2174, %fd2173, %fd2154, %fd2172;
	mul.f64 	%fd2175, %fd2160, %fd2174;
	mul.f64 	%fd2176, %fd2163, %fd2170;
	fma.rn.f64 	%fd2177, %fd2176, %fd2162, %fd2175;
	xor.b32  	%r1167, %r1166, -2147483648;
	mov.b32 	%r1168, 1127219200;
	mov.b64 	%fd2178, {%r1167, %r1168};
	sub.f64 	%fd2179, %fd2178, %fd3;
	fma.rn.f64 	%fd2180, %fd2179, 0d3FE62E42FEFA39EF, %fd2162;
	fma.rn.f64 	%fd2181, %fd2179, 0dBFE62E42FEFA39EF, %fd2180;
	sub.f64 	%fd2182, %fd2181, %fd2162;
	sub.f64 	%fd2183, %fd2177, %fd2182;
	fma.rn.f64 	%fd2184, %fd2179, 0d3C7ABC9E3B39803F, %fd2183;
	add.f64 	%fd2864, %fd2180, %fd2184;
	bra.uni 	$L__BB3_134;
$L__BB3_62:
	setp.eq.s32 	%p128, %r17, 2;
	@%p128 bra 	$L__BB3_135;
	setp.eq.s32 	%p129, %r17, 3;
	@%p129 bra 	$L__BB3_234;
	setp.eq.s32 	%p130, %r17, 4;
	@%p130 bra 	$L__BB3_65;
	bra.uni 	$L__BB3_368;
$L__BB3_65:
	ld.param.u32 	%r1420, [unbinned_batch_nll_only_param_14];
	setp.eq.s32 	%p133, %r19, 0;
	add.s32 	%r481, %r18, %r19;
	add.s32 	%r482, %r481, -1;
	setp.ge.u32 	%p134, %r482, %r1420;
	or.pred  	%p135, %p133, %p134;
	@%p135 bra 	$L__BB3_395;
	mov.f64 	%fd2958, 0dFFF0000000000000;
	@%p1 bra 	$L__BB3_378;
	sub.f64 	%fd367, %fd2, %fd1;
	and.b32  	%r246, %r19, 7;
	setp.lt.u32 	%p136, %r19, 8;
	mov.b32 	%r1500, 0;
	mov.f64 	%fd2936, %fd367;
	@%p136 bra 	$L__BB3_70;
	mov.b32 	%r1498, 0;
	mov.f64 	%fd2936, %fd367;
$L__BB3_69:
	.pragma "nounroll";
	add.s32 	%r485, %r18, %r1498;
	add.s32 	%r486, %r485, 1;
	mul.wide.u32 	%rd65, %r486, 4;
	add.s64 	%rd66, %rd5, %rd65;
	ld.global.nc.u32 	%r487, [%rd66];
	shl.b32 	%r488, %r487, 3;
	mov.u32 	%r489, shared;
	add.s32 	%r490, %r489, %r488;
	add.s32 	%r491, %r1498, 2;
	ld.shared.f64 	%fd693, [%r490];
	cvt.rn.f64.u32 	%fd694, %r491;
	mul.f64 	%fd695, %fd694, %fd694;
	mov.f64 	%fd696, 0d3FF0000000000000;
	sub.f64 	%fd697, %fd696, %fd695;
	mul.f64 	%fd698, %fd367, %fd693;
	div.rn.f64 	%fd699, %fd698, %fd697;
	add.f64 	%fd700, %fd2936, %fd699;
	add.s32 	%r492, %r485, 3;
	mul.wide.u32 	%rd67, %r492, 4;
	add.s64 	%rd68, %rd5, %rd67;
	ld.global.nc.u32 	%r493, [%rd68];
	shl.b32 	%r494, %r493, 3;
	add.s32 	%r495, %r489, %r494;
	add.s32 	%r496, %r1498, 4;
	ld.shared.f64 	%fd701, [%r495];
	cvt.rn.f64.u32 	%fd702, %r496;
	mul.f64 	%fd703, %fd702, %fd702;
	sub.f64 	%fd704, %fd696, %fd703;
	mul.f64 	%fd705, %fd367, %fd701;
	div.rn.f64 	%fd706, %fd705, %fd704;
	add.f64 	%fd707, %fd700, %fd706;
	add.s32 	%r497, %r485, 5;
	mul.wide.u32 	%rd69, %r497, 4;
	add.s64 	%rd70, %rd5, %rd69;
	ld.global.nc.u32 	%r498, [%rd70];
	shl.b32 	%r499, %r498, 3;
	add.s32 	%r500, %r489, %r499;
	add.s32 	%r501, %r1498, 6;
	ld.shared.f64 	%fd708, [%r500];
	cvt.rn.f64.u32 	%fd709, %r501;
	mul.f64 	%fd710, %fd709, %fd709;
	sub.f64 	%fd711, %fd696, %fd710;
	mul.f64 	%fd712, %fd367, %fd708;
	div.rn.f64 	%fd713, %fd712, %fd711;
	add.f64 	%fd714, %fd707, %fd713;
	add.s32 	%r502, %r485, 7;
	mul.wide.u32 	%rd71, %r502, 4;
	add.s64 	%rd72, %rd5, %rd71;
	ld.global.nc.u32 	%r503, [%rd72];
	shl.b32 	%r504, %r503, 3;
	add.s32 	%r505, %r489, %r504;
	add.s32 	%r1498, %r1498, 8;
	ld.shared.f64 	%fd715, [%r505];
	cvt.rn.f64.u32 	%fd716, %r1498;
	mul.f64 	%fd717, %fd716, %fd716;
	sub.f64 	%fd718, %fd696, %fd717;
	mul.f64 	%fd719, %fd367, %fd715;
	div.rn.f64 	%fd720, %fd719, %fd718;
	add.f64 	%fd2936, %fd714, %fd720;
	and.b32  	%r1500, %r19, -8;
	setp.ne.s32 	%p137, %r1498, %r1500;
	@%p137 bra 	$L__BB3_69;
$L__BB3_70:
	setp.eq.s32 	%p138, %r246, 0;
	@%p138 bra 	$L__BB3_83;
	and.b32  	%r251, %r19, 3;
	setp.lt.u32 	%p139, %r246, 4;
	@%p139 bra 	$L__BB3_73;
	add.s32 	%r506, %r1500, %r18;
	add.s32 	%r507, %r506, 1;
	mul.wide.u32 	%rd73, %r507, 4;
	add.s64 	%rd74, %rd5, %rd73;
	ld.global.nc.u32 	%r508, [%rd74];
	shl.b32 	%r509, %r508, 3;
	mov.u32 	%r510, shared;
	add.s32 	%r511, %r510, %r509;
	add.s32 	%r512, %r1500, 2;
	ld.shared.f64 	%fd722, [%r511];
	cvt.rn.f64.u32 	%fd723, %r512;
	mul.f64 	%fd724, %fd723, %fd723;
	mov.f64 	%fd725, 0d3FF0000000000000;
	sub.f64 	%fd726, %fd725, %fd724;
	mul.f64 	%fd727, %fd367, %fd722;
	div.rn.f64 	%fd728, %fd727, %fd726;
	add.f64 	%fd729, %fd2936, %fd728;
	add.s32 	%r513, %r506, 3;
	mul.wide.u32 	%rd75, %r513, 4;
	add.s64 	%rd76, %rd5, %rd75;
	ld.global.nc.u32 	%r514, [%rd76];
	shl.b32 	%r515, %r514, 3;
	add.s32 	%r516, %r510, %r515;
	add.s32 	%r1500, %r1500, 4;
	ld.shared.f64 	%fd730, [%r516];
	cvt.rn.f64.u32 	%fd731, %r1500;
	mul.f64 	%fd732, %fd731, %fd731;
	sub.f64 	%fd733, %fd725, %fd732;
	mul.f64 	%fd734, %fd367, %fd730;
	div.rn.f64 	%fd735, %fd734, %fd733;
	add.f64 	%fd2936, %fd729, %fd735;
$L__BB3_73:
	setp.eq.s32 	%p140, %r251, 0;
	@%p140 bra 	$L__BB3_83;
	setp.eq.s32 	%p141, %r251, 1;
	@%p141 bra 	$L__BB3_80;
	and.b32  	%r254, %r1500, 1;
	add.s32 	%r255, %r1500, %r18;
	setp.eq.s32 	%p142, %r254, 0;
	@%p142 bra 	$L__BB3_77;
	mul.wide.u32 	%rd77, %r255, 4;
	add.s64 	%rd78, %rd5, %rd77;
	ld.global.nc.u32 	%r517, [%rd78];
	shl.b32 	%r518, %r517, 3;
	mov.u32 	%r519, shared;
	add.s32 	%r520, %r519, %r518;
	add.s32 	%r521, %r1500, 1;
	ld.shared.f64 	%fd737, [%r520];
	cvt.rn.f64.u32 	%fd738, %r521;
	mul.f64 	%fd739, %fd738, %fd738;
	mov.f64 	%fd740, 0d3FF0000000000000;
	sub.f64 	%fd741, %fd740, %fd739;
	mul.f64 	%fd742, %fd367, %fd737;
	div.rn.f64 	%fd743, %fd742, %fd741;
	add.f64 	%fd2936, %fd2936, %fd743;
$L__BB3_77:
	setp.ne.s32 	%p143, %r254, 0;
	@%p143 bra 	$L__BB3_79;
	add.s32 	%r523, %r255, 1;
	mul.wide.u32 	%rd79, %r523, 4;
	add.s64 	%rd80, %rd5, %rd79;
	ld.global.nc.u32 	%r524, [%rd80];
	shl.b32 	%r525, %r524, 3;
	mov.u32 	%r526, shared;
	add.s32 	%r527, %r526, %r525;
	add.s32 	%r528, %r1500, 2;
	ld.shared.f64 	%fd744, [%r527];
	cvt.rn.f64.u32 	%fd745, %r528;
	mul.f64 	%fd746, %fd745, %fd745;
	mov.f64 	%fd747, 0d3FF0000000000000;
	sub.f64 	%fd748, %fd747, %fd746;
	mul.f64 	%fd749, %fd367, %fd744;
	div.rn.f64 	%fd750, %fd749, %fd748;
	add.f64 	%fd2936, %fd2936, %fd750;
$L__BB3_79:
	add.s32 	%r1500, %r1500, 2;
$L__BB3_80:
	and.b32  	%r529, %r19, 1;
	setp.eq.b32 	%p144, %r529, 1;
	not.pred 	%p145, %p144;
	@%p145 bra 	$L__BB3_83;
	and.b32  	%r530, %r1500, 1;
	setp.eq.b32 	%p146, %r530, 1;
	not.pred 	%p147, %p146;
	@%p147 bra 	$L__BB3_83;
	add.s32 	%r531, %r1500, %r18;
	mul.wide.u32 	%rd81, %r531, 4;
	add.s64 	%rd82, %rd5, %rd81;
	ld.global.nc.u32 	%r532, [%rd82];
	shl.b32 	%r533, %r532, 3;
	mov.u32 	%r534, shared;
	add.s32 	%r535, %r534, %r533;
	add.s32 	%r536, %r1500, 1;
	ld.shared.f64 	%fd751, [%r535];
	cvt.rn.f64.u32 	%fd752, %r536;
	mul.f64 	%fd753, %fd752, %fd752;
	mov.f64 	%fd754, 0d3FF0000000000000;
	sub.f64 	%fd755, %fd754, %fd753;
	mul.f64 	%fd756, %fd367, %fd751;
	div.rn.f64 	%fd757, %fd756, %fd755;
	add.f64 	%fd2936, %fd2936, %fd757;
$L__BB3_83:
	mov.b64 	%rd83, %fd2936;
	setp.lt.s64 	%p148, %rd83, 0;
	and.b64  	%rd84, %rd83, 9223372036854775807;
	add.s64 	%rd85, %rd84, -4503599627370496;
	setp.lt.u64 	%p149, %rd85, 9214364837600034816;
	and.pred  	%p150, %p149, %p148;
	add.s64 	%rd86, %rd84, -1;
	setp.lt.u64 	%p151, %rd86, 4503599627370495;
	and.pred  	%p152, %p151, %p148;
	setp.eq.s64 	%p153, %rd84, 0;
	or.pred  	%p154, %p153, %p152;
	setp.eq.s64 	%p155, %rd84, 9218868437227405312;
	or.pred  	%p156, %p154, %p155;
	setp.gt.s64 	%p157, %rd84, 9218868437227405312;
	or.pred  	%p158, %p156, %p157;
	or.pred  	%p159, %p158, %p150;
	@%p159 bra 	$L__BB3_378;
	{
	.reg .b32 %temp; 
	mov.b64 	{%temp, %r1502}, %fd2936;
	}
	{
	.reg .b32 %temp; 
	mov.b64 	{%r1503, %temp}, %fd2936;
	}
	setp.gt.s32 	%p160, %r1502, 1048575;
	mov.b32 	%r1504, -1023;
	@%p160 bra 	$L__BB3_86;
	mul.f64 	%fd2936, %fd2936, 0d4350000000000000;
	{
	.reg .b32 %temp; 
	mov.b64 	{%temp, %r1502}, %fd2936;
	}
	{
	.reg .b32 %temp; 
	mov.b64 	{%r1503, %temp}, %fd2936;
	}
	mov.b32 	%r1504, -1077;
$L__BB3_86:
	add.s32 	%r539, %r1502, -1;
	setp.gt.u32 	%p161, %r539, 2146435070;
	@%p161 bra 	$L__BB3_348;
	shr.u32 	%r542, %r1502, 20;
	add.s32 	%r1505, %r1504, %r542;
	and.b32  	%r543, %r1502, 1048575;
	or.b32  	%r544, %r543, 1072693248;
	mov.b64 	%fd2938, {%r1503, %r544};
	setp.lt.u32 	%p163, %r544, 1073127583;
	@%p163 bra 	$L__BB3_89;
	{
	.reg .b32 %temp; 
	mov.b64 	{%r545, %temp}, %fd2938;
	}
	{
	.reg .b32 %temp; 
	mov.b64 	{%temp, %r546}, %fd2938;
	}
	add.s32 	%r547, %r546, -1048576;
	mov.b64 	%fd2938, {%r545, %r547};
	add.s32 	%r1505, %r1505, 1;
$L__BB3_89:
	add.f64 	%fd760, %fd2938, 0dBFF0000000000000;
	add.f64 	%fd761, %fd2938, 0d3FF0000000000000;
	rcp.approx.ftz.f64 	%fd762, %fd761;
	neg.f64 	%fd763, %fd761;
	fma.rn.f64 	%fd764, %fd763, %fd762, 0d3FF0000000000000;
	fma.rn.f64 	%fd765, %fd764, %fd764, %fd764;
	fma.rn.f64 	%fd766, %fd765, %fd762, %fd762;
	mul.f64 	%fd767, %fd760, %fd766;
	fma.rn.f64 	%fd768, %fd760, %fd766, %fd767;
	mul.f64 	%fd769, %fd768, %fd768;
	fma.rn.f64 	%fd770, %fd769, 0d3EB1380B3AE80F1E, 0d3ED0EE258B7A8B04;
	fma.rn.f64 	%fd771, %fd770, %fd769, 0d3EF3B2669F02676F;
	fma.rn.f64 	%fd772, %fd771, %fd769, 0d3F1745CBA9AB0956;
	fma.rn.f64 	%fd773, %fd772, %fd769, 0d3F3C71C72D1B5154;
	fma.rn.f64 	%fd774, %fd773, %fd769, 0d3F624924923BE72D;
	fma.rn.f64 	%fd775, %fd774, %fd769, 0d3F8999999999A3C4;
	fma.rn.f64 	%fd776, %fd775, %fd769, 0d3FB5555555555554;
	sub.f64 	%fd777, %fd760, %fd768;
	add.f64 	%fd778, %fd777, %fd777;
	neg.f64 	%fd779, %fd768;
	fma.rn.f64 	%fd780, %fd779, %fd760, %fd778;
	mul.f64 	%fd781, %fd766, %fd780;
	mul.f64 	%fd782, %fd769, %fd776;
	fma.rn.f64 	%fd783, %fd782, %fd768, %fd781;
	xor.b32  	%r548, %r1505, -2147483648;
	mov.b32 	%r549, 1127219200;
	mov.b64 	%fd784, {%r548, %r549};
	sub.f64 	%fd785, %fd784, %fd3;
	fma.rn.f64 	%fd786, %fd785, 0d3FE62E42FEFA39EF, %fd768;
	fma.rn.f64 	%fd787, %fd785, 0dBFE62E42FEFA39EF, %fd786;
	sub.f64 	%fd788, %fd787, %fd768;
	sub.f64 	%fd789, %fd783, %fd788;
	fma.rn.f64 	%fd790, %fd785, 0d3C7ABC9E3B39803F, %fd789;
	add.f64 	%fd2939, %fd786, %fd790;
	bra.uni 	$L__BB3_349;
$L__BB3_90:
	ld.param.u32 	%r1424, [unbinned_batch_nll_only_param_14];
	setp.ne.s32 	%p626, %r19, 2;
	add.s32 	%r54, %r18, 1;
	setp.ge.u32 	%p627, %r54, %r1424;
	or.pred  	%p628, %p626, %p627;
	@%p628 bra 	$L__BB3_395;
	mul.wide.u32 	%rd227, %r18, 4;
	add.s64 	%rd228, %rd5, %rd227;
	ld.global.nc.u32 	%r1169, [%rd228];
	mul.wide.u32 	%rd229, %r54, 4;
	add.s64 	%rd230, %rd5, %rd229;
	ld.global.nc.u32 	%r1170, [%rd230];
	shl.b32 	%r1171, %r1169, 3;
	mov.u32 	%r1172, shared;
	add.s32 	%r1173, %r1172, %r1171;
	ld.shared.f64 	%fd62, [%r1173];
	shl.b32 	%r1174, %r1170, 3;
	add.s32 	%r1175, %r1172, %r1174;
	ld.shared.f64 	%fd2854, [%r1175];
	abs.f64 	%fd2188, %fd62;
	setp.equ.f64 	%p629, %fd2188, 0d7FF0000000000000;
	abs.f64 	%fd2189, %fd2854;
	setp.equ.f64 	%p630, %fd2189, 0d7FF0000000000000;
	or.pred  	%p631, %p629, %p630;
	setp.le.f64 	%p632, %fd2854, 0d0000000000000000;
	or.pred  	%p633, %p631, %p632;
	mov.f64 	%fd2958, 0dFFF0000000000000;
	@%p633 bra 	$L__BB3_378;
	rcp.rn.f64 	%fd64, %fd2854;
	sub.f64 	%fd2191, %fd2, %fd62;
	mul.f64 	%fd2192, %fd2191, %fd64;
	mul.f64 	%fd65, %fd2192, 0dBFE6A09E667F3BCD;
	{
	.reg .b32 %temp; 
	mov.b64 	{%temp, %r55}, %fd65;
	}
	and.b32  	%r56, %r55, 2147483647;
	{
	.reg .b32 %temp; 
	mov.b64 	{%r57, %temp}, %fd65;
	}
	setp.gt.u32 	%p634, %r56, 2146435071;
	@%p634 bra 	$L__BB3_94;
	mov.b64 	%fd2196, {%r57, %r56};
	add.f64 	%fd2197, %fd2196, 0dC010000000000000;
	add.f64 	%fd2198, %fd2196, 0d4010000000000000;
	rcp.approx.ftz.f64 	%fd2199, %fd2198;
	neg.f64 	%fd2200, %fd2198;
	fma.rn.f64 	%fd2201, %fd2200, %fd2199, 0d3FF0000000000000;
	fma.rn.f64 	%fd2202, %fd2201, %fd2201, %fd2201;
	fma.rn.f64 	%fd2203, %fd2202, %fd2199, %fd2199;
	mul.f64 	%fd2204, %fd2197, %fd2203;
	mov.f64 	%fd2205, 0d3FF0000000000000;
	add.rn.f64 	%fd2206, %fd2204, %fd2205;
	fma.rn.f64 	%fd2207, %fd2206, 0dC010000000000000, %fd2196;
	neg.f64 	%fd2208, %fd2204;
	fma.rn.f64 	%fd2209, %fd2208, %fd2196, %fd2207;
	fma.rn.f64 	%fd2210, %fd2203, %fd2209, %fd2204;
	fma.rn.f64 	%fd2211, %fd2210, 0dBDF8774AD4E0BFD7, 0dBE44E1C6FD03D328;
	fma.rn.f64 	%fd2212, %fd2211, %fd2210, 0dBE4330149F7A56B6;
	fma.rn.f64 	%fd2213, %fd2212, %fd2210, 0d3E7BEDDED8376273;
	fma.rn.f64 	%fd2214, %fd2213, %fd2210, 0d3E6F9254C3ABF22B;
	fma.rn.f64 	%fd2215, %fd2214, %fd2210, 0dBEAB9068C2148CF0;
	fma.rn.f64 	%fd2216, %fd2215, %fd2210, 0d3E94C6454DB34009;
	fma.rn.f64 	%fd2217, %fd2216, %fd2210, 0d3ED7F1C378F2311D;
	fma.rn.f64 	%fd2218, %fd2217, %fd2210, 0dBEE78E051C6D5C58;
	fma.rn.f64 	%fd2219, %fd2218, %fd2210, 0dBEF995B4EAD14A90;
	fma.rn.f64 	%fd2220, %fd2219, %fd2210, 0d3F23BE27CF0A29B2;
	fma.rn.f64 	%fd2221, %fd2220, %fd2210, 0dBF2A1DEF3E81672E;
	fma.rn.f64 	%fd2222, %fd2221, %fd2210, 0dBF48D4ABE68C1713;
	fma.rn.f64 	%fd2223, %fd2222, %fd2210, 0d3F749C67210DD6B4;
	fma.rn.f64 	%fd2224, %fd2223, %fd2210, 0dBF9096238568E357;
	fma.rn.f64 	%fd2225, %fd2224, %fd2210, 0d3FA3079EDF8C2DC9;
	fma.rn.f64 	%fd2226, %fd2225, %fd2210, 0dBFB0FB06DFF601FC;
	fma.rn.f64 	%fd2227, %fd2226, %fd2210, 0d3FB7FEE004DFBCDC;
	fma.rn.f64 	%fd2228, %fd2227, %fd2210, 0dBFB9DDB23C3DB8C6;
	fma.rn.f64 	%fd2229, %fd2228, %fd2210, 0d3FB16ECEFCFA5FDA;
	fma.rn.f64 	%fd2230, %fd2229, %fd2210, 0d3F8F7F5DF66FB6D6;
	fma.rn.f64 	%fd2231, %fd2230, %fd2210, 0dBFC1DF1AD154A29D;
	fma.rn.f64 	%fd2232, %fd2231, %fd2210, 0d3FF3BA5916E9FD7F;
	fma.rn.f64 	%fd2233, %fd2196, 0d4000000000000000, 0d3FF0000000000000;
	rcp.approx.ftz.f64 	%fd2234, %fd2233;
	neg.f64 	%fd2235, %fd2233;
	fma.rn.f64 	%fd2236, %fd2235, %fd2234, 0d3FF0000000000000;
	fma.rn.f64 	%fd2237, %fd2236, %fd2236, %fd2236;
	fma.rn.f64 	%fd2238, %fd2237, %fd2234, %fd2234;
	mul.f64 	%fd2239, %fd2238, %fd2232;
	mul.f64 	%fd2240, %fd2239, 0dC000000000000000;
	fma.rn.f64 	%fd2241, %fd2196, %fd2240, %fd2232;
	neg.f64 	%fd2242, %fd2239;
	add.rn.f64 	%fd2243, %fd2241, %fd2242;
	fma.rn.f64 	%fd2244, %fd2243, %fd2238, %fd2239;
	neg.f64 	%fd2245, %fd2196;
	mul.f64 	%fd2246, %fd2196, %fd2245;
	fma.rn.f64 	%fd2247, %fd2246, 0d3FF71547652B82FE, 0d4338000000000000;
	{
	.reg .b32 %temp; 
	mov.b64 	{%r1176, %temp}, %fd2247;
	}
	mov.f64 	%fd2248, 0dC338000000000000;
	add.rn.f64 	%fd2249, %fd2247, %fd2248;
	fma.rn.f64 	%fd2250, %fd2249, 0dBFE62E42FEFA39EF, %fd2246;
	fma.rn.f64 	%fd2251, %fd2249, 0dBC7ABC9E3B39803F, %fd2250;
	fma.rn.f64 	%fd2252, %fd2251, 0d3E5ADE1569CE2BDF, 0d3E928AF3FCA213EA;
	fma.rn.f64 	%fd2253, %fd2252, %fd2251, 0d3EC71DEE62401315;
	fma.rn.f64 	%fd2254, %fd2253, %fd2251, 0d3EFA01997C89EB71;
	fma.rn.f64 	%fd2255, %fd2254, %fd2251, 0d3F2A01A014761F65;
	fma.rn.f64 	%fd2256, %fd2255, %fd2251, 0d3F56C16C1852B7AF;
	fma.rn.f64 	%fd2257, %fd2256, %fd2251, 0d3F81111111122322;
	fma.rn.f64 	%fd2258, %fd2257, %fd2251, 0d3FA55555555502A1;
	fma.rn.f64 	%fd2259, %fd2258, %fd2251, 0d3FC5555555555511;
	fma.rn.f64 	%fd2260, %fd2259, %fd2251, 0d3FE000000000000B;
	fma.rn.f64 	%fd2261, %fd2260, %fd2251, 0d3FF0000000000000;
	fma.rn.f64 	%fd2262, %fd2261, %fd2251, 0d3FF0000000000000;
	shr.u32 	%r1177, %r1176, 31;
	add.s32 	%r1178, %r1176, %r1177;
	shr.s32 	%r1179, %r1178, 1;
	{
	.reg .b32 %temp; 
	mov.b64 	{%r1180, %temp}, %fd2262;
	}
	{
	.reg .b32 %temp; 
	mov.b64 	{%temp, %r1181}, %fd2262;
	}
	shl.b32 	%r1182, %r1179, 20;
	add.s32 	%r1183, %r1181, %r1182;
	mov.b64 	%fd2263, {%r1180, %r1183};
	sub.s32 	%r1184, %r1176, %r1179;
	shl.b32 	%r1185, %r1184, 20;
	add.s32 	%r1186, %r1185, 1072693248;
	mov.b32 	%r1187, 0;
	mov.b64 	%fd2264, {%r1187, %r1186};
	mul.f64 	%fd2265, %fd2264, %fd2263;
	neg.f64 	%fd2266, %fd2246;
	fma.rn.f64 	%fd2267, %fd2245, %fd2196, %fd2266;
	fma.rn.f64 	%fd2268, %fd2265, %fd2267, %fd2265;
	mul.f64 	%fd2269, %fd2268, %fd2244;
	setp.gt.u32 	%p638, %r56, 1077624832;
	selp.f64 	%fd2270, 0d0000000000000000, %fd2269, %p638;
	setp.lt.s32 	%p639, %r55, 0;
	mov.f64 	%fd2271, 0d4000000000000000;
	sub.f64 	%fd2272, %fd2271, %fd2270;
	selp.f64 	%fd2849, %fd2272, %fd2270, %p639;
	bra.uni 	$L__BB3_95;
$L__BB3_94:
	setp.eq.s32 	%p635, %r56, 2146435072;
	setp.eq.s32 	%p636, %r57, 0;
	setp.lt.s32 	%p637, %r55, 0;
	selp.f64 	%fd2193, 0d4000000000000000, 0d0000000000000000, %p637;
	add.f64 	%fd2194, %fd65, %fd65;
	selp.f64 	%fd2195, %fd2193, %fd2194, %p636;
	selp.f64 	%fd2849, %fd2195, %fd2194, %p635;
$L__BB3_95:
	sub.f64 	%fd2273, %fd1, %fd62;
	mul.f64 	%fd2274, %fd2273, %fd64;
	mul.f64 	%fd69, %fd2274, 0dBFE6A09E667F3BCD;
	{
	.reg .b32 %temp; 
	mov.b64 	{%temp, %r58}, %fd69;
	}
	and.b32  	%r59, %r58, 2147483647;
	{
	.reg .b32 %temp; 
	mov.b64 	{%r60, %temp}, %fd69;
	}
	setp.gt.u32 	%p640, %r59, 2146435071;
	@%p640 bra 	$L__BB3_97;
	mov.b64 	%fd2278, {%r60, %r59};
	add.f64 	%fd2279, %fd2278, 0dC010000000000000;
	add.f64 	%fd2280, %fd2278, 0d4010000000000000;
	rcp.approx.ftz.f64 	%fd2281, %fd2280;
	neg.f64 	%fd2282, %fd2280;
	fma.rn.f64 	%fd2283, %fd2282, %fd2281, 0d3FF0000000000000;
	fma.rn.f64 	%fd2284, %fd2283, %fd2283, %fd2283;
	fma.rn.f64 	%fd2285, %fd2284, %fd2281, %fd2281;
	mul.f64 	%fd2286, %fd2279, %fd2285;
	mov.f64 	%fd2287, 0d3FF0000000000000;
	add.rn.f64 	%fd2288, %fd2286, %fd2287;
	fma.rn.f64 	%fd2289, %fd2288, 0dC010000000000000, %fd2278;
	neg.f64 	%fd2290, %fd2286;
	fma.rn.f64 	%fd2291, %fd2290, %fd2278, %fd2289;
	fma.rn.f64 	%fd2292, %fd2285, %fd2291, %fd2286;
	fma.rn.f64 	%fd2293, %fd2292, 0dBDF8774AD4E0BFD7, 0dBE44E1C6FD03D328;
	fma.rn.f64 	%fd2294, %fd2293, %fd2292, 0dBE4330149F7A56B6;
	fma.rn.f64 	%fd2295, %fd2294, %fd2292, 0d3E7BEDDED8376273;
	fma.rn.f64 	%fd2296, %fd2295, %fd2292, 0d3E6F9254C3ABF22B;
	fma.rn.f64 	%fd2297, %fd2296, %fd2292, 0dBEAB9068C2148CF0;
	fma.rn.f64 	%fd2298, %fd2297, %fd2292, 0d3E94C6454DB34009;
	fma.rn.f64 	%fd2299, %fd2298, %fd2292, 0d3ED7F1C378F2311D;
	fma.rn.f64 	%fd2300, %fd2299, %fd2292, 0dBEE78E051C6D5C58;
	fma.rn.f64 	%fd2301, %fd2300, %fd2292, 0dBEF995B4EAD14A90;
	fma.rn.f64 	%fd2302, %fd2301, %fd2292, 0d3F23BE27CF0A29B2;
	fma.rn.f64 	%fd2303, %fd2302, %fd2292, 0dBF2A1DEF3E81672E;
	fma.rn.f64 	%fd2304, %fd2303, %fd2292, 0dBF48D4ABE68C1713;
	fma.rn.f64 	%fd2305, %fd2304, %fd2292, 0d3F749C67210DD6B4;
	fma.rn.f64 	%fd2306, %fd2305, %fd2292, 0dBF9096238568E357;
	fma.rn.f64 	%fd2307, %fd2306, %fd2292, 0d3FA3079EDF8C2DC9;
	fma.rn.f64 	%fd2308, %fd2307, %fd2292, 0dBFB0FB06DFF601FC;
	fma.rn.f64 	%fd2309, %fd2308, %fd2292, 0d3FB7FEE004DFBCDC;
	fma.rn.f64 	%fd2310, %fd2309, %fd2292, 0dBFB9DDB23C3DB8C6;
	fma.rn.f64 	%fd2311, %fd2310, %fd2292, 0d3FB16ECEFCFA5FDA;
	fma.rn.f64 	%fd2312, %fd2311, %fd2292, 0d3F8F7F5DF66FB6D6;
	fma.rn.f64 	%fd2313, %fd2312, %fd2292, 0dBFC1DF1AD154A29D;
	fma.rn.f64 	%fd2314, %fd2313, %fd2292, 0d3FF3BA5916E9FD7F;
	fma.rn.f64 	%fd2315, %fd2278, 0d4000000000000000, 0d3FF0000000000000;
	rcp.approx.ftz.f64 	%fd2316, %fd2315;
	neg.f64 	%fd2317, %fd2315;
	fma.rn.f64 	%fd2318, %fd2317, %fd2316, 0d3FF0000000000000;
	fma.rn.f64 	%fd2319, %fd2318, %fd2318, %fd2318;
	fma.rn.f64 	%fd2320, %fd2319, %fd2316, %fd2316;
	mul.f64 	%fd2321, %fd2320, %fd2314;
	mul.f64 	%fd2322, %fd2321, 0dC000000000000000;
	fma.rn.f64 	%fd2323, %fd2278, %fd2322, %fd2314;
	neg.f64 	%fd2324, %fd2321;
	add.rn.f64 	%fd2325, %fd2323, %fd2324;
	fma.rn.f64 	%fd2326, %fd2325, %fd2320, %fd2321;
	neg.f64 	%fd2327, %fd2278;
	mul.f64 	%fd2328, %fd2278, %fd2327;
	fma.rn.f64 	%fd2329, %fd2328, 0d3FF71547652B82FE, 0d4338000000000000;
	{
	.reg .b32 %temp; 
	mov.b64 	{%r1188, %temp}, %fd2329;
	}
	mov.f64 	%fd2330, 0dC338000000000000;
	add.rn.f64 	%fd2331, %fd2329, %fd2330;
	fma.rn.f64 	%fd2332, %fd2331, 0dBFE62E42FEFA39EF, %fd2328;
	fma.rn.f64 	%fd2333, %fd2331, 0dBC7ABC9E3B39803F, %fd2332;
	fma.rn.f64 	%fd2334, %fd2333, 0d3E5ADE1569CE2BDF, 0d3E928AF3FCA213EA;
	fma.rn.f64 	%fd2335, %fd2334, %fd2333, 0d3EC71DEE62401315;
	fma.rn.f64 	%fd2336, %fd2335, %fd2333, 0d3EFA01997C89EB71;
	fma.rn.f64 	%fd2337, %fd2336, %fd2333, 0d3F2A01A014761F65;
	fma.rn.f64 	%fd2338, %fd2337, %fd2333, 0d3F56C16C1852B7AF;
	fma.rn.f64 	%fd2339, %fd2338, %fd2333, 0d3F81111111122322;
	fma.rn.f64 	%fd2340, %fd2339, %fd2333, 0d3FA55555555502A1;
	fma.rn.f64 	%fd2341, %fd2340, %fd2333, 0d3FC5555555555511;
	fma.rn.f64 	%fd2342, %fd2341, %fd2333, 0d3FE000000000000B;
	fma.rn.f64 	%fd2343, %fd2342, %fd2333, 0d3FF0000000000000;
	fma.rn.f64 	%fd2344, %fd2343, %fd2333, 0d3FF0000000000000;
	shr.u32 	%r1189, %r1188, 31;
	add.s32 	%r1190, %r1188, %r1189;
	shr.s32 	%r1191, %r1190, 1;
	{
	.reg .b32 %temp; 
	mov.b64 	{%r1192, %temp}, %fd2344;
	}
	{
	.reg .b32 %temp; 
	mov.b64 	{%temp, %r1193}, %fd2344;
	}
	shl.b32 	%r1194, %r1191, 20;
	add.s32 	%r1195, %r1193, %r1194;
	mov.b64 	%fd2345, {%r1192, %r1195};
	sub.s32 	%r1196, %r1188, %r1191;
	shl.b32 	%r1197, %r1196, 20;
	add.s32 	%r1198, %r1197, 1072693248;
	mov.b32 	%r1199, 0;
	mov.b64 	%fd2346, {%r1199, %r1198};
	mul.f64 	%fd2347, %fd2346, %fd2345;
	neg.f64 	%fd2348, %fd2328;
	fma.rn.f64 	%fd2349, %fd2327, %fd2278, %fd2348;
	fma.rn.f64 	%fd2350, %fd2347, %fd2349, %fd2347;
	mul.f64 	%fd2351, %fd2350, %fd2326;
	setp.gt.u32 	%p644, %r59, 1077624832;
	selp.f64 	%fd2352, 0d0000000000000000, %fd2351, %p644;
	setp.lt.s32 	%p645, %r58, 0;
	mov.f64 	%fd2353, 0d4000000000000000;
	sub.f64 	%fd2354, %fd2353, %fd2352;
	selp.f64 	%fd2850, %fd2354, %fd2352, %p645;
	bra.uni 	$L__BB3_98;
$L__BB3_97:
	setp.eq.s32 	%p641, %r59, 2146435072;
	setp.eq.s32 	%p642, %r60, 0;
	setp.lt.s32 	%p643, %r58, 0;
	selp.f64 	%fd2275, 0d4000000000000000, 0d0000000000000000, %p643;
	add.f64 	%fd2276, %fd69, %fd69;
	selp.f64 	%fd2277, %fd2275, %fd2276, %p642;
	selp.f64 	%fd2850, %fd2277, %fd2276, %p641;
$L__BB3_98:
	mul.f64 	%fd2355, %fd2850, 0d3FE0000000000000;
	mul.f64 	%fd2356, %fd2849, 0d3FE0000000000000;
	sub.f64 	%fd2357, %fd2356, %fd2355;
	mov.b64 	%rd231, %fd2357;
	and.b64  	%rd232, %rd231, 9223372036854775807;
	setp.eq.s64 	%p646, %rd232, 0;
	add.s64 	%rd233, %rd232, -1;
	setp.lt.u64 	%p647, %rd233, 4503599627370495;
	add.s64 	%rd234, %rd232, -4503599627370496;
	setp.lt.u64 	%p648, %rd234, 9214364837600034816;
	setp.lt.s64 	%p649, %rd231, 0;
	selp.f64 	%fd2358, 0d0010000000000000, %fd2357, %p649;
	selp.f64 	%fd2359, %fd2358, %fd2357, %p648;
	setp.gt.s64 	%p650, %rd232, 9218868437227405311;
	selp.f64 	%fd2360, 0d0010000000000000, %fd2359, %p650;
	selp.f64 	%fd2361, 0d0010000000000000, %fd2360, %p649;
	selp.f64 	%fd2362, %fd2361, %fd2360, %p647;
	selp.f64 	%fd2851, 0d0010000000000000, %fd2362, %p646;
	{
	.reg .b32 %temp; 
	mov.b64 	{%temp, %r1442}, %fd2851;
	}
	{
	.reg .b32 %temp; 
	mov.b64 	{%r1443, %temp}, %fd2851;
	}
	setp.gt.s32 	%p651, %r1442, 1048575;
	mov.b32 	%r1444, -1023;
	@%p651 bra 	$L__BB3_100;
	mul.f64 	%fd2851, %fd2851, 0d4350000000000000;
	{
	.reg .b32 %temp; 
	mov.b64 	{%temp, %r1442}, %fd2851;
	}
	{
	.reg .b32 %temp; 
	mov.b64 	{%r1443, %temp}, %fd2851;
	}
	mov.b32 	%r1444, -1077;
$L__BB3_100:
	add.s32 	%r1202, %r1442, -1;
	setp.gt.u32 	%p652, %r1202, 2146435070;
	@%p652 bra 	$L__BB3_104;
	shr.u32 	%r1205, %r1442, 20;
	add.s32 	%r1445, %r1444, %r1205;
	and.b32  	%r1206, %r1442, 1048575;
	or.b32  	%r1207, %r1206, 1072693248;
	mov.b64 	%fd2852, {%r1443, %r1207};
	setp.lt.u32 	%p654, %r1207, 1073127583;
	@%p654 bra 	$L__BB3_103;
	{
	.reg .b32 %temp; 
	mov.b64 	{%r1208, %temp}, %fd2852;
	}
	{
	.reg .b32 %temp; 
	mov.b64 	{%temp, %r1209}, %fd2852;
	}
	add.s32 	%r1210, %r1209, -1048576;
	mov.b64 	%fd2852, {%r1208, %r1210};
	add.s32 	%r1445, %r1445, 1;
$L__BB3_103:
	add.f64 	%fd2364, %fd2852, 0dBFF0000000000000;
	add.f64 	%fd2365, %fd2852, 0d3FF0000000000000;
	rcp.approx.ftz.f64 	%fd2366, %fd2365;
	neg.f64 	%fd2367, %fd2365;
	fma.rn.f64 	%fd2368, %fd2367, %fd2366, 0d3FF0000000000000;
	fma.rn.f64 	%fd2369, %fd2368, %fd2368, %fd2368;
	fma.rn.f64 	%fd2370, %fd2369, %fd2366, %fd2366;
	mul.f64 	%fd2371, %fd2364, %fd2370;
	fma.rn.f64 	%fd2372, %fd2364, %fd2370, %fd2371;
	mul.f64 	%fd2373, %fd2372, %fd2372;
	fma.rn.f64 	%fd2374, %fd2373, 0d3EB1380B3AE80F1E, 0d3ED0EE258B7A8B04;
	fma.rn.f64 	%fd2375, %fd2374, %fd2373, 0d3EF3B2669F02676F;
	fma.rn.f64 	%fd2376, %fd2375, %fd2373, 0d3F1745CBA9AB0956;
	fma.rn.f64 	%fd2377, %fd2376, %fd2373, 0d3F3C71C72D1B5154;
	fma.rn.f64 	%fd2378, %fd2377, %fd2373, 0d3F624924923BE72D;
	fma.rn.f64 	%fd2379, %fd2378, %fd2373, 0d3F8999999999A3C4;
	fma.rn.f64 	%fd2380, %fd2379, %fd2373, 0d3FB5555555555554;
	sub.f64 	%fd2381, %fd2364, %fd2372;
	add.f64 	%fd2382, %fd2381, %fd2381;
	neg.f64 	%fd2383, %fd2372;
	fma.rn.f64 	%fd2384, %fd2383, %fd2364, %fd2382;
	mul.f64 	%fd2385, %fd2370, %fd2384;
	mul.f64 	%fd2386, %fd2373, %fd2380;
	fma.rn.f64 	%fd2387, %fd2386, %fd2372, %fd2385;
	xor.b32  	%r1211, %r1445, -2147483648;
	mov.b32 	%r1212, 1127219200;
	mov.b64 	%fd2388, {%r1211, %r1212};
	sub.f64 	%fd2389, %fd2388, %fd3;
	fma.rn.f64 	%fd2390, %fd2389, 0d3FE62E42FEFA39EF, %fd2372;
	fma.rn.f64 	%fd2391, %fd2389, 0dBFE62E42FEFA39EF, %fd2390;
	sub.f64 	%fd2392, %fd2391, %fd2372;
	sub.f64 	%fd2393, %fd2387, %fd2392;
	fma.rn.f64 	%fd2394, %fd2389, 0d3C7ABC9E3B39803F, %fd2393;
	add.f64 	%fd2853, %fd2390, %fd2394;
	bra.uni 	$L__BB3_105;
$L__BB3_104:
	fma.rn.f64 	%fd2363, %fd2851, 0d7FF0000000000000, 0d7FF0000000000000;
	{
	.reg .b32 %temp; 
	mov.b64 	{%temp, %r1203}, %fd2851;
	}
	and.b32  	%r1204, %r1203, 2147483647;
	setp.eq.s32 	%p653, %r1204, 0;
	selp.f64 	%fd2853, 0dFFF0000000000000, %fd2363, %p653;
$L__BB3_105:
	sub.f64 	%fd2395, %fd13, %fd62;
	mul.f64 	%fd2396, %fd2395, %fd64;
	mul.f64 	%fd2397, %fd2396, 0d3FE0000000000000;
	mul.f64 	%fd82, %fd2396, %fd2397;
	{
	.reg .b32 %temp; 
	mov.b64 	{%temp, %r1446}, %fd2854;
	}
	{
	.reg .b32 %temp; 
	mov.b64 	{%r1447, %temp}, %fd2854;
	}
	setp.gt.s32 	%p655, %r1446, 1048575;
	mov.b32 	%r1448, -1023;
	@%p655 bra 	$L__BB3_107;
	mul.f64 	%fd2854, %fd2854, 0d4350000000000000;
	{
	.reg .b32 %temp; 
	mov.b64 	{%temp, %r1446}, %fd2854;
	}
	{
	.reg .b32 %temp; 
	mov.b64 	{%r1447, %temp}, %fd2854;
	}
	mov.b32 	%r1448, -1077;
$L__BB3_107:
	add.s32 	%r1215, %r1446, -1;
	setp.gt.u32 	%p656, %r1215, 2146435070;
	@%p656 bra 	$L__BB3_111;
	shr.u32 	%r1218, %r1446, 20;
	add.s32 	%r1449, %r1448, %r1218;
	and.b32  	%r1219, %r1446, 1048575;
	or.b32  	%r1220, %r1219, 1072693248;
	mov.b64 	%fd2855, {%r1447, %r1220};
	setp.lt.u32 	%p658, %r1220, 1073127583;
	@%p658 bra 	$L__BB3_110;
	{
	.reg .b32 %temp; 
	mov.b64 	{%r1221, %temp}, %fd2855;
	}
	{
	.reg .b32 %temp; 
	mov.b64 	{%temp, %r1222}, %fd2855;
	}
	add.s32 	%r1223, %r1222, -1048576;
	mov.b64 	%fd2855, {%r1221, %r1223};
	add.s32 	%r1449, %r1449, 1;
$L__BB3_110:
	add.f64 	%fd2399, %fd2855, 0dBFF0000000000000;
	add.f64 	%fd2400, %fd2855, 0d3FF0000000000000;
	rcp.approx.ftz.f64 	%fd2401, %fd2400;
	neg.f64 	%fd2402, %fd2400;
	fma.rn.f64 	%fd2403, %fd2402, %fd2401, 0d3FF0000000000000;
	fma.rn.f64 	%fd2404, %fd2403, %fd2403, %fd2403;
	fma.rn.f64 	%fd2405, %fd2404, %fd2401, %fd2401;
	mul.f64 	%fd2406, %fd2399, %fd2405;
	fma.rn.f64 	%fd2407, %fd2399, %fd2405, %fd2406;
	mul.f64 	%fd2408, %fd2407, %fd2407;
	fma.rn.f64 	%fd2409, %fd2408, 0d3EB1380B3AE80F1E, 0d3ED0EE258B7A8B04;
	fma.rn.f64 	%fd2410, %fd2409, %fd2408, 0d3EF3B2669F02676F;
	fma.rn.f64 	%fd2411, %fd2410, %fd2408, 0d3F1745CBA9AB0956;
	fma.rn.f64 	%fd2412, %fd2411, %fd2408, 0d3F3C71C72D1B5154;
	fma.rn.f64 	%fd2413, %fd2412, %fd2408, 0d3F624924923BE72D;
	fma.rn.f64 	%fd2414, %fd2413, %fd2408, 0d3F8999999999A3C4;
	fma.rn.f64 	%fd2415, %fd2414, %fd2408, 0d3FB5555555555554;
	sub.f64 	%fd2416, %fd2399, %fd2407;
	add.f64 	%fd2417, %fd2416, %fd2416;
	neg.f64 	%fd2418, %fd2407;
	fma.rn.f64 	%fd2419, %fd2418, %fd2399, %fd2417;
	mul.f64 	%fd2420, %fd2405, %fd2419;
	mul.f64 	%fd2421, %fd2408, %fd2415;
	fma.rn.f64 	%fd2422, %fd2421, %fd2407, %fd2420;
	xor.b32  	%r1224, %r1449, -2147483648;
	mov.b32 	%r1225, 1127219200;
	mov.b64 	%fd2423, {%r1224, %r1225};
	sub.f64 	%fd2424, %fd2423, %fd3;
	fma.rn.f64 	%fd2425, %fd2424, 0d3FE62E42FEFA39EF, %fd2407;
	fma.rn.f64 	%fd2426, %fd2424, 0dBFE62E42FEFA39EF, %fd2425;
	sub.f64 	%fd2427, %fd2426, %fd2407;
	sub.f64 	%fd2428, %fd2422, %fd2427;
	fma.rn.f64 	%fd2429, %fd2424, 0d3C7ABC9E3B39803F, %fd2428;
	add.f64 	%fd2856, %fd2425, %fd2429;
	bra.uni 	$L__BB3_112;
$L__BB3_111:
	fma.rn.f64 	%fd2398, %fd2854, 0d7FF0000000000000, 0d7FF0000000000000;
	{
	.reg .b32 %temp; 
	mov.b64 	{%temp, %r1216}, %fd2854;
	}
	and.b32  	%r1217, %r1216, 2147483647;
	setp.eq.s32 	%p657, %r1217, 0;
	selp.f64 	%fd2856, 0dFFF0000000000000, %fd2398, %p657;
$L__BB3_112:
	mov.f64 	%fd2430, 0dBFED67F1C864BEB5;
	sub.f64 	%fd2431, %fd2430, %fd82;
	sub.f64 	%fd2432, %fd2431, %fd2856;
	sub.f64 	%fd2958, %fd2432, %fd2853;
	bra.uni 	$L__BB3_378;
$L__BB3_113:
	mul.f64 	%fd2016, %fd1, %fd92;
	mul.f64 	%fd2017, %fd2, %fd92;
	setp.ge.f64 	%p600, %fd2017, %fd2016;
	selp.f64 	%fd96, %fd2017, %fd2016, %p600;
	selp.f64 	%fd2018, %fd2016, %fd2017, %p600;
	sub.f64 	%fd97, %fd2018, %fd96;
	fma.rn.f64 	%fd2019, %fd97, 0d3FF71547652B82FE, 0d4338000000000000;
	{
	.reg .b32 %temp; 
	mov.b64 	{%r81, %temp}, %fd2019;
	}
	mov.f64 	%fd2020, 0dC338000000000000;
	add.rn.f64 	%fd2021, %fd2019, %fd2020;
	fma.rn.f64 	%fd2022, %fd2021, 0dBFE62E42FEFA39EF, %fd97;
	fma.rn.f64 	%fd2023, %fd2021, 0dBC7ABC9E3B39803F, %fd2022;
	fma.rn.f64 	%fd2024, %fd2023, 0d3E5ADE1569CE2BDF, 0d3E928AF3FCA213EA;
	fma.rn.f64 	%fd2025, %fd2024, %fd2023, 0d3EC71DEE62401315;
	fma.rn.f64 	%fd2026, %fd2025, %fd2023, 0d3EFA01997C89EB71;
	fma.rn.f64 	%fd2027, %fd2026, %fd2023, 0d3F2A01A014761F65;
	fma.rn.f64 	%fd2028, %fd2027, %fd2023, 0d3F56C16C1852B7AF;
	fma.rn.f64 	%fd2029, %fd2028, %fd2023, 0d3F81111111122322;
	fma.rn.f64 	%fd2030, %fd2029, %fd2023, 0d3FA55555555502A1;
	fma.rn.f64 	%fd2031, %fd2030, %fd2023, 0d3FC5555555555511;
	fma.rn.f64 	%fd2032, %fd2031, %fd2023, 0d3FE000000000000B;
	fma.rn.f64 	%fd2033, %fd2032, %fd2023, 0d3FF0000000000000;
	fma.rn.f64 	%fd2034, %fd2033, %fd2023, 0d3FF0000000000000;
	{
	.reg .b32 %temp; 
	mov.b64 	{%r82, %temp}, %fd2034;
	}
	{
	.reg .b32 %temp; 
	mov.b64 	{%temp, %r83}, %fd2034;
	}
	shl.b32 	%r1122, %r81, 20;
	add.s32 	%r1123, %r1122, %r83;
	mov.b64 	%fd2857, {%r82, %r1123};
	{
	.reg .b32 %temp; 
	mov.b64 	{%temp, %r1124}, %fd97;
	}
	mov.b32 	%f18, %r1124;
	abs.f32 	%f3, %f18;
	setp.lt.f32 	%p601, %f3, 0f4086232B;
	@%p601 bra 	$L__BB3_116;
	setp.lt.f64 	%p602, %fd97, 0d0000000000000000;
	add.f64 	%fd2035, %fd97, 0d7FF0000000000000;
	selp.f64 	%fd2857, 0d0000000000000000, %fd2035, %p602;
	setp.geu.f32 	%p603, %f3, 0f40874800;
	@%p603 bra 	$L__BB3_116;
	shr.u32 	%r1125, %r81, 31;
	add.s32 	%r1126, %r81, %r1125;
	shr.s32 	%r1127, %r1126, 1;
	shl.b32 	%r1128, %r1127, 20;
	add.s32 	%r1129, %r83, %r1128;
	mov.b64 	%fd2036, {%r82, %r1129};
	sub.s32 	%r1130, %r81, %r1127;
	shl.b32 	%r1131, %r1130, 20;
	add.s32 	%r1132, %r1131, 1072693248;
	mov.b32 	%r1133, 0;
	mov.b64 	%fd2037, {%r1133, %r1132};
	mul.f64 	%fd2857, %fd2037, %fd2036;
$L__BB3_116:
	neg.f64 	%fd102, %fd2857;
	{
	.reg .b32 %temp; 
	mov.b64 	{%temp, %r1134}, %fd102;
	}
	mov.b32 	%f19, %r1134;
	setp.geu.f32 	%p604, %f19, 0f3FE55555;
	setp.leu.f32 	%p605, %f19, 0fBFD99999;
	or.pred  	%p606, %p604, %p605;
	@%p606 bra 	$L__BB3_118;
	mov.f64 	%fd2071, 0d4000000000000000;
	sub.f64 	%fd2072, %fd2071, %fd2857;
	div.rn.f64 	%fd2073, %fd102, %fd2072;
	mul.f64 	%fd2074, %fd2857, %fd2073;
	sub.f64 	%fd2075, %fd2074, %fd2857;
	mul.f64 	%fd2076, %fd2075, %fd2075;
	fma.rn.f64 	%fd2077, %fd2076, 0d3EB372FB2FBE14B5, 0d3ED087FFCEB2DC44;
	fma.rn.f64 	%fd2078, %fd2077, %fd2076, 0d3EF3B9FF890F468C;
	fma.rn.f64 	%fd2079, %fd2078, %fd2076, 0d3F17457EFD51BAF8;
	fma.rn.f64 	%fd2080, %fd2079, %fd2076, 0d3F3C71C8DE3CE825;
	fma.rn.f64 	%fd2081, %fd2080, %fd2076, 0d3F6249248FA4661F;
	fma.rn.f64 	%fd2082, %fd2081, %fd2076, 0d3F899999999D70C4;
	fma.rn.f64 	%fd2083, %fd2082, %fd2076, 0d3FB5555555555462;
	mul.f64 	%fd2084, %fd2076, %fd2083;
	fma.rn.f64 	%fd2085, %fd2084, %fd2075, %fd2074;
	sub.f64 	%fd2860, %fd2085, %fd2857;
	bra.uni 	$L__BB3_125;
$L__BB3_118:
	mov.f64 	%fd2038, 0d3FF0000000000000;
	sub.f64 	%fd2858, %fd2038, %fd2857;
	{
	.reg .b32 %temp; 
	mov.b64 	{%temp, %r1450}, %fd2858;
	}
	{
	.reg .b32 %temp; 
	mov.b64 	{%r1451, %temp}, %fd2858;
	}
	setp.gt.s32 	%p607, %r1450, 1048575;
	mov.b32 	%r1452, -1023;
	@%p607 bra 	$L__BB3_120;
	mul.f64 	%fd2858, %fd2858, 0d4350000000000000;
	{
	.reg .b32 %temp; 
	mov.b64 	{%temp, %r1450}, %fd2858;
	}
	{
	.reg .b32 %temp; 
	mov.b64 	{%r1451, %temp}, %fd2858;
	}
	mov.b32 	%r1452, -1077;
$L__BB3_120:
	add.s32 	%r1137, %r1450, -1;
	setp.gt.u32 	%p608, %r1137, 2146435070;
	@%p608 bra 	$L__BB3_124;
	shr.u32 	%r1140, %r1450, 20;
	add.s32 	%r1453, %r1452, %r1140;
	and.b32  	%r1141, %r1450, 1048575;
	or.b32  	%r1142, %r1141, 1072693248;
	mov.b64 	%fd2859, {%r1451, %r1142};
	setp.lt.u32 	%p610, %r1142, 1073127583;
	@%p610 bra 	$L__BB3_123;
	{
	.reg .b32 %temp; 
	mov.b64 	{%r1143, %temp}, %fd2859;
	}
	{
	.reg .b32 %temp; 
	mov.b64 	{%temp, %r1144}, %fd2859;
	}
	add.s32 	%r1145, %r1144, -1048576;
	mov.b64 	%fd2859, {%r1143, %r1145};
	add.s32 	%r1453, %r1453, 1;
$L__BB3_123:
	add.f64 	%fd2040, %fd2859, 0dBFF0000000000000;
	add.f64 	%fd2041, %fd2859, 0d3FF0000000000000;
	rcp.approx.ftz.f64 	%fd2042, %fd2041;
	neg.f64 	%fd2043, %fd2041;
	fma.rn.f64 	%fd2044, %fd2043, %fd2042, 0d3FF0000000000000;
	fma.rn.f64 	%fd2045, %fd2044, %fd2044, %fd2044;
	fma.rn.f64 	%fd2046, %fd2045, %fd2042, %fd2042;
	mul.f64 	%fd2047, %fd2040, %fd2046;
	fma.rn.f64 	%fd2048, %fd2040, %fd2046, %fd2047;
	mul.f64 	%fd2049, %fd2048, %fd2048;
	fma.rn.f64 	%fd2050, %fd2049, 0d3EB1380B3AE80F1E, 0d3ED0EE258B7A8B04;
	fma.rn.f64 	%fd2051, %fd2050, %fd2049, 0d3EF3B2669F02676F;
	fma.rn.f64 	%fd2052, %fd2051, %fd2049, 0d3F1745CBA9AB0956;
	fma.rn.f64 	%fd2053, %fd2052, %fd2049, 0d3F3C71C72D1B5154;
	fma.rn.f64 	%fd2054, %fd2053, %fd2049, 0d3F624924923BE72D;
	fma.rn.f64 	%fd2055, %fd2054, %fd2049, 0d3F8999999999A3C4;
	fma.rn.f64 	%fd2056, %fd2055, %fd2049, 0d3FB5555555555554;
	sub.f64 	%fd2057, %fd2040, %fd2048;
	add.f64 	%fd2058, %fd2057, %fd2057;
	neg.f64 	%fd2059, %fd2048;
	fma.rn.f64 	%fd2060, %fd2059, %fd2040, %fd2058;
	mul.f64 	%fd2061, %fd2046, %fd2060;
	mul.f64 	%fd2062, %fd2049, %fd2056;
	fma.rn.f64 	%fd2063, %fd2062, %fd2048, %fd2061;
	xor.b32  	%r1146, %r1453, -2147483648;
	mov.b32 	%r1147, 1127219200;
	mov.b64 	%fd2064, {%r1146, %r1147};
	sub.f64 	%fd2065, %fd2064, %fd3;
	fma.rn.f64 	%fd2066, %fd2065, 0d3FE62E42FEFA39EF, %fd2048;
	fma.rn.f64 	%fd2067, %fd2065, 0dBFE62E42FEFA39EF, %fd2066;
	sub.f64 	%fd2068, %fd2067, %fd2048;
	sub.f64 	%fd2069, %fd2063, %fd2068;
	fma.rn.f64 	%fd2070, %fd2065, 0d3C7ABC9E3B39803F, %fd2069;
	add.f64 	%fd2860, %fd2066, %fd2070;
	bra.uni 	$L__BB3_125;
$L__BB3_124:
	fma.rn.f64 	%fd2039, %fd2858, 0d7FF0000000000000, 0d7FF0000000000000;
	{
	.reg .b32 %temp; 
	mov.b64 	{%temp, %r1138}, %fd2858;
	}
	and.b32  	%r1139, %r1138, 2147483647;
	setp.eq.s32 	%p609, %r1139, 0;
	selp.f64 	%fd2860, 0dFFF0000000000000, %fd2039, %p609;
$L__BB3_125:
	add.f64 	%fd113, %fd96, %fd2860;
	{
	.reg .b32 %temp; 
	mov.b64 	{%temp, %r1454}, %fd2861;
	}
	{
	.reg .b32 %temp; 
	mov.b64 	{%r1455, %temp}, %fd2861;
	}
	setp.gt.s32 	%p611, %r1454, 1048575;
	mov.b32 	%r1456, -1023;
	@%p611 bra 	$L__BB3_127;
	mul.f64 	%fd2861, %fd2861, 0d4350000000000000;
	{
	.reg .b32 %temp; 
	mov.b64 	{%temp, %r1454}, %fd2861;
	}
	{
	.reg .b32 %temp; 
	mov.b64 	{%r1455, %temp}, %fd2861;
	}
	mov.b32 	%r1456, -1077;
$L__BB3_127:
	add.s32 	%r1150, %r1454, -1;
	setp.gt.u32 	%p612, %r1150, 2146435070;
	@%p612 bra 	$L__BB3_131;
	shr.u32 	%r1153, %r1454, 20;
	add.s32 	%r1457, %r1456, %r1153;
	and.b32  	%r1154, %r1454, 1048575;
	or.b32  	%r1155, %r1154, 1072693248;
	mov.b64 	%fd2862, {%r1455, %r1155};
	setp.lt.u32 	%p614, %r1155, 1073127583;
	@%p614 bra 	$L__BB3_130;
	{
	.reg .b32 %temp; 
	mov.b64 	{%r1156, %temp}, %fd2862;
	}
	{
	.reg .b32 %temp; 
	mov.b64 	{%temp, %r1157}, %fd2862;
	}
	add.s32 	%r1158, %r1157, -1048576;
	mov.b64 	%fd2862, {%r1156, %r1158};
	add.s32 	%r1457, %r1457, 1;
$L__BB3_130:
	add.f64 	%fd2087, %fd2862, 0dBFF0000000000000;
	add.f64 	%fd2088, %fd2862, 0d3FF0000000000000;
	rcp.approx.ftz.f64 	%fd2089, %fd2088;
	neg.f64 	%fd2090, %fd2088;
	fma.rn.f64 	%fd2091, %fd2090, %fd2089, 0d3FF0000000000000;
	fma.rn.f64 	%fd2092, %fd2091, %fd2091, %fd2091;
	fma.rn.f64 	%fd2093, %fd2092, %fd2089, %fd2089;
	mul.f64 	%fd2094, %fd2087, %fd2093;
	fma.rn.f64 	%fd2095, %fd2087, %fd2093, %fd2094;
	mul.f64 	%fd2096, %fd2095, %fd2095;
	fma.rn.f64 	%fd2097, %fd2096, 0d3EB1380B3AE80F1E, 0d3ED0EE258B7A8B04;
	fma.rn.f64 	%fd2098, %fd2097, %fd2096, 0d3EF3B2669F02676F;
	fma.rn.f64 	%fd2099, %fd2098, %fd2096, 0d3F1745CBA9AB0956;
	fma.rn.f64 	%fd2100, %fd2099, %fd2096, 0d3F3C71C72D1B5154;
	fma.rn.f64 	%fd2101, %fd2100, %fd2096, 0d3F624924923BE72D;
	fma.rn.f64 	%fd2102, %fd2101, %fd2096, 0d3F8999999999A3C4;
	fma.rn.f64 	%fd2103, %fd2102, %fd2096, 0d3FB5555555555554;
	sub.f64 	%fd2104, %fd2087, %fd2095;
	add.f64 	%fd2105, %fd2104, %fd2104;
	neg.f64 	%fd2106, %fd2095;
	fma.rn.f64 	%fd2107, %fd2106, %fd2087, %fd2105;
	mul.f64 	%fd2108, %fd2093, %fd2107;
	mul.f64 	%fd2109, %fd2096, %fd2103;
	fma.rn.f64 	%fd2110, %fd2109, %fd2095, %fd2108;
	xor.b32  	%r1159, %r1457, -2147483648;
	mov.b32 	%r1160, 1127219200;
	mov.b64 	%fd2111, {%r1159, %r1160};
	sub.f64 	%fd2112, %fd2111, %fd3;
	fma.rn.f64 	%fd2113, %fd2112, 0d3FE62E42FEFA39EF, %fd2095;
	fma.rn.f64 	%fd2114, %fd2112, 0dBFE62E42FEFA39EF, %fd2113;
	sub.f64 	%fd2115, %fd2114, %fd2095;
	sub.f64 	%fd2116, %fd2110, %fd2115;
	fma.rn.f64 	%fd2117, %fd2112, 0d3C7ABC9E3B39803F, %fd2116;
	add.f64 	%fd2863, %fd2113, %fd2117;
	bra.uni 	$L__BB3_132;
$L__BB3_131:
	fma.rn.f64 	%fd2086, %fd2861, 0d7FF0000000000000, 0d7FF0000000000000;
	{
	.reg .b32 %temp; 
	mov.b64 	{%temp, %r1151}, %fd2861;
	}
	and.b32  	%r1152, %r1151, 2147483647;
	setp.eq.s32 	%p613, %r1152, 0;
	selp.f64 	%fd2863, 0dFFF0000000000000, %fd2086, %p613;
$L__BB3_132:
	setp.lt.u32 	%p615, %r9, -2146435071;
	sub.f64 	%fd2118, %fd113, %fd2863;
	mov.f64 	%fd2119, 0d3FF0000000000000;
	sub.f64 	%fd2120, %fd2119, %fd2857;
	mov.b64 	%rd223, %fd2120;
	setp.gt.s64 	%p616, %rd223, -1;
	and.b64  	%rd224, %rd223, 9223372036854775807;
	add.s64 	%rd225, %rd224, -4503599627370496;
	setp.lt.u64 	%p617, %rd225, 9214364837600034816;
	and.pred  	%p618, %p617, %p616;
	add.s64 	%rd226, %rd223, -1;
	setp.lt.u64 	%p619, %rd226, 4503599627370495;
	or.pred  	%p620, %p619, %p618;
	or.pred  	%p621, %p620, %p615;
	selp.f64 	%fd2864, %fd2118, %fd6, %p620;
	@%p621 bra 	$L__BB3_134;
	setp.gt.u32 	%p622, %r11, 1073127582;
	selp.f64 	%fd2121, %fd8, %fd7, %p622;
	selp.u32 	%r1161, 1, 0, %p622;
	add.s32 	%r1162, %r10, %r1161;
	add.f64 	%fd2122, %fd2121, 0dBFF0000000000000;
	add.f64 	%fd2123, %fd2121, 0d3FF0000000000000;
	rcp.approx.ftz.f64 	%fd2124, %fd2123;
	neg.f64 	%fd2125, %fd2123;
	fma.rn.f64 	%fd2126, %fd2125, %fd2124, 0d3FF0000000000000;
	fma.rn.f64 	%fd2127, %fd2126, %fd2126, %fd2126;
	fma.rn.f64 	%fd2128, %fd2127, %fd2124, %fd2124;
	mul.f64 	%fd2129, %fd2122, %fd2128;
	fma.rn.f64 	%fd2130, %fd2122, %fd2128, %fd2129;
	mul.f64 	%fd2131, %fd2130, %fd2130;
	fma.rn.f64 	%fd2132, %fd2131, 0d3EB1380B3AE80F1E, 0d3ED0EE258B7A8B04;
	fma.rn.f64 	%fd2133, %fd2132, %fd2131, 0d3EF3B2669F02676F;
	fma.rn.f64 	%fd2134, %fd2133, %fd2131, 0d3F1745CBA9AB0956;
	fma.rn.f64 	%fd2135, %fd2134, %fd2131, 0d3F3C71C72D1B5154;
	fma.rn.f64 	%fd2136, %fd2135, %fd2131, 0d3F624924923BE72D;
	fma.rn.f64 	%fd2137, %fd2136, %fd2131, 0d3F8999999999A3C4;
	fma.rn.f64 	%fd2138, %fd2137, %fd2131, 0d3FB5555555555554;
	sub.f64 	%fd2139, %fd2122, %fd2130;
	add.f64 	%fd2140, %fd2139, %fd2139;
	neg.f64 	%fd2141, %fd2130;
	fma.rn.f64 	%fd2142, %fd2141, %fd2122, %fd2140;
	mul.f64 	%fd2143, %fd2128, %fd2142;
	mul.f64 	%fd2144, %fd2131, %fd2138;
	fma.rn.f64 	%fd2145, %fd2144, %fd2130, %fd2143;
	xor.b32  	%r1163, %r1162, -2147483648;
	mov.b32 	%r1164, 1127219200;
	mov.b64 	%fd2146, {%r1163, %r1164};
	sub.f64 	%fd2147, %fd2146, %fd3;
	fma.rn.f64 	%fd2148, %fd2147, 0d3FE62E42FEFA39EF, %fd2130;
	fma.rn.f64 	%fd2149, %fd2147, 0dBFE62E42FEFA39EF, %fd2148;
	sub.f64 	%fd2150, %fd2149, %fd2130;
	sub.f64 	%fd2151, %fd2145, %fd2150;
	fma.rn.f64 	%fd2152, %fd2147, 0d3C7ABC9E3B39803F, %fd2151;
	add.f64 	%fd2864, %fd2148, %fd2152;
$L__BB3_134:
	mul.f64 	%fd2185, %fd13, %fd92;
	sub.f64 	%fd2958, %fd2185, %fd2864;
	bra.uni 	$L__BB3_378;
$L__BB3_135:
	ld.param.u32 	%r1422, [unbinned_batch_nll_only_param_14];
	setp.ne.s32 	%p406, %r19, 4;
	add.s32 	%r104, %r18, 3;
	setp.ge.u32 	%p407, %r104, %r1422;
	or.pred  	%p408, %p406, %p407;
	@%p408 bra 	$L__BB3_395;
	mul.wide.u32 	%rd175, %r18, 4;
	add.s64 	%rd176, %rd5, %rd175;
	ld.global.nc.u32 	%r881, [%rd176];
	add.s32 	%r882, %r18, 1;
	mul.wide.u32 	%rd177, %r882, 4;
	add.s64 	%rd178, %rd5, %rd177;
	ld.global.nc.u32 	%r883, [%rd178];
	add.s32 	%r884, %r18, 2;
	mul.wide.u32 	%rd179, %r884, 4;
	add.s64 	%rd180, %rd5, %rd179;
	ld.global.nc.u32 	%r885, [%rd180];
	mul.wide.u32 	%rd181, %r104, 4;
	add.s64 	%rd182, %rd5, %rd181;
	ld.global.nc.u32 	%r886, [%rd182];
	shl.b32 	%r887, %r881, 3;
	mov.u32 	%r888, shared;
	add.s32 	%r889, %r888, %r887;
	ld.shared.f64 	%fd126, [%r889];
	shl.b32 	%r890, %r883, 3;
	add.s32 	%r891, %r888, %r890;
	ld.shared.f64 	%fd2890, [%r891];
	shl.b32 	%r892, %r885, 3;
	add.s32 	%r893, %r888, %r892;
	ld.shared.f64 	%fd128, [%r893];
	shl.b32 	%r894, %r886, 3;
	add.s32 	%r895, %r888, %r894;
	ld.shared.f64 	%fd129, [%r895];
	abs.f64 	%fd1423, %fd126;
	setp.equ.f64 	%p409, %fd1423, 0d7FF0000000000000;
	abs.f64 	%fd1424, %fd2890;
	setp.equ.f64 	%p410, %fd1424, 0d7FF0000000000000;
	or.pred  	%p411, %p409, %p410;
	setp.le.f64 	%p412, %fd2890, 0d0000000000000000;
	or.pred  	%p413, %p411, %p412;
	mov.f64 	%fd2958, 0dFFF0000000000000;
	@%p413 bra 	$L__BB3_378;
	mov.b64 	%rd183, %fd128;
	setp.lt.s64 	%p414, %rd183, 0;
	and.b64  	%rd184, %rd183, 9223372036854775807;
	add.s64 	%rd185, %rd184, -4503599627370496;
	setp.lt.u64 	%p415, %rd185, 9214364837600034816;
	and.pred  	%p416, %p415, %p414;
	add.s64 	%rd186, %rd184, -1;
	setp.lt.u64 	%p417, %rd186, 4503599627370495;
	and.pred  	%p418, %p417, %p414;
	setp.eq.s64 	%p419, %rd184, 0;
	or.pred  	%p420, %p419, %p418;
	setp.eq.s64 	%p421, %rd184, 9218868437227405312;
	or.pred  	%p422, %p420, %p421;
	setp.gt.s64 	%p423, %rd184, 9218868437227405312;
	or.pred  	%p424, %p422, %p423;
	or.pred  	%p425, %p424, %p416;
	abs.f64 	%fd1427, %fd129;
	setp.equ.f64 	%p426, %fd1427, 0d7FF0000000000000;
	or.pred  	%p427, %p425, %p426;
	setp.leu.f64 	%p428, %fd129, 0d3FF0000000000000;
	or.pred  	%p429, %p427, %p428;
	@%p429 bra 	$L__BB3_378;
	div.rn.f64 	%fd130, %fd129, %fd128;
	{
	.reg .b32 %temp; 
	mov.b64 	{%temp, %r1458}, %fd130;
	}
	{
	.reg .b32 %temp; 
	mov.b64 	{%r1459, %temp}, %fd130;
	}
	setp.gt.s32 	%p430, %r1458, 1048575;
	mov.b32 	%r1460, -1023;
	mov.f64 	%fd2865, %fd130;
	@%p430 bra 	$L__BB3_140;
	mul.f64 	%fd2865, %fd130, 0d4350000000000000;
	{
	.reg .b32 %temp; 
	mov.b64 	{%temp, %r1458}, %fd2865;
	}
	{
	.reg .b32 %temp; 
	mov.b64 	{%r1459, %temp}, %fd2865;
	}
	mov.b32 	%r1460, -1077;
$L__BB3_140:
	add.s32 	%r898, %r1458, -1;
	setp.gt.u32 	%p431, %r898, 2146435070;
	@%p431 bra 	$L__BB3_144;
	shr.u32 	%r901, %r1458, 20;
	add.s32 	%r1461, %r1460, %r901;
	and.b32  	%r902, %r1458, 1048575;
	or.b32  	%r903, %r902, 1072693248;
	mov.b64 	%fd2866, {%r1459, %r903};
	setp.lt.u32 	%p433, %r903, 1073127583;
	@%p433 bra 	$L__BB3_143;
	{
	.reg .b32 %temp; 
	mov.b64 	{%r904, %temp}, %fd2866;
	}
	{
	.reg .b32 %temp; 
	mov.b64 	{%temp, %r905}, %fd2866;
	}
	add.s32 	%r906, %r905, -1048576;
	mov.b64 	%fd2866, {%r904, %r906};
	add.s32 	%r1461, %r1461, 1;
$L__BB3_143:
	add.f64 	%fd1430, %fd2866, 0dBFF0000000000000;
	add.f64 	%fd1431, %fd2866, 0d3FF0000000000000;
	rcp.approx.ftz.f64 	%fd1432, %fd1431;
	neg.f64 	%fd1433, %fd1431;
	fma.rn.f64 	%fd1434, %fd1433, %fd1432, 0d3FF0000000000000;
	fma.rn.f64 	%fd1435, %fd1434, %fd1434, %fd1434;
	fma.rn.f64 	%fd1436, %fd1435, %fd1432, %fd1432;
	mul.f64 	%fd1437, %fd1430, %fd1436;
	fma.rn.f64 	%fd1438, %fd1430, %fd1436, %fd1437;
	mul.f64 	%fd1439, %fd1438, %fd1438;
	fma.rn.f64 	%fd1440, %fd1439, 0d3EB1380B3AE80F1E, 0d3ED0EE258B7A8B04;
	fma.rn.f64 	%fd1441, %fd1440, %fd1439, 0d3EF3B2669F02676F;
	fma.rn.f64 	%fd1442, %fd1441, %fd1439, 0d3F1745CBA9AB0956;
	fma.rn.f64 	%fd1443, %fd1442, %fd1439, 0d3F3C71C72D1B5154;
	fma.rn.f64 	%fd1444, %fd1443, %fd1439, 0d3F624924923BE72D;
	fma.rn.f64 	%fd1445, %fd1444, %fd1439, 0d3F8999999999A3C4;
	fma.rn.f64 	%fd1446, %fd1445, %fd1439, 0d3FB5555555555554;
	sub.f64 	%fd1447, %fd1430, %fd1438;
	add.f64 	%fd1448, %fd1447, %fd1447;
	neg.f64 	%fd1449, %fd1438;
	fma.rn.f64 	%fd1450, %fd1449, %fd1430, %fd1448;
	mul.f64 	%fd1451, %fd1436, %fd1450;
	mul.f64 	%fd1452, %fd1439, %fd1446;
	fma.rn.f64 	%fd1453, %fd1452, %fd1438, %fd1451;
	xor.b32  	%r907, %r1461, -2147483648;
	mov.b32 	%r908, 1127219200;
	mov.b64 	%fd1454, {%r907, %r908};
	sub.f64 	%fd1455, %fd1454, %fd3;
	fma.rn.f64 	%fd1456, %fd1455, 0d3FE62E42FEFA39EF, %fd1438;
	fma.rn.f64 	%fd1457, %fd1455, 0dBFE62E42FEFA39EF, %fd1456;
	sub.f64 	%fd1458, %fd1457, %fd1438;
	sub.f64 	%fd1459, %fd1453, %fd1458;
	fma.rn.f64 	%fd1460, %fd1455, 0d3C7ABC9E3B39803F, %fd1459;
	add.f64 	%fd2867, %fd1456, %fd1460;
	bra.uni 	$L__BB3_145;
$L__BB3_144:
	fma.rn.f64 	%fd1429, %fd2865, 0d7FF0000000000000, 0d7FF0000000000000;
	{
	.reg .b32 %temp; 
	mov.b64 	{%temp, %r899}, %fd2865;
	}
	and.b32  	%r900, %r899, 2147483647;
	setp.eq.s32 	%p432, %r900, 0;
	selp.f64 	%fd2867, 0dFFF0000000000000, %fd1429, %p432;
$L__BB3_145:
	mul.f64 	%fd1462, %fd128, 0dBFE0000000000000;
	mul.f64 	%fd1463, %fd128, %fd1462;
	fma.rn.f64 	%fd139, %fd129, %fd2867, %fd1463;
	sub.f64 	%fd140, %fd130, %fd128;
	abs.f64 	%fd1464, %fd139;
	setp.equ.f64 	%p434, %fd1464, 0d7FF0000000000000;
	abs.f64 	%fd1465, %fd140;
	setp.equ.f64 	%p435, %fd1465, 0d7FF0000000000000;
	or.pred  	%p436, %p434, %p435;
	@%p436 bra 	$L__BB3_378;
	rcp.rn.f64 	%fd1467, %fd2890;
	sub.f64 	%fd1468, %fd1, %fd126;
	mul.f64 	%fd141, %fd1468, %fd1467;
	sub.f64 	%fd1469, %fd2, %fd126;
	mul.f64 	%fd142, %fd1469, %fd1467;
	sub.f64 	%fd1470, %fd13, %fd126;
	mul.f64 	%fd143, %fd1470, %fd1467;
	neg.f64 	%fd144, %fd128;
	setp.gtu.f64 	%p437, %fd142, %fd144;
	@%p437 bra 	$L__BB3_171;
	fma.rn.f64 	%fd1471, %fd139, 0d3FF71547652B82FE, 0d4338000000000000;
	{
	.reg .b32 %temp; 
	mov.b64 	{%r115, %temp}, %fd1471;
	}
	mov.f64 	%fd1472, 0dC338000000000000;
	add.rn.f64 	%fd1473, %fd1471, %fd1472;
	fma.rn.f64 	%fd1474, %fd1473, 0dBFE62E42FEFA39EF, %fd139;
	fma.rn.f64 	%fd1475, %fd1473, 0dBC7ABC9E3B39803F, %fd1474;
	fma.rn.f64 	%fd1476, %fd1475, 0d3E5ADE1569CE2BDF, 0d3E928AF3FCA213EA;
	fma.rn.f64 	%fd1477, %fd1476, %fd1475, 0d3EC71DEE62401315;
	fma.rn.f64 	%fd1478, %fd1477, %fd1475, 0d3EFA01997C89EB71;
	fma.rn.f64 	%fd1479, %fd1478, %fd1475, 0d3F2A01A014761F65;
	fma.rn.f64 	%fd1480, %fd1479, %fd1475, 0d3F56C16C1852B7AF;
	fma.rn.f64 	%fd1481, %fd1480, %fd1475, 0d3F81111111122322;
	fma.rn.f64 	%fd1482, %fd1481, %fd1475, 0d3FA55555555502A1;
	fma.rn.f64 	%fd1483, %fd1482, %fd1475, 0d3FC5555555555511;
	fma.rn.f64 	%fd1484, %fd1483, %fd1475, 0d3FE000000000000B;
	fma.rn.f64 	%fd1485, %fd1484, %fd1475, 0d3FF0000000000000;
	fma.rn.f64 	%fd1486, %fd1485, %fd1475, 0d3FF0000000000000;
	{
	.reg .b32 %temp; 
	mov.b64 	{%r116, %temp}, %fd1486;
	}
	{
	.reg .b32 %temp; 
	mov.b64 	{%temp, %r117}, %fd1486;
	}
	shl.b32 	%r909, %r115, 20;
	add.s32 	%r910, %r909, %r117;
	mov.b64 	%fd2868, {%r116, %r910};
	{
	.reg .b32 %temp; 
	mov.b64 	{%temp, %r911}, %fd139;
	}
	mov.b32 	%f16, %r911;
	abs.f32 	%f4, %f16;
	setp.lt.f32 	%p438, %f4, 0f4086232B;
	@%p438 bra 	$L__BB3_150;
	setp.lt.f64 	%p439, %fd139, 0d0000000000000000;
	add.f64 	%fd1487, %fd139, 0d7FF0000000000000;
	selp.f64 	%fd2868, 0d0000000000000000, %fd1487, %p439;
	setp.geu.f32 	%p440, %f4, 0f40874800;
	@%p440 bra 	$L__BB3_150;
	shr.u32 	%r912, %r115, 31;
	add.s32 	%r913, %r115, %r912;
	shr.s32 	%r914, %r913, 1;
	shl.b32 	%r915, %r914, 20;
	add.s32 	%r916, %r117, %r915;
	mov.b64 	%fd1488, {%r116, %r916};
	sub.s32 	%r917, %r115, %r914;
	shl.b32 	%r918, %r917, 20;
	add.s32 	%r919, %r918, 1072693248;
	mov.b32 	%r920, 0;
	mov.b64 	%fd1489, {%r920, %r919};
	mul.f64 	%fd2868, %fd1489, %fd1488;
$L__BB3_150:
	sub.f64 	%fd149, %fd140, %fd142;
	add.f64 	%fd1490, %fd129, 0dBFF0000000000000;
	neg.f64 	%fd150, %fd1490;
	{
	.reg .b32 %temp; 
	mov.b64 	{%temp, %r118}, %fd149;
	}
	{
	.reg .b32 %temp; 
	mov.b64 	{%temp, %r119}, %fd150;
	}
	shr.u32 	%r921, %r119, 20;
	and.b32  	%r922, %r921, 2047;
	add.s32 	%r923, %r922, -1012;
	mov.b64 	%rd187, %fd150;
	shl.b64 	%rd188, %rd187, %r923;
	setp.eq.s64 	%p7, %rd188, -9223372036854775808;
	abs.f64 	%fd151, %fd149;
	setp.neu.f64 	%p441, %fd149, 0d0000000000000000;
	@%p441 bra 	$L__BB3_152;
	mov.b64 	%rd189, %fd150;
	shr.u32 	%r924, %r119, 20;
	and.b32  	%r925, %r924, 2047;
	add.s32 	%r926, %r925, -1012;
	shl.b64 	%rd190, %rd189, %r926;
	setp.eq.s64 	%p444, %rd190, -9223372036854775808;
	abs.f64 	%fd1500, %fd1490;
	setp.neu.f64 	%p445, %fd1500, 0d3FE0000000000000;
	and.pred  	%p5, %p445, %p444;
	selp.b32 	%r927, %r118, 0, %p5;
	setp.lt.s32 	%p446, %r119, 0;
	or.b32  	%r928, %r927, 2146435072;
	selp.b32 	%r929, %r928, %r927, %p446;
	mov.b32 	%r930, 0;
	mov.b64 	%fd2870, {%r930, %r929};
	bra.uni 	$L__BB3_153;
$L__BB3_152:
	{ // callseq 60, 0
	.param .b64 param0;
	st.param.f64 	[param0], %fd151;
	.param .b64 param1;
	st.param.f64 	[param1], %fd150;
	.param .b64 retval0;
	call.uni (retval0), 
	__internal_accurate_pow, 
	(
	param0, 
	param1
	);
	ld.param.f64 	%fd1491, [retval0];
	} // callseq 60
	setp.lt.s32 	%p442, %r118, 0;
	cvt.rzi.f64.f64 	%fd1493, %fd150;
	setp.neu.f64 	%p443, %fd1493, %fd150;
	neg.f64 	%fd1495, %fd1491;
	selp.f64 	%fd1496, %fd1495, %fd1491, %p7;
	selp.f64 	%fd1497, %fd1496, %fd1491, %p442;
	selp.f64 	%fd1498, 0dFFF8000000000000, %fd1497, %p443;
	selp.f64 	%fd2870, %fd1498, %fd1497, %p442;
	mov.pred 	%p5, %p7;
$L__BB3_153:
	sub.f64 	%fd1502, %fd149, %fd1490;
	{
	.reg .b32 %temp; 
	mov.b64 	{%temp, %r931}, %fd1502;
	}
	and.b32  	%r932, %r931, 2146435072;
	setp.ne.s32 	%p447, %r932, 2146435072;
	@%p447 bra 	$L__BB3_160;
	setp.num.f64 	%p448, %fd149, %fd149;
	@%p448 bra 	$L__BB3_156;
	add.rn.f64 	%fd2870, %fd149, %fd150;
	bra.uni 	$L__BB3_160;
$L__BB3_156:
	add.f64 	%fd1503, %fd129, 0dBFF0000000000000;
	abs.f64 	%fd1504, %fd1503;
	setp.neu.f64 	%p449, %fd1504, 0d7FF0000000000000;
	@%p449 bra 	$L__BB3_158;
	setp.gt.f64 	%p454, %fd151, 0d3FF0000000000000;
	selp.b32 	%r940, 2146435072, 0, %p454;
	setp.lt.s32 	%p455, %r119, 0;
	xor.b32  	%r941, %r940, 2146435072;
	selp.b32 	%r942, %r941, %r940, %p455;
	setp.eq.f64 	%p456, %fd149, 0dBFF0000000000000;
	selp.b32 	%r943, 1072693248, %r942, %p456;
	mov.b32 	%r944, 0;
	mov.b64 	%fd2870, {%r944, %r943};
	bra.uni 	$L__BB3_160;
$L__BB3_158:
	setp.neu.f64 	%p450, %fd151, 0d7FF0000000000000;
	@%p450 bra 	$L__BB3_160;
	setp.lt.s32 	%p451, %r118, 0;
	setp.lt.s32 	%p452, %r119, 0;
	selp.b32 	%r933, 0, 2146435072, %p452;
	and.b32  	%r934, %r119, 2147483647;
	setp.ne.s32 	%p453, %r934, 1071644672;
	or.b32  	%r935, %r933, -2147483648;
	selp.b32 	%r936, %r935, %r933, %p453;
	selp.b32 	%r937, %r936, %r933, %p5;
	selp.b32 	%r938, %r937, %r933, %p451;
	mov.b32 	%r939, 0;
	mov.b64 	%fd2870, {%r939, %r938};
$L__BB3_160:
	sub.f64 	%fd159, %fd140, %fd141;
	{
	.reg .b32 %temp; 
	mov.b64 	{%temp, %r120}, %fd159;
	}
	abs.f64 	%fd160, %fd159;
	setp.neu.f64 	%p457, %fd159, 0d0000000000000000;
	@%p457 bra 	$L__BB3_162;
	mov.b64 	%rd195, %fd150;
	shr.u32 	%r948, %r119, 20;
	and.b32  	%r949, %r948, 2047;
	add.s32 	%r950, %r949, -1012;
	shl.b64 	%rd196, %rd195, %r950;
	setp.eq.s64 	%p461, %rd196, -9223372036854775808;
	add.f64 	%fd1513, %fd129, 0dBFF0000000000000;
	abs.f64 	%fd1514, %fd1513;
	setp.neu.f64 	%p462, %fd1514, 0d3FE0000000000000;
	and.pred  	%p7, %p462, %p461;
	selp.b32 	%r951, %r120, 0, %p7;
	setp.lt.s32 	%p463, %r119, 0;
	or.b32  	%r952, %r951, 2146435072;
	selp.b32 	%r953, %r952, %r951, %p463;
	mov.b32 	%r954, 0;
	mov.b64 	%fd2872, {%r954, %r953};
	bra.uni 	$L__BB3_163;
$L__BB3_162:
	{ // callseq 61, 0
	.param .b64 param0;
	st.param.f64 	[param0], %fd160;
	.param .b64 param1;
	st.param.f64 	[param1], %fd150;
	.param .b64 retval0;
	call.uni (retval0), 
	__internal_accurate_pow, 
	(
	param0, 
	param1
	);
	ld.param.f64 	%fd1505, [retval0];
	} // callseq 61
	setp.lt.s32 	%p458, %r120, 0;
	cvt.rzi.f64.f64 	%fd1507, %fd150;
	setp.neu.f64 	%p459, %fd1507, %fd150;
	neg.f64 	%fd1509, %fd1505;
	mov.b64 	%rd192, %fd150;
	shr.u32 	%r945, %r119, 20;
	and.b32  	%r946, %r945, 2047;
	add.s32 	%r947, %r946, -1012;
	shl.b64 	%rd193, %rd192, %r947;
	setp.eq.s64 	%p460, %rd193, -9223372036854775808;
	selp.f64 	%fd1510, %fd1509, %fd1505, %p460;
	selp.f64 	%fd1511, %fd1510, %fd1505, %p458;
	selp.f64 	%fd1512, 0dFFF8000000000000, %fd1511, %p459;
	selp.f64 	%fd2872, %fd1512, %fd1511, %p458;
$L__BB3_163:
	add.f64 	%fd1515, %fd129, 0dBFF0000000000000;
	sub.f64 	%fd1516, %fd159, %fd1515;
	{
	.reg .b32 %temp; 
	mov.b64 	{%temp, %r955}, %fd1516;
	}
	and.b32  	%r956, %r955, 2146435072;
	setp.ne.s32 	%p464, %r956, 2146435072;
	@%p464 bra 	$L__BB3_170;
	setp.num.f64 	%p465, %fd159, %fd159;
	@%p465 bra 	$L__BB3_166;
	add.rn.f64 	%fd2872, %fd159, %fd150;
	bra.uni 	$L__BB3_170;
$L__BB3_166:
	add.f64 	%fd1517, %fd129, 0dBFF0000000000000;
	abs.f64 	%fd1518, %fd1517;
	setp.neu.f64 	%p466, %fd1518, 0d7FF0000000000000;
	@%p466 bra 	$L__BB3_168;
	setp.gt.f64 	%p471, %fd160, 0d3FF0000000000000;
	selp.b32 	%r964, 2146435072, 0, %p471;
	setp.lt.s32 	%p472, %r119, 0;
	xor.b32  	%r965, %r964, 2146435072;
	selp.b32 	%r966, %r965, %r964, %p472;
	setp.eq.f64 	%p473, %fd159, 0dBFF0000000000000;
	selp.b32 	%r967, 1072693248, %r966, %p473;
	mov.b32 	%r968, 0;
	mov.b64 	%fd2872, {%r968, %r967};
	bra.uni 	$L__BB3_170;
$L__BB3_168:
	setp.neu.f64 	%p467, %fd160, 0d7FF0000000000000;
	@%p467 bra 	$L__BB3_170;
	setp.lt.s32 	%p468, %r120, 0;
	setp.lt.s32 	%p469, %r119, 0;
	selp.b32 	%r957, 0, 2146435072, %p469;
	and.b32  	%r958, %r119, 2147483647;
	setp.ne.s32 	%p470, %r958, 1071644672;
	or.b32  	%r959, %r957, -2147483648;
	selp.b32 	%r960, %r959, %r957, %p470;
	selp.b32 	%r961, %r960, %r957, %p7;
	selp.b32 	%r962, %r961, %r957, %p468;
	mov.b32 	%r963, 0;
	mov.b64 	%fd2872, {%r963, %r962};
$L__BB3_170:
	setp.eq.f64 	%p474, %fd1515, 0d0000000000000000;
	setp.eq.f64 	%p475, %fd159, 0d3FF0000000000000;
	selp.f64 	%fd1522, 0d3FF0000000000000, %fd2872, %p474;
	selp.f64 	%fd1523, 0d3FF0000000000000, %fd1522, %p475;
	div.rn.f64 	%fd1524, %fd2868, %fd1515;
	setp.eq.f64 	%p476, %fd149, 0d3FF0000000000000;
	selp.f64 	%fd1525, 0d3FF0000000000000, %fd2870, %p474;
	selp.f64 	%fd1526, 0d3FF0000000000000, %fd1525, %p476;
	sub.f64 	%fd1527, %fd1526, %fd1523;
	mul.f64 	%fd2883, %fd1524, %fd1527;
	mov.b64 	%rd198, %fd2883;
	setp.lt.s64 	%p477, %rd198, 0;
	and.b64  	%rd199, %rd198, 9223372036854775807;
	add.s64 	%rd200, %rd199, -4503599627370496;
	setp.lt.u64 	%p478, %rd200, 9214364837600034816;
	and.pred  	%p479, %p478, %p477;
	add.s64 	%rd201, %rd199, -1;
	setp.lt.u64 	%p480, %rd201, 4503599627370495;
	and.pred  	%p481, %p480, %p477;
	setp.eq.s64 	%p482, %rd199, 0;
	or.pred  	%p483, %p482, %p481;
	setp.eq.s64 	%p484, %rd199, 9218868437227405312;
	or.pred  	%p485, %p483, %p484;
	setp.gt.s64 	%p486, %rd199, 9218868437227405312;
	or.pred  	%p487, %p485, %p486;
	or.pred  	%p488, %p487, %p479;
	@%p488 bra 	$L__BB3_378;
	bra.uni 	$L__BB3_208;
$L__BB3_171:
	setp.ltu.f64 	%p489, %fd141, %fd144;
	@%p489 bra 	$L__BB3_179;
	mul.f64 	%fd169, %fd142, 0dBFE6A09E667F3BCD;
	{
	.reg .b32 %temp; 
	mov.b64 	{%temp, %r121}, %fd169;
	}
	and.b32  	%r122, %r121, 2147483647;
	{
	.reg .b32 %temp; 
	mov.b64 	{%r123, %temp}, %fd169;
	}
	setp.gt.u32 	%p490, %r122, 2146435071;
	@%p490 bra 	$L__BB3_174;
	mov.b64 	%fd1531, {%r123, %r122};
	add.f64 	%fd1532, %fd1531, 0dC010000000000000;
	add.f64 	%fd1533, %fd1531, 0d4010000000000000;
	rcp.approx.ftz.f64 	%fd1534, %fd1533;
	neg.f64 	%fd1535, %fd1533;
	fma.rn.f64 	%fd1536, %fd1535, %fd1534, 0d3FF0000000000000;
	fma.rn.f64 	%fd1537, %fd1536, %fd1536, %fd1536;
	fma.rn.f64 	%fd1538, %fd1537, %fd1534, %fd1534;
	mul.f64 	%fd1539, %fd1532, %fd1538;
	mov.f64 	%fd1540, 0d3FF0000000000000;
	add.rn.f64 	%fd1541, %fd1539, %fd1540;
	fma.rn.f64 	%fd1542, %fd1541, 0dC010000000000000, %fd1531;
	neg.f64 	%fd1543, %fd1539;
	fma.rn.f64 	%fd1544, %fd1543, %fd1531, %fd1542;
	fma.rn.f64 	%fd1545, %fd1538, %fd1544, %fd1539;
	fma.rn.f64 	%fd1546, %fd1545, 0dBDF8774AD4E0BFD7, 0dBE44E1C6FD03D328;
	fma.rn.f64 	%fd1547, %fd1546, %fd1545, 0dBE4330149F7A56B6;
	fma.rn.f64 	%fd1548, %fd1547, %fd1545, 0d3E7BEDDED8376273;
	fma.rn.f64 	%fd1549, %fd1548, %fd1545, 0d3E6F9254C3ABF22B;
	fma.rn.f64 	%fd1550, %fd1549, %fd1545, 0dBEAB9068C2148CF0;
	fma.rn.f64 	%fd1551, %fd1550, %fd1545, 0d3E94C6454DB34009;
	fma.rn.f64 	%fd1552, %fd1551, %fd1545, 0d3ED7F1C378F2311D;
	fma.rn.f64 	%fd1553, %fd1552, %fd1545, 0dBEE78E051C6D5C58;
	fma.rn.f64 	%fd1554, %fd1553, %fd1545, 0dBEF995B4EAD14A90;
	fma.rn.f64 	%fd1555, %fd1554, %fd1545, 0d3F23BE27CF0A29B2;
	fma.rn.f64 	%fd1556, %fd1555, %fd1545, 0dBF2A1DEF3E81672E;
	fma.rn.f64 	%fd1557, %fd1556, %fd1545, 0dBF48D4ABE68C1713;
	fma.rn.f64 	%fd1558, %fd1557, %fd1545, 0d3F749C67210DD6B4;
	fma.rn.f64 	%fd1559, %fd1558, %fd1545, 0dBF9096238568E357;
	fma.rn.f64 	%fd1560, %fd1559, %fd1545, 0d3FA3079EDF8C2DC9;
	fma.rn.f64 	%fd1561, %fd1560, %fd1545, 0dBFB0FB06DFF601FC;
	fma.rn.f64 	%fd1562, %fd1561, %fd1545, 0d3FB7FEE004DFBCDC;
	fma.rn.f64 	%fd1563, %fd1562, %fd1545, 0dBFB9DDB23C3DB8C6;
	fma.rn.f64 	%fd1564, %fd1563, %fd1545, 0d3FB16ECEFCFA5FDA;
	fma.rn.f64 	%fd1565, %fd1564, %fd1545, 0d3F8F7F5DF66FB6D6;
	fma.rn.f64 	%fd1566, %fd1565, %fd1545, 0dBFC1DF1AD154A29D;
	fma.rn.f64 	%fd1567, %fd1566, %fd1545, 0d3FF3BA5916E9FD7F;
	fma.rn.f64 	%fd1568, %fd1531, 0d4000000000000000, 0d3FF0000000000000;
	rcp.approx.ftz.f64 	%fd1569, %fd1568;
	neg.f64 	%fd1570, %fd1568;
	fma.rn.f64 	%fd1571, %fd1570, %fd1569, 0d3FF0000000000000;
	fma.rn.f64 	%fd1572, %fd1571, %fd1571, %fd1571;
	fma.rn.f64 	%fd1573, %fd1572, %fd1569, %fd1569;
	mul.f64 	%fd1574, %fd1573, %fd1567;
	mul.f64 	%fd1575, %fd1574, 0dC000000000000000;
	fma.rn.f64 	%fd1576, %fd1531, %fd1575, %fd1567;
	neg.f64 	%fd1577, %fd1574;
	add.rn.f64 	%fd1578, %fd1576, %fd1577;
	fma.rn.f64 	%fd1579, %fd1578, %fd1573, %fd1574;
	neg.f64 	%fd1580, %fd1531;
	mul.f64 	%fd1581, %fd1531, %fd1580;
	fma.rn.f64 	%fd1582, %fd1581, 0d3FF71547652B82FE, 0d4338000000000000;
	{
	.reg .b32 %temp; 
	mov.b64 	{%r969, %temp}, %fd1582;
	}
	mov.f64 	%fd1583, 0dC338000000000000;
	add.rn.f64 	%fd1584, %fd1582, %fd1583;
	fma.rn.f64 	%fd1585, %fd1584, 0dBFE62E42FEFA39EF, %fd1581;
	fma.rn.f64 	%fd1586, %fd1584, 0dBC7ABC9E3B39803F, %fd1585;
	fma.rn.f64 	%fd1587, %fd1586, 0d3E5ADE1569CE2BDF, 0d3E928AF3FCA213EA;
	fma.rn.f64 	%fd1588, %fd1587, %fd1586, 0d3EC71DEE62401315;
	fma.rn.f64 	%fd1589, %fd1588, %fd1586, 0d3EFA01997C89EB71;
	fma.rn.f64 	%fd1590, %fd1589, %fd1586, 0d3F2A01A014761F65;
	fma.rn.f64 	%fd1591, %fd1590, %fd1586, 0d3F56C16C1852B7AF;
	fma.rn.f64 	%fd1592, %fd1591, %fd1586, 0d3F81111111122322;
	fma.rn.f64 	%fd1593, %fd1592, %fd1586, 0d3FA55555555502A1;
	fma.rn.f64 	%fd1594, %fd1593, %fd1586, 0d3FC5555555555511;
	fma.rn.f64 	%fd1595, %fd1594, %fd1586, 0d3FE000000000000B;
	fma.rn.f64 	%fd1596, %fd1595, %fd1586, 0d3FF0000000000000;
	fma.rn.f64 	%fd1597, %fd1596, %fd1586, 0d3FF0000000000000;
	shr.u32 	%r970, %r969, 31;
	add.s32 	%r971, %r969, %r970;
	shr.s32 	%r972, %r971, 1;
	{
	.reg .b32 %temp; 
	mov.b64 	{%r973, %temp}, %fd1597;
	}
	{
	.reg .b32 %temp; 
	mov.b64 	{%temp, %r974}, %fd1597;
	}
	shl.b32 	%r975, %r972, 20;
	add.s32 	%r976, %r974, %r975;
	mov.b64 	%fd1598, {%r973, %r976};
	sub.s32 	%r977, %r969, %r972;
	shl.b32 	%r978, %r977, 20;
	add.s32 	%r979, %r978, 1072693248;
	mov.b32 	%r980, 0;
	mov.b64 	%fd1599, {%r980, %r979};
	mul.f64 	%fd1600, %fd1599, %fd1598;
	neg.f64 	%fd1601, %fd1581;
	fma.rn.f64 	%fd1602, %fd1580, %fd1531, %fd1601;
	fma.rn.f64 	%fd1603, %fd1600, %fd1602, %fd1600;
	mul.f64 	%fd1604, %fd1603, %fd1579;
	setp.gt.u32 	%p494, %r122, 1077624832;
	selp.f64 	%fd1605, 0d0000000000000000, %fd1604, %p494;
	setp.lt.s32 	%p495, %r121, 0;
	mov.f64 	%fd1606, 0d4000000000000000;
	sub.f64 	%fd1607, %fd1606, %fd1605;
	selp.f64 	%fd2873, %fd1607, %fd1605, %p495;
	bra.uni 	$L__BB3_175;
$L__BB3_174:
	setp.eq.s32 	%p491, %r122, 2146435072;
	setp.eq.s32 	%p492, %r123, 0;
	setp.lt.s32 	%p493, %r121, 0;
	selp.f64 	%fd1528, 0d4000000000000000, 0d0000000000000000, %p493;
	add.f64 	%fd1529, %fd169, %fd169;
	selp.f64 	%fd1530, %fd1528, %fd1529, %p492;
	selp.f64 	%fd2873, %fd1530, %fd1529, %p491;
$L__BB3_175:
	mul.f64 	%fd173, %fd141, 0dBFE6A09E667F3BCD;
	{
	.reg .b32 %temp; 
	mov.b64 	{%temp, %r124}, %fd173;
	}
	and.b32  	%r125, %r124, 2147483647;
	{
	.reg .b32 %temp; 
	mov.b64 	{%r126, %temp}, %fd173;
	}
	setp.gt.u32 	%p496, %r125, 2146435071;
	@%p496 bra 	$L__BB3_177;
	mov.b64 	%fd1611, {%r126, %r125};
	add.f64 	%fd1612, %fd1611, 0dC010000000000000;
	add.f64 	%fd1613, %fd1611, 0d4010000000000000;
	rcp.approx.ftz.f64 	%fd1614, %fd1613;
	neg.f64 	%fd1615, %fd1613;
	fma.rn.f64 	%fd1616, %fd1615, %fd1614, 0d3FF0000000000000;
	fma.rn.f64 	%fd1617, %fd1616, %fd1616, %fd1616;
	fma.rn.f64 	%fd1618, %fd1617, %fd1614, %fd1614;
	mul.f64 	%fd1619, %fd1612, %fd1618;
	mov.f64 	%fd1620, 0d3FF0000000000000;
	add.rn.f64 	%fd1621, %fd1619, %fd1620;
	fma.rn.f64 	%fd1622, %fd1621, 0dC010000000000000, %fd1611;
	neg.f64 	%fd1623, %fd1619;
	fma.rn.f64 	%fd1624, %fd1623, %fd1611, %fd1622;
	fma.rn.f64 	%fd1625, %fd1618, %fd1624, %fd1619;
	fma.rn.f64 	%fd1626, %fd1625, 0dBDF8774AD4E0BFD7, 0dBE44E1C6FD03D328;
	fma.rn.f64 	%fd1627, %fd1626, %fd1625, 0dBE4330149F7A56B6;
	fma.rn.f64 	%fd1628, %fd1627, %fd1625, 0d3E7BEDDED8376273;
	fma.rn.f64 	%fd1629, %fd1628, %fd1625, 0d3E6F9254C3ABF22B;
	fma.rn.f64 	%fd1630, %fd1629, %fd1625, 0dBEAB9068C2148CF0;
	fma.rn.f64 	%fd1631, %fd1630, %fd1625, 0d3E94C6454DB34009;
	fma.rn.f64 	%fd1632, %fd1631, %fd1625, 0d3ED7F1C378F2311D;
	fma.rn.f64 	%fd1633, %fd1632, %fd1625, 0dBEE78E051C6D5C58;
	fma.rn.f64 	%fd1634, %fd1633, %fd1625, 0dBEF995B4EAD14A90;
	fma.rn.f64 	%fd1635, %fd1634, %fd1625, 0d3F23BE27CF0A29B2;
	fma.rn.f64 	%fd1636, %fd1635, %fd1625, 0dBF2A1DEF3E81672E;
	fma.rn.f64 	%fd1637, %fd1636, %fd1625, 0dBF48D4ABE68C1713;
	fma.rn.f64 	%fd1638, %fd1637, %fd1625, 0d3F749C67210DD6B4;
	fma.rn.f64 	%fd1639, %fd1638, %fd1625, 0dBF9096238568E357;
	fma.rn.f64 	%fd1640, %fd1639, %fd1625, 0d3FA3079EDF8C2DC9;
	fma.rn.f64 	%fd1641, %fd1640, %fd1625, 0dBFB0FB06DFF601FC;
	fma.rn.f64 	%fd1642, %fd1641, %fd1625, 0d3FB7FEE004DFBCDC;
	fma.rn.f64 	%fd1643, %fd1642, %fd1625, 0dBFB9DDB23C3DB8C6;
	fma.rn.f64 	%fd1644, %fd1643, %fd1625, 0d3FB16ECEFCFA5FDA;
	fma.rn.f64 	%fd1645, %fd1644, %fd1625, 0d3F8F7F5DF66FB6D6;
	fma.rn.f64 	%fd1646, %fd1645, %fd1625, 0dBFC1DF1AD154A29D;
	fma.rn.f64 	%fd1647, %fd1646, %fd1625, 0d3FF3BA5916E9FD7F;
	fma.rn.f64 	%fd1648, %fd1611, 0d4000000000000000, 0d3FF0000000000000;
	rcp.approx.ftz.f64 	%fd1649, %fd1648;
	neg.f64 	%fd1650, %fd1648;
	fma.rn.f64 	%fd1651, %fd1650, %fd1649, 0d3FF0000000000000;
	fma.rn.f64 	%fd1652, %fd1651, %fd1651, %fd1651;
	fma.rn.f64 	%fd1653, %fd1652, %fd1649, %fd1649;
	mul.f64 	%fd1654, %fd1653, %fd1647;
	mul.f64 	%fd1655, %fd1654, 0dC000000000000000;
	fma.rn.f64 	%fd1656, %fd1611, %fd1655, %fd1647;
	neg.f64 	%fd1657, %fd1654;
	add.rn.f64 	%fd1658, %fd1656, %fd1657;
	fma.rn.f64 	%fd1659, %fd1658, %fd1653, %fd1654;
	neg.f64 	%fd1660, %fd1611;
	mul.f64 	%fd1661, %fd1611, %fd1660;
	fma.rn.f64 	%fd1662, %fd1661, 0d3FF71547652B82FE, 0d4338000000000000;
	{
	.reg .b32 %temp; 
	mov.b64 	{%r981, %temp}, %fd1662;
	}
	mov.f64 	%fd1663, 0dC338000000000000;
	add.rn.f64 	%fd1664, %fd1662, %fd1663;
	fma.rn.f64 	%fd1665, %fd1664, 0dBFE62E42FEFA39EF, %fd1661;
	fma.rn.f64 	%fd1666, %fd1664, 0dBC7ABC9E3B39803F, %fd1665;
	fma.rn.f64 	%fd1667, %fd1666, 0d3E5ADE1569CE2BDF, 0d3E928AF3FCA213EA;
	fma.rn.f64 	%fd1668, %fd1667, %fd1666, 0d3EC71DEE62401315;
	fma.rn.f64 	%fd1669, %fd1668, %fd1666, 0d3EFA01997C89EB71;
	fma.rn.f64 	%fd1670, %fd1669, %fd1666, 0d3F2A01A014761F65;
	fma.rn.f64 	%fd1671, %fd1670, %fd1666, 0d3F56C16C1852B7AF;
	fma.rn.f64 	%fd1672, %fd1671, %fd1666, 0d3F81111111122322;
	fma.rn.f64 	%fd1673, %fd1672, %fd1666, 0d3FA55555555502A1;
	fma.rn.f64 	%fd1674, %fd1673, %fd1666, 0d3FC5555555555511;
	fma.rn.f64 	%fd1675, %fd1674, %fd1666, 0d3FE000000000000B;
	fma.rn.f64 	%fd1676, %fd1675, %fd1666, 0d3FF0000000000000;
	fma.rn.f64 	%fd1677, %fd1676, %fd1666, 0d3FF0000000000000;
	shr.u32 	%r982, %r981, 31;
	add.s32 	%r983, %r981, %r982;
	shr.s32 	%r984, %r983, 1;
	{
	.reg .b32 %temp; 
	mov.b64 	{%r985, %temp}, %fd1677;
	}
	{
	.reg .b32 %temp; 
	mov.b64 	{%temp, %r986}, %fd1677;
	}
	shl.b32 	%r987, %r984, 20;
	add.s32 	%r988, %r986, %r987;
	mov.b64 	%fd1678, {%r985, %r988};
	sub.s32 	%r989, %r981, %r984;
	shl.b32 	%r990, %r989, 20;
	add.s32 	%r991, %r990, 1072693248;
	mov.b32 	%r992, 0;
	mov.b64 	%fd1679, {%r992, %r991};
	mul.f64 	%fd1680, %fd1679, %fd1678;
	neg.f64 	%fd1681, %fd1661;
	fma.rn.f64 	%fd1682, %fd1660, %fd1611, %fd1681;
	fma.rn.f64 	%fd1683, %fd1680, %fd1682, %fd1680;
	mul.f64 	%fd1684, %fd1683, %fd1659;
	setp.gt.u32 	%p500, %r125, 1077624832;
	selp.f64 	%fd1685, 0d0000000000000000, %fd1684, %p500;
	setp.lt.s32 	%p501, %r124, 0;
	mov.f64 	%fd1686, 0d4000000000000000;
	sub.f64 	%fd1687, %fd1686, %fd1685;
	selp.f64 	%fd2874, %fd1687, %fd1685, %p501;
	bra.uni 	$L__BB3_178;
$L__BB3_177:
	setp.eq.s32 	%p497, %r125, 2146435072;
	setp.eq.s32 	%p498, %r126, 0;
	setp.lt.s32 	%p499, %r124, 0;
	selp.f64 	%fd1608, 0d4000000000000000, 0d0000000000000000, %p499;
	add.f64 	%fd1609, %fd173, %fd173;
	selp.f64 	%fd1610, %fd1608, %fd1609, %p498;
	selp.f64 	%fd2874, %fd1610, %fd1609, %p497;
$L__BB3_178:
	mul.f64 	%fd1688, %fd2874, 0d3FE0000000000000;
	mul.f64 	%fd1689, %fd2873, 0d3FE0000000000000;
	sub.f64 	%fd1690, %fd1689, %fd1688;
	mul.f64 	%fd2883, %fd1690, 0d40040D931FF62706;
	bra.uni 	$L__BB3_208;
$L__BB3_179:
	fma.rn.f64 	%fd1691, %fd139, 0d3FF71547652B82FE, 0d4338000000000000;
	{
	.reg .b32 %temp; 
	mov.b64 	{%r127, %temp}, %fd1691;
	}
	mov.f64 	%fd1692, 0dC338000000000000;
	add.rn.f64 	%fd1693, %fd1691, %fd1692;
	fma.rn.f64 	%fd1694, %fd1693, 0dBFE62E42FEFA39EF, %fd139;
	fma.rn.f64 	%fd1695, %fd1693, 0dBC7ABC9E3B39803F, %fd1694;
	fma.rn.f64 	%fd1696, %fd1695, 0d3E5ADE1569CE2BDF, 0d3E928AF3FCA213EA;
	fma.rn.f64 	%fd1697, %fd1696, %fd1695, 0d3EC71DEE62401315;
	fma.rn.f64 	%fd1698, %fd1697, %fd1695, 0d3EFA01997C89EB71;
	fma.rn.f64 	%fd1699, %fd1698, %fd1695, 0d3F2A01A014761F65;
	fma.rn.f64 	%fd1700, %fd1699, %fd1695, 0d3F56C16C1852B7AF;
	fma.rn.f64 	%fd1701, %fd1700, %fd1695, 0d3F81111111122322;
	fma.rn.f64 	%fd1702, %fd1701, %fd1695, 0d3FA55555555502A1;
	fma.rn.f64 	%fd1703, %fd1702, %fd1695, 0d3FC5555555555511;
	fma.rn.f64 	%fd1704, %fd1703, %fd1695, 0d3FE000000000000B;
	fma.rn.f64 	%fd1705, %fd1704, %fd1695, 0d3FF0000000000000;
	fma.rn.f64 	%fd1706, %fd1705, %fd1695, 0d3FF0000000000000;
	{
	.reg .b32 %temp; 
	mov.b64 	{%r128, %temp}, %fd1706;
	}
	{
	.reg .b32 %temp; 
	mov.b64 	{%temp, %r129}, %fd1706;
	}
	shl.b32 	%r993, %r127, 20;
	add.s32 	%r994, %r993, %r129;
	mov.b64 	%fd2875, {%r128, %r994};
	{
	.reg .b32 %temp; 
	mov.b64 	{%temp, %r995}, %fd139;
	}
	mov.b32 	%f17, %r995;
	abs.f32 	%f5, %f17;
	setp.lt.f32 	%p502, %f5, 0f4086232B;
	@%p502 bra 	$L__BB3_182;
	setp.lt.f64 	%p503, %fd139, 0d0000000000000000;
	add.f64 	%fd1707, %fd139, 0d7FF0000000000000;
	selp.f64 	%fd2875, 0d0000000000000000, %fd1707, %p503;
	setp.geu.f32 	%p504, %f5, 0f40874800;
	@%p504 bra 	$L__BB3_182;
	shr.u32 	%r996, %r127, 31;
	add.s32 	%r997, %r127, %r996;
	shr.s32 	%r998, %r997, 1;
	shl.b32 	%r999, %r998, 20;
	add.s32 	%r1000, %r129, %r999;
	mov.b64 	%fd1708, {%r128, %r1000};
	sub.s32 	%r1001, %r127, %r998;
	shl.b32 	%r1002, %r1001, 20;
	add.s32 	%r1003, %r1002, 1072693248;
	mov.b32 	%r1004, 0;
	mov.b64 	%fd1709, {%r1004, %r1003};
	mul.f64 	%fd2875, %fd1709, %fd1708;
$L__BB3_182:
	add.f64 	%fd1710, %fd128, %fd140;
	add.f64 	%fd1711, %fd129, 0dBFF0000000000000;
	neg.f64 	%fd182, %fd1711;
	{
	.reg .b32 %temp; 
	mov.b64 	{%temp, %r130}, %fd1710;
	}
	{
	.reg .b32 %temp; 
	mov.b64 	{%temp, %r131}, %fd182;
	}
	shr.u32 	%r1005, %r131, 20;
	and.b32  	%r1006, %r1005, 2047;
	add.s32 	%r1007, %r1006, -1012;
	mov.b64 	%rd202, %fd182;
	shl.b64 	%rd203, %rd202, %r1007;
	setp.eq.s64 	%p12, %rd203, -9223372036854775808;
	abs.f64 	%fd183, %fd1710;
	setp.neu.f64 	%p505, %fd1710, 0d0000000000000000;
	@%p505 bra 	$L__BB3_184;
	mov.b64 	%rd204, %fd182;
	shr.u32 	%r1008, %r131, 20;
	and.b32  	%r1009, %r1008, 2047;
	add.s32 	%r1010, %r1009, -1012;
	shl.b64 	%rd205, %rd204, %r1010;
	setp.eq.s64 	%p508, %rd205, -9223372036854775808;
	add.f64 	%fd1720, %fd129, 0dBFF0000000000000;
	abs.f64 	%fd1721, %fd1720;
	setp.neu.f64 	%p509, %fd1721, 0d3FE0000000000000;
	and.pred  	%p786, %p509, %p508;
	selp.b32 	%r1011, %r130, 0, %p786;
	setp.lt.s32 	%p510, %r131, 0;
	or.b32  	%r1012, %r1011, 2146435072;
	selp.b32 	%r1013, %r1012, %r1011, %p510;
	mov.b32 	%r1014, 0;
	mov.b64 	%fd2877, {%r1014, %r1013};
	bra.uni 	$L__BB3_185;
$L__BB3_184:
	{ // callseq 62, 0
	.param .b64 param0;
	st.param.f64 	[param0], %fd183;
	.param .b64 param1;
	st.param.f64 	[param1], %fd182;
	.param .b64 retval0;
	call.uni (retval0), 
	__internal_accurate_pow, 
	(
	param0, 
	param1
	);
	ld.param.f64 	%fd1712, [retval0];
	} // callseq 62
	setp.lt.s32 	%p506, %r130, 0;
	cvt.rzi.f64.f64 	%fd1714, %fd182;
	setp.neu.f64 	%p507, %fd1714, %fd182;
	neg.f64 	%fd1716, %fd1712;
	selp.f64 	%fd1717, %fd1716, %fd1712, %p12;
	selp.f64 	%fd1718, %fd1717, %fd1712, %p506;
	selp.f64 	%fd1719, 0dFFF8000000000000, %fd1718, %p507;
	selp.f64 	%fd2877, %fd1719, %fd1718, %p506;
	mov.pred 	%p786, %p12;
$L__BB3_185:
	add.f64 	%fd1722, %fd129, 0dBFF0000000000000;
	add.f64 	%fd1723, %fd128, %fd140;
	sub.f64 	%fd1724, %fd1723, %fd1722;
	{
	.reg .b32 %temp; 
	mov.b64 	{%temp, %r1015}, %fd1724;
	}
	and.b32  	%r1016, %r1015, 2146435072;
	setp.ne.s32 	%p511, %r1016, 2146435072;
	@%p511 bra 	$L__BB3_190;
	add.f64 	%fd1725, %fd129, 0dBFF0000000000000;
	abs.f64 	%fd1726, %fd1725;
	setp.neu.f64 	%p512, %fd1726, 0d7FF0000000000000;
	@%p512 bra 	$L__BB3_188;
	setp.gt.f64 	%p517, %fd183, 0d3FF0000000000000;
	selp.b32 	%r1024, 2146435072, 0, %p517;
	setp.lt.s32 	%p518, %r131, 0;
	xor.b32  	%r1025, %r1024, 2146435072;
	selp.b32 	%r1026, %r1025, %r1024, %p518;
	add.f64 	%fd1727, %fd128, %fd140;
	setp.eq.f64 	%p519, %fd1727, 0dBFF0000000000000;
	selp.b32 	%r1027, 1072693248, %r1026, %p519;
	mov.b32 	%r1028, 0;
	mov.b64 	%fd2877, {%r1028, %r1027};
	bra.uni 	$L__BB3_190;
$L__BB3_188:
	setp.neu.f64 	%p513, %fd183, 0d7FF0000000000000;
	@%p513 bra 	$L__BB3_190;
	setp.lt.s32 	%p514, %r130, 0;
	setp.lt.s32 	%p515, %r131, 0;
	selp.b32 	%r1017, 0, 2146435072, %p515;
	and.b32  	%r1018, %r131, 2147483647;
	setp.ne.s32 	%p516, %r1018, 1071644672;
	or.b32  	%r1019, %r1017, -2147483648;
	selp.b32 	%r1020, %r1019, %r1017, %p516;
	selp.b32 	%r1021, %r1020, %r1017, %p786;
	selp.b32 	%r1022, %r1021, %r1017, %p514;
	mov.b32 	%r1023, 0;
	mov.b64 	%fd2877, {%r1023, %r1022};
$L__BB3_190:
	sub.f64 	%fd190, %fd140, %fd141;
	{
	.reg .b32 %temp; 
	mov.b64 	{%temp, %r132}, %fd190;
	}
	abs.f64 	%fd191, %fd190;
	setp.neu.f64 	%p520, %fd190, 0d0000000000000000;
	@%p520 bra 	$L__BB3_192;
	mov.b64 	%rd210, %fd182;
	shr.u32 	%r1032, %r131, 20;
	and.b32  	%r1033, %r1032, 2047;
	add.s32 	%r1034, %r1033, -1012;
	shl.b64 	%rd211, %rd210, %r1034;
	setp.eq.s64 	%p524, %rd211, -9223372036854775808;
	add.f64 	%fd1736, %fd129, 0dBFF0000000000000;
	abs.f64 	%fd1737, %fd1736;
	setp.neu.f64 	%p525, %fd1737, 0d3FE0000000000000;
	and.pred  	%p12, %p525, %p524;
	selp.b32 	%r1035, %r132, 0, %p12;
	setp.lt.s32 	%p526, %r131, 0;
	or.b32  	%r1036, %r1035, 2146435072;
	selp.b32 	%r1037, %r1036, %r1035, %p526;
	mov.b32 	%r1038, 0;
	mov.b64 	%fd2879, {%r1038, %r1037};
	bra.uni 	$L__BB3_193;
$L__BB3_192:
	{ // callseq 63, 0
	.param .b64 param0;
	st.param.f64 	[param0], %fd191;
	.param .b64 param1;
	st.param.f64 	[param1], %fd182;
	.param .b64 retval0;
	call.uni (retval0), 
	__internal_accurate_pow, 
	(
	param0, 
	param1
	);
	ld.param.f64 	%fd1728, [retval0];
	} // callseq 63
	setp.lt.s32 	%p521, %r132, 0;
	cvt.rzi.f64.f64 	%fd1730, %fd182;
	setp.neu.f64 	%p522, %fd1730, %fd182;
	neg.f64 	%fd1732, %fd1728;
	mov.b64 	%rd207, %fd182;
	shr.u32 	%r1029, %r131, 20;
	and.b32  	%r1030, %r1029, 2047;
	add.s32 	%r1031, %r1030, -1012;
	shl.b64 	%rd208, %rd207, %r1031;
	setp.eq.s64 	%p523, %rd208, -9223372036854775808;
	selp.f64 	%fd1733, %fd1732, %fd1728, %p523;
	selp.f64 	%fd1734, %fd1733, %fd1728, %p521;
	selp.f64 	%fd1735, 0dFFF8000000000000, %fd1734, %p522;
	selp.f64 	%fd2879, %fd1735, %fd1734, %p521;
$L__BB3_193:
	add.f64 	%fd1738, %fd129, 0dBFF0000000000000;
	sub.f64 	%fd1739, %fd190, %fd1738;
	{
	.reg .b32 %temp; 
	mov.b64 	{%temp, %r1039}, %fd1739;
	}
	and.b32  	%r1040, %r1039, 2146435072;
	setp.ne.s32 	%p527, %r1040, 2146435072;
	@%p527 bra 	$L__BB3_200;
	setp.num.f64 	%p528, %fd190, %fd190;
	@%p528 bra 	$L__BB3_196;
	add.rn.f64 	%fd2879, %fd190, %fd182;
	bra.uni 	$L__BB3_200;
$L__BB3_196:
	add.f64 	%fd1740, %fd129, 0dBFF0000000000000;
	abs.f64 	%fd1741, %fd1740;
	setp.neu.f64 	%p529, %fd1741, 0d7FF0000000000000;
	@%p529 bra 	$L__BB3_198;
	setp.gt.f64 	%p534, %fd191, 0d3FF0000000000000;
	selp.b32 	%r1048, 2146435072, 0, %p534;
	setp.lt.s32 	%p535, %r131, 0;
	xor.b32  	%r1049, %r1048, 2146435072;
	selp.b32 	%r1050, %r1049, %r1048, %p535;
	setp.eq.f64 	%p536, %fd190, 0dBFF0000000000000;
	selp.b32 	%r1051, 1072693248, %r1050, %p536;
	mov.b32 	%r1052, 0;
	mov.b64 	%fd2879, {%r1052, %r1051};
	bra.uni 	$L__BB3_200;
$L__BB3_198:
	setp.neu.f64 	%p530, %fd191, 0d7FF0000000000000;
	@%p530 bra 	$L__BB3_200;
	setp.lt.s32 	%p531, %r132, 0;
	setp.lt.s32 	%p532, %r131, 0;
	selp.b32 	%r1041, 0, 2146435072, %p532;
	and.b32  	%r1042, %r131, 2147483647;
	setp.ne.s32 	%p533, %r1042, 1071644672;
	or.b32  	%r1043, %r1041, -2147483648;
	selp.b32 	%r1044, %r1043, %r1041, %p533;
	selp.b32 	%r1045, %r1044, %r1041, %p12;
	selp.b32 	%r1046, %r1045, %r1041, %p531;
	mov.b32 	%r1047, 0;
	mov.b64 	%fd2879, {%r1047, %r1046};
$L__BB3_200:
	add.f64 	%fd1743, %fd129, 0dBFF0000000000000;
	setp.eq.f64 	%p537, %fd1743, 0d0000000000000000;
	setp.eq.f64 	%p538, %fd190, 0d3FF0000000000000;
	selp.f64 	%fd1745, 0d3FF0000000000000, %fd2879, %p537;
	selp.f64 	%fd1746, 0d3FF0000000000000, %fd1745, %p538;
	div.rn.f64 	%fd1747, %fd2875, %fd1743;
	add.f64 	%fd1748, %fd128, %fd140;
	setp.eq.f64 	%p539, %fd1748, 0d3FF0000000000000;
	selp.f64 	%fd1749, 0d3FF0000000000000, %fd2877, %p537;
	selp.f64 	%fd1750, 0d3FF0000000000000, %fd1749, %p539;
	sub.f64 	%fd1751, %fd1750, %fd1746;
	mul.f64 	%fd199, %fd1747, %fd1751;
	mov.b64 	%rd213, %fd199;
	setp.lt.s64 	%p540, %rd213, 0;
	and.b64  	%rd214, %rd213, 9223372036854775807;
	add.s64 	%rd215, %rd214, -4503599627370496;
	setp.lt.u64 	%p541, %rd215, 9214364837600034816;
	and.pred  	%p542, %p541, %p540;
	add.s64 	%rd216, %rd214, -1;
	setp.lt.u64 	%p543, %rd216, 4503599627370495;
	and.pred  	%p544, %p543, %p540;
	setp.eq.s64 	%p545, %rd214, 0;
	or.pred  	%p546, %p545, %p544;
	setp.eq.s64 	%p547, %rd214, 9218868437227405312;
	or.pred  	%p548, %p546, %p547;
	setp.gt.s64 	%p549, %rd214, 9218868437227405312;
	or.pred  	%p550, %p548, %p549;
	or.pred  	%p551, %p550, %p542;
	@%p551 bra 	$L__BB3_378;
	mul.f64 	%fd200, %fd142, 0dBFE6A09E667F3BCD;
	{
	.reg .b32 %temp; 
	mov.b64 	{%temp, %r133}, %fd200;
	}
	and.b32  	%r134, %r133, 2147483647;
	{
	.reg .b32 %temp; 
	mov.b64 	{%r135, %temp}, %fd200;
	}
	setp.gt.u32 	%p552, %r134, 2146435071;
	@%p552 bra 	$L__BB3_203;
	mov.b64 	%fd1755, {%r135, %r134};
	add.f64 	%fd1756, %fd1755, 0dC010000000000000;
	add.f64 	%fd1757, %fd1755, 0d4010000000000000;
	rcp.approx.ftz.f64 	%fd1758, %fd1757;
	neg.f64 	%fd1759, %fd1757;
	fma.rn.f64 	%fd1760, %fd1759, %fd1758, 0d3FF0000000000000;
	fma.rn.f64 	%fd1761, %fd1760, %fd1760, %fd1760;
	fma.rn.f64 	%fd1762, %fd1761, %fd1758, %fd1758;
	mul.f64 	%fd1763, %fd1756, %fd1762;
	mov.f64 	%fd1764, 0d3FF0000000000000;
	add.rn.f64 	%fd1765, %fd1763, %fd1764;
	fma.rn.f64 	%fd1766, %fd1765, 0dC010000000000000, %fd1755;
	neg.f64 	%fd1767, %fd1763;
	fma.rn.f64 	%fd1768, %fd1767, %fd1755, %fd1766;
	fma.rn.f64 	%fd1769, %fd1762, %fd1768, %fd1763;
	fma.rn.f64 	%fd1770, %fd1769, 0dBDF8774AD4E0BFD7, 0dBE44E1C6FD03D328;
	fma.rn.f64 	%fd1771, %fd1770, %fd1769, 0dBE4330149F7A56B6;
	fma.rn.f64 	%fd1772, %fd1771, %fd1769, 0d3E7BEDDED8376273;
	fma.rn.f64 	%fd1773, %fd1772, %fd1769, 0d3E6F9254C3ABF22B;
	fma.rn.f64 	%fd1774, %fd1773, %fd1769, 0dBEAB9068C2148CF0;
	fma.rn.f64 	%fd1775, %fd1774, %fd1769, 0d3E94C6454DB34009;
	fma.rn.f64 	%fd1776, %fd1775, %fd1769, 0d3ED7F1C378F2311D;
	fma.rn.f64 	%fd1777, %fd1776, %fd1769, 0dBEE78E051C6D5C58;
	fma.rn.f64 	%fd1778, %fd1777, %fd1769, 0dBEF995B4EAD14A90;
	fma.rn.f64 	%fd1779, %fd1778, %fd1769, 0d3F23BE27CF0A29B2;
	fma.rn.f64 	%fd1780, %fd1779, %fd1769, 0dBF2A1DEF3E81672E;
	fma.rn.f64 	%fd1781, %fd1780, %fd1769, 0dBF48D4ABE68C1713;
	fma.rn.f64 	%fd1782, %fd1781, %fd1769, 0d3F749C67210DD6B4;
	fma.rn.f64 	%fd1783, %fd1782, %fd1769, 0dBF9096238568E357;
	fma.rn.f64 	%fd1784, %fd1783, %fd1769, 0d3FA3079EDF8C2DC9;
	fma.rn.f64 	%fd1785, %fd1784, %fd1769, 0dBFB0FB06DFF601FC;
	fma.rn.f64 	%fd1786, %fd1785, %fd1769, 0d3FB7FEE004DFBCDC;
	fma.rn.f64 	%fd1787, %fd1786, %fd1769, 0dBFB9DDB23C3DB8C6;
	fma.rn.f64 	%fd1788, %fd1787, %fd1769, 0d3FB16ECEFCFA5FDA;
	fma.rn.f64 	%fd1789, %fd1788, %fd1769, 0d3F8F7F5DF66FB6D6;
	fma.rn.f64 	%fd1790, %fd1789, %fd1769, 0dBFC1DF1AD154A29D;
	fma.rn.f64 	%fd1791, %fd1790, %fd1769, 0d3FF3BA5916E9FD7F;
	fma.rn.f64 	%fd1792, %fd1755, 0d4000000000000000, 0d3FF0000000000000;
	rcp.approx.ftz.f64 	%fd1793, %fd1792;
	neg.f64 	%fd1794, %fd1792;
	fma.rn.f64 	%fd1795, %fd1794, %fd1793, 0d3FF0000000000000;
	fma.rn.f64 	%fd1796, %fd1795, %fd1795, %fd1795;
	fma.rn.f64 	%fd1797, %fd1796, %fd1793, %fd1793;
	mul.f64 	%fd1798, %fd1797, %fd1791;
	mul.f64 	%fd1799, %fd1798, 0dC000000000000000;
	fma.rn.f64 	%fd1800, %fd1755, %fd1799, %fd1791;
	neg.f64 	%fd1801, %fd1798;
	add.rn.f64 	%fd1802, %fd1800, %fd1801;
	fma.rn.f64 	%fd1803, %fd1802, %fd1797, %fd1798;
	neg.f64 	%fd1804, %fd1755;
	mul.f64 	%fd1805, %fd1755, %fd1804;
	fma.rn.f64 	%fd1806, %fd1805, 0d3FF71547652B82FE, 0d4338000000000000;
	{
	.reg .b32 %temp; 
	mov.b64 	{%r1054, %temp}, %fd1806;
	}
	mov.f64 	%fd1807, 0dC338000000000000;
	add.rn.f64 	%fd1808, %fd1806, %fd1807;
	fma.rn.f64 	%fd1809, %fd1808, 0dBFE62E42FEFA39EF, %fd1805;
	fma.rn.f64 	%fd1810, %fd1808, 0dBC7ABC9E3B39803F, %fd1809;
	fma.rn.f64 	%fd1811, %fd1810, 0d3E5ADE1569CE2BDF, 0d3E928AF3FCA213EA;
	fma.rn.f64 	%fd1812, %fd1811, %fd1810, 0d3EC71DEE62401315;
	fma.rn.f64 	%fd1813, %fd1812, %fd1810, 0d3EFA01997C89EB71;
	fma.rn.f64 	%fd1814, %fd1813, %fd1810, 0d3F2A01A014761F65;
	fma.rn.f64 	%fd1815, %fd1814, %fd1810, 0d3F56C16C1852B7AF;
	fma.rn.f64 	%fd1816, %fd1815, %fd1810, 0d3F81111111122322;
	fma.rn.f64 	%fd1817, %fd1816, %fd1810, 0d3FA55555555502A1;
	fma.rn.f64 	%fd1818, %fd1817, %fd1810, 0d3FC5555555555511;
	fma.rn.f64 	%fd1819, %fd1818, %fd1810, 0d3FE000000000000B;
	fma.rn.f64 	%fd1820, %fd1819, %fd1810, 0d3FF0000000000000;
	fma.rn.f64 	%fd1821, %fd1820, %fd1810, 0d3FF0000000000000;
	shr.u32 	%r1055, %r1054, 31;
	add.s32 	%r1056, %r1054, %r1055;
	shr.s32 	%r1057, %r1056, 1;
	{
	.reg .b32 %temp; 
	mov.b64 	{%r1058, %temp}, %fd1821;
	}
	{
	.reg .b32 %temp; 
	mov.b64 	{%temp, %r1059}, %fd1821;
	}
	shl.b32 	%r1060, %r1057, 20;
	add.s32 	%r1061, %r1059, %r1060;
	mov.b64 	%fd1822, {%r1058, %r1061};
	sub.s32 	%r1062, %r1054, %r1057;
	shl.b32 	%r1063, %r1062, 20;
	add.s32 	%r1064, %r1063, 1072693248;
	mov.b32 	%r1065, 0;
	mov.b64 	%fd1823, {%r1065, %r1064};
	mul.f64 	%fd1824, %fd1823, %fd1822;
	neg.f64 	%fd1825, %fd1805;
	fma.rn.f64 	%fd1826, %fd1804, %fd1755, %fd1825;
	fma.rn.f64 	%fd1827, %fd1824, %fd1826, %fd1824;
	mul.f64 	%fd1828, %fd1827, %fd1803;
	setp.gt.u32 	%p556, %r134, 1077624832;
	selp.f64 	%fd1829, 0d0000000000000000, %fd1828, %p556;
	setp.lt.s32 	%p557, %r133, 0;
	mov.f64 	%fd1830, 0d4000000000000000;
	sub.f64 	%fd1831, %fd1830, %fd1829;
	selp.f64 	%fd2880, %fd1831, %fd1829, %p557;
	bra.uni 	$L__BB3_204;
$L__BB3_203:
	setp.eq.s32 	%p553, %r134, 2146435072;
	setp.eq.s32 	%p554, %r135, 0;
	setp.lt.s32 	%p555, %r133, 0;
	selp.f64 	%fd1752, 0d4000000000000000, 0d0000000000000000, %p555;
	add.f64 	%fd1753, %fd200, %fd200;
	selp.f64 	%fd1754, %fd1752, %fd1753, %p554;
	selp.f64 	%fd2880, %fd1754, %fd1753, %p553;
$L__BB3_204:
	mul.f64 	%fd204, %fd128, 0d3FE6A09E667F3BCD;
	{
	.reg .b32 %temp; 
	mov.b64 	{%temp, %r136}, %fd204;
	}
	and.b32  	%r137, %r136, 2147483647;
	{
	.reg .b32 %temp; 
	mov.b64 	{%r138, %temp}, %fd204;
	}
	setp.gt.u32 	%p558, %r137, 2146435071;
	@%p558 bra 	$L__BB3_206;
	mov.b64 	%fd1835, {%r138, %r137};
	add.f64 	%fd1836, %fd1835, 0dC010000000000000;
	add.f64 	%fd1837, %fd1835, 0d4010000000000000;
	rcp.approx.ftz.f64 	%fd1838, %fd1837;
	neg.f64 	%fd1839, %fd1837;
	fma.rn.f64 	%fd1840, %fd1839, %fd1838, 0d3FF0000000000000;
	fma.rn.f64 	%fd1841, %fd1840, %fd1840, %fd1840;
	fma.rn.f64 	%fd1842, %fd1841, %fd1838, %fd1838;
	mul.f64 	%fd1843, %fd1836, %fd1842;
	mov.f64 	%fd1844, 0d3FF0000000000000;
	add.rn.f64 	%fd1845, %fd1843, %fd1844;
	fma.rn.f64 	%fd1846, %fd1845, 0dC010000000000000, %fd1835;
	neg.f64 	%fd1847, %fd1843;
	fma.rn.f64 	%fd1848, %fd1847, %fd1835, %fd1846;
	fma.rn.f64 	%fd1849, %fd1842, %fd1848, %fd1843;
	fma.rn.f64 	%fd1850, %fd1849, 0dBDF8774AD4E0BFD7, 0dBE44E1C6FD03D328;
	fma.rn.f64 	%fd1851, %fd1850, %fd1849, 0dBE4330149F7A56B6;
	fma.rn.f64 	%fd1852, %fd1851, %fd1849, 0d3E7BEDDED8376273;
	fma.rn.f64 	%fd1853, %fd1852, %fd1849, 0d3E6F9254C3ABF22B;
	fma.rn.f64 	%fd1854, %fd1853, %fd1849, 0dBEAB9068C2148CF0;
	fma.rn.f64 	%fd1855, %fd1854, %fd1849, 0d3E94C6454DB34009;
	fma.rn.f64 	%fd1856, %fd1855, %fd1849, 0d3ED7F1C378F2311D;
	fma.rn.f64 	%fd1857, %fd1856, %fd1849, 0dBEE78E051C6D5C58;
	fma.rn.f64 	%fd1858, %fd1857, %fd1849, 0dBEF995B4EAD14A90;
	fma.rn.f64 	%fd1859, %fd1858, %fd1849, 0d3F23BE27CF0A29B2;
	fma.rn.f64 	%fd1860, %fd1859, %fd1849, 0dBF2A1DEF3E81672E;
	fma.rn.f64 	%fd1861, %fd1860, %fd1849, 0dBF48D4ABE68C1713;
	fma.rn.f64 	%fd1862, %fd1861, %fd1849, 0d3F749C67210DD6B4;
	fma.rn.f64 	%fd1863, %fd1862, %fd1849, 0dBF9096238568E357;
	fma.rn.f64 	%fd1864, %fd1863, %fd1849, 0d3FA3079EDF8C2DC9;
	fma.rn.f64 	%fd1865, %fd1864, %fd1849, 0dBFB0FB06DFF601FC;
	fma.rn.f64 	%fd1866, %fd1865, %fd1849, 0d3FB7FEE004DFBCDC;
	fma.rn.f64 	%fd1867, %fd1866, %fd1849, 0dBFB9DDB23C3DB8C6;
	fma.rn.f64 	%fd1868, %fd1867, %fd1849, 0d3FB16ECEFCFA5FDA;
	fma.rn.f64 	%fd1869, %fd1868, %fd1849, 0d3F8F7F5DF66FB6D6;
	fma.rn.f64 	%fd1870, %fd1869, %fd1849, 0dBFC1DF1AD154A29D;
	fma.rn.f64 	%fd1871, %fd1870, %fd1849, 0d3FF3BA5916E9FD7F;
	fma.rn.f64 	%fd1872, %fd1835, 0d4000000000000000, 0d3FF0000000000000;
	rcp.approx.ftz.f64 	%fd1873, %fd1872;
	neg.f64 	%fd1874, %fd1872;
	fma.rn.f64 	%fd1875, %fd1874, %fd1873, 0d3FF0000000000000;
	fma.rn.f64 	%fd1876, %fd1875, %fd1875, %fd1875;
	fma.rn.f64 	%fd1877, %fd1876, %fd1873, %fd1873;
	mul.f64 	%fd1878, %fd1877, %fd1871;
	mul.f64 	%fd1879, %fd1878, 0dC000000000000000;
	fma.rn.f64 	%fd1880, %fd1835, %fd1879, %fd1871;
	neg.f64 	%fd1881, %fd1878;
	add.rn.f64 	%fd1882, %fd1880, %fd1881;
	fma.rn.f64 	%fd1883, %fd1882, %fd1877, %fd1878;
	neg.f64 	%fd1884, %fd1835;
	mul.f64 	%fd1885, %fd1835, %fd1884;
	fma.rn.f64 	%fd1886, %fd1885, 0d3FF71547652B82FE, 0d4338000000000000;
	{
	.reg .b32 %temp; 
	mov.b64 	{%r1067, %temp}, %fd1886;
	}
	mov.f64 	%fd1887, 0dC338000000000000;
	add.rn.f64 	%fd1888, %fd1886, %fd1887;
	fma.rn.f64 	%fd1889, %fd1888, 0dBFE62E42FEFA39EF, %fd1885;
	fma.rn.f64 	%fd1890, %fd1888, 0dBC7ABC9E3B39803F, %fd1889;
	fma.rn.f64 	%fd1891, %fd1890, 0d3E5ADE1569CE2BDF, 0d3E928AF3FCA213EA;
	fma.rn.f64 	%fd1892, %fd1891, %fd1890, 0d3EC71DEE62401315;
	fma.rn.f64 	%fd1893, %fd1892, %fd1890, 0d3EFA01997C89EB71;
	fma.rn.f64 	%fd1894, %fd1893, %fd1890, 0d3F2A01A014761F65;
	fma.rn.f64 	%fd1895, %fd1894, %fd1890, 0d3F56C16C1852B7AF;
	fma.rn.f64 	%fd1896, %fd1895, %fd1890, 0d3F81111111122322;
	fma.rn.f64 	%fd1897, %fd1896, %fd1890, 0d3FA55555555502A1;
	fma.rn.f64 	%fd1898, %fd1897, %fd1890, 0d3FC5555555555511;
	fma.rn.f64 	%fd1899, %fd1898, %fd1890, 0d3FE000000000000B;
	fma.rn.f64 	%fd1900, %fd1899, %fd1890, 0d3FF0000000000000;
	fma.rn.f64 	%fd1901, %fd1900, %fd1890, 0d3FF0000000000000;
	shr.u32 	%r1068, %r1067, 31;
	add.s32 	%r1069, %r1067, %r1068;
	shr.s32 	%r1070, %r1069, 1;
	{
	.reg .b32 %temp; 
	mov.b64 	{%r1071, %temp}, %fd1901;
	}
	{
	.reg .b32 %temp; 
	mov.b64 	{%temp, %r1072}, %fd1901;
	}
	shl.b32 	%r1073, %r1070, 20;
	add.s32 	%r1074, %r1072, %r1073;
	mov.b64 	%fd1902, {%r1071, %r1074};
	sub.s32 	%r1075, %r1067, %r1070;
	shl.b32 	%r1076, %r1075, 20;
	add.s32 	%r1077, %r1076, 1072693248;
	mov.b32 	%r1078, 0;
	mov.b64 	%fd1903, {%r1078, %r1077};
	mul.f64 	%fd1904, %fd1903, %fd1902;
	neg.f64 	%fd1905, %fd1885;
	fma.rn.f64 	%fd1906, %fd1884, %fd1835, %fd1905;
	fma.rn.f64 	%fd1907, %fd1904, %fd1906, %fd1904;
	mul.f64 	%fd1908, %fd1907, %fd1883;
	setp.gt.u32 	%p562, %r137, 1077624832;
	selp.f64 	%fd1909, 0d0000000000000000, %fd1908, %p562;
	setp.lt.s32 	%p563, %r136, 0;
	mov.f64 	%fd1910, 0d4000000000000000;
	sub.f64 	%fd1911, %fd1910, %fd1909;
	selp.f64 	%fd2881, %fd1911, %fd1909, %p563;
	bra.uni 	$L__BB3_207;
$L__BB3_206:
	setp.eq.s32 	%p559, %r137, 2146435072;
	setp.eq.s32 	%p560, %r138, 0;
	setp.lt.s32 	%p561, %r136, 0;
	selp.f64 	%fd1832, 0d4000000000000000, 0d0000000000000000, %p561;
	add.f64 	%fd1833, %fd204, %fd204;
	selp.f64 	%fd1834, %fd1832, %fd1833, %p560;
	selp.f64 	%fd2881, %fd1834, %fd1833, %p559;
$L__BB3_207:
	mul.f64 	%fd1912, %fd2881, 0d3FE0000000000000;
	mul.f64 	%fd1913, %fd2880, 0d3FE0000000000000;
	sub.f64 	%fd1914, %fd1913, %fd1912;
	fma.rn.f64 	%fd2883, %fd1914, 0d40040D931FF62706, %fd199;
$L__BB3_208:
	mov.b64 	%rd217, %fd2883;
	setp.lt.s64 	%p564, %rd217, 0;
	and.b64  	%rd218, %rd217, 9223372036854775807;
	add.s64 	%rd219, %rd218, -4503599627370496;
	setp.lt.u64 	%p565, %rd219, 9214364837600034816;
	and.pred  	%p566, %p565, %p564;
	add.s64 	%rd220, %rd218, -1;
	setp.lt.u64 	%p567, %rd220, 4503599627370495;
	and.pred  	%p568, %p567, %p564;
	setp.eq.s64 	%p569, %rd218, 0;
	or.pred  	%p570, %p569, %p568;
	setp.eq.s64 	%p571, %rd218, 9218868437227405312;
	or.pred  	%p572, %p570, %p571;
	setp.gt.s64 	%p573, %rd218, 9218868437227405312;
	or.pred  	%p574, %p572, %p573;
	or.pred  	%p575, %p574, %p566;
	@%p575 bra 	$L__BB3_378;
	{
	.reg .b32 %temp; 
	mov.b64 	{%temp, %r1462}, %fd2883;
	}
	{
	.reg .b32 %temp; 
	mov.b64 	{%r1463, %temp}, %fd2883;
	}
	setp.gt.s32 	%p576, %r1462, 1048575;
	mov.b32 	%r1464, -1023;
	@%p576 bra 	$L__BB3_211;
	mul.f64 	%fd2883, %fd2883, 0d4350000000000000;
	{
	.reg .b32 %temp; 
	mov.b64 	{%temp, %r1462}, %fd2883;
	}
	{
	.reg .b32 %temp; 
	mov.b64 	{%r1463, %temp}, %fd2883;
	}
	mov.b32 	%r1464, -1077;
$L__BB3_211:
	add.s32 	%r1081, %r1462, -1;
	setp.gt.u32 	%p577, %r1081, 2146435070;
	@%p577 bra 	$L__BB3_215;
	shr.u32 	%r1084, %r1462, 20;
	add.s32 	%r1465, %r1464, %r1084;
	and.b32  	%r1085, %r1462, 1048575;
	or.b32  	%r1086, %r1085, 1072693248;
	mov.b64 	%fd2884, {%r1463, %r1086};
	setp.lt.u32 	%p579, %r1086, 1073127583;
	@%p579 bra 	$L__BB3_214;
	{
	.reg .b32 %temp; 
	mov.b64 	{%r1087, %temp}, %fd2884;
	}
	{
	.reg .b32 %temp; 
	mov.b64 	{%temp, %r1088}, %fd2884;
	}
	add.s32 	%r1089, %r1088, -1048576;
	mov.b64 	%fd2884, {%r1087, %r1089};
	add.s32 	%r1465, %r1465, 1;
$L__BB3_214:
	add.f64 	%fd1917, %fd2884, 0dBFF0000000000000;
	add.f64 	%fd1918, %fd2884, 0d3FF0000000000000;
	rcp.approx.ftz.f64 	%fd1919, %fd1918;
	neg.f64 	%fd1920, %fd1918;
	fma.rn.f64 	%fd1921, %fd1920, %fd1919, 0d3FF0000000000000;
	fma.rn.f64 	%fd1922, %fd1921, %fd1921, %fd1921;
	fma.rn.f64 	%fd1923, %fd1922, %fd1919, %fd1919;
	mul.f64 	%fd1924, %fd1917, %fd1923;
	fma.rn.f64 	%fd1925, %fd1917, %fd1923, %fd1924;
	mul.f64 	%fd1926, %fd1925, %fd1925;
	fma.rn.f64 	%fd1927, %fd1926, 0d3EB1380B3AE80F1E, 0d3ED0EE258B7A8B04;
	fma.rn.f64 	%fd1928, %fd1927, %fd1926, 0d3EF3B2669F02676F;
	fma.rn.f64 	%fd1929, %fd1928, %fd1926, 0d3F1745CBA9AB0956;
	fma.rn.f64 	%fd1930, %fd1929, %fd1926, 0d3F3C71C72D1B5154;
	fma.rn.f64 	%fd1931, %fd1930, %fd1926, 0d3F624924923BE72D;
	fma.rn.f64 	%fd1932, %fd1931, %fd1926, 0d3F8999999999A3C4;
	fma.rn.f64 	%fd1933, %fd1932, %fd1926, 0d3FB5555555555554;
	sub.f64 	%fd1934, %fd1917, %fd1925;
	add.f64 	%fd1935, %fd1934, %fd1934;
	neg.f64 	%fd1936, %fd1925;
	fma.rn.f64 	%fd1937, %fd1936, %fd1917, %fd1935;
	mul.f64 	%fd1938, %fd1923, %fd1937;
	mul.f64 	%fd1939, %fd1926, %fd1933;
	fma.rn.f64 	%fd1940, %fd1939, %fd1925, %fd1938;
	xor.b32  	%r1090, %r1465, -2147483648;
	mov.b32 	%r1091, 1127219200;
	mov.b64 	%fd1941, {%r1090, %r1091};
	sub.f64 	%fd1942, %fd1941, %fd3;
	fma.rn.f64 	%fd1943, %fd1942, 0d3FE62E42FEFA39EF, %fd1925;
	fma.rn.f64 	%fd1944, %fd1942, 0dBFE62E42FEFA39EF, %fd1943;
	sub.f64 	%fd1945, %fd1944, %fd1925;
	sub.f64 	%fd1946, %fd1940, %fd1945;
	fma.rn.f64 	%fd1947, %fd1942, 0d3C7ABC9E3B39803F, %fd1946;
	add.f64 	%fd2885, %fd1943, %fd1947;
	bra.uni 	$L__BB3_216;
$L__BB3_215:
	fma.rn.f64 	%fd1916, %fd2883, 0d7FF0000000000000, 0d7FF0000000000000;
	{
	.reg .b32 %temp; 
	mov.b64 	{%temp, %r1082}, %fd2883;
	}
	and.b32  	%r1083, %r1082, 2147483647;
	setp.eq.s32 	%p578, %r1083, 0;
	selp.f64 	%fd2885, 0dFFF0000000000000, %fd1916, %p578;
$L__BB3_216:
	setp.leu.f64 	%p580, %fd143, %fd144;
	@%p580 bra 	$L__BB3_218;
	mul.f64 	%fd1981, %fd143, 0dBFE0000000000000;
	mul.f64 	%fd2889, %fd143, %fd1981;
	bra.uni 	$L__BB3_226;
$L__BB3_218:
	sub.f64 	%fd2886, %fd140, %fd143;
	{
	.reg .b32 %temp; 
	mov.b64 	{%temp, %r1466}, %fd2886;
	}
	{
	.reg .b32 %temp; 
	mov.b64 	{%r1467, %temp}, %fd2886;
	}
	setp.gt.s32 	%p581, %r1466, 1048575;
	mov.b32 	%r1468, -1023;
	@%p581 bra 	$L__BB3_220;
	mul.f64 	%fd2886, %fd2886, 0d4350000000000000;
	{
	.reg .b32 %temp; 
	mov.b64 	{%temp, %r1466}, %fd2886;
	}
	{
	.reg .b32 %temp; 
	mov.b64 	{%r1467, %temp}, %fd2886;
	}
	mov.b32 	%r1468, -1077;
$L__BB3_220:
	add.s32 	%r1094, %r1466, -1;
	setp.gt.u32 	%p582, %r1094, 2146435070;
	@%p582 bra 	$L__BB3_224;
	shr.u32 	%r1097, %r1466, 20;
	add.s32 	%r1469, %r1468, %r1097;
	and.b32  	%r1098, %r1466, 1048575;
	or.b32  	%r1099, %r1098, 1072693248;
	mov.b64 	%fd2887, {%r1467, %r1099};
	setp.lt.u32 	%p584, %r1099, 1073127583;
	@%p584 bra 	$L__BB3_223;
	{
	.reg .b32 %temp; 
	mov.b64 	{%r1100, %temp}, %fd2887;
	}
	{
	.reg .b32 %temp; 
	mov.b64 	{%temp, %r1101}, %fd2887;
	}
	add.s32 	%r1102, %r1101, -1048576;
	mov.b64 	%fd2887, {%r1100, %r1102};
	add.s32 	%r1469, %r1469, 1;
$L__BB3_223:
	add.f64 	%fd1949, %fd2887, 0dBFF0000000000000;
	add.f64 	%fd1950, %fd2887, 0d3FF0000000000000;
	rcp.approx.ftz.f64 	%fd1951, %fd1950;
	neg.f64 	%fd1952, %fd1950;
	fma.rn.f64 	%fd1953, %fd1952, %fd1951, 0d3FF0000000000000;
	fma.rn.f64 	%fd1954, %fd1953, %fd1953, %fd1953;
	fma.rn.f64 	%fd1955, %fd1954, %fd1951, %fd1951;
	mul.f64 	%fd1956, %fd1949, %fd1955;
	fma.rn.f64 	%fd1957, %fd1949, %fd1955, %fd1956;
	mul.f64 	%fd1958, %fd1957, %fd1957;
	fma.rn.f64 	%fd1959, %fd1958, 0d3EB1380B3AE80F1E, 0d3ED0EE258B7A8B04;
	fma.rn.f64 	%fd1960, %fd1959, %fd1958, 0d3EF3B2669F02676F;
	fma.rn.f64 	%fd1961, %fd1960, %fd1958, 0d3F1745CBA9AB0956;
	fma.rn.f64 	%fd1962, %fd1961, %fd1958, 0d3F3C71C72D1B5154;
	fma.rn.f64 	%fd1963, %fd1962, %fd1958, 0d3F624924923BE72D;
	fma.rn.f64 	%fd1964, %fd1963, %fd1958, 0d3F8999999999A3C4;
	fma.rn.f64 	%fd1965, %fd1964, %fd1958, 0d3FB5555555555554;
	sub.f64 	%fd1966, %fd1949, %fd1957;
	add.f64 	%fd1967, %fd1966, %fd1966;
	neg.f64 	%fd1968, %fd1957;
	fma.rn.f64 	%fd1969, %fd1968, %fd1949, %fd1967;
	mul.f64 	%fd1970, %fd1955, %fd1969;
	mul.f64 	%fd1971, %fd1958, %fd1965;
	fma.rn.f64 	%fd1972, %fd1971, %fd1957, %fd1970;
	xor.b32  	%r1103, %r1469, -2147483648;
	mov.b32 	%r1104, 1127219200;
	mov.b64 	%fd1973, {%r1103, %r1104};
	sub.f64 	%fd1974, %fd1973, %fd3;
	fma.rn.f64 	%fd1975, %fd1974, 0d3FE62E42FEFA39EF, %fd1957;
	fma.rn.f64 	%fd1976, %fd1974, 0dBFE62E42FEFA39EF, %fd1975;
	sub.f64 	%fd1977, %fd1976, %fd1957;
	sub.f64 	%fd1978, %fd1972, %fd1977;
	fma.rn.f64 	%fd1979, %fd1974, 0d3C7ABC9E3B39803F, %fd1978;
	add.f64 	%fd2888, %fd1975, %fd1979;
	bra.uni 	$L__BB3_225;
$L__BB3_224:
	fma.rn.f64 	%fd1948, %fd2886, 0d7FF0000000000000, 0d7FF0000000000000;
	{
	.reg .b32 %temp; 
	mov.b64 	{%temp, %r1095}, %fd2886;
	}
	and.b32  	%r1096, %r1095, 2147483647;
	setp.eq.s32 	%p583, %r1096, 0;
	selp.f64 	%fd2888, 0dFFF0000000000000, %fd1948, %p583;
$L__BB3_225:
	mul.f64 	%fd1980, %fd129, %fd2888;
	sub.f64 	%fd2889, %fd139, %fd1980;
$L__BB3_226:
	{
	.reg .b32 %temp; 
	mov.b64 	{%temp, %r1470}, %fd2890;
	}
	{
	.reg .b32 %temp; 
	mov.b64 	{%r1471, %temp}, %fd2890;
	}
	setp.gt.s32 	%p585, %r1470, 1048575;
	mov.b32 	%r1472, -1023;
	@%p585 bra 	$L__BB3_228;
	mul.f64 	%fd2890, %fd2890, 0d4350000000000000;
	{
	.reg .b32 %temp; 
	mov.b64 	{%temp, %r1470}, %fd2890;
	}
	{
	.reg .b32 %temp; 
	mov.b64 	{%r1471, %temp}, %fd2890;
	}
	mov.b32 	%r1472, -1077;
$L__BB3_228:
	add.s32 	%r1107, %r1470, -1;
	setp.gt.u32 	%p586, %r1107, 2146435070;
	@%p586 bra 	$L__BB3_232;
	shr.u32 	%r1110, %r1470, 20;
	add.s32 	%r1473, %r1472, %r1110;
	and.b32  	%r1111, %r1470, 1048575;
	or.b32  	%r1112, %r1111, 1072693248;
	mov.b64 	%fd2891, {%r1471, %r1112};
	setp.lt.u32 	%p588, %r1112, 1073127583;
	@%p588 bra 	$L__BB3_231;
	{
	.reg .b32 %temp; 
	mov.b64 	{%r1113, %temp}, %fd2891;
	}
	{
	.reg .b32 %temp; 
	mov.b64 	{%temp, %r1114}, %fd2891;
	}
	add.s32 	%r1115, %r1114, -1048576;
	mov.b64 	%fd2891, {%r1113, %r1115};
	add.s32 	%r1473, %r1473, 1;
$L__BB3_231:
	add.f64 	%fd1983, %fd2891, 0dBFF0000000000000;
	add.f64 	%fd1984, %fd2891, 0d3FF0000000000000;
	rcp.approx.ftz.f64 	%fd1985, %fd1984;
	neg.f64 	%fd1986, %fd1984;
	fma.rn.f64 	%fd1987, %fd1986, %fd1985, 0d3FF0000000000000;
	fma.rn.f64 	%fd1988, %fd1987, %fd1987, %fd1987;
	fma.rn.f64 	%fd1989, %fd1988, %fd1985, %fd1985;
	mul.f64 	%fd1990, %fd1983, %fd1989;
	fma.rn.f64 	%fd1991, %fd1983, %fd1989, %fd1990;
	mul.f64 	%fd1992, %fd1991, %fd1991;
	fma.rn.f64 	%fd1993, %fd1992, 0d3EB1380B3AE80F1E, 0d3ED0EE258B7A8B04;
	fma.rn.f64 	%fd1994, %fd1993, %fd1992, 0d3EF3B2669F02676F;
	fma.rn.f64 	%fd1995, %fd1994, %fd1992, 0d3F1745CBA9AB0956;
	fma.rn.f64 	%fd1996, %fd1995, %fd1992, 0d3F3C71C72D1B5154;
	fma.rn.f64 	%fd1997, %fd1996, %fd1992, 0d3F624924923BE72D;
	fma.rn.f64 	%fd1998, %fd1997, %fd1992, 0d3F8999999999A3C4;
	fma.rn.f64 	%fd1999, %fd1998, %fd1992, 0d3FB5555555555554;
	sub.f64 	%fd2000, %fd1983, %fd1991;
	add.f64 	%fd2001, %fd2000, %fd2000;
	neg.f64 	%fd2002, %fd1991;
	fma.rn.f64 	%fd2003, %fd2002, %fd1983, %fd2001;
	mul.f64 	%fd2004, %fd1989, %fd2003;
	mul.f64 	%fd2005, %fd1992, %fd1999;
	fma.rn.f64 	%fd2006, %fd2005, %fd1991, %fd2004;
	xor.b32  	%r1116, %r1473, -2147483648;
	mov.b32 	%r1117, 1127219200;
	mov.b64 	%fd2007, {%r1116, %r1117};
	sub.f64 	%fd2008, %fd2007, %fd3;
	fma.rn.f64 	%fd2009, %fd2008, 0d3FE62E42FEFA39EF, %fd1991;
	fma.rn.f64 	%fd2010, %fd2008, 0dBFE62E42FEFA39EF, %fd2009;
	sub.f64 	%fd2011, %fd2010, %fd1991;
	sub.f64 	%fd2012, %fd2006, %fd2011;
	fma.rn.f64 	%fd2013, %fd2008, 0d3C7ABC9E3B39803F, %fd2012;
	add.f64 	%fd2892, %fd2009, %fd2013;
	bra.uni 	$L__BB3_233;
$L__BB3_232:
	fma.rn.f64 	%fd1982, %fd2890, 0d7FF0000000000000, 0d7FF0000000000000;
	{
	.reg .b32 %temp; 
	mov.b64 	{%temp, %r1108}, %fd2890;
	}
	and.b32  	%r1109, %r1108, 2147483647;
	setp.eq.s32 	%p587, %r1109, 0;
	selp.f64 	%fd2892, 0dFFF0000000000000, %fd1982, %p587;
$L__BB3_233:
	sub.f64 	%fd2014, %fd2889, %fd2892;
	sub.f64 	%fd2958, %fd2014, %fd2885;
	bra.uni 	$L__BB3_378;
$L__BB3_234:
	ld.param.u32 	%r1421, [unbinned_batch_nll_only_param_14];
	setp.ne.s32 	%p192, %r19, 6;
	add.s32 	%r169, %r18, 5;
	setp.ge.u32 	%p193, %r169, %r1421;
	or.pred  	%p194, %p192, %p193;
	@%p194 bra 	$L__BB3_395;
	mul.wide.u32 	%rd121, %r18, 4;
	add.s64 	%rd122, %rd5, %rd121;
	ld.global.nc.u32 	%r630, [%rd122];
	add.s32 	%r631, %r18, 1;
	mul.wide.u32 	%rd123, %r631, 4;
	add.s64 	%rd124, %rd5, %rd123;
	ld.global.nc.u32 	%r632, [%rd124];
	add.s32 	%r633, %r18, 2;
	mul.wide.u32 	%rd125, %r633, 4;
	add.s64 	%rd126, %rd5, %rd125;
	ld.global.nc.u32 	%r634, [%rd126];
	add.s32 	%r635, %r18, 3;
	mul.wide.u32 	%rd127, %r635, 4;
	add.s64 	%rd128, %rd5, %rd127;
	ld.global.nc.u32 	%r636, [%rd128];
	add.s32 	%r637, %r18, 4;
	mul.wide.u32 	%rd129, %r637, 4;
	add.s64 	%rd130, %rd5, %rd129;
	ld.global.nc.u32 	%r638, [%rd130];
	mul.wide.u32 	%rd131, %r169, 4;
	add.s64 	%rd132, %rd5, %rd131;
	ld.global.nc.u32 	%r639, [%rd132];
	shl.b32 	%r640, %r630, 3;
	mov.u32 	%r641, shared;
	add.s32 	%r642, %r641, %r640;
	ld.shared.f64 	%fd239, [%r642];
	shl.b32 	%r643, %r632, 3;
	add.s32 	%r644, %r641, %r643;
	ld.shared.f64 	%fd2924, [%r644];
	shl.b32 	%r645, %r634, 3;
	add.s32 	%r646, %r641, %r645;
	ld.shared.f64 	%fd241, [%r646];
	shl.b32 	%r647, %r636, 3;
	add.s32 	%r648, %r641, %r647;
	ld.shared.f64 	%fd242, [%r648];
	shl.b32 	%r649, %r638, 3;
	add.s32 	%r650, %r641, %r649;
	ld.shared.f64 	%fd243, [%r650];
	shl.b32 	%r651, %r639, 3;
	add.s32 	%r652, %r641, %r651;
	ld.shared.f64 	%fd244, [%r652];
	abs.f64 	%fd892, %fd239;
	setp.equ.f64 	%p195, %fd892, 0d7FF0000000000000;
	abs.f64 	%fd893, %fd2924;
	setp.equ.f64 	%p196, %fd893, 0d7FF0000000000000;
	or.pred  	%p197, %p195, %p196;
	setp.le.f64 	%p198, %fd2924, 0d0000000000000000;
	or.pred  	%p199, %p197, %p198;
	mov.f64 	%fd2958, 0dFFF0000000000000;
	@%p199 bra 	$L__BB3_378;
	mov.b64 	%rd133, %fd241;
	setp.lt.s64 	%p200, %rd133, 0;
	and.b64  	%rd134, %rd133, 9223372036854775807;
	add.s64 	%rd135, %rd134, -4503599627370496;
	setp.lt.u64 	%p201, %rd135, 9214364837600034816;
	and.pred  	%p202, %p201, %p200;
	add.s64 	%rd136, %rd134, -1;
	setp.lt.u64 	%p203, %rd136, 4503599627370495;
	and.pred  	%p204, %p203, %p200;
	setp.eq.s64 	%p205, %rd134, 0;
	or.pred  	%p206, %p205, %p204;
	setp.eq.s64 	%p207, %rd134, 9218868437227405312;
	or.pred  	%p208, %p206, %p207;
	setp.gt.s64 	%p209, %rd134, 9218868437227405312;
	or.pred  	%p210, %p208, %p209;
	or.pred  	%p211, %p210, %p202;
	abs.f64 	%fd896, %fd242;
	setp.equ.f64 	%p212, %fd896, 0d7FF0000000000000;
	or.pred  	%p213, %p211, %p212;
	setp.leu.f64 	%p214, %fd242, 0d3FF0000000000000;
	or.pred  	%p215, %p213, %p214;
	@%p215 bra 	$L__BB3_378;
	div.rn.f64 	%fd245, %fd242, %fd241;
	{
	.reg .b32 %temp; 
	mov.b64 	{%temp, %r1474}, %fd245;
	}
	{
	.reg .b32 %temp; 
	mov.b64 	{%r1475, %temp}, %fd245;
	}
	setp.gt.s32 	%p216, %r1474, 1048575;
	mov.b32 	%r1476, -1023;
	mov.f64 	%fd2893, %fd245;
	@%p216 bra 	$L__BB3_239;
	mul.f64 	%fd2893, %fd245, 0d4350000000000000;
	{
	.reg .b32 %temp; 
	mov.b64 	{%temp, %r1474}, %fd2893;
	}
	{
	.reg .b32 %temp; 
	mov.b64 	{%r1475, %temp}, %fd2893;
	}
	mov.b32 	%r1476, -1077;
$L__BB3_239:
	add.s32 	%r655, %r1474, -1;
	setp.gt.u32 	%p217, %r655, 2146435070;
	@%p217 bra 	$L__BB3_243;
	shr.u32 	%r658, %r1474, 20;
	add.s32 	%r1477, %r1476, %r658;
	and.b32  	%r659, %r1474, 1048575;
	or.b32  	%r660, %r659, 1072693248;
	mov.b64 	%fd2894, {%r1475, %r660};
	setp.lt.u32 	%p219, %r660, 1073127583;
	@%p219 bra 	$L__BB3_242;
	{
	.reg .b32 %temp; 
	mov.b64 	{%r661, %temp}, %fd2894;
	}
	{
	.reg .b32 %temp; 
	mov.b64 	{%temp, %r662}, %fd2894;
	}
	add.s32 	%r663, %r662, -1048576;
	mov.b64 	%fd2894, {%r661, %r663};
	add.s32 	%r1477, %r1477, 1;
$L__BB3_242:
	add.f64 	%fd899, %fd2894, 0dBFF0000000000000;
	add.f64 	%fd900, %fd2894, 0d3FF0000000000000;
	rcp.approx.ftz.f64 	%fd901, %fd900;
	neg.f64 	%fd902, %fd900;
	fma.rn.f64 	%fd903, %fd902, %fd901, 0d3FF0000000000000;
	fma.rn.f64 	%fd904, %fd903, %fd903, %fd903;
	fma.rn.f64 	%fd905, %fd904, %fd901, %fd901;
	mul.f64 	%fd906, %fd899, %fd905;
	fma.rn.f64 	%fd907, %fd899, %fd905, %fd906;
	mul.f64 	%fd908, %fd907, %fd907;
	fma.rn.f64 	%fd909, %fd908, 0d3EB1380B3AE80F1E, 0d3ED0EE258B7A8B04;
	fma.rn.f64 	%fd910, %fd909, %fd908, 0d3EF3B2669F02676F;
	fma.rn.f64 	%fd911, %fd910, %fd908, 0d3F1745CBA9AB0956;
	fma.rn.f64 	%fd912, %fd911, %fd908, 0d3F3C71C72D1B5154;
	fma.rn.f64 	%fd913, %fd912, %fd908, 0d3F624924923BE72D;
	fma.rn.f64 	%fd914, %fd913, %fd908, 0d3F8999999999A3C4;
	fma.rn.f64 	%fd915, %fd914, %fd908, 0d3FB5555555555554;
	sub.f64 	%fd916, %fd899, %fd907;
	add.f64 	%fd917, %fd916, %fd916;
	neg.f64 	%fd918, %fd907;
	fma.rn.f64 	%fd919, %fd918, %fd899, %fd917;
	mul.f64 	%fd920, %fd905, %fd919;
	mul.f64 	%fd921, %fd908, %fd915;
	fma.rn.f64 	%fd922, %fd921, %fd907, %fd920;
	xor.b32  	%r664, %r1477, -2147483648;
	mov.b32 	%r665, 1127219200;
	mov.b64 	%fd923, {%r664, %r665};
	sub.f64 	%fd924, %fd923, %fd3;
	fma.rn.f64 	%fd925, %fd924, 0d3FE62E42FEFA39EF, %fd907;
	fma.rn.f64 	%fd926, %fd924, 0dBFE62E42FEFA39EF, %fd925;
	sub.f64 	%fd927, %fd926, %fd907;
	sub.f64 	%fd928, %fd922, %fd927;
	fma.rn.f64 	%fd929, %fd924, 0d3C7ABC9E3B39803F, %fd928;
	add.f64 	%fd2895, %fd925, %fd929;
	bra.uni 	$L__BB3_244;
$L__BB3_243:
	fma.rn.f64 	%fd898, %fd2893, 0d7FF0000000000000, 0d7FF0000000000000;
	{
	.reg .b32 %temp; 
	mov.b64 	{%temp, %r656}, %fd2893;
	}
	and.b32  	%r657, %r656, 2147483647;
	setp.eq.s32 	%p218, %r657, 0;
	selp.f64 	%fd2895, 0dFFF0000000000000, %fd898, %p218;
$L__BB3_244:
	mul.f64 	%fd931, %fd241, 0dBFE0000000000000;
	mul.f64 	%fd932, %fd241, %fd931;
	fma.rn.f64 	%fd254, %fd242, %fd2895, %fd932;
	sub.f64 	%fd255, %fd245, %fd241;
	abs.f64 	%fd933, %fd254;
	setp.equ.f64 	%p220, %fd933, 0d7FF0000000000000;
	abs.f64 	%fd934, %fd255;
	setp.equ.f64 	%p221, %fd934, 0d7FF0000000000000;
	or.pred  	%p222, %p220, %p221;
	@%p222 bra 	$L__BB3_378;
	mov.b64 	%rd137, %fd243;
	setp.lt.s64 	%p223, %rd137, 0;
	and.b64  	%rd138, %rd137, 9223372036854775807;
	add.s64 	%rd139, %rd138, -4503599627370496;
	setp.lt.u64 	%p224, %rd139, 9214364837600034816;
	and.pred  	%p225, %p224, %p223;
	add.s64 	%rd140, %rd138, -1;
	setp.lt.u64 	%p226, %rd140, 4503599627370495;
	and.pred  	%p227, %p226, %p223;
	setp.eq.s64 	%p228, %rd138, 0;
	or.pred  	%p229, %p228, %p227;
	setp.eq.s64 	%p230, %rd138, 9218868437227405312;
	or.pred  	%p231, %p229, %p230;
	setp.gt.s64 	%p232, %rd138, 9218868437227405312;
	or.pred  	%p233, %p231, %p232;
	or.pred  	%p234, %p233, %p225;
	abs.f64 	%fd937, %fd244;
	setp.equ.f64 	%p235, %fd937, 0d7FF0000000000000;
	or.pred  	%p236, %p234, %p235;
	setp.leu.f64 	%p237, %fd244, 0d3FF0000000000000;
	or.pred  	%p238, %p236, %p237;
	@%p238 bra 	$L__BB3_378;
	div.rn.f64 	%fd256, %fd244, %fd243;
	{
	.reg .b32 %temp; 
	mov.b64 	{%temp, %r1478}, %fd256;
	}
	{
	.reg .b32 %temp; 
	mov.b64 	{%r1479, %temp}, %fd256;
	}
	setp.gt.s32 	%p239, %r1478, 1048575;
	mov.b32 	%r1480, -1023;
	mov.f64 	%fd2896, %fd256;
	@%p239 bra 	$L__BB3_248;
	mul.f64 	%fd2896, %fd256, 0d4350000000000000;
	{
	.reg .b32 %temp; 
	mov.b64 	{%temp, %r1478}, %fd2896;
	}
	{
	.reg .b32 %temp; 
	mov.b64 	{%r1479, %temp}, %fd2896;
	}
	mov.b32 	%r1480, -1077;
$L__BB3_248:
	add.s32 	%r668, %r1478, -1;
	setp.gt.u32 	%p240, %r668, 2146435070;
	@%p240 bra 	$L__BB3_252;
	shr.u32 	%r671, %r1478, 20;
	add.s32 	%r1481, %r1480, %r671;
	and.b32  	%r672, %r1478, 1048575;
	or.b32  	%r673, %r672, 1072693248;
	mov.b64 	%fd2897, {%r1479, %r673};
	setp.lt.u32 	%p242, %r673, 1073127583;
	@%p242 bra 	$L__BB3_251;
	{
	.reg .b32 %temp; 
	mov.b64 	{%r674, %temp}, %fd2897;
	}
	{
	.reg .b32 %temp; 
	mov.b64 	{%temp, %r675}, %fd2897;
	}
	add.s32 	%r676, %r675, -1048576;
	mov.b64 	%fd2897, {%r674, %r676};
	add.s32 	%r1481, %r1481, 1;
$L__BB3_251:
	add.f64 	%fd940, %fd2897, 0dBFF0000000000000;
	add.f64 	%fd941, %fd2897, 0d3FF0000000000000;
	rcp.approx.ftz.f64 	%fd942, %fd941;
	neg.f64 	%fd943, %fd941;
	fma.rn.f64 	%fd944, %fd943, %fd942, 0d3FF0000000000000;
	fma.rn.f64 	%fd945, %fd944, %fd944, %fd944;
	fma.rn.f64 	%fd946, %fd945, %fd942, %fd942;
	mul.f64 	%fd947, %fd940, %fd946;
	fma.rn.f64 	%fd948, %fd940, %fd946, %fd947;
	mul.f64 	%fd949, %fd948, %fd948;
	fma.rn.f64 	%fd950, %fd949, 0d3EB1380B3AE80F1E, 0d3ED0EE258B7A8B04;
	fma.rn.f64 	%fd951, %fd950, %fd949, 0d3EF3B2669F02676F;
	fma.rn.f64 	%fd952, %fd951, %fd949, 0d3F1745CBA9AB0956;
	fma.rn.f64 	%fd953, %fd952, %fd949, 0d3F3C71C72D1B5154;
	fma.rn.f64 	%fd954, %fd953, %fd949, 0d3F624924923BE72D;
	fma.rn.f64 	%fd955, %fd954, %fd949, 0d3F8999999999A3C4;
	fma.rn.f64 	%fd956, %fd955, %fd949, 0d3FB5555555555554;
	sub.f64 	%fd957, %fd940, %fd948;
	add.f64 	%fd958, %fd957, %fd957;
	neg.f64 	%fd959, %fd948;
	fma.rn.f64 	%fd960, %fd959, %fd940, %fd958;
	mul.f64 	%fd961, %fd946, %fd960;
	mul.f64 	%fd962, %fd949, %fd956;
	fma.rn.f64 	%fd963, %fd962, %fd948, %fd961;
	xor.b32  	%r677, %r1481, -2147483648;
	mov.b32 	%r678, 1127219200;
	mov.b64 	%fd964, {%r677, %r678};
	sub.f64 	%fd965, %fd964, %fd3;
	fma.rn.f64 	%fd966, %fd965, 0d3FE62E42FEFA39EF, %fd948;
	fma.rn.f64 	%fd967, %fd965, 0dBFE62E42FEFA39EF, %fd966;
	sub.f64 	%fd968, %fd967, %fd948;
	sub.f64 	%fd969, %fd963, %fd968;
	fma.rn.f64 	%fd970, %fd965, 0d3C7ABC9E3B39803F, %fd969;
	add.f64 	%fd2898, %fd966, %fd970;
	bra.uni 	$L__BB3_253;
$L__BB3_252:
	fma.rn.f64 	%fd939, %fd2896, 0d7FF0000000000000, 0d7FF0000000000000;
	{
	.reg .b32 %temp; 
	mov.b64 	{%temp, %r669}, %fd2896;
	}
	and.b32  	%r670, %r669, 2147483647;
	setp.eq.s32 	%p241, %r670, 0;
	selp.f64 	%fd2898, 0dFFF0000000000000, %fd939, %p241;
$L__BB3_253:
	mul.f64 	%fd972, %fd243, 0dBFE0000000000000;
	mul.f64 	%fd973, %fd243, %fd972;
	fma.rn.f64 	%fd265, %fd244, %fd2898, %fd973;
	sub.f64 	%fd266, %fd256, %fd243;
	abs.f64 	%fd974, %fd265;
	setp.equ.f64 	%p243, %fd974, 0d7FF0000000000000;
	abs.f64 	%fd975, %fd266;
	setp.equ.f64 	%p244, %fd975, 0d7FF0000000000000;
	or.pred  	%p245, %p243, %p244;
	@%p245 bra 	$L__BB3_378;
	rcp.rn.f64 	%fd978, %fd2924;
	sub.f64 	%fd979, %fd1, %fd239;
	mul.f64 	%fd267, %fd979, %fd978;
	sub.f64 	%fd980, %fd2, %fd239;
	mul.f64 	%fd268, %fd980, %fd978;
	sub.f64 	%fd981, %fd13, %fd239;
	mul.f64 	%fd269, %fd981, %fd978;
	neg.f64 	%fd270, %fd241;
	setp.geu.f64 	%p246, %fd267, %fd270;
	mov.f64 	%fd2907, 0d0000000000000000;
	@%p246 bra 	$L__BB3_279;
	fma.rn.f64 	%fd982, %fd254, 0d3FF71547652B82FE, 0d4338000000000000;
	{
	.reg .b32 %temp; 
	mov.b64 	{%r190, %temp}, %fd982;
	}
	mov.f64 	%fd983, 0dC338000000000000;
	add.rn.f64 	%fd984, %fd982, %fd983;
	fma.rn.f64 	%fd985, %fd984, 0dBFE62E42FEFA39EF, %fd254;
	fma.rn.f64 	%fd986, %fd984, 0dBC7ABC9E3B39803F, %fd985;
	fma.rn.f64 	%fd987, %fd986, 0d3E5ADE1569CE2BDF, 0d3E928AF3FCA213EA;
	fma.rn.f64 	%fd988, %fd987, %fd986, 0d3EC71DEE62401315;
	fma.rn.f64 	%fd989, %fd988, %fd986, 0d3EFA01997C89EB71;
	fma.rn.f64 	%fd990, %fd989, %fd986, 0d3F2A01A014761F65;
	fma.rn.f64 	%fd991, %fd990, %fd986, 0d3F56C16C1852B7AF;
	fma.rn.f64 	%fd992, %fd991, %fd986, 0d3F81111111122322;
	fma.rn.f64 	%fd993, %fd992, %fd986, 0d3FA55555555502A1;
	fma.rn.f64 	%fd994, %fd993, %fd986, 0d3FC5555555555511;
	fma.rn.f64 	%fd995, %fd994, %fd986, 0d3FE000000000000B;
	fma.rn.f64 	%fd996, %fd995, %fd986, 0d3FF0000000000000;
	fma.rn.f64 	%fd997, %fd996, %fd986, 0d3FF0000000000000;
	{
	.reg .b32 %temp; 
	mov.b64 	{%r191, %temp}, %fd997;
	}
	{
	.reg .b32 %temp; 
	mov.b64 	{%temp, %r192}, %fd997;
	}
	shl.b32 	%r679, %r190, 20;
	add.s32 	%r680, %r679, %r192;
	mov.b64 	%fd2899, {%r191, %r680};
	{
	.reg .b32 %temp; 
	mov.b64 	{%temp, %r681}, %fd254;
	}
	mov.b32 	%f14, %r681;
	abs.f32 	%f6, %f14;
	setp.lt.f32 	%p247, %f6, 0f4086232B;
	@%p247 bra 	$L__BB3_258;
	setp.lt.f64 	%p248, %fd254, 0d0000000000000000;
	add.f64 	%fd998, %fd254, 0d7FF0000000000000;
	selp.f64 	%fd2899, 0d0000000000000000, %fd998, %p248;
	setp.geu.f32 	%p249, %f6, 0f40874800;
	@%p249 bra 	$L__BB3_258;
	shr.u32 	%r682, %r190, 31;
	add.s32 	%r683, %r190, %r682;
	shr.s32 	%r684, %r683, 1;
	shl.b32 	%r685, %r684, 20;
	add.s32 	%r686, %r192, %r685;
	mov.b64 	%fd999, {%r191, %r686};
	sub.s32 	%r687, %r190, %r684;
	shl.b32 	%r688, %r687, 20;
	add.s32 	%r689, %r688, 1072693248;
	mov.b32 	%r690, 0;
	mov.b64 	%fd1000, {%r690, %r689};
	mul.f64 	%fd2899, %fd1000, %fd999;
$L__BB3_258:
	setp.lt.f64 	%p250, %fd268, %fd270;
	selp.f64 	%fd1001, %fd268, %fd270, %p250;
	sub.f64 	%fd1002, %fd255, %fd1001;
	add.f64 	%fd1003, %fd242, 0dBFF0000000000000;
	neg.f64 	%fd275, %fd1003;
	{
	.reg .b32 %temp; 
	mov.b64 	{%temp, %r193}, %fd1002;
	}
	{
	.reg .b32 %temp; 
	mov.b64 	{%temp, %r194}, %fd275;
	}
	shr.u32 	%r691, %r194, 20;
	and.b32  	%r692, %r691, 2047;
	add.s32 	%r693, %r692, -1012;
	mov.b64 	%rd141, %fd275;
	shl.b64 	%rd142, %rd141, %r693;
	setp.eq.s64 	%p17, %rd142, -9223372036854775808;
	abs.f64 	%fd276, %fd1002;
	setp.neu.f64 	%p251, %fd1002, 0d0000000000000000;
	@%p251 bra 	$L__BB3_260;
	mov.b64 	%rd143, %fd275;
	shr.u32 	%r694, %r194, 20;
	and.b32  	%r695, %r694, 2047;
	add.s32 	%r696, %r695, -1012;
	shl.b64 	%rd144, %rd143, %r696;
	setp.eq.s64 	%p254, %rd144, -9223372036854775808;
	add.f64 	%fd1012, %fd242, 0dBFF0000000000000;
	abs.f64 	%fd1013, %fd1012;
	setp.neu.f64 	%p255, %fd1013, 0d3FE0000000000000;
	and.pred  	%p15, %p255, %p254;
	selp.b32 	%r697, %r193, 0, %p15;
	setp.lt.s32 	%p256, %r194, 0;
	or.b32  	%r698, %r697, 2146435072;
	selp.b32 	%r699, %r698, %r697, %p256;
	mov.b32 	%r700, 0;
	mov.b64 	%fd2901, {%r700, %r699};
	bra.uni 	$L__BB3_261;
$L__BB3_260:
	{ // callseq 56, 0
	.param .b64 param0;
	st.param.f64 	[param0], %fd276;
	.param .b64 param1;
	st.param.f64 	[param1], %fd275;
	.param .b64 retval0;
	call.uni (retval0), 
	__internal_accurate_pow, 
	(
	param0, 
	param1
	);
	ld.param.f64 	%fd1004, [retval0];
	} // callseq 56
	setp.lt.s32 	%p252, %r193, 0;
	cvt.rzi.f64.f64 	%fd1006, %fd275;
	setp.neu.f64 	%p253, %fd1006, %fd275;
	neg.f64 	%fd1008, %fd1004;
	selp.f64 	%fd1009, %fd1008, %fd1004, %p17;
	selp.f64 	%fd1010, %fd1009, %fd1004, %p252;
	selp.f64 	%fd1011, 0dFFF8000000000000, %fd1010, %p253;
	selp.f64 	%fd2901, %fd1011, %fd1010, %p252;
	mov.pred 	%p15, %p17;
$L__BB3_261:
	add.f64 	%fd1014, %fd242, 0dBFF0000000000000;
	setp.lt.f64 	%p257, %fd268, %fd270;
	selp.f64 	%fd1015, %fd268, %fd270, %p257;
	sub.f64 	%fd1016, %fd255, %fd1015;
	sub.f64 	%fd1017, %fd1016, %fd1014;
	{
	.reg .b32 %temp; 
	mov.b64 	{%temp, %r701}, %fd1017;
	}
	and.b32  	%r702, %r701, 2146435072;
	setp.ne.s32 	%p258, %r702, 2146435072;
	@%p258 bra 	$L__BB3_268;
	setp.lt.f64 	%p259, %fd268, %fd270;
	selp.f64 	%fd1018, %fd268, %fd270, %p259;
	sub.f64 	%fd1019, %fd255, %fd1018;
	setp.num.f64 	%p260, %fd1019, %fd1019;
	@%p260 bra 	$L__BB3_264;
	setp.lt.f64 	%p270, %fd268, %fd270;
	selp.f64 	%fd1024, %fd268, %fd270, %p270;
	sub.f64 	%fd1025, %fd255, %fd1024;
	add.rn.f64 	%fd2901, %fd1025, %fd275;
	bra.uni 	$L__BB3_268;
$L__BB3_264:
	add.f64 	%fd1020, %fd242, 0dBFF0000000000000;
	abs.f64 	%fd1021, %fd1020;
	setp.neu.f64 	%p261, %fd1021, 0d7FF0000000000000;
	@%p261 bra 	$L__BB3_266;
	setp.gt.f64 	%p266, %fd276, 0d3FF0000000000000;
	selp.b32 	%r710, 2146435072, 0, %p266;
	setp.lt.s32 	%p267, %r194, 0;
	xor.b32  	%r711, %r710, 2146435072;
	selp.b32 	%r712, %r711, %r710, %p267;
	setp.lt.f64 	%p268, %fd268, %fd270;
	selp.f64 	%fd1022, %fd268, %fd270, %p268;
	sub.f64 	%fd1023, %fd255, %fd1022;
	setp.eq.f64 	%p269, %fd1023, 0dBFF0000000000000;
	selp.b32 	%r713, 1072693248, %r712, %p269;
	mov.b32 	%r714, 0;
	mov.b64 	%fd2901, {%r714, %r713};
	bra.uni 	$L__BB3_268;
$L__BB3_266:
	setp.neu.f64 	%p262, %fd276, 0d7FF0000000000000;
	@%p262 bra 	$L__BB3_268;
	setp.lt.s32 	%p263, %r193, 0;
	setp.lt.s32 	%p264, %r194, 0;
	selp.b32 	%r703, 0, 2146435072, %p264;
	and.b32  	%r704, %r194, 2147483647;
	setp.ne.s32 	%p265, %r704, 1071644672;
	or.b32  	%r705, %r703, -2147483648;
	selp.b32 	%r706, %r705, %r703, %p265;
	selp.b32 	%r707, %r706, %r703, %p15;
	selp.b32 	%r708, %r707, %r703, %p263;
	mov.b32 	%r709, 0;
	mov.b64 	%fd2901, {%r709, %r708};
$L__BB3_268:
	sub.f64 	%fd1026, %fd255, %fd267;
	{
	.reg .b32 %temp; 
	mov.b64 	{%temp, %r195}, %fd1026;
	}
	abs.f64 	%fd284, %fd1026;
	setp.neu.f64 	%p271, %fd1026, 0d0000000000000000;
	@%p271 bra 	$L__BB3_270;
	mov.b64 	%rd149, %fd275;
	shr.u32 	%r718, %r194, 20;
	and.b32  	%r719, %r718, 2047;
	add.s32 	%r720, %r719, -1012;
	shl.b64 	%rd150, %rd149, %r720;
	setp.eq.s64 	%p275, %rd150, -9223372036854775808;
	add.f64 	%fd1035, %fd242, 0dBFF0000000000000;
	abs.f64 	%fd1036, %fd1035;
	setp.neu.f64 	%p276, %fd1036, 0d3FE0000000000000;
	and.pred  	%p17, %p276, %p275;
	selp.b32 	%r721, %r195, 0, %p17;
	setp.lt.s32 	%p277, %r194, 0;
	or.b32  	%r722, %r721, 2146435072;
	selp.b32 	%r723, %r722, %r721, %p277;
	mov.b32 	%r724, 0;
	mov.b64 	%fd2903, {%r724, %r723};
	bra.uni 	$L__BB3_271;
$L__BB3_270:
	{ // callseq 57, 0
	.param .b64 param0;
	st.param.f64 	[param0], %fd284;
	.param .b64 param1;
	st.param.f64 	[param1], %fd275;
	.param .b64 retval0;
	call.uni (retval0), 
	__internal_accurate_pow, 
	(
	param0, 
	param1
	);
	ld.param.f64 	%fd1027, [retval0];
	} // callseq 57
	setp.lt.s32 	%p272, %r195, 0;
	cvt.rzi.f64.f64 	%fd1029, %fd275;
	setp.neu.f64 	%p273, %fd1029, %fd275;
	neg.f64 	%fd1031, %fd1027;
	mov.b64 	%rd146, %fd275;
	shr.u32 	%r715, %r194, 20;
	and.b32  	%r716, %r715, 2047;
	add.s32 	%r717, %r716, -1012;
	shl.b64 	%rd147, %rd146, %r717;
	setp.eq.s64 	%p274, %rd147, -9223372036854775808;
	selp.f64 	%fd1032, %fd1031, %fd1027, %p274;
	selp.f64 	%fd1033, %fd1032, %fd1027, %p272;
	selp.f64 	%fd1034, 0dFFF8000000000000, %fd1033, %p273;
	selp.f64 	%fd2903, %fd1034, %fd1033, %p272;
$L__BB3_271:
	add.f64 	%fd1037, %fd242, 0dBFF0000000000000;
	sub.f64 	%fd1038, %fd255, %fd267;
	sub.f64 	%fd1039, %fd1038, %fd1037;
	{
	.reg .b32 %temp; 
	mov.b64 	{%temp, %r725}, %fd1039;
	}
	and.b32  	%r726, %r725, 2146435072;
	setp.ne.s32 	%p278, %r726, 2146435072;
	@%p278 bra 	$L__BB3_278;
	sub.f64 	%fd1040, %fd255, %fd267;
	setp.num.f64 	%p279, %fd1040, %fd1040;
	@%p279 bra 	$L__BB3_274;
	sub.f64 	%fd1044, %fd255, %fd267;
	add.rn.f64 	%fd2903, %fd1044, %fd275;
	bra.uni 	$L__BB3_278;
$L__BB3_274:
	add.f64 	%fd1041, %fd242, 0dBFF0000000000000;
	abs.f64 	%fd1042, %fd1041;
	setp.neu.f64 	%p280, %fd1042, 0d7FF0000000000000;
	@%p280 bra 	$L__BB3_276;
	setp.gt.f64 	%p285, %fd284, 0d3FF0000000000000;
	selp.b32 	%r734, 2146435072, 0, %p285;
	setp.lt.s32 	%p286, %r194, 0;
	xor.b32  	%r735, %r734, 2146435072;
	selp.b32 	%r736, %r735, %r734, %p286;
	sub.f64 	%fd1043, %fd255, %fd267;
	setp.eq.f64 	%p287, %fd1043, 0dBFF0000000000000;
	selp.b32 	%r737, 1072693248, %r736, %p287;
	mov.b32 	%r738, 0;
	mov.b64 	%fd2903, {%r738, %r737};
	bra.uni 	$L__BB3_278;
$L__BB3_276:
	setp.neu.f64 	%p281, %fd284, 0d7FF0000000000000;
	@%p281 bra 	$L__BB3_278;
	setp.lt.s32 	%p282, %r195, 0;
	setp.lt.s32 	%p283, %r194, 0;
	selp.b32 	%r727, 0, 2146435072, %p283;
	and.b32  	%r728, %r194, 2147483647;
	setp.ne.s32 	%p284, %r728, 1071644672;
	or.b32  	%r729, %r727, -2147483648;
	selp.b32 	%r730, %r729, %r727, %p284;
	selp.b32 	%r731, %r730, %r727, %p17;
	selp.b32 	%r732, %r731, %r727, %p282;
	mov.b32 	%r733, 0;
	mov.b64 	%fd2903, {%r733, %r732};
$L__BB3_278:
	add.f64 	%fd1046, %fd242, 0dBFF0000000000000;
	setp.eq.f64 	%p288, %fd1046, 0d0000000000000000;
	sub.f64 	%fd1048, %fd255, %fd267;
	setp.eq.f64 	%p289, %fd1048, 0d3FF0000000000000;
	selp.f64 	%fd1049, 0d3FF0000000000000, %fd2903, %p288;
	selp.f64 	%fd1050, 0d3FF0000000000000, %fd1049, %p289;
	div.rn.f64 	%fd1051, %fd2899, %fd1046;
	setp.lt.f64 	%p290, %fd268, %fd270;
	selp.f64 	%fd1052, %fd268, %fd270, %p290;
	sub.f64 	%fd1053, %fd255, %fd1052;
	setp.eq.f64 	%p291, %fd1053, 0d3FF0000000000000;
	selp.f64 	%fd1054, 0d3FF0000000000000, %fd2901, %p288;
	selp.f64 	%fd1055, 0d3FF0000000000000, %fd1054, %p291;
	sub.f64 	%fd1056, %fd1055, %fd1050;
	mul.f64 	%fd2907, %fd1051, %fd1056;
	mov.b64 	%rd152, %fd2907;
	setp.lt.s64 	%p292, %rd152, 0;
	and.b64  	%rd153, %rd152, 9223372036854775807;
	add.s64 	%rd154, %rd153, -4503599627370496;
	setp.lt.u64 	%p293, %rd154, 9214364837600034816;
	and.pred  	%p294, %p293, %p292;
	add.s64 	%rd155, %rd153, -1;
	setp.lt.u64 	%p295, %rd155, 4503599627370495;
	and.pred  	%p296, %p295, %p292;
	setp.eq.s64 	%p297, %rd153, 0;
	or.pred  	%p298, %p297, %p296;
	setp.eq.s64 	%p299, %rd153, 9218868437227405312;
	or.pred  	%p300, %p298, %p299;
	setp.gt.s64 	%p301, %rd153, 9218868437227405312;
	or.pred  	%p302, %p300, %p301;
	or.pred  	%p303, %p302, %p294;
	@%p303 bra 	$L__BB3_378;
$L__BB3_279:
	setp.gt.f64 	%p304, %fd267, %fd270;
	selp.f64 	%fd1057, %fd267, %fd270, %p304;
	setp.lt.f64 	%p305, %fd268, %fd243;
	selp.f64 	%fd1058, %fd268, %fd243, %p305;
	setp.leu.f64 	%p306, %fd1058, %fd1057;
	@%p306 bra 	$L__BB3_287;
	setp.lt.f64 	%p307, %fd268, %fd243;
	selp.f64 	%fd1059, %fd268, %fd243, %p307;
	mul.f64 	%fd1060, %fd1059, 0dBFE6A09E667F3BCD;
	{
	.reg .b32 %temp; 
	mov.b64 	{%temp, %r196}, %fd1060;
	}
	and.b32  	%r739, %r196, 2147483647;
	{
	.reg .b32 %temp; 
	mov.b64 	{%r197, %temp}, %fd1060;
	}
	setp.gt.u32 	%p308, %r739, 2146435071;
	@%p308 bra 	$L__BB3_282;
	and.b32  	%r741, %r196, 2147483647;
	mov.b64 	%fd1066, {%r197, %r741};
	add.f64 	%fd1067, %fd1066, 0dC010000000000000;
	add.f64 	%fd1068, %fd1066, 0d4010000000000000;
	rcp.approx.ftz.f64 	%fd1069, %fd1068;
	neg.f64 	%fd1070, %fd1068;
	fma.rn.f64 	%fd1071, %fd1070, %fd1069, 0d3FF0000000000000;
	fma.rn.f64 	%fd1072, %fd1071, %fd1071, %fd1071;
	fma.rn.f64 	%fd1073, %fd1072, %fd1069, %fd1069;
	mul.f64 	%fd1074, %fd1067, %fd1073;
	mov.f64 	%fd1075, 0d3FF0000000000000;
	add.rn.f64 	%fd1076, %fd1074, %fd1075;
	fma.rn.f64 	%fd1077, %fd1076, 0dC010000000000000, %fd1066;
	neg.f64 	%fd1078, %fd1074;
	fma.rn.f64 	%fd1079, %fd1078, %fd1066, %fd1077;
	fma.rn.f64 	%fd1080, %fd1073, %fd1079, %fd1074;
	fma.rn.f64 	%fd1081, %fd1080, 0dBDF8774AD4E0BFD7, 0dBE44E1C6FD03D328;
	fma.rn.f64 	%fd1082, %fd1081, %fd1080, 0dBE4330149F7A56B6;
	fma.rn.f64 	%fd1083, %fd1082, %fd1080, 0d3E7BEDDED8376273;
	fma.rn.f64 	%fd1084, %fd1083, %fd1080, 0d3E6F9254C3ABF22B;
	fma.rn.f64 	%fd1085, %fd1084, %fd1080, 0dBEAB9068C2148CF0;
	fma.rn.f64 	%fd1086, %fd1085, %fd1080, 0d3E94C6454DB34009;
	fma.rn.f64 	%fd1087, %fd1086, %fd1080, 0d3ED7F1C378F2311D;
	fma.rn.f64 	%fd1088, %fd1087, %fd1080, 0dBEE78E051C6D5C58;
	fma.rn.f64 	%fd1089, %fd1088, %fd1080, 0dBEF995B4EAD14A90;
	fma.rn.f64 	%fd1090, %fd1089, %fd1080, 0d3F23BE27CF0A29B2;
	fma.rn.f64 	%fd1091, %fd1090, %fd1080, 0dBF2A1DEF3E81672E;
	fma.rn.f64 	%fd1092, %fd1091, %fd1080, 0dBF48D4ABE68C1713;
	fma.rn.f64 	%fd1093, %fd1092, %fd1080, 0d3F749C67210DD6B4;
	fma.rn.f64 	%fd1094, %fd1093, %fd1080, 0dBF9096238568E357;
	fma.rn.f64 	%fd1095, %fd1094, %fd1080, 0d3FA3079EDF8C2DC9;
	fma.rn.f64 	%fd1096, %fd1095, %fd1080, 0dBFB0FB06DFF601FC;
	fma.rn.f64 	%fd1097, %fd1096, %fd1080, 0d3FB7FEE004DFBCDC;
	fma.rn.f64 	%fd1098, %fd1097, %fd1080, 0dBFB9DDB23C3DB8C6;
	fma.rn.f64 	%fd1099, %fd1098, %fd1080, 0d3FB16ECEFCFA5FDA;
	fma.rn.f64 	%fd1100, %fd1099, %fd1080, 0d3F8F7F5DF66FB6D6;
	fma.rn.f64 	%fd1101, %fd1100, %fd1080, 0dBFC1DF1AD154A29D;
	fma.rn.f64 	%fd1102, %fd1101, %fd1080, 0d3FF3BA5916E9FD7F;
	fma.rn.f64 	%fd1103, %fd1066, 0d4000000000000000, 0d3FF0000000000000;
	rcp.approx.ftz.f64 	%fd1104, %fd1103;
	neg.f64 	%fd1105, %fd1103;
	fma.rn.f64 	%fd1106, %fd1105, %fd1104, 0d3FF0000000000000;
	fma.rn.f64 	%fd1107, %fd1106, %fd1106, %fd1106;
	fma.rn.f64 	%fd1108, %fd1107, %fd1104, %fd1104;
	mul.f64 	%fd1109, %fd1108, %fd1102;
	mul.f64 	%fd1110, %fd1109, 0dC000000000000000;
	fma.rn.f64 	%fd1111, %fd1066, %fd1110, %fd1102;
	neg.f64 	%fd1112, %fd1109;
	add.rn.f64 	%fd1113, %fd1111, %fd1112;
	fma.rn.f64 	%fd1114, %fd1113, %fd1108, %fd1109;
	neg.f64 	%fd1115, %fd1066;
	mul.f64 	%fd1116, %fd1066, %fd1115;
	fma.rn.f64 	%fd1117, %fd1116, 0d3FF71547652B82FE, 0d4338000000000000;
	{
	.reg .b32 %temp; 
	mov.b64 	{%r742, %temp}, %fd1117;
	}
	mov.f64 	%fd1118, 0dC338000000000000;
	add.rn.f64 	%fd1119, %fd1117, %fd1118;
	fma.rn.f64 	%fd1120, %fd1119, 0dBFE62E42FEFA39EF, %fd1116;
	fma.rn.f64 	%fd1121, %fd1119, 0dBC7ABC9E3B39803F, %fd1120;
	fma.rn.f64 	%fd1122, %fd1121, 0d3E5ADE1569CE2BDF, 0d3E928AF3FCA213EA;
	fma.rn.f64 	%fd1123, %fd1122, %fd1121, 0d3EC71DEE62401315;
	fma.rn.f64 	%fd1124, %fd1123, %fd1121, 0d3EFA01997C89EB71;
	fma.rn.f64 	%fd1125, %fd1124, %fd1121, 0d3F2A01A014761F65;
	fma.rn.f64 	%fd1126, %fd1125, %fd1121, 0d3F56C16C1852B7AF;
	fma.rn.f64 	%fd1127, %fd1126, %fd1121, 0d3F81111111122322;
	fma.rn.f64 	%fd1128, %fd1127, %fd1121, 0d3FA55555555502A1;
	fma.rn.f64 	%fd1129, %fd1128, %fd1121, 0d3FC5555555555511;
	fma.rn.f64 	%fd1130, %fd1129, %fd1121, 0d3FE000000000000B;
	fma.rn.f64 	%fd1131, %fd1130, %fd1121, 0d3FF0000000000000;
	fma.rn.f64 	%fd1132, %fd1131, %fd1121, 0d3FF0000000000000;
	shr.u32 	%r743, %r742, 31;
	add.s32 	%r744, %r742, %r743;
	shr.s32 	%r745, %r744, 1;
	{
	.reg .b32 %temp; 
	mov.b64 	{%r746, %temp}, %fd1132;
	}
	{
	.reg .b32 %temp; 
	mov.b64 	{%temp, %r747}, %fd1132;
	}
	shl.b32 	%r748, %r745, 20;
	add.s32 	%r749, %r747, %r748;
	mov.b64 	%fd1133, {%r746, %r749};
	sub.s32 	%r750, %r742, %r745;
	shl.b32 	%r751, %r750, 20;
	add.s32 	%r752, %r751, 1072693248;
	mov.b32 	%r753, 0;
	mov.b64 	%fd1134, {%r753, %r752};
	mul.f64 	%fd1135, %fd1134, %fd1133;
	neg.f64 	%fd1136, %fd1116;
	fma.rn.f64 	%fd1137, %fd1115, %fd1066, %fd1136;
	fma.rn.f64 	%fd1138, %fd1135, %fd1137, %fd1135;
	mul.f64 	%fd1139, %fd1138, %fd1114;
	setp.gt.u32 	%p313, %r741, 1077624832;
	selp.f64 	%fd1140, 0d0000000000000000, %fd1139, %p313;
	setp.lt.s32 	%p314, %r196, 0;
	mov.f64 	%fd1141, 0d4000000000000000;
	sub.f64 	%fd1142, %fd1141, %fd1140;
	selp.f64 	%fd2905, %fd1142, %fd1140, %p314;
	bra.uni 	$L__BB3_283;
$L__BB3_282:
	and.b32  	%r740, %r196, 2147483647;
	setp.eq.s32 	%p309, %r740, 2146435072;
	setp.eq.s32 	%p310, %r197, 0;
	setp.lt.s32 	%p311, %r196, 0;
	selp.f64 	%fd1061, 0d4000000000000000, 0d0000000000000000, %p311;
	setp.lt.f64 	%p312, %fd268, %fd243;
	selp.f64 	%fd1062, %fd268, %fd243, %p312;
	mul.f64 	%fd1063, %fd1062, 0dBFE6A09E667F3BCD;
	fma.rn.f64 	%fd1064, %fd1062, 0dBFE6A09E667F3BCD, %fd1063;
	selp.f64 	%fd1065, %fd1061, %fd1064, %p310;
	selp.f64 	%fd2905, %fd1065, %fd1064, %p309;
$L__BB3_283:
	setp.gt.f64 	%p315, %fd267, %fd270;
	selp.f64 	%fd1143, %fd267, %fd270, %p315;
	mul.f64 	%fd1144, %fd1143, 0dBFE6A09E667F3BCD;
	{
	.reg .b32 %temp; 
	mov.b64 	{%temp, %r198}, %fd1144;
	}
	and.b32  	%r754, %r198, 2147483647;
	{
	.reg .b32 %temp; 
	mov.b64 	{%r199, %temp}, %fd1144;
	}
	setp.gt.u32 	%p316, %r754, 2146435071;
	@%p316 bra 	$L__BB3_285;
	and.b32  	%r756, %r198, 2147483647;
	mov.b64 	%fd1150, {%r199, %r756};
	add.f64 	%fd1151, %fd1150, 0dC010000000000000;
	add.f64 	%fd1152, %fd1150, 0d4010000000000000;
	rcp.approx.ftz.f64 	%fd1153, %fd1152;
	neg.f64 	%fd1154, %fd1152;
	fma.rn.f64 	%fd1155, %fd1154, %fd1153, 0d3FF0000000000000;
	fma.rn.f64 	%fd1156, %fd1155, %fd1155, %fd1155;
	fma.rn.f64 	%fd1157, %fd1156, %fd1153, %fd1153;
	mul.f64 	%fd1158, %fd1151, %fd1157;
	mov.f64 	%fd1159, 0d3FF0000000000000;
	add.rn.f64 	%fd1160, %fd1158, %fd1159;
	fma.rn.f64 	%fd1161, %fd1160, 0dC010000000000000, %fd1150;
	neg.f64 	%fd1162, %fd1158;
	fma.rn.f64 	%fd1163, %fd1162, %fd1150, %fd1161;
	fma.rn.f64 	%fd1164, %fd1157, %fd1163, %fd1158;
	fma.rn.f64 	%fd1165, %fd1164, 0dBDF8774AD4E0BFD7, 0dBE44E1C6FD03D328;
	fma.rn.f64 	%fd1166, %fd1165, %fd1164, 0dBE4330149F7A56B6;
	fma.rn.f64 	%fd1167, %fd1166, %fd1164, 0d3E7BEDDED8376273;
	fma.rn.f64 	%fd1168, %fd1167, %fd1164, 0d3E6F9254C3ABF22B;
	fma.rn.f64 	%fd1169, %fd1168, %fd1164, 0dBEAB9068C2148CF0;
	fma.rn.f64 	%fd1170, %fd1169, %fd1164, 0d3E94C6454DB34009;
	fma.rn.f64 	%fd1171, %fd1170, %fd1164, 0d3ED7F1C378F2311D;
	fma.rn.f64 	%fd1172, %fd1171, %fd1164, 0dBEE78E051C6D5C58;
	fma.rn.f64 	%fd1173, %fd1172, %fd1164, 0dBEF995B4EAD14A90;
	fma.rn.f64 	%fd1174, %fd1173, %fd1164, 0d3F23BE27CF0A29B2;
	fma.rn.f64 	%fd1175, %fd1174, %fd1164, 0dBF2A1DEF3E81672E;
	fma.rn.f64 	%fd1176, %fd1175, %fd1164, 0dBF48D4ABE68C1713;
	fma.rn.f64 	%fd1177, %fd1176, %fd1164, 0d3F749C67210DD6B4;
	fma.rn.f64 	%fd1178, %fd1177, %fd1164, 0dBF9096238568E357;
	fma.rn.f64 	%fd1179, %fd1178, %fd1164, 0d3FA3079EDF8C2DC9;
	fma.rn.f64 	%fd1180, %fd1179, %fd1164, 0dBFB0FB06DFF601FC;
	fma.rn.f64 	%fd1181, %fd1180, %fd1164, 0d3FB7FEE004DFBCDC;
	fma.rn.f64 	%fd1182, %fd1181, %fd1164, 0dBFB9DDB23C3DB8C6;
	fma.rn.f64 	%fd1183, %fd1182, %fd1164, 0d3FB16ECEFCFA5FDA;
	fma.rn.f64 	%fd1184, %fd1183, %fd1164, 0d3F8F7F5DF66FB6D6;
	fma.rn.f64 	%fd1185, %fd1184, %fd1164, 0dBFC1DF1AD154A29D;
	fma.rn.f64 	%fd1186, %fd1185, %fd1164, 0d3FF3BA5916E9FD7F;
	fma.rn.f64 	%fd1187, %fd1150, 0d4000000000000000, 0d3FF0000000000000;
	rcp.approx.ftz.f64 	%fd1188, %fd1187;
	neg.f64 	%fd1189, %fd1187;
	fma.rn.f64 	%fd1190, %fd1189, %fd1188, 0d3FF0000000000000;
	fma.rn.f64 	%fd1191, %fd1190, %fd1190, %fd1190;
	fma.rn.f64 	%fd1192, %fd1191, %fd1188, %fd1188;
	mul.f64 	%fd1193, %fd1192, %fd1186;
	mul.f64 	%fd1194, %fd1193, 0dC000000000000000;
	fma.rn.f64 	%fd1195, %fd1150, %fd1194, %fd1186;
	neg.f64 	%fd1196, %fd1193;
	add.rn.f64 	%fd1197, %fd1195, %fd1196;
	fma.rn.f64 	%fd1198, %fd1197, %fd1192, %fd1193;
	neg.f64 	%fd1199, %fd1150;
	mul.f64 	%fd1200, %fd1150, %fd1199;
	fma.rn.f64 	%fd1201, %fd1200, 0d3FF71547652B82FE, 0d4338000000000000;
	{
	.reg .b32 %temp; 
	mov.b64 	{%r757, %temp}, %fd1201;
	}
	mov.f64 	%fd1202, 0dC338000000000000;
	add.rn.f64 	%fd1203, %fd1201, %fd1202;
	fma.rn.f64 	%fd1204, %fd1203, 0dBFE62E42FEFA39EF, %fd1200;
	fma.rn.f64 	%fd1205, %fd1203, 0dBC7ABC9E3B39803F, %fd1204;
	fma.rn.f64 	%fd1206, %fd1205, 0d3E5ADE1569CE2BDF, 0d3E928AF3FCA213EA;
	fma.rn.f64 	%fd1207, %fd1206, %fd1205, 0d3EC71DEE62401315;
	fma.rn.f64 	%fd1208, %fd1207, %fd1205, 0d3EFA01997C89EB71;
	fma.rn.f64 	%fd1209, %fd1208, %fd1205, 0d3F2A01A014761F65;
	fma.rn.f64 	%fd1210, %fd1209, %fd1205, 0d3F56C16C1852B7AF;
	fma.rn.f64 	%fd1211, %fd1210, %fd1205, 0d3F81111111122322;
	fma.rn.f64 	%fd1212, %fd1211, %fd1205, 0d3FA55555555502A1;
	fma.rn.f64 	%fd1213, %fd1212, %fd1205, 0d3FC5555555555511;
	fma.rn.f64 	%fd1214, %fd1213, %fd1205, 0d3FE000000000000B;
	fma.rn.f64 	%fd1215, %fd1214, %fd1205, 0d3FF0000000000000;
	fma.rn.f64 	%fd1216, %fd1215, %fd1205, 0d3FF0000000000000;
	shr.u32 	%r758, %r757, 31;
	add.s32 	%r759, %r757, %r758;
	shr.s32 	%r760, %r759, 1;
	{
	.reg .b32 %temp; 
	mov.b64 	{%r761, %temp}, %fd1216;
	}
	{
	.reg .b32 %temp; 
	mov.b64 	{%temp, %r762}, %fd1216;
	}
	shl.b32 	%r763, %r760, 20;
	add.s32 	%r764, %r762, %r763;
	mov.b64 	%fd1217, {%r761, %r764};
	sub.s32 	%r765, %r757, %r760;
	shl.b32 	%r766, %r765, 20;
	add.s32 	%r767, %r766, 1072693248;
	mov.b32 	%r768, 0;
	mov.b64 	%fd1218, {%r768, %r767};
	mul.f64 	%fd1219, %fd1218, %fd1217;
	neg.f64 	%fd1220, %fd1200;
	fma.rn.f64 	%fd1221, %fd1199, %fd1150, %fd1220;
	fma.rn.f64 	%fd1222, %fd1219, %fd1221, %fd1219;
	mul.f64 	%fd1223, %fd1222, %fd1198;
	setp.gt.u32 	%p321, %r756, 1077624832;
	selp.f64 	%fd1224, 0d0000000000000000, %fd1223, %p321;
	setp.lt.s32 	%p322, %r198, 0;
	mov.f64 	%fd1225, 0d4000000000000000;
	sub.f64 	%fd1226, %fd1225, %fd1224;
	selp.f64 	%fd2906, %fd1226, %fd1224, %p322;
	bra.uni 	$L__BB3_286;
$L__BB3_285:
	and.b32  	%r755, %r198, 2147483647;
	setp.eq.s32 	%p317, %r755, 2146435072;
	setp.eq.s32 	%p318, %r199, 0;
	setp.lt.s32 	%p319, %r198, 0;
	selp.f64 	%fd1145, 0d4000000000000000, 0d0000000000000000, %p319;
	setp.gt.f64 	%p320, %fd267, %fd270;
	selp.f64 	%fd1146, %fd267, %fd270, %p320;
	mul.f64 	%fd1147, %fd1146, 0dBFE6A09E667F3BCD;
	fma.rn.f64 	%fd1148, %fd1146, 0dBFE6A09E667F3BCD, %fd1147;
	selp.f64 	%fd1149, %fd1145, %fd1148, %p318;
	selp.f64 	%fd2906, %fd1149, %fd1148, %p317;
$L__BB3_286:
	mul.f64 	%fd1227, %fd2906, 0d3FE0000000000000;
	mul.f64 	%fd1228, %fd2905, 0d3FE0000000000000;
	sub.f64 	%fd1229, %fd1228, %fd1227;
	fma.rn.f64 	%fd2907, %fd1229, 0d40040D931FF62706, %fd2907;
$L__BB3_287:
	setp.leu.f64 	%p323, %fd268, %fd243;
	@%p323 bra 	$L__BB3_313;
	fma.rn.f64 	%fd1230, %fd265, 0d3FF71547652B82FE, 0d4338000000000000;
	{
	.reg .b32 %temp; 
	mov.b64 	{%r200, %temp}, %fd1230;
	}
	mov.f64 	%fd1231, 0dC338000000000000;
	add.rn.f64 	%fd1232, %fd1230, %fd1231;
	fma.rn.f64 	%fd1233, %fd1232, 0dBFE62E42FEFA39EF, %fd265;
	fma.rn.f64 	%fd1234, %fd1232, 0dBC7ABC9E3B39803F, %fd1233;
	fma.rn.f64 	%fd1235, %fd1234, 0d3E5ADE1569CE2BDF, 0d3E928AF3FCA213EA;
	fma.rn.f64 	%fd1236, %fd1235, %fd1234, 0d3EC71DEE62401315;
	fma.rn.f64 	%fd1237, %fd1236, %fd1234, 0d3EFA01997C89EB71;
	fma.rn.f64 	%fd1238, %fd1237, %fd1234, 0d3F2A01A014761F65;
	fma.rn.f64 	%fd1239, %fd1238, %fd1234, 0d3F56C16C1852B7AF;
	fma.rn.f64 	%fd1240, %fd1239, %fd1234, 0d3F81111111122322;
	fma.rn.f64 	%fd1241, %fd1240, %fd1234, 0d3FA55555555502A1;
	fma.rn.f64 	%fd1242, %fd1241, %fd1234, 0d3FC5555555555511;
	fma.rn.f64 	%fd1243, %fd1242, %fd1234, 0d3FE000000000000B;
	fma.rn.f64 	%fd1244, %fd1243, %fd1234, 0d3FF0000000000000;
	fma.rn.f64 	%fd1245, %fd1244, %fd1234, 0d3FF0000000000000;
	{
	.reg .b32 %temp; 
	mov.b64 	{%r201, %temp}, %fd1245;
	}
	{
	.reg .b32 %temp; 
	mov.b64 	{%temp, %r202}, %fd1245;
	}
	shl.b32 	%r769, %r200, 20;
	add.s32 	%r770, %r769, %r202;
	mov.b64 	%fd2908, {%r201, %r770};
	{
	.reg .b32 %temp; 
	mov.b64 	{%temp, %r771}, %fd265;
	}
	mov.b32 	%f15, %r771;
	abs.f32 	%f7, %f15;
	setp.lt.f32 	%p324, %f7, 0f4086232B;
	@%p324 bra 	$L__BB3_291;
	setp.lt.f64 	%p325, %fd265, 0d0000000000000000;
	add.f64 	%fd1246, %fd265, 0d7FF0000000000000;
	selp.f64 	%fd2908, 0d0000000000000000, %fd1246, %p325;
	setp.geu.f32 	%p326, %f7, 0f40874800;
	@%p326 bra 	$L__BB3_291;
	shr.u32 	%r772, %r200, 31;
	add.s32 	%r773, %r200, %r772;
	shr.s32 	%r774, %r773, 1;
	shl.b32 	%r775, %r774, 20;
	add.s32 	%r776, %r202, %r775;
	mov.b64 	%fd1247, {%r201, %r776};
	sub.s32 	%r777, %r200, %r774;
	shl.b32 	%r778, %r777, 20;
	add.s32 	%r779, %r778, 1072693248;
	mov.b32 	%r780, 0;
	mov.b64 	%fd1248, {%r780, %r779};
	mul.f64 	%fd2908, %fd1248, %fd1247;
$L__BB3_291:
	setp.gt.f64 	%p327, %fd267, %fd243;
	selp.f64 	%fd1249, %fd267, %fd243, %p327;
	add.f64 	%fd306, %fd1249, %fd266;
	add.f64 	%fd1250, %fd244, 0dBFF0000000000000;
	neg.f64 	%fd307, %fd1250;
	{
	.reg .b32 %temp; 
	mov.b64 	{%temp, %r203}, %fd306;
	}
	{
	.reg .b32 %temp; 
	mov.b64 	{%temp, %r204}, %fd307;
	}
	shr.u32 	%r781, %r204, 20;
	and.b32  	%r782, %r781, 2047;
	add.s32 	%r783, %r782, -1012;
	mov.b64 	%rd156, %fd307;
	shl.b64 	%rd157, %rd156, %r783;
	setp.eq.s64 	%p22, %rd157, -9223372036854775808;
	abs.f64 	%fd308, %fd306;
	setp.neu.f64 	%p328, %fd306, 0d0000000000000000;
	@%p328 bra 	$L__BB3_293;
	mov.b64 	%rd158, %fd307;
	shr.u32 	%r784, %r204, 20;
	and.b32  	%r785, %r784, 2047;
	add.s32 	%r786, %r785, -1012;
	shl.b64 	%rd159, %rd158, %r786;
	setp.eq.s64 	%p331, %rd159, -9223372036854775808;
	add.f64 	%fd1259, %fd244, 0dBFF0000000000000;
	abs.f64 	%fd1260, %fd1259;
	setp.neu.f64 	%p332, %fd1260, 0d3FE0000000000000;
	and.pred  	%p20, %p332, %p331;
	selp.b32 	%r787, %r203, 0, %p20;
	setp.lt.s32 	%p333, %r204, 0;
	or.b32  	%r788, %r787, 2146435072;
	selp.b32 	%r789, %r788, %r787, %p333;
	mov.b32 	%r790, 0;
	mov.b64 	%fd2910, {%r790, %r789};
	bra.uni 	$L__BB3_294;
$L__BB3_293:
	{ // callseq 58, 0
	.param .b64 param0;
	st.param.f64 	[param0], %fd308;
	.param .b64 param1;
	st.param.f64 	[param1], %fd307;
	.param .b64 retval0;
	call.uni (retval0), 
	__internal_accurate_pow, 
	(
	param0, 
	param1
	);
	ld.param.f64 	%fd1251, [retval0];
	} // callseq 58
	setp.lt.s32 	%p329, %r203, 0;
	cvt.rzi.f64.f64 	%fd1253, %fd307;
	setp.neu.f64 	%p330, %fd1253, %fd307;
	neg.f64 	%fd1255, %fd1251;
	selp.f64 	%fd1256, %fd1255, %fd1251, %p22;
	selp.f64 	%fd1257, %fd1256, %fd1251, %p329;
	selp.f64 	%fd1258, 0dFFF8000000000000, %fd1257, %p330;
	selp.f64 	%fd2910, %fd1258, %fd1257, %p329;
	mov.pred 	%p20, %p22;
$L__BB3_294:
	add.f64 	%fd1261, %fd244, 0dBFF0000000000000;
	sub.f64 	%fd1262, %fd306, %fd1261;
	{
	.reg .b32 %temp; 
	mov.b64 	{%temp, %r791}, %fd1262;
	}
	and.b32  	%r792, %r791, 2146435072;
	setp.ne.s32 	%p334, %r792, 2146435072;
	@%p334 bra 	$L__BB3_301;
	setp.num.f64 	%p335, %fd306, %fd306;
	@%p335 bra 	$L__BB3_297;
	add.rn.f64 	%fd2910, %fd306, %fd307;
	bra.uni 	$L__BB3_301;
$L__BB3_297:
	add.f64 	%fd1263, %fd244, 0dBFF0000000000000;
	abs.f64 	%fd1264, %fd1263;
	setp.neu.f64 	%p336, %fd1264, 0d7FF0000000000000;
	@%p336 bra 	$L__BB3_299;
	setp.gt.f64 	%p341, %fd308, 0d3FF0000000000000;
	selp.b32 	%r800, 2146435072, 0, %p341;
	setp.lt.s32 	%p342, %r204, 0;
	xor.b32  	%r801, %r800, 2146435072;
	selp.b32 	%r802, %r801, %r800, %p342;
	setp.eq.f64 	%p343, %fd306, 0dBFF0000000000000;
	selp.b32 	%r803, 1072693248, %r802, %p343;
	mov.b32 	%r804, 0;
	mov.b64 	%fd2910, {%r804, %r803};
	bra.uni 	$L__BB3_301;
$L__BB3_299:
	setp.neu.f64 	%p337, %fd308, 0d7FF0000000000000;
	@%p337 bra 	$L__BB3_301;
	setp.lt.s32 	%p338, %r203, 0;
	setp.lt.s32 	%p339, %r204, 0;
	selp.b32 	%r793, 0, 2146435072, %p339;
	and.b32  	%r794, %r204, 2147483647;
	setp.ne.s32 	%p340, %r794, 1071644672;
	or.b32  	%r795, %r793, -2147483648;
	selp.b32 	%r796, %r795, %r793, %p340;
	selp.b32 	%r797, %r796, %r793, %p20;
	selp.b32 	%r798, %r797, %r793, %p338;
	mov.b32 	%r799, 0;
	mov.b64 	%fd2910, {%r799, %r798};
$L__BB3_301:
	add.f64 	%fd316, %fd268, %fd266;
	{
	.reg .b32 %temp; 
	mov.b64 	{%temp, %r205}, %fd316;
	}
	abs.f64 	%fd317, %fd316;
	setp.neu.f64 	%p344, %fd316, 0d0000000000000000;
	@%p344 bra 	$L__BB3_303;
	mov.b64 	%rd164, %fd307;
	shr.u32 	%r808, %r204, 20;
	and.b32  	%r809, %r808, 2047;
	add.s32 	%r810, %r809, -1012;
	shl.b64 	%rd165, %rd164, %r810;
	setp.eq.s64 	%p348, %rd165, -9223372036854775808;
	add.f64 	%fd1273, %fd244, 0dBFF0000000000000;
	abs.f64 	%fd1274, %fd1273;
	setp.neu.f64 	%p349, %fd1274, 0d3FE0000000000000;
	and.pred  	%p22, %p349, %p348;
	selp.b32 	%r811, %r205, 0, %p22;
	setp.lt.s32 	%p350, %r204, 0;
	or.b32  	%r812, %r811, 2146435072;
	selp.b32 	%r813, %r812, %r811, %p350;
	mov.b32 	%r814, 0;
	mov.b64 	%fd2912, {%r814, %r813};
	bra.uni 	$L__BB3_304;
$L__BB3_303:
	{ // callseq 59, 0
	.param .b64 param0;
	st.param.f64 	[param0], %fd317;
	.param .b64 param1;
	st.param.f64 	[param1], %fd307;
	.param .b64 retval0;
	call.uni (retval0), 
	__internal_accurate_pow, 
	(
	param0, 
	param1
	);
	ld.param.f64 	%fd1265, [retval0];
	} // callseq 59
	setp.lt.s32 	%p345, %r205, 0;
	cvt.rzi.f64.f64 	%fd1267, %fd307;
	setp.neu.f64 	%p346, %fd1267, %fd307;
	neg.f64 	%fd1269, %fd1265;
	mov.b64 	%rd161, %fd307;
	shr.u32 	%r805, %r204, 20;
	and.b32  	%r806, %r805, 2047;
	add.s32 	%r807, %r806, -1012;
	shl.b64 	%rd162, %rd161, %r807;
	setp.eq.s64 	%p347, %rd162, -9223372036854775808;
	selp.f64 	%fd1270, %fd1269, %fd1265, %p347;
	selp.f64 	%fd1271, %fd1270, %fd1265, %p345;
	selp.f64 	%fd1272, 0dFFF8000000000000, %fd1271, %p346;
	selp.f64 	%fd2912, %fd1272, %fd1271, %p345;
$L__BB3_304:
	add.f64 	%fd1275, %fd244, 0dBFF0000000000000;
	sub.f64 	%fd1276, %fd316, %fd1275;
	{
	.reg .b32 %temp; 
	mov.b64 	{%temp, %r815}, %fd1276;
	}
	and.b32  	%r816, %r815, 2146435072;
	setp.ne.s32 	%p351, %r816, 2146435072;
	@%p351 bra 	$L__BB3_311;
	setp.num.f64 	%p352, %fd316, %fd316;
	@%p352 bra 	$L__BB3_307;
	add.rn.f64 	%fd2912, %fd316, %fd307;
	bra.uni 	$L__BB3_311;
$L__BB3_307:
	add.f64 	%fd1277, %fd244, 0dBFF0000000000000;
	abs.f64 	%fd1278, %fd1277;
	setp.neu.f64 	%p353, %fd1278, 0d7FF0000000000000;
	@%p353 bra 	$L__BB3_309;
	setp.gt.f64 	%p358, %fd317, 0d3FF0000000000000;
	selp.b32 	%r824, 2146435072, 0, %p358;
	setp.lt.s32 	%p359, %r204, 0;
	xor.b32  	%r825, %r824, 2146435072;
	selp.b32 	%r826, %r825, %r824, %p359;
	setp.eq.f64 	%p360, %fd316, 0dBFF0000000000000;
	selp.b32 	%r827, 1072693248, %r826, %p360;
	mov.b32 	%r828, 0;
	mov.b64 	%fd2912, {%r828, %r827};
	bra.uni 	$L__BB3_311;
$L__BB3_309:
	setp.neu.f64 	%p354, %fd317, 0d7FF0000000000000;
	@%p354 bra 	$L__BB3_311;
	setp.lt.s32 	%p355, %r205, 0;
	setp.lt.s32 	%p356, %r204, 0;
	selp.b32 	%r817, 0, 2146435072, %p356;
	and.b32  	%r818, %r204, 2147483647;
	setp.ne.s32 	%p357, %r818, 1071644672;
	or.b32  	%r819, %r817, -2147483648;
	selp.b32 	%r820, %r819, %r817, %p357;
	selp.b32 	%r821, %r820, %r817, %p22;
	selp.b32 	%r822, %r821, %r817, %p355;
	mov.b32 	%r823, 0;
	mov.b64 	%fd2912, {%r823, %r822};
$L__BB3_311:
	add.f64 	%fd1280, %fd244, 0dBFF0000000000000;
	setp.eq.f64 	%p361, %fd1280, 0d0000000000000000;
	setp.eq.f64 	%p362, %fd316, 0d3FF0000000000000;
	selp.f64 	%fd1282, 0d3FF0000000000000, %fd2912, %p361;
	selp.f64 	%fd1283, 0d3FF0000000000000, %fd1282, %p362;
	div.rn.f64 	%fd1284, %fd2908, %fd1280;
	setp.eq.f64 	%p363, %fd306, 0d3FF0000000000000;
	selp.f64 	%fd1285, 0d3FF0000000000000, %fd2910, %p361;
	selp.f64 	%fd1286, 0d3FF0000000000000, %fd1285, %p363;
	sub.f64 	%fd1287, %fd1286, %fd1283;
	mul.f64 	%fd325, %fd1284, %fd1287;
	mov.b64 	%rd167, %fd325;
	setp.lt.s64 	%p364, %rd167, 0;
	and.b64  	%rd168, %rd167, 9223372036854775807;
	add.s64 	%rd169, %rd168, -4503599627370496;
	setp.lt.u64 	%p365, %rd169, 9214364837600034816;
	and.pred  	%p366, %p365, %p364;
	add.s64 	%rd170, %rd168, -1;
	setp.lt.u64 	%p367, %rd170, 4503599627370495;
	and.pred  	%p368, %p367, %p364;
	setp.eq.s64 	%p369, %rd168, 0;
	or.pred  	%p370, %p369, %p368;
	setp.eq.s64 	%p371, %rd168, 9218868437227405312;
	or.pred  	%p372, %p370, %p371;
	setp.gt.s64 	%p373, %rd168, 9218868437227405312;
	or.pred  	%p374, %p372, %p373;
	or.pred  	%p375, %p374, %p366;
	@%p375 bra 	$L__BB3_378;
	add.f64 	%fd2907, %fd2907, %fd325;
$L__BB3_313:
	mov.b64 	%rd171, %fd2907;
	setp.lt.s64 	%p376, %rd171, 0;
	and.b64  	%rd172, %rd171, 9223372036854775807;
	add.s64 	%rd173, %rd172, -4503599627370496;
	setp.lt.u64 	%p377, %rd173, 9214364837600034816;
	and.pred  	%p378, %p377, %p376;
	add.s64 	%rd174, %rd172, -1;
	setp.lt.u64 	%p379, %rd174, 4503599627370495;
	and.pred  	%p380, %p379, %p376;
	setp.eq.s64 	%p381, %rd172, 0;
	or.pred  	%p382, %p381, %p380;
	setp.eq.s64 	%p383, %rd172, 9218868437227405312;
	or.pred  	%p384, %p382, %p383;
	setp.gt.s64 	%p385, %rd172, 9218868437227405312;
	or.pred  	%p386, %p384, %p385;
	or.pred  	%p387, %p386, %p378;
	@%p387 bra 	$L__BB3_378;
	{
	.reg .b32 %temp; 
	mov.b64 	{%temp, %r1482}, %fd2907;
	}
	{
	.reg .b32 %temp; 
	mov.b64 	{%r1483, %temp}, %fd2907;
	}
	setp.gt.s32 	%p388, %r1482, 1048575;
	mov.b32 	%r1484, -1023;
	@%p388 bra 	$L__BB3_316;
	mul.f64 	%fd2907, %fd2907, 0d4350000000000000;
	{
	.reg .b32 %temp; 
	mov.b64 	{%temp, %r1482}, %fd2907;
	}
	{
	.reg .b32 %temp; 
	mov.b64 	{%r1483, %temp}, %fd2907;
	}
	mov.b32 	%r1484, -1077;
$L__BB3_316:
	add.s32 	%r831, %r1482, -1;
	setp.gt.u32 	%p389, %r831, 2146435070;
	@%p389 bra 	$L__BB3_320;
	shr.u32 	%r834, %r1482, 20;
	add.s32 	%r1485, %r1484, %r834;
	and.b32  	%r835, %r1482, 1048575;
	or.b32  	%r836, %r835, 1072693248;
	mov.b64 	%fd2915, {%r1483, %r836};
	setp.lt.u32 	%p391, %r836, 1073127583;
	@%p391 bra 	$L__BB3_319;
	{
	.reg .b32 %temp; 
	mov.b64 	{%r837, %temp}, %fd2915;
	}
	{
	.reg .b32 %temp; 
	mov.b64 	{%temp, %r838}, %fd2915;
	}
	add.s32 	%r839, %r838, -1048576;
	mov.b64 	%fd2915, {%r837, %r839};
	add.s32 	%r1485, %r1485, 1;
$L__BB3_319:
	add.f64 	%fd1290, %fd2915, 0dBFF0000000000000;
	add.f64 	%fd1291, %fd2915, 0d3FF0000000000000;
	rcp.approx.ftz.f64 	%fd1292, %fd1291;
	neg.f64 	%fd1293, %fd1291;
	fma.rn.f64 	%fd1294, %fd1293, %fd1292, 0d3FF0000000000000;
	fma.rn.f64 	%fd1295, %fd1294, %fd1294, %fd1294;
	fma.rn.f64 	%fd1296, %fd1295, %fd1292, %fd1292;
	mul.f64 	%fd1297, %fd1290, %fd1296;
	fma.rn.f64 	%fd1298, %fd1290, %fd1296, %fd1297;
	mul.f64 	%fd1299, %fd1298, %fd1298;
	fma.rn.f64 	%fd1300, %fd1299, 0d3EB1380B3AE80F1E, 0d3ED0EE258B7A8B04;
	fma.rn.f64 	%fd1301, %fd1300, %fd1299, 0d3EF3B2669F02676F;
	fma.rn.f64 	%fd1302, %fd1301, %fd1299, 0d3F1745CBA9AB0956;
	fma.rn.f64 	%fd1303, %fd1302, %fd1299, 0d3F3C71C72D1B5154;
	fma.rn.f64 	%fd1304, %fd1303, %fd1299, 0d3F624924923BE72D;
	fma.rn.f64 	%fd1305, %fd1304, %fd1299, 0d3F8999999999A3C4;
	fma.rn.f64 	%fd1306, %fd1305, %fd1299, 0d3FB5555555555554;
	sub.f64 	%fd1307, %fd1290, %fd1298;
	add.f64 	%fd1308, %fd1307, %fd1307;
	neg.f64 	%fd1309, %fd1298;
	fma.rn.f64 	%fd1310, %fd1309, %fd1290, %fd1308;
	mul.f64 	%fd1311, %fd1296, %fd1310;
	mul.f64 	%fd1312, %fd1299, %fd1306;
	fma.rn.f64 	%fd1313, %fd1312, %fd1298, %fd1311;
	xor.b32  	%r840, %r1485, -2147483648;
	mov.b32 	%r841, 1127219200;
	mov.b64 	%fd1314, {%r840, %r841};
	sub.f64 	%fd1315, %fd1314, %fd3;
	fma.rn.f64 	%fd1316, %fd1315, 0d3FE62E42FEFA39EF, %fd1298;
	fma.rn.f64 	%fd1317, %fd1315, 0dBFE62E42FEFA39EF, %fd1316;
	sub.f64 	%fd1318, %fd1317, %fd1298;
	sub.f64 	%fd1319, %fd1313, %fd1318;
	fma.rn.f64 	%fd1320, %fd1315, 0d3C7ABC9E3B39803F, %fd1319;
	add.f64 	%fd2916, %fd1316, %fd1320;
	bra.uni 	$L__BB3_321;
$L__BB3_320:
	fma.rn.f64 	%fd1289, %fd2907, 0d7FF0000000000000, 0d7FF0000000000000;
	{
	.reg .b32 %temp; 
	mov.b64 	{%temp, %r832}, %fd2907;
	}
	and.b32  	%r833, %r832, 2147483647;
	setp.eq.s32 	%p390, %r833, 0;
	selp.f64 	%fd2916, 0dFFF0000000000000, %fd1289, %p390;
$L__BB3_321:
	setp.geu.f64 	%p392, %fd269, %fd270;
	@%p392 bra 	$L__BB3_330;
	sub.f64 	%fd2917, %fd255, %fd269;
	{
	.reg .b32 %temp; 
	mov.b64 	{%temp, %r1486}, %fd2917;
	}
	{
	.reg .b32 %temp; 
	mov.b64 	{%r1487, %temp}, %fd2917;
	}
	setp.gt.s32 	%p398, %r1486, 1048575;
	mov.b32 	%r1488, -1023;
	@%p398 bra 	$L__BB3_324;
	mul.f64 	%fd2917, %fd2917, 0d4350000000000000;
	{
	.reg .b32 %temp; 
	mov.b64 	{%temp, %r1486}, %fd2917;
	}
	{
	.reg .b32 %temp; 
	mov.b64 	{%r1487, %temp}, %fd2917;
	}
	mov.b32 	%r1488, -1077;
$L__BB3_324:
	add.s32 	%r857, %r1486, -1;
	setp.gt.u32 	%p399, %r857, 2146435070;
	@%p399 bra 	$L__BB3_328;
	shr.u32 	%r860, %r1486, 20;
	add.s32 	%r1489, %r1488, %r860;
	and.b32  	%r861, %r1486, 1048575;
	or.b32  	%r862, %r861, 1072693248;
	mov.b64 	%fd2918, {%r1487, %r862};
	setp.lt.u32 	%p401, %r862, 1073127583;
	@%p401 bra 	$L__BB3_327;
	{
	.reg .b32 %temp; 
	mov.b64 	{%r863, %temp}, %fd2918;
	}
	{
	.reg .b32 %temp; 
	mov.b64 	{%temp, %r864}, %fd2918;
	}
	add.s32 	%r865, %r864, -1048576;
	mov.b64 	%fd2918, {%r863, %r865};
	add.s32 	%r1489, %r1489, 1;
$L__BB3_327:
	add.f64 	%fd1356, %fd2918, 0dBFF0000000000000;
	add.f64 	%fd1357, %fd2918, 0d3FF0000000000000;
	rcp.approx.ftz.f64 	%fd1358, %fd1357;
	neg.f64 	%fd1359, %fd1357;
	fma.rn.f64 	%fd1360, %fd1359, %fd1358, 0d3FF0000000000000;
	fma.rn.f64 	%fd1361, %fd1360, %fd1360, %fd1360;
	fma.rn.f64 	%fd1362, %fd1361, %fd1358, %fd1358;
	mul.f64 	%fd1363, %fd1356, %fd1362;
	fma.rn.f64 	%fd1364, %fd1356, %fd1362, %fd1363;
	mul.f64 	%fd1365, %fd1364, %fd1364;
	fma.rn.f64 	%fd1366, %fd1365, 0d3EB1380B3AE80F1E, 0d3ED0EE258B7A8B04;
	fma.rn.f64 	%fd1367, %fd1366, %fd1365, 0d3EF3B2669F02676F;
	fma.rn.f64 	%fd1368, %fd1367, %fd1365, 0d3F1745CBA9AB0956;
	fma.rn.f64 	%fd1369, %fd1368, %fd1365, 0d3F3C71C72D1B5154;
	fma.rn.f64 	%fd1370, %fd1369, %fd1365, 0d3F624924923BE72D;
	fma.rn.f64 	%fd1371, %fd1370, %fd1365, 0d3F8999999999A3C4;
	fma.rn.f64 	%fd1372, %fd1371, %fd1365, 0d3FB5555555555554;
	sub.f64 	%fd1373, %fd1356, %fd1364;
	add.f64 	%fd1374, %fd1373, %fd1373;
	neg.f64 	%fd1375, %fd1364;
	fma.rn.f64 	%fd1376, %fd1375, %fd1356, %fd1374;
	mul.f64 	%fd1377, %fd1362, %fd1376;
	mul.f64 	%fd1378, %fd1365, %fd1372;
	fma.rn.f64 	%fd1379, %fd1378, %fd1364, %fd1377;
	xor.b32  	%r866, %r1489, -2147483648;
	mov.b32 	%r867, 1127219200;
	mov.b64 	%fd1380, {%r866, %r867};
	sub.f64 	%fd1381, %fd1380, %fd3;
	fma.rn.f64 	%fd1382, %fd1381, 0d3FE62E42FEFA39EF, %fd1364;
	fma.rn.f64 	%fd1383, %fd1381, 0dBFE62E42FEFA39EF, %fd1382;
	sub.f64 	%fd1384, %fd1383, %fd1364;
	sub.f64 	%fd1385, %fd1379, %fd1384;
	fma.rn.f64 	%fd1386, %fd1381, 0d3C7ABC9E3B39803F, %fd1385;
	add.f64 	%fd2919, %fd1382, %fd1386;
	bra.uni 	$L__BB3_329;
$L__BB3_328:
	fma.rn.f64 	%fd1355, %fd2917, 0d7FF0000000000000, 0d7FF0000000000000;
	{
	.reg .b32 %temp; 
	mov.b64 	{%temp, %r858}, %fd2917;
	}
	and.b32  	%r859, %r858, 2147483647;
	setp.eq.s32 	%p400, %r859, 0;
	selp.f64 	%fd2919, 0dFFF0000000000000, %fd1355, %p400;
$L__BB3_329:
	mul.f64 	%fd1387, %fd242, %fd2919;
	sub.f64 	%fd2923, %fd254, %fd1387;
	bra.uni 	$L__BB3_340;
$L__BB3_330:
	setp.leu.f64 	%p393, %fd269, %fd243;
	@%p393 bra 	$L__BB3_339;
	add.f64 	%fd2920, %fd269, %fd266;
	{
	.reg .b32 %temp; 
	mov.b64 	{%temp, %r1490}, %fd2920;
	}
	{
	.reg .b32 %temp; 
	mov.b64 	{%r1491, %temp}, %fd2920;
	}
	setp.gt.s32 	%p394, %r1490, 1048575;
	mov.b32 	%r1492, -1023;
	@%p394 bra 	$L__BB3_333;
	mul.f64 	%fd2920, %fd2920, 0d4350000000000000;
	{
	.reg .b32 %temp; 
	mov.b64 	{%temp, %r1490}, %fd2920;
	}
	{
	.reg .b32 %temp; 
	mov.b64 	{%r1491, %temp}, %fd2920;
	}
	mov.b32 	%r1492, -1077;
$L__BB3_333:
	add.s32 	%r844, %r1490, -1;
	setp.gt.u32 	%p395, %r844, 2146435070;
	@%p395 bra 	$L__BB3_337;
	shr.u32 	%r847, %r1490, 20;
	add.s32 	%r1493, %r1492, %r847;
	and.b32  	%r848, %r1490, 1048575;
	or.b32  	%r849, %r848, 1072693248;
	mov.b64 	%fd2921, {%r1491, %r849};
	setp.lt.u32 	%p397, %r849, 1073127583;
	@%p397 bra 	$L__BB3_336;
	{
	.reg .b32 %temp; 
	mov.b64 	{%r850, %temp}, %fd2921;
	}
	{
	.reg .b32 %temp; 
	mov.b64 	{%temp, %r851}, %fd2921;
	}
	add.s32 	%r852, %r851, -1048576;
	mov.b64 	%fd2921, {%r850, %r852};
	add.s32 	%r1493, %r1493, 1;
$L__BB3_336:
	add.f64 	%fd1323, %fd2921, 0dBFF0000000000000;
	add.f64 	%fd1324, %fd2921, 0d3FF0000000000000;
	rcp.approx.ftz.f64 	%fd1325, %fd1324;
	neg.f64 	%fd1326, %fd1324;
	fma.rn.f64 	%fd1327, %fd1326, %fd1325, 0d3FF0000000000000;
	fma.rn.f64 	%fd1328, %fd1327, %fd1327, %fd1327;
	fma.rn.f64 	%fd1329, %fd1328, %fd1325, %fd1325;
	mul.f64 	%fd1330, %fd1323, %fd1329;
	fma.rn.f64 	%fd1331, %fd1323, %fd1329, %fd1330;
	mul.f64 	%fd1332, %fd1331, %fd1331;
	fma.rn.f64 	%fd1333, %fd1332, 0d3EB1380B3AE80F1E, 0d3ED0EE258B7A8B04;
	fma.rn.f64 	%fd1334, %fd1333, %fd1332, 0d3EF3B2669F02676F;
	fma.rn.f64 	%fd1335, %fd1334, %fd1332, 0d3F1745CBA9AB0956;
	fma.rn.f64 	%fd1336, %fd1335, %fd1332, 0d3F3C71C72D1B5154;
	fma.rn.f64 	%fd1337, %fd1336, %fd1332, 0d3F624924923BE72D;
	fma.rn.f64 	%fd1338, %fd1337, %fd1332, 0d3F8999999999A3C4;
	fma.rn.f64 	%fd1339, %fd1338, %fd1332, 0d3FB5555555555554;
	sub.f64 	%fd1340, %fd1323, %fd1331;
	add.f64 	%fd1341, %fd1340, %fd1340;
	neg.f64 	%fd1342, %fd1331;
	fma.rn.f64 	%fd1343, %fd1342, %fd1323, %fd1341;
	mul.f64 	%fd1344, %fd1329, %fd1343;
	mul.f64 	%fd1345, %fd1332, %fd1339;
	fma.rn.f64 	%fd1346, %fd1345, %fd1331, %fd1344;
	xor.b32  	%r853, %r1493, -2147483648;
	mov.b32 	%r854, 1127219200;
	mov.b64 	%fd1347, {%r853, %r854};
	sub.f64 	%fd1348, %fd1347, %fd3;
	fma.rn.f64 	%fd1349, %fd1348, 0d3FE62E42FEFA39EF, %fd1331;
	fma.rn.f64 	%fd1350, %fd1348, 0dBFE62E42FEFA39EF, %fd1349;
	sub.f64 	%fd1351, %fd1350, %fd1331;
	sub.f64 	%fd1352, %fd1346, %fd1351;
	fma.rn.f64 	%fd1353, %fd1348, 0d3C7ABC9E3B39803F, %fd1352;
	add.f64 	%fd2922, %fd1349, %fd1353;
	bra.uni 	$L__BB3_338;
$L__BB3_337:
	fma.rn.f64 	%fd1322, %fd2920, 0d7FF0000000000000, 0d7FF0000000000000;
	{
	.reg .b32 %temp; 
	mov.b64 	{%temp, %r845}, %fd2920;
	}
	and.b32  	%r846, %r845, 2147483647;
	setp.eq.s32 	%p396, %r846, 0;
	selp.f64 	%fd2922, 0dFFF0000000000000, %fd1322, %p396;
$L__BB3_338:
	mul.f64 	%fd1354, %fd244, %fd2922;
	sub.f64 	%fd2923, %fd265, %fd1354;
	bra.uni 	$L__BB3_340;
$L__BB3_339:
	mul.f64 	%fd1321, %fd269, 0dBFE0000000000000;
	mul.f64 	%fd2923, %fd269, %fd1321;
$L__BB3_340:
	{
	.reg .b32 %temp; 
	mov.b64 	{%temp, %r1494}, %fd2924;
	}
	{
	.reg .b32 %temp; 
	mov.b64 	{%r1495, %temp}, %fd2924;
	}
	setp.gt.s32 	%p402, %r1494, 1048575;
	mov.b32 	%r1496, -1023;
	@%p402 bra 	$L__BB3_342;
	mul.f64 	%fd2924, %fd2924, 0d4350000000000000;
	{
	.reg .b32 %temp; 
	mov.b64 	{%temp, %r1494}, %fd2924;
	}
	{
	.reg .b32 %temp; 
	mov.b64 	{%r1495, %temp}, %fd2924;
	}
	mov.b32 	%r1496, -1077;
$L__BB3_342:
	add.s32 	%r870, %r1494, -1;
	setp.gt.u32 	%p403, %r870, 2146435070;
	@%p403 bra 	$L__BB3_346;
	shr.u32 	%r873, %r1494, 20;
	add.s32 	%r1497, %r1496, %r873;
	and.b32  	%r874, %r1494, 1048575;
	or.b32  	%r875, %r874, 1072693248;
	mov.b64 	%fd2925, {%r1495, %r875};
	setp.lt.u32 	%p405, %r875, 1073127583;
	@%p405 bra 	$L__BB3_345;
	{
	.reg .b32 %temp; 
	mov.b64 	{%r876, %temp}, %fd2925;
	}
	{
	.reg .b32 %temp; 
	mov.b64 	{%temp, %r877}, %fd2925;
	}
	add.s32 	%r878, %r877, -1048576;
	mov.b64 	%fd2925, {%r876, %r878};
	add.s32 	%r1497, %r1497, 1;
$L__BB3_345:
	add.f64 	%fd1389, %fd2925, 0dBFF0000000000000;
	add.f64 	%fd1390, %fd2925, 0d3FF0000000000000;
	rcp.approx.ftz.f64 	%fd1391, %fd1390;
	neg.f64 	%fd1392, %fd1390;
	fma.rn.f64 	%fd1393, %fd1392, %fd1391, 0d3FF0000000000000;
	fma.rn.f64 	%fd1394, %fd1393, %fd1393, %fd1393;
	fma.rn.f64 	%fd1395, %fd1394, %fd1391, %fd1391;
	mul.f64 	%fd1396, %fd1389, %fd1395;
	fma.rn.f64 	%fd1397, %fd1389, %fd1395, %fd1396;
	mul.f64 	%fd1398, %fd1397, %fd1397;
	fma.rn.f64 	%fd1399, %fd1398, 0d3EB1380B3AE80F1E, 0d3ED0EE258B7A8B04;
	fma.rn.f64 	%fd1400, %fd1399, %fd1398, 0d3EF3B2669F02676F;
	fma.rn.f64 	%fd1401, %fd1400, %fd1398, 0d3F1745CBA9AB0956;
	fma.rn.f64 	%fd1402, %fd1401, %fd1398, 0d3F3C71C72D1B5154;
	fma.rn.f64 	%fd1403, %fd1402, %fd1398, 0d3F624924923BE72D;
	fma.rn.f64 	%fd1404, %fd1403, %fd1398, 0d3F8999999999A3C4;
	fma.rn.f64 	%fd1405, %fd1404, %fd1398, 0d3FB5555555555554;
	sub.f64 	%fd1406, %fd1389, %fd1397;
	add.f64 	%fd1407, %fd1406, %fd1406;
	neg.f64 	%fd1408, %fd1397;
	fma.rn.f64 	%fd1409, %fd1408, %fd1389, %fd1407;
	mul.f64 	%fd1410, %fd1395, %fd1409;
	mul.f64 	%fd1411, %fd1398, %fd1405;
	fma.rn.f64 	%fd1412, %fd1411, %fd1397, %fd1410;
	xor.b32  	%r879, %r1497, -2147483648;
	mov.b32 	%r880, 1127219200;
	mov.b64 	%fd1413, {%r879, %r880};
	sub.f64 	%fd1414, %fd1413, %fd3;
	fma.rn.f64 	%fd1415, %fd1414, 0d3FE62E42FEFA39EF, %fd1397;
	fma.rn.f64 	%fd1416, %fd1414, 0dBFE62E42FEFA39EF, %fd1415;
	sub.f64 	%fd1417, %fd1416, %fd1397;
	sub.f64 	%fd1418, %fd1412, %fd1417;
	fma.rn.f64 	%fd1419, %fd1414, 0d3C7ABC9E3B39803F, %fd1418;
	add.f64 	%fd2926, %fd1415, %fd1419;
	bra.uni 	$L__BB3_347;
$L__BB3_346:
	fma.rn.f64 	%fd1388, %fd2924, 0d7FF0000000000000, 0d7FF0000000000000;
	{
	.reg .b32 %temp; 
	mov.b64 	{%temp, %r871}, %fd2924;
	}
	and.b32  	%r872, %r871, 2147483647;
	setp.eq.s32 	%p404, %r872, 0;
	selp.f64 	%fd2926, 0dFFF0000000000000, %fd1388, %p404;
$L__BB3_347:
	sub.f64 	%fd1420, %fd2923, %fd2926;
	sub.f64 	%fd2958, %fd1420, %fd2916;
	bra.uni 	$L__BB3_378;
$L__BB3_348:
	fma.rn.f64 	%fd759, %fd2936, 0d7FF0000000000000, 0d7FF0000000000000;
	{
	.reg .b32 %temp; 
	mov.b64 	{%temp, %r540}, %fd2936;
	}
	and.b32  	%r541, %r540, 2147483647;
	setp.eq.s32 	%p162, %r541, 0;
	selp.f64 	%fd2939, 0dFFF0000000000000, %fd759, %p162;
$L__BB3_349:
	setp.lt.u32 	%p164, %r19, 8;
	mov.f64 	%fd2945, 0d3FF0000000000000;
	mov.b32 	%r1508, 0;
	mov.f64 	%fd2944, %fd14;
	mov.f64 	%fd2955, %fd2945;
	@%p164 bra 	$L__BB3_352;
	mov.f64 	%fd2945, 0d3FF0000000000000;
	mov.b32 	%r1506, 0;
	mov.f64 	%fd2944, %fd14;
$L__BB3_351:
	.pragma "nounroll";
	add.s32 	%r552, %r1506, %r18;
	mul.wide.u32 	%rd87, %r552, 4;
	add.s64 	%rd88, %rd5, %rd87;
	ld.global.nc.u32 	%r553, [%rd88];
	shl.b32 	%r554, %r553, 3;
	mov.u32 	%r555, shared;
	add.s32 	%r556, %r555, %r554;
	ld.shared.f64 	%fd794, [%r556];
	setp.eq.s32 	%p165, %r1506, 0;
	add.f64 	%fd795, %fd14, %fd14;
	mul.f64 	%fd796, %fd795, %fd2944;
	sub.f64 	%fd797, %fd796, %fd2945;
	selp.f64 	%fd798, %fd2945, %fd2944, %p165;
	selp.f64 	%fd799, %fd2944, %fd797, %p165;
	fma.rn.f64 	%fd800, %fd799, %fd794, %fd2955;
	add.s32 	%r557, %r552, 1;
	mul.wide.u32 	%rd89, %r557, 4;
	add.s64 	%rd90, %rd5, %rd89;
	ld.global.nc.u32 	%r558, [%rd90];
	shl.b32 	%r559, %r558, 3;
	add.s32 	%r560, %r555, %r559;
	ld.shared.f64 	%fd801, [%r560];
	mul.f64 	%fd802, %fd795, %fd799;
	sub.f64 	%fd803, %fd802, %fd798;
	fma.rn.f64 	%fd804, %fd803, %fd801, %fd800;
	add.s32 	%r561, %r552, 2;
	mul.wide.u32 	%rd91, %r561, 4;
	add.s64 	%rd92, %rd5, %rd91;
	ld.global.nc.u32 	%r562, [%rd92];
	shl.b32 	%r563, %r562, 3;
	add.s32 	%r564, %r555, %r563;
	ld.shared.f64 	%fd805, [%r564];
	mul.f64 	%fd806, %fd795, %fd803;
	sub.f64 	%fd807, %fd806, %fd799;
	fma.rn.f64 	%fd808, %fd807, %fd805, %fd804;
	add.s32 	%r565, %r552, 3;
	mul.wide.u32 	%rd93, %r565, 4;
	add.s64 	%rd94, %rd5, %rd93;
	ld.global.nc.u32 	%r566, [%rd94];
	shl.b32 	%r567, %r566, 3;
	add.s32 	%r568, %r555, %r567;
	ld.shared.f64 	%fd809, [%r568];
	mul.f64 	%fd810, %fd795, %fd807;
	sub.f64 	%fd811, %fd810, %fd803;
	fma.rn.f64 	%fd812, %fd811, %fd809, %fd808;
	add.s32 	%r569, %r552, 4;
	mul.wide.u32 	%rd95, %r569, 4;
	add.s64 	%rd96, %rd5, %rd95;
	ld.global.nc.u32 	%r570, [%rd96];
	shl.b32 	%r571, %r570, 3;
	add.s32 	%r572, %r555, %r571;
	ld.shared.f64 	%fd813, [%r572];
	mul.f64 	%fd814, %fd795, %fd811;
	sub.f64 	%fd815, %fd814, %fd807;
	fma.rn.f64 	%fd816, %fd815, %fd813, %fd812;
	add.s32 	%r573, %r552, 5;
	mul.wide.u32 	%rd97, %r573, 4;
	add.s64 	%rd98, %rd5, %rd97;
	ld.global.nc.u32 	%r574, [%rd98];
	shl.b32 	%r575, %r574, 3;
	add.s32 	%r576, %r555, %r575;
	ld.shared.f64 	%fd817, [%r576];
	mul.f64 	%fd818, %fd795, %fd815;
	sub.f64 	%fd819, %fd818, %fd811;
	fma.rn.f64 	%fd820, %fd819, %fd817, %fd816;
	add.s32 	%r577, %r552, 6;
	mul.wide.u32 	%rd99, %r577, 4;
	add.s64 	%rd100, %rd5, %rd99;
	ld.global.nc.u32 	%r578, [%rd100];
	shl.b32 	%r579, %r578, 3;
	add.s32 	%r580, %r555, %r579;
	ld.shared.f64 	%fd821, [%r580];
	mul.f64 	%fd822, %fd795, %fd819;
	sub.f64 	%fd2945, %fd822, %fd815;
	fma.rn.f64 	%fd823, %fd2945, %fd821, %fd820;
	add.s32 	%r581, %r552, 7;
	mul.wide.u32 	%rd101, %r581, 4;
	add.s64 	%rd102, %rd5, %rd101;
	ld.global.nc.u32 	%r582, [%rd102];
	shl.b32 	%r583, %r582, 3;
	add.s32 	%r584, %r555, %r583;
	ld.shared.f64 	%fd824, [%r584];
	mul.f64 	%fd825, %fd795, %fd2945;
	sub.f64 	%fd2944, %fd825, %fd819;
	fma.rn.f64 	%fd2955, %fd2944, %fd824, %fd823;
	add.s32 	%r1506, %r1506, 8;
	and.b32  	%r1508, %r19, -8;
	setp.ne.s32 	%p166, %r1506, %r1508;
	@%p166 bra 	$L__BB3_351;
$L__BB3_352:
	setp.eq.s32 	%p167, %r246, 0;
	@%p167 bra 	$L__BB3_360;
	and.b32  	%r272, %r19, 3;
	setp.lt.u32 	%p168, %r246, 4;
	@%p168 bra 	$L__BB3_355;
	add.s32 	%r585, %r1508, %r18;
	mul.wide.u32 	%rd103, %r585, 4;
	add.s64 	%rd104, %rd5, %rd103;
	ld.global.nc.u32 	%r586, [%rd104];
	shl.b32 	%r587, %r586, 3;
	mov.u32 	%r588, shared;
	add.s32 	%r589, %r588, %r587;
	ld.shared.f64 	%fd827, [%r589];
	setp.eq.s32 	%p169, %r1508, 0;
	add.f64 	%fd828, %fd14, %fd14;
	mul.f64 	%fd829, %fd828, %fd2944;
	sub.f64 	%fd830, %fd829, %fd2945;
	selp.f64 	%fd831, %fd2945, %fd2944, %p169;
	selp.f64 	%fd832, %fd2944, %fd830, %p169;
	fma.rn.f64 	%fd833, %fd832, %fd827, %fd2955;
	add.s32 	%r590, %r585, 1;
	mul.wide.u32 	%rd105, %r590, 4;
	add.s64 	%rd106, %rd5, %rd105;
	ld.global.nc.u32 	%r591, [%rd106];
	shl.b32 	%r592, %r591, 3;
	add.s32 	%r593, %r588, %r592;
	ld.shared.f64 	%fd834, [%r593];
	mul.f64 	%fd835, %fd828, %fd832;
	sub.f64 	%fd836, %fd835, %fd831;
	fma.rn.f64 	%fd837, %fd836, %fd834, %fd833;
	add.s32 	%r594, %r585, 2;
	mul.wide.u32 	%rd107, %r594, 4;
	add.s64 	%rd108, %rd5, %rd107;
	ld.global.nc.u32 	%r595, [%rd108];
	shl.b32 	%r596, %r595, 3;
	add.s32 	%r597, %r588, %r596;
	ld.shared.f64 	%fd838, [%r597];
	mul.f64 	%fd839, %fd828, %fd836;
	sub.f64 	%fd2945, %fd839, %fd832;
	fma.rn.f64 	%fd840, %fd2945, %fd838, %fd837;
	add.s32 	%r598, %r585, 3;
	mul.wide.u32 	%rd109, %r598, 4;
	add.s64 	%rd110, %rd5, %rd109;
	ld.global.nc.u32 	%r599, [%rd110];
	shl.b32 	%r600, %r599, 3;
	add.s32 	%r601, %r588, %r600;
	ld.shared.f64 	%fd841, [%r601];
	mul.f64 	%fd842, %fd828, %fd2945;
	sub.f64 	%fd2944, %fd842, %fd836;
	fma.rn.f64 	%fd2955, %fd2944, %fd841, %fd840;
	add.s32 	%r1508, %r1508, 4;
$L__BB3_355:
	setp.eq.s32 	%p170, %r272, 0;
	@%p170 bra 	$L__BB3_360;
	setp.eq.s32 	%p171, %r272, 1;
	@%p171 bra 	$L__BB3_358;
	add.s32 	%r602, %r1508, %r18;
	mul.wide.u32 	%rd111, %r602, 4;
	add.s64 	%rd112, %rd5, %rd111;
	ld.global.nc.u32 	%r603, [%rd112];
	shl.b32 	%r604, %r603, 3;
	mov.u32 	%r605, shared;
	add.s32 	%r606, %r605, %r604;
	ld.shared.f64 	%fd844, [%r606];
	setp.eq.s32 	%p172, %r1508, 0;
	add.f64 	%fd845, %fd14, %fd14;
	mul.f64 	%fd846, %fd845, %fd2944;
	sub.f64 	%fd847, %fd846, %fd2945;
	selp.f64 	%fd848, %fd2945, %fd2944, %p172;
	selp.f64 	%fd2945, %fd2944, %fd847, %p172;
	fma.rn.f64 	%fd849, %fd2945, %fd844, %fd2955;
	add.s32 	%r607, %r602, 1;
	mul.wide.u32 	%rd113, %r607, 4;
	add.s64 	%rd114, %rd5, %rd113;
	ld.global.nc.u32 	%r608, [%rd114];
	shl.b32 	%r609, %r608, 3;
	add.s32 	%r610, %r605, %r609;
	ld.shared.f64 	%fd850, [%r610];
	mul.f64 	%fd851, %fd845, %fd2945;
	sub.f64 	%fd2944, %fd851, %fd848;
	fma.rn.f64 	%fd2955, %fd2944, %fd850, %fd849;
	add.s32 	%r1508, %r1508, 2;
$L__BB3_358:
	and.b32  	%r611, %r19, 1;
	setp.eq.b32 	%p173, %r611, 1;
	not.pred 	%p174, %p173;
	@%p174 bra 	$L__BB3_360;
	add.s32 	%r612, %r1508, %r18;
	mul.wide.u32 	%rd115, %r612, 4;
	add.s64 	%rd116, %rd5, %rd115;
	ld.global.nc.u32 	%r613, [%rd116];
	shl.b32 	%r614, %r613, 3;
	mov.u32 	%r615, shared;
	add.s32 	%r616, %r615, %r614;
	ld.shared.f64 	%fd852, [%r616];
	setp.eq.s32 	%p175, %r1508, 0;
	add.f64 	%fd853, %fd14, %fd14;
	mul.f64 	%fd854, %fd853, %fd2944;
	sub.f64 	%fd855, %fd854, %fd2945;
	selp.f64 	%fd856, %fd2944, %fd855, %p175;
	fma.rn.f64 	%fd2955, %fd856, %fd852, %fd2955;
$L__BB3_360:
	mov.b64 	%rd117, %fd2955;
	setp.lt.s64 	%p176, %rd117, 0;
	and.b64  	%rd118, %rd117, 9223372036854775807;
	add.s64 	%rd119, %rd118, -4503599627370496;
	setp.lt.u64 	%p177, %rd119, 9214364837600034816;
	and.pred  	%p178, %p177, %p176;
	add.s64 	%rd120, %rd118, -1;
	setp.lt.u64 	%p179, %rd120, 4503599627370495;
	and.pred  	%p180, %p179, %p176;
	setp.eq.s64 	%p181, %rd118, 0;
	or.pred  	%p182, %p181, %p180;
	setp.eq.s64 	%p183, %rd118, 9218868437227405312;
	or.pred  	%p184, %p182, %p183;
	setp.gt.s64 	%p185, %rd118, 9218868437227405312;
	or.pred  	%p186, %p184, %p185;
	or.pred  	%p187, %p186, %p178;
	@%p187 bra 	$L__BB3_378;
	{
	.reg .b32 %temp; 
	mov.b64 	{%temp, %r1510}, %fd2955;
	}
	{
	.reg .b32 %temp; 
	mov.b64 	{%r1511, %temp}, %fd2955;
	}
	setp.gt.s32 	%p188, %r1510, 1048575;
	mov.b32 	%r1512, -1023;
	@%p188 bra 	$L__BB3_363;
	mul.f64 	%fd2955, %fd2955, 0d4350000000000000;
	{
	.reg .b32 %temp; 
	mov.b64 	{%temp, %r1510}, %fd2955;
	}
	{
	.reg .b32 %temp; 
	mov.b64 	{%r1511, %temp}, %fd2955;
	}
	mov.b32 	%r1512, -1077;
$L__BB3_363:
	add.s32 	%r619, %r1510, -1;
	setp.gt.u32 	%p189, %r619, 2146435070;
	@%p189 bra 	$L__BB3_367;
	shr.u32 	%r622, %r1510, 20;
	add.s32 	%r1513, %r1512, %r622;
	and.b32  	%r623, %r1510, 1048575;
	or.b32  	%r624, %r623, 1072693248;
	mov.b64 	%fd2957, {%r1511, %r624};
	setp.lt.u32 	%p191, %r624, 1073127583;
	@%p191 bra 	$L__BB3_366;
	{
	.reg .b32 %temp; 
	mov.b64 	{%r625, %temp}, %fd2957;
	}
	{
	.reg .b32 %temp; 
	mov.b64 	{%temp, %r626}, %fd2957;
	}
	add.s32 	%r627, %r626, -1048576;
	mov.b64 	%fd2957, {%r625, %r627};
	add.s32 	%r1513, %r1513, 1;
$L__BB3_366:
	add.f64 	%fd859, %fd2957, 0dBFF0000000000000;
	add.f64 	%fd860, %fd2957, 0d3FF0000000000000;
	rcp.approx.ftz.f64 	%fd861, %fd860;
	neg.f64 	%fd862, %fd860;
	fma.rn.f64 	%fd863, %fd862, %fd861, 0d3FF0000000000000;
	fma.rn.f64 	%fd864, %fd863, %fd863, %fd863;
	fma.rn.f64 	%fd865, %fd864, %fd861, %fd861;
	mul.f64 	%fd866, %fd859, %fd865;
	fma.rn.f64 	%fd867, %fd859, %fd865, %fd866;
	mul.f64 	%fd868, %fd867, %fd867;
	fma.rn.f64 	%fd869, %fd868, 0d3EB1380B3AE80F1E, 0d3ED0EE258B7A8B04;
	fma.rn.f64 	%fd870, %fd869, %fd868, 0d3EF3B2669F02676F;
	fma.rn.f64 	%fd871, %fd870, %fd868, 0d3F1745CBA9AB0956;
	fma.rn.f64 	%fd872, %fd871, %fd868, 0d3F3C71C72D1B5154;
	fma.rn.f64 	%fd873, %fd872, %fd868, 0d3F624924923BE72D;
	fma.rn.f64 	%fd874, %fd873, %fd868, 0d3F8999999999A3C4;
	fma.rn.f64 	%fd875, %fd874, %fd868, 0d3FB5555555555554;
	sub.f64 	%fd876, %fd859, %fd867;
	add.f64 	%fd877, %fd876, %fd876;
	neg.f64 	%fd878, %fd867;
	fma.rn.f64 	%fd879, %fd878, %fd859, %fd877;
	mul.f64 	%fd880, %fd865, %fd879;
	mul.f64 	%fd881, %fd868, %fd875;
	fma.rn.f64 	%fd882, %fd881, %fd867, %fd880;
	xor.b32  	%r628, %r1513, -2147483648;
	mov.b32 	%r629, 1127219200;
	mov.b64 	%fd883, {%r628, %r629};
	sub.f64 	%fd884, %fd883, %fd3;
	fma.rn.f64 	%fd885, %fd884, 0d3FE62E42FEFA39EF, %fd867;
	fma.rn.f64 	%fd886, %fd884, 0dBFE62E42FEFA39EF, %fd885;
	sub.f64 	%fd887, %fd886, %fd867;
	sub.f64 	%fd888, %fd882, %fd887;
	fma.rn.f64 	%fd889, %fd884, 0d3C7ABC9E3B39803F, %fd888;
	add.f64 	%fd422, %fd885, %fd889;
	sub.f64 	%fd2958, %fd422, %fd2939;
	bra.uni 	$L__BB3_378;
$L__BB3_367:
	fma.rn.f64 	%fd858, %fd2955, 0d7FF0000000000000, 0d7FF0000000000000;
	{
	.reg .b32 %temp; 
	mov.b64 	{%temp, %r620}, %fd2955;
	}
	and.b32  	%r621, %r620, 2147483647;
	setp.eq.s32 	%p190, %r621, 0;
	selp.f64 	%fd423, 0dFFF0000000000000, %fd858, %p190;
	sub.f64 	%fd2958, %fd423, %fd2939;
	bra.uni 	$L__BB3_378;
$L__BB3_368:
	setp.ne.s32 	%p659, %r17, 5;
	setp.ne.s32 	%p660, %r19, 0;
	or.pred  	%p661, %p659, %p660;
	@%p661 bra 	$L__BB3_395;
	setp.lt.u32 	%p662, %r24, 3;
	mov.f64 	%fd2958, 0dFFF0000000000000;
	@%p662 bra 	$L__BB3_378;
	ld.param.u64 	%rd282, [unbinned_batch_nll_only_param_8];
	setp.equ.f64 	%p663, %fd15, 0d7FF0000000000000;
	add.s32 	%r287, %r24, -1;
	shr.u32 	%r1514, %r287, 1;
	cvta.to.global.u64 	%rd235, %rd282;
	mul.wide.u32 	%rd236, %r23, 8;
	add.s64 	%rd6, %rd235, %rd236;
	mul.wide.u32 	%rd237, %r1514, 8;
	add.s64 	%rd7, %rd6, %rd237;
	ld.global.nc.f64 	%fd426, [%rd6];
	ld.global.nc.f64 	%fd427, [%rd7];
	abs.f64 	%fd2435, %fd426;
	setp.equ.f64 	%p664, %fd2435, 0d7FF0000000000000;
	or.pred  	%p665, %p663, %p664;
	abs.f64 	%fd2437, %fd427;
	setp.equ.f64 	%p666, %fd2437, 0d7FF0000000000000;
	or.pred  	%p667, %p665, %p666;
	@%p667 bra 	$L__BB3_378;
	setp.lt.f64 	%p668, %fd13, %fd426;
	setp.gt.f64 	%p669, %fd13, %fd427;
	or.pred  	%p670, %p668, %p669;
	@%p670 bra 	$L__BB3_378;
	setp.ge.f64 	%p671, %fd13, %fd427;
	@%p671 bra 	$L__BB3_472;
	setp.lt.u32 	%p672, %r287, 4;
	mov.b64 	%rd285, 0;
	@%p672 bra 	$L__BB3_377;
	mov.b32 	%r1515, 0;
$L__BB3_375:
	add.s32 	%r1228, %r1514, %r1515;
	shr.u32 	%r1229, %r1228, 1;
	mul.wide.u32 	%rd241, %r1229, 8;
	add.s64 	%rd242, %rd6, %rd241;
	ld.global.nc.f64 	%fd2440, [%rd242];
	setp.le.f64 	%p673, %fd2440, %fd13;
	selp.b32 	%r1515, %r1229, %r1515, %p673;
	selp.b32 	%r1514, %r1514, %r1229, %p673;
	add.s32 	%r1230, %r1515, 1;
	setp.lt.u32 	%p674, %r1230, %r1514;
	@%p674 bra 	$L__BB3_375;
	cvt.u64.u32 	%rd285, %r1515;
$L__BB3_377:
	shl.b64 	%rd243, %rd285, 3;
	add.s64 	%rd244, %rd7, %rd243;
	ld.global.nc.f64 	%fd2958, [%rd244+8];
$L__BB3_378:
	{
	.reg .b32 %temp; 
	mov.b64 	{%temp, %r1516}, %fd2848;
	}
	{
	.reg .b32 %temp; 
	mov.b64 	{%r1517, %temp}, %fd2848;
	}
	setp.gt.s32 	%p675, %r1516, 1048575;
	mov.b32 	%r1518, -1023;
	@%p675 bra 	$L__BB3_380;
	mul.f64 	%fd2848, %fd2848, 0d4350000000000000;
	{
	.reg .b32 %temp; 
	mov.b64 	{%temp, %r1516}, %fd2848;
	}
	{
	.reg .b32 %temp; 
	mov.b64 	{%r1517, %temp}, %fd2848;
	}
	mov.b32 	%r1518, -1077;
$L__BB3_380:
	add.s32 	%r1233, %r1516, -1;
	setp.gt.u32 	%p676, %r1233, 2146435070;
	@%p676 bra 	$L__BB3_384;
	shr.u32 	%r1236, %r1516, 20;
	add.s32 	%r1519, %r1518, %r1236;
	and.b32  	%r1237, %r1516, 1048575;
	or.b32  	%r1238, %r1237, 1072693248;
	mov.b64 	%fd2960, {%r1517, %r1238};
	setp.lt.u32 	%p678, %r1238, 1073127583;
	@%p678 bra 	$L__BB3_383;
	{
	.reg .b32 %temp; 
	mov.b64 	{%r1239, %temp}, %fd2960;
	}
	{
	.reg .b32 %temp; 
	mov.b64 	{%temp, %r1240}, %fd2960;
	}
	add.s32 	%r1241, %r1240, -1048576;
	mov.b64 	%fd2960, {%r1239, %r1241};
	add.s32 	%r1519, %r1519, 1;
$L__BB3_383:
	add.f64 	%fd2442, %fd2960, 0dBFF0000000000000;
	add.f64 	%fd2443, %fd2960, 0d3FF0000000000000;
	rcp.approx.ftz.f64 	%fd2444, %fd2443;
	neg.f64 	%fd2445, %fd2443;
	fma.rn.f64 	%fd2446, %fd2445, %fd2444, 0d3FF0000000000000;
	fma.rn.f64 	%fd2447, %fd2446, %fd2446, %fd2446;
	fma.rn.f64 	%fd2448, %fd2447, %fd2444, %fd2444;
	mul.f64 	%fd2449, %fd2442, %fd2448;
	fma.rn.f64 	%fd2450, %fd2442, %fd2448, %fd2449;
	mul.f64 	%fd2451, %fd2450, %fd2450;
	fma.rn.f64 	%fd2452, %fd2451, 0d3EB1380B3AE80F1E, 0d3ED0EE258B7A8B04;
	fma.rn.f64 	%fd2453, %fd2452, %fd2451, 0d3EF3B2669F02676F;
	fma.rn.f64 	%fd2454, %fd2453, %fd2451, 0d3F1745CBA9AB0956;
	fma.rn.f64 	%fd2455, %fd2454, %fd2451, 0d3F3C71C72D1B5154;
	fma.rn.f64 	%fd2456, %fd2455, %fd2451, 0d3F624924923BE72D;
	fma.rn.f64 	%fd2457, %fd2456, %fd2451, 0d3F8999999999A3C4;
	fma.rn.f64 	%fd2458, %fd2457, %fd2451, 0d3FB5555555555554;
	sub.f64 	%fd2459, %fd2442, %fd2450;
	add.f64 	%fd2460, %fd2459, %fd2459;
	neg.f64 	%fd2461, %fd2450;
	fma.rn.f64 	%fd2462, %fd2461, %fd2442, %fd2460;
	mul.f64 	%fd2463, %fd2448, %fd2462;
	mul.f64 	%fd2464, %fd2451, %fd2458;
	fma.rn.f64 	%fd2465, %fd2464, %fd2450, %fd2463;
	xor.b32  	%r1242, %r1519, -2147483648;
	mov.b32 	%r1243, 1127219200;
	mov.b64 	%fd2466, {%r1242, %r1243};
	sub.f64 	%fd2467, %fd2466, %fd3;
	fma.rn.f64 	%fd2468, %fd2467, 0d3FE62E42FEFA39EF, %fd2450;
	fma.rn.f64 	%fd2469, %fd2467, 0dBFE62E42FEFA39EF, %fd2468;
	sub.f64 	%fd2470, %fd2469, %fd2450;
	sub.f64 	%fd2471, %fd2465, %fd2470;
	fma.rn.f64 	%fd2472, %fd2467, 0d3C7ABC9E3B39803F, %fd2471;
	add.f64 	%fd2961, %fd2468, %fd2472;
	bra.uni 	$L__BB3_385;
$L__BB3_384:
	fma.rn.f64 	%fd2441, %fd2848, 0d7FF0000000000000, 0d7FF0000000000000;
	{
	.reg .b32 %temp; 
	mov.b64 	{%temp, %r1234}, %fd2848;
	}
	and.b32  	%r1235, %r1234, 2147483647;
	setp.eq.s32 	%p677, %r1235, 0;
	selp.f64 	%fd2961, 0dFFF0000000000000, %fd2441, %p677;
$L__BB3_385:
	add.f64 	%fd439, %fd2958, %fd2961;
	abs.f64 	%fd2473, %fd439;
	setp.equ.f64 	%p679, %fd2473, 0d7FF0000000000000;
	@%p679 bra 	$L__BB3_395;
	setp.leu.f64 	%p680, %fd439, %fd2964;
	@%p680 bra 	$L__BB3_391;
	sub.f64 	%fd440, %fd2964, %fd439;
	fma.rn.f64 	%fd2493, %fd440, 0d3FF71547652B82FE, 0d4338000000000000;
	{
	.reg .b32 %temp; 
	mov.b64 	{%r303, %temp}, %fd2493;
	}
	mov.f64 	%fd2494, 0dC338000000000000;
	add.rn.f64 	%fd2495, %fd2493, %fd2494;
	fma.rn.f64 	%fd2496, %fd2495, 0dBFE62E42FEFA39EF, %fd440;
	fma.rn.f64 	%fd2497, %fd2495, 0dBC7ABC9E3B39803F, %fd2496;
	fma.rn.f64 	%fd2498, %fd2497, 0d3E5ADE1569CE2BDF, 0d3E928AF3FCA213EA;
	fma.rn.f64 	%fd2499, %fd2498, %fd2497, 0d3EC71DEE62401315;
	fma.rn.f64 	%fd2500, %fd2499, %fd2497, 0d3EFA01997C89EB71;
	fma.rn.f64 	%fd2501, %fd2500, %fd2497, 0d3F2A01A014761F65;
	fma.rn.f64 	%fd2502, %fd2501, %fd2497, 0d3F56C16C1852B7AF;
	fma.rn.f64 	%fd2503, %fd2502, %fd2497, 0d3F81111111122322;
	fma.rn.f64 	%fd2504, %fd2503, %fd2497, 0d3FA55555555502A1;
	fma.rn.f64 	%fd2505, %fd2504, %fd2497, 0d3FC5555555555511;
	fma.rn.f64 	%fd2506, %fd2505, %fd2497, 0d3FE000000000000B;
	fma.rn.f64 	%fd2507, %fd2506, %fd2497, 0d3FF0000000000000;
	fma.rn.f64 	%fd2508, %fd2507, %fd2497, 0d3FF0000000000000;
	{
	.reg .b32 %temp; 
	mov.b64 	{%r304, %temp}, %fd2508;
	}
	{
	.reg .b32 %temp; 
	mov.b64 	{%temp, %r305}, %fd2508;
	}
	shl.b32 	%r1256, %r303, 20;
	add.s32 	%r1257, %r1256, %r305;
	mov.b64 	%fd2962, {%r304, %r1257};
	{
	.reg .b32 %temp; 
	mov.b64 	{%temp, %r1258}, %fd440;
	}
	mov.b32 	%f21, %r1258;
	abs.f32 	%f8, %f21;
	setp.lt.f32 	%p684, %f8, 0f4086232B;
	@%p684 bra 	$L__BB3_390;
	setp.lt.f64 	%p685, %fd440, 0d0000000000000000;
	add.f64 	%fd2509, %fd440, 0d7FF0000000000000;
	selp.f64 	%fd2962, 0d0000000000000000, %fd2509, %p685;
	setp.geu.f32 	%p686, %f8, 0f40874800;
	@%p686 bra 	$L__BB3_390;
	shr.u32 	%r1259, %r303, 31;
	add.s32 	%r1260, %r303, %r1259;
	shr.s32 	%r1261, %r1260, 1;
	shl.b32 	%r1262, %r1261, 20;
	add.s32 	%r1263, %r305, %r1262;
	mov.b64 	%fd2510, {%r304, %r1263};
	sub.s32 	%r1264, %r303, %r1261;
	shl.b32 	%r1265, %r1264, 20;
	add.s32 	%r1266, %r1265, 1072693248;
	mov.b32 	%r1267, 0;
	mov.b64 	%fd2511, {%r1267, %r1266};
	mul.f64 	%fd2962, %fd2511, %fd2510;
$L__BB3_390:
	fma.rn.f64 	%fd2965, %fd2965, %fd2962, 0d3FF0000000000000;
	mov.f64 	%fd2964, %fd439;
	bra.uni 	$L__BB3_395;
$L__BB3_391:
	sub.f64 	%fd446, %fd439, %fd2964;
	fma.rn.f64 	%fd2474, %fd446, 0d3FF71547652B82FE, 0d4338000000000000;
	{
	.reg .b32 %temp; 
	mov.b64 	{%r306, %temp}, %fd2474;
	}
	mov.f64 	%fd2475, 0dC338000000000000;
	add.rn.f64 	%fd2476, %fd2474, %fd2475;
	fma.rn.f64 	%fd2477, %fd2476, 0dBFE62E42FEFA39EF, %fd446;
	fma.rn.f64 	%fd2478, %fd2476, 0dBC7ABC9E3B39803F, %fd2477;
	fma.rn.f64 	%fd2479, %fd2478, 0d3E5ADE1569CE2BDF, 0d3E928AF3FCA213EA;
	fma.rn.f64 	%fd2480, %fd2479, %fd2478, 0d3EC71DEE62401315;
	fma.rn.f64 	%fd2481, %fd2480, %fd2478, 0d3EFA01997C89EB71;
	fma.rn.f64 	%fd2482, %fd2481, %fd2478, 0d3F2A01A014761F65;
	fma.rn.f64 	%fd2483, %fd2482, %fd2478, 0d3F56C16C1852B7AF;
	fma.rn.f64 	%fd2484, %fd2483, %fd2478, 0d3F81111111122322;
	fma.rn.f64 	%fd2485, %fd2484, %fd2478, 0d3FA55555555502A1;
	fma.rn.f64 	%fd2486, %fd2485, %fd2478, 0d3FC5555555555511;
	fma.rn.f64 	%fd2487, %fd2486, %fd2478, 0d3FE000000000000B;
	fma.rn.f64 	%fd2488, %fd2487, %fd2478, 0d3FF0000000000000;
	fma.rn.f64 	%fd2489, %fd2488, %fd2478, 0d3FF0000000000000;
	{
	.reg .b32 %temp; 
	mov.b64 	{%r307, %temp}, %fd2489;
	}
	{
	.reg .b32 %temp; 
	mov.b64 	{%temp, %r308}, %fd2489;
	}
	shl.b32 	%r1244, %r306, 20;
	add.s32 	%r1245, %r1244, %r308;
	mov.b64 	%fd2963, {%r307, %r1245};
	{
	.reg .b32 %temp; 
	mov.b64 	{%temp, %r1246}, %fd446;
	}
	mov.b32 	%f20, %r1246;
	abs.f32 	%f9, %f20;
	setp.lt.f32 	%p681, %f9, 0f4086232B;
	@%p681 bra 	$L__BB3_394;
	setp.lt.f64 	%p682, %fd446, 0d0000000000000000;
	add.f64 	%fd2490, %fd446, 0d7FF0000000000000;
	selp.f64 	%fd2963, 0d0000000000000000, %fd2490, %p682;
	setp.geu.f32 	%p683, %f9, 0f40874800;
	@%p683 bra 	$L__BB3_394;
	shr.u32 	%r1247, %r306, 31;
	add.s32 	%r1248, %r306, %r1247;
	shr.s32 	%r1249, %r1248, 1;
	shl.b32 	%r1250, %r1249, 20;
	add.s32 	%r1251, %r308, %r1250;
	mov.b64 	%fd2491, {%r307, %r1251};
	sub.s32 	%r1252, %r306, %r1249;
	shl.b32 	%r1253, %r1252, 20;
	add.s32 	%r1254, %r1253, 1072693248;
	mov.b32 	%r1255, 0;
	mov.b64 	%fd2492, {%r1255, %r1254};
	mul.f64 	%fd2963, %fd2492, %fd2491;
$L__BB3_394:
	add.f64 	%fd2965, %fd2965, %fd2963;
$L__BB3_395:
	ld.param.u32 	%r1415, [unbinned_batch_nll_only_param_12];
	add.s32 	%r1432, %r1432, 1;
	setp.ne.s32 	%p687, %r1432, %r1415;
	@%p687 bra 	$L__BB3_9;
$L__BB3_396:
	{
	.reg .b32 %temp; 
	mov.b64 	{%temp, %r1520}, %fd2965;
	}
	{
	.reg .b32 %temp; 
	mov.b64 	{%r1521, %temp}, %fd2965;
	}
	setp.gt.s32 	%p688, %r1520, 1048575;
	mov.b32 	%r1522, -1023;
	@%p688 bra 	$L__BB3_398;
	mul.f64 	%fd2965, %fd2965, 0d4350000000000000;
	{
	.reg .b32 %temp; 
	mov.b64 	{%temp, %r1520}, %fd2965;
	}
	{
	.reg .b32 %temp; 
	mov.b64 	{%r1521, %temp}, %fd2965;
	}
	mov.b32 	%r1522, -1077;
$L__BB3_398:
	add.s32 	%r1270, %r1520, -1;
	setp.gt.u32 	%p689, %r1270, 2146435070;
	@%p689 bra 	$L__BB3_402;
	shr.u32 	%r1273, %r1520, 20;
	add.s32 	%r1523, %r1522, %r1273;
	and.b32  	%r1274, %r1520, 1048575;
	or.b32  	%r1275, %r1274, 1072693248;
	mov.b64 	%fd2969, {%r1521, %r1275};
	setp.lt.u32 	%p691, %r1275, 1073127583;
	@%p691 bra 	$L__BB3_401;
	{
	.reg .b32 %temp; 
	mov.b64 	{%r1276, %temp}, %fd2969;
	}
	{
	.reg .b32 %temp; 
	mov.b64 	{%temp, %r1277}, %fd2969;
	}
	add.s32 	%r1278, %r1277, -1048576;
	mov.b64 	%fd2969, {%r1276, %r1278};
	add.s32 	%r1523, %r1523, 1;
$L__BB3_401:
	add.f64 	%fd2513, %fd2969, 0dBFF0000000000000;
	add.f64 	%fd2514, %fd2969, 0d3FF0000000000000;
	rcp.approx.ftz.f64 	%fd2515, %fd2514;
	neg.f64 	%fd2516, %fd2514;
	fma.rn.f64 	%fd2517, %fd2516, %fd2515, 0d3FF0000000000000;
	fma.rn.f64 	%fd2518, %fd2517, %fd2517, %fd2517;
	fma.rn.f64 	%fd2519, %fd2518, %fd2515, %fd2515;
	mul.f64 	%fd2520, %fd2513, %fd2519;
	fma.rn.f64 	%fd2521, %fd2513, %fd2519, %fd2520;
	mul.f64 	%fd2522, %fd2521, %fd2521;
	fma.rn.f64 	%fd2523, %fd2522, 0d3EB1380B3AE80F1E, 0d3ED0EE258B7A8B04;
	fma.rn.f64 	%fd2524, %fd2523, %fd2522, 0d3EF3B2669F02676F;
	fma.rn.f64 	%fd2525, %fd2524, %fd2522, 0d3F1745CBA9AB0956;
	fma.rn.f64 	%fd2526, %fd2525, %fd2522, 0d3F3C71C72D1B5154;
	fma.rn.f64 	%fd2527, %fd2526, %fd2522, 0d3F624924923BE72D;
	fma.rn.f64 	%fd2528, %fd2527, %fd2522, 0d3F8999999999A3C4;
	fma.rn.f64 	%fd2529, %fd2528, %fd2522, 0d3FB5555555555554;
	sub.f64 	%fd2530, %fd2513, %fd2521;
	add.f64 	%fd2531, %fd2530, %fd2530;
	neg.f64 	%fd2532, %fd2521;
	fma.rn.f64 	%fd2533, %fd2532, %fd2513, %fd2531;
	mul.f64 	%fd2534, %fd2519, %fd2533;
	mul.f64 	%fd2535, %fd2522, %fd2529;
	fma.rn.f64 	%fd2536, %fd2535, %fd2521, %fd2534;
	xor.b32  	%r1279, %r1523, -2147483648;
	mov.b32 	%r1280, 1127219200;
	mov.b64 	%fd2537, {%r1279, %r1280};
	sub.f64 	%fd2538, %fd2537, %fd3;
	fma.rn.f64 	%fd2539, %fd2538, 0d3FE62E42FEFA39EF, %fd2521;
	fma.rn.f64 	%fd2540, %fd2538, 0dBFE62E42FEFA39EF, %fd2539;
	sub.f64 	%fd2541, %fd2540, %fd2521;
	sub.f64 	%fd2542, %fd2536, %fd2541;
	fma.rn.f64 	%fd2543, %fd2538, 0d3C7ABC9E3B39803F, %fd2542;
	add.f64 	%fd2970, %fd2539, %fd2543;
	bra.uni 	$L__BB3_403;
$L__BB3_402:
	fma.rn.f64 	%fd2512, %fd2965, 0d7FF0000000000000, 0d7FF0000000000000;
	{
	.reg .b32 %temp; 
	mov.b64 	{%temp, %r1271}, %fd2965;
	}
	and.b32  	%r1272, %r1271, 2147483647;
	setp.eq.s32 	%p690, %r1272, 0;
	selp.f64 	%fd2970, 0dFFF0000000000000, %fd2512, %p690;
$L__BB3_403:
	setp.lt.u32 	%p692, %r12, -2146435071;
	add.f64 	%fd2544, %fd2964, %fd2970;
	abs.f64 	%fd2545, %fd2544;
	setp.ne.f64 	%p693, %fd2545, 0d7FF0000000000000;
	or.pred  	%p694, %p693, %p692;
	selp.f64 	%fd2971, %fd2544, %fd9, %p693;
	@%p694 bra 	$L__BB3_405;
	setp.gt.u32 	%p695, %r14, 1073127582;
	selp.f64 	%fd2546, %fd11, %fd10, %p695;
	selp.u32 	%r1281, 1, 0, %p695;
	add.s32 	%r1282, %r13, %r1281;
	add.f64 	%fd2547, %fd2546, 0dBFF0000000000000;
	add.f64 	%fd2548, %fd2546, 0d3FF0000000000000;
	rcp.approx.ftz.f64 	%fd2549, %fd2548;
	neg.f64 	%fd2550, %fd2548;
	fma.rn.f64 	%fd2551, %fd2550, %fd2549, 0d3FF0000000000000;
	fma.rn.f64 	%fd2552, %fd2551, %fd2551, %fd2551;
	fma.rn.f64 	%fd2553, %fd2552, %fd2549, %fd2549;
	mul.f64 	%fd2554, %fd2547, %fd2553;
	fma.rn.f64 	%fd2555, %fd2547, %fd2553, %fd2554;
	mul.f64 	%fd2556, %fd2555, %fd2555;
	fma.rn.f64 	%fd2557, %fd2556, 0d3EB1380B3AE80F1E, 0d3ED0EE258B7A8B04;
	fma.rn.f64 	%fd2558, %fd2557, %fd2556, 0d3EF3B2669F02676F;
	fma.rn.f64 	%fd2559, %fd2558, %fd2556, 0d3F1745CBA9AB0956;
	fma.rn.f64 	%fd2560, %fd2559, %fd2556, 0d3F3C71C72D1B5154;
	fma.rn.f64 	%fd2561, %fd2560, %fd2556, 0d3F624924923BE72D;
	fma.rn.f64 	%fd2562, %fd2561, %fd2556, 0d3F8999999999A3C4;
	fma.rn.f64 	%fd2563, %fd2562, %fd2556, 0d3FB5555555555554;
	sub.f64 	%fd2564, %fd2547, %fd2555;
	add.f64 	%fd2565, %fd2564, %fd2564;
	neg.f64 	%fd2566, %fd2555;
	fma.rn.f64 	%fd2567, %fd2566, %fd2547, %fd2565;
	mul.f64 	%fd2568, %fd2553, %fd2567;
	mul.f64 	%fd2569, %fd2556, %fd2563;
	fma.rn.f64 	%fd2570, %fd2569, %fd2555, %fd2568;
	xor.b32  	%r1283, %r1282, -2147483648;
	mov.b32 	%r1284, 1127219200;
	mov.b64 	%fd2571, {%r1283, %r1284};
	sub.f64 	%fd2572, %fd2571, %fd3;
	fma.rn.f64 	%fd2573, %fd2572, 0d3FE62E42FEFA39EF, %fd2555;
	fma.rn.f64 	%fd2574, %fd2572, 0dBFE62E42FEFA39EF, %fd2573;
	sub.f64 	%fd2575, %fd2574, %fd2555;
	sub.f64 	%fd2576, %fd2570, %fd2575;
	fma.rn.f64 	%fd2577, %fd2572, 0d3C7ABC9E3B39803F, %fd2576;
	add.f64 	%fd2971, %fd2573, %fd2577;
$L__BB3_405:
	add.f64 	%fd2972, %fd2972, %fd2971;
	mov.u32 	%r1285, %ntid.x;
	add.s32 	%r1431, %r1431, %r1285;
	setp.lt.u32 	%p696, %r1431, %r4;
	@%p696 bra 	$L__BB3_7;
$L__BB3_406:
	ld.param.u32 	%r1413, [unbinned_batch_nll_only_param_11];
	shl.b32 	%r1286, %r1413, 3;
	mov.u32 	%r1287, shared;
	add.s32 	%r321, %r1287, %r1286;
	mov.u32 	%r322, %tid.x;
	shl.b32 	%r1288, %r322, 3;
	add.s32 	%r323, %r321, %r1288;
	st.shared.f64 	[%r323], %fd2972;
	bar.sync 	0;
	mov.u32 	%r1524, %ntid.x;
	setp.lt.u32 	%p697, %r1524, 2;
	@%p697 bra 	$L__BB3_410;
$L__BB3_407:
	shr.u32 	%r326, %r1524, 1;
	setp.ge.u32 	%p698, %r322, %r326;
	@%p698 bra 	$L__BB3_409;
	shl.b32 	%r1289, %r326, 3;
	add.s32 	%r1290, %r323, %r1289;
	ld.shared.f64 	%fd2578, [%r1290];
	ld.shared.f64 	%fd2579, [%r323];
	add.f64 	%fd2580, %fd2578, %fd2579;
	st.shared.f64 	[%r323], %fd2580;
$L__BB3_409:
	bar.sync 	0;
	setp.gt.u32 	%p699, %r1524, 3;
	mov.u32 	%r1524, %r326;
	@%p699 bra 	$L__BB3_407;
$L__BB3_410:
	setp.ne.s32 	%p700, %r322, 0;
	@%p700 bra 	$L__BB3_471;
	ld.param.u32 	%r1416, [unbinned_batch_nll_only_param_12];
	ld.shared.f64 	%fd469, [%r321];
	setp.eq.s32 	%p701, %r1416, 0;
	mov.f64 	%fd2973, 0d0000000000000000;
	@%p701 bra 	$L__BB3_458;
	mov.b32 	%r1292, 1127219200;
	mov.b32 	%r1293, -2147483648;
	mov.b64 	%fd470, {%r1293, %r1292};
	mov.f64 	%fd2973, 0d0000000000000000;
	mov.b32 	%r1525, 0;
$L__BB3_413:
	ld.param.u64 	%rd278, [unbinned_batch_nll_only_param_5];
	cvta.to.global.u64 	%rd245, %rd278;
	mul.wide.u32 	%rd246, %r1525, 48;
	add.s64 	%rd247, %rd245, %rd246;
	ld.global.nc.f64 	%fd2984, [%rd247];
	ld.global.nc.u32 	%r1294, [%rd247+12];
	ld.global.nc.u32 	%r328, [%rd247+28];
	ld.global.nc.v2.u32 	{%r1526, %r330}, [%rd247+32];
	setp.eq.s32 	%p702, %r1294, 0;
	@%p702 bra 	$L__BB3_418;
	setp.eq.s32 	%p703, %r1294, 2;
	@%p703 bra 	$L__BB3_417;
	setp.ne.s32 	%p704, %r1294, 1;
	@%p704 bra 	$L__BB3_457;
	shl.b32 	%r1298, %r328, 3;
	add.s32 	%r1300, %r1287, %r1298;
	ld.shared.f64 	%fd2984, [%r1300];
	bra.uni 	$L__BB3_418;
$L__BB3_417:
	shl.b32 	%r1295, %r328, 3;
	add.s32 	%r1297, %r1287, %r1295;
	ld.shared.f64 	%fd2583, [%r1297];
	mul.f64 	%fd2984, %fd2984, %fd2583;
$L__BB3_418:
	ld.param.u32 	%r1419, [unbinned_batch_nll_only_param_13];
	add.s32 	%r1301, %r330, %r1526;
	setp.gt.u32 	%p705, %r1301, %r1419;
	setp.eq.s32 	%p706, %r330, 0;
	or.pred  	%p707, %p705, %p706;
	@%p707 bra 	$L__BB3_456;
	mov.b32 	%r1527, 0;
$L__BB3_420:
	ld.param.u64 	%rd280, [unbinned_batch_nll_only_param_6];
	cvta.to.global.u64 	%rd248, %rd280;
	mul.wide.u32 	%rd249, %r1526, 32;
	add.s64 	%rd250, %rd248, %rd249;
	ld.global.nc.v2.u32 	{%r1303, %r1304}, [%rd250];
	ld.global.nc.u32 	%r333, [%rd250+8];
	ld.global.nc.f64 	%fd477, [%rd250+16];
	ld.global.nc.f64 	%fd2976, [%rd250+24];
	shl.b32 	%r1305, %r1304, 3;
	add.s32 	%r1307, %r1287, %r1305;
	ld.shared.f64 	%fd479, [%r1307];
	setp.eq.s32 	%p708, %r1303, 1;
	mov.f64 	%fd2983, 0d3FF0000000000000;
	@%p708 bra 	$L__BB3_444;
	setp.ne.s32 	%p709, %r1303, 0;
	@%p709 bra 	$L__BB3_455;
	mov.b64 	%rd259, %fd477;
	setp.lt.s64 	%p737, %rd259, 0;
	and.b64  	%rd260, %rd259, 9223372036854775807;
	add.s64 	%rd261, %rd260, -4503599627370496;
	setp.lt.u64 	%p738, %rd261, 9214364837600034816;
	and.pred  	%p739, %p738, %p737;
	add.s64 	%rd262, %rd260, -1;
	setp.lt.u64 	%p740, %rd262, 4503599627370495;
	and.pred  	%p741, %p740, %p737;
	setp.eq.s64 	%p742, %rd260, 0;
	or.pred  	%p743, %p742, %p741;
	setp.eq.s64 	%p744, %rd260, 9218868437227405312;
	or.pred  	%p745, %p743, %p744;
	setp.gt.s64 	%p746, %rd260, 9218868437227405312;
	or.pred  	%p747, %p745, %p746;
	or.pred  	%p748, %p747, %p739;
	abs.f64 	%fd2613, %fd2976;
	setp.equ.f64 	%p749, %fd2613, 0d7FF0000000000000;
	or.pred  	%p750, %p748, %p749;
	setp.leu.f64 	%p751, %fd2976, 0d0000000000000000;
	or.pred  	%p752, %p750, %p751;
	abs.f64 	%fd2615, %fd479;
	setp.equ.f64 	%p753, %fd2615, 0d7FF0000000000000;
	or.pred  	%p754, %p752, %p753;
	@%p754 bra 	$L__BB3_455;
	setp.ltu.f64 	%p755, %fd479, 0d0000000000000000;
	@%p755 bra 	$L__BB3_434;
	{
	.reg .b32 %temp; 
	mov.b64 	{%temp, %r1528}, %fd2976;
	}
	{
	.reg .b32 %temp; 
	mov.b64 	{%r1529, %temp}, %fd2976;
	}
	setp.gt.s32 	%p756, %r1528, 1048575;
	mov.b32 	%r1530, -1023;
	@%p756 bra 	$L__BB3_426;
	mul.f64 	%fd2976, %fd2976, 0d4350000000000000;
	{
	.reg .b32 %temp; 
	mov.b64 	{%temp, %r1528}, %fd2976;
	}
	{
	.reg .b32 %temp; 
	mov.b64 	{%r1529, %temp}, %fd2976;
	}
	mov.b32 	%r1530, -1077;
$L__BB3_426:
	add.s32 	%r1310, %r1528, -1;
	setp.gt.u32 	%p757, %r1310, 2146435070;
	@%p757 bra 	$L__BB3_430;
	shr.u32 	%r1313, %r1528, 20;
	add.s32 	%r1531, %r1530, %r1313;
	and.b32  	%r1314, %r1528, 1048575;
	or.b32  	%r1315, %r1314, 1072693248;
	mov.b64 	%fd2977, {%r1529, %r1315};
	setp.lt.u32 	%p759, %r1315, 1073127583;
	@%p759 bra 	$L__BB3_429;
	{
	.reg .b32 %temp; 
	mov.b64 	{%r1316, %temp}, %fd2977;
	}
	{
	.reg .b32 %temp; 
	mov.b64 	{%temp, %r1317}, %fd2977;
	}
	add.s32 	%r1318, %r1317, -1048576;
	mov.b64 	%fd2977, {%r1316, %r1318};
	add.s32 	%r1531, %r1531, 1;
$L__BB3_429:
	add.f64 	%fd2618, %fd2977, 0dBFF0000000000000;
	add.f64 	%fd2619, %fd2977, 0d3FF0000000000000;
	rcp.approx.ftz.f64 	%fd2620, %fd2619;
	neg.f64 	%fd2621, %fd2619;
	fma.rn.f64 	%fd2622, %fd2621, %fd2620, 0d3FF0000000000000;
	fma.rn.f64 	%fd2623, %fd2622, %fd2622, %fd2622;
	fma.rn.f64 	%fd2624, %fd2623, %fd2620, %fd2620;
	mul.f64 	%fd2625, %fd2618, %fd2624;
	fma.rn.f64 	%fd2626, %fd2618, %fd2624, %fd2625;
	mul.f64 	%fd2627, %fd2626, %fd2626;
	fma.rn.f64 	%fd2628, %fd2627, 0d3EB1380B3AE80F1E, 0d3ED0EE258B7A8B04;
	fma.rn.f64 	%fd2629, %fd2628, %fd2627, 0d3EF3B2669F02676F;
	fma.rn.f64 	%fd2630, %fd2629, %fd2627, 0d3F1745CBA9AB0956;
	fma.rn.f64 	%fd2631, %fd2630, %fd2627, 0d3F3C71C72D1B5154;
	fma.rn.f64 	%fd2632, %fd2631, %fd2627, 0d3F624924923BE72D;
	fma.rn.f64 	%fd2633, %fd2632, %fd2627, 0d3F8999999999A3C4;
	fma.rn.f64 	%fd2634, %fd2633, %fd2627, 0d3FB5555555555554;
	sub.f64 	%fd2635, %fd2618, %fd2626;
	add.f64 	%fd2636, %fd2635, %fd2635;
	neg.f64 	%fd2637, %fd2626;
	fma.rn.f64 	%fd2638, %fd2637, %fd2618, %fd2636;
	mul.f64 	%fd2639, %fd2624, %fd2638;
	mul.f64 	%fd2640, %fd2627, %fd2634;
	fma.rn.f64 	%fd2641, %fd2640, %fd2626, %fd2639;
	xor.b32  	%r1319, %r1531, -2147483648;
	mov.b32 	%r1320, 1127219200;
	mov.b64 	%fd2642, {%r1319, %r1320};
	sub.f64 	%fd2643, %fd2642, %fd470;
	fma.rn.f64 	%fd2644, %fd2643, 0d3FE62E42FEFA39EF, %fd2626;
	fma.rn.f64 	%fd2645, %fd2643, 0dBFE62E42FEFA39EF, %fd2644;
	sub.f64 	%fd2646, %fd2645, %fd2626;
	sub.f64 	%fd2647, %fd2641, %fd2646;
	fma.rn.f64 	%fd2648, %fd2643, 0d3C7ABC9E3B39803F, %fd2647;
	add.f64 	%fd2978, %fd2644, %fd2648;
	bra.uni 	$L__BB3_431;
$L__BB3_430:
	fma.rn.f64 	%fd2617, %fd2976, 0d7FF0000000000000, 0d7FF0000000000000;
	{
	.reg .b32 %temp; 
	mov.b64 	{%temp, %r1311}, %fd2976;
	}
	and.b32  	%r1312, %r1311, 2147483647;
	setp.eq.s32 	%p758, %r1312, 0;
	selp.f64 	%fd2978, 0dFFF0000000000000, %fd2617, %p758;
$L__BB3_431:
	mul.f64 	%fd488, %fd479, %fd2978;
	fma.rn.f64 	%fd2649, %fd488, 0d3FF71547652B82FE, 0d4338000000000000;
	{
	.reg .b32 %temp; 
	mov.b64 	{%r344, %temp}, %fd2649;
	}
	mov.f64 	%fd2650, 0dC338000000000000;
	add.rn.f64 	%fd2651, %fd2649, %fd2650;
	fma.rn.f64 	%fd2652, %fd2651, 0dBFE62E42FEFA39EF, %fd488;
	fma.rn.f64 	%fd2653, %fd2651, 0dBC7ABC9E3B39803F, %fd2652;
	fma.rn.f64 	%fd2654, %fd2653, 0d3E5ADE1569CE2BDF, 0d3E928AF3FCA213EA;
	fma.rn.f64 	%fd2655, %fd2654, %fd2653, 0d3EC71DEE62401315;
	fma.rn.f64 	%fd2656, %fd2655, %fd2653, 0d3EFA01997C89EB71;
	fma.rn.f64 	%fd2657, %fd2656, %fd2653, 0d3F2A01A014761F65;
	fma.rn.f64 	%fd2658, %fd2657, %fd2653, 0d3F56C16C1852B7AF;
	fma.rn.f64 	%fd2659, %fd2658, %fd2653, 0d3F81111111122322;
	fma.rn.f64 	%fd2660, %fd2659, %fd2653, 0d3FA55555555502A1;
	fma.rn.f64 	%fd2661, %fd2660, %fd2653, 0d3FC5555555555511;
	fma.rn.f64 	%fd2662, %fd2661, %fd2653, 0d3FE000000000000B;
	fma.rn.f64 	%fd2663, %fd2662, %fd2653, 0d3FF0000000000000;
	fma.rn.f64 	%fd2664, %fd2663, %fd2653, 0d3FF0000000000000;
	{
	.reg .b32 %temp; 
	mov.b64 	{%r345, %temp}, %fd2664;
	}
	{
	.reg .b32 %temp; 
	mov.b64 	{%temp, %r346}, %fd2664;
	}
	shl.b32 	%r1321, %r344, 20;
	add.s32 	%r1322, %r1321, %r346;
	mov.b64 	%fd2983, {%r345, %r1322};
	{
	.reg .b32 %temp; 
	mov.b64 	{%temp, %r1323}, %fd488;
	}
	mov.b32 	%f22, %r1323;
	abs.f32 	%f10, %f22;
	setp.lt.f32 	%p760, %f10, 0f4086232B;
	@%p760 bra 	$L__BB3_455;
	setp.lt.f64 	%p761, %fd488, 0d0000000000000000;
	add.f64 	%fd2665, %fd488, 0d7FF0000000000000;
	selp.f64 	%fd2983, 0d0000000000000000, %fd2665, %p761;
	setp.geu.f32 	%p762, %f10, 0f40874800;
	@%p762 bra 	$L__BB3_455;
	shr.u32 	%r1324, %r344, 31;
	add.s32 	%r1325, %r344, %r1324;
	shr.s32 	%r1326, %r1325, 1;
	shl.b32 	%r1327, %r1326, 20;
	add.s32 	%r1328, %r346, %r1327;
	mov.b64 	%fd2666, {%r345, %r1328};
	sub.s32 	%r1329, %r344, %r1326;
	shl.b32 	%r1330, %r1329, 20;
	add.s32 	%r1331, %r1330, 1072693248;
	mov.b32 	%r1332, 0;
	mov.b64 	%fd2667, {%r1332, %r1331};
	mul.f64 	%fd2983, %fd2667, %fd2666;
	bra.uni 	$L__BB3_455;
$L__BB3_434:
	{
	.reg .b32 %temp; 
	mov.b64 	{%temp, %r1532}, %fd477;
	}
	{
	.reg .b32 %temp; 
	mov.b64 	{%r1533, %temp}, %fd477;
	}
	setp.gt.s32 	%p763, %r1532, 1048575;
	mov.b32 	%r1534, -1023;
	@%p763 bra 	$L__BB3_436;
	mul.f64 	%fd477, %fd477, 0d4350000000000000;
	{
	.reg .b32 %temp; 
	mov.b64 	{%temp, %r1532}, %fd477;
	}
	{
	.reg .b32 %temp; 
	mov.b64 	{%r1533, %temp}, %fd477;
	}
	mov.b32 	%r1534, -1077;
$L__BB3_436:
	add.s32 	%r1335, %r1532, -1;
	setp.gt.u32 	%p764, %r1335, 2146435070;
	@%p764 bra 	$L__BB3_440;
	shr.u32 	%r1338, %r1532, 20;
	add.s32 	%r1535, %r1534, %r1338;
	and.b32  	%r1339, %r1532, 1048575;
	or.b32  	%r1340, %r1339, 1072693248;
	mov.b64 	%fd2980, {%r1533, %r1340};
	setp.lt.u32 	%p766, %r1340, 1073127583;
	@%p766 bra 	$L__BB3_439;
	{
	.reg .b32 %temp; 
	mov.b64 	{%r1341, %temp}, %fd2980;
	}
	{
	.reg .b32 %temp; 
	mov.b64 	{%temp, %r1342}, %fd2980;
	}
	add.s32 	%r1343, %r1342, -1048576;
	mov.b64 	%fd2980, {%r1341, %r1343};
	add.s32 	%r1535, %r1535, 1;
$L__BB3_439:
	add.f64 	%fd2669, %fd2980, 0dBFF0000000000000;
	add.f64 	%fd2670, %fd2980, 0d3FF0000000000000;
	rcp.approx.ftz.f64 	%fd2671, %fd2670;
	neg.f64 	%fd2672, %fd2670;
	fma.rn.f64 	%fd2673, %fd2672, %fd2671, 0d3FF0000000000000;
	fma.rn.f64 	%fd2674, %fd2673, %fd2673, %fd2673;
	fma.rn.f64 	%fd2675, %fd2674, %fd2671, %fd2671;
	mul.f64 	%fd2676, %fd2669, %fd2675;
	fma.rn.f64 	%fd2677, %fd2669, %fd2675, %fd2676;
	mul.f64 	%fd2678, %fd2677, %fd2677;
	fma.rn.f64 	%fd2679, %fd2678, 0d3EB1380B3AE80F1E, 0d3ED0EE258B7A8B04;
	fma.rn.f64 	%fd2680, %fd2679, %fd2678, 0d3EF3B2669F02676F;
	fma.rn.f64 	%fd2681, %fd2680, %fd2678, 0d3F1745CBA9AB0956;
	fma.rn.f64 	%fd2682, %fd2681, %fd2678, 0d3F3C71C72D1B5154;
	fma.rn.f64 	%fd2683, %fd2682, %fd2678, 0d3F624924923BE72D;
	fma.rn.f64 	%fd2684, %fd2683, %fd2678, 0d3F8999999999A3C4;
	fma.rn.f64 	%fd2685, %fd2684, %fd2678, 0d3FB5555555555554;
	sub.f64 	%fd2686, %fd2669, %fd2677;
	add.f64 	%fd2687, %fd2686, %fd2686;
	neg.f64 	%fd2688, %fd2677;
	fma.rn.f64 	%fd2689, %fd2688, %fd2669, %fd2687;
	mul.f64 	%fd2690, %fd2675, %fd2689;
	mul.f64 	%fd2691, %fd2678, %fd2685;
	fma.rn.f64 	%fd2692, %fd2691, %fd2677, %fd2690;
	xor.b32  	%r1344, %r1535, -2147483648;
	mov.b32 	%r1345, 1127219200;
	mov.b64 	%fd2693, {%r1344, %r1345};
	sub.f64 	%fd2694, %fd2693, %fd470;
	fma.rn.f64 	%fd2695, %fd2694, 0d3FE62E42FEFA39EF, %fd2677;
	fma.rn.f64 	%fd2696, %fd2694, 0dBFE62E42FEFA39EF, %fd2695;
	sub.f64 	%fd2697, %fd2696, %fd2677;
	sub.f64 	%fd2698, %fd2692, %fd2697;
	fma.rn.f64 	%fd2699, %fd2694, 0d3C7ABC9E3B39803F, %fd2698;
	add.f64 	%fd2981, %fd2695, %fd2699;
	bra.uni 	$L__BB3_441;
$L__BB3_440:
	fma.rn.f64 	%fd2668, %fd477, 0d7FF0000000000000, 0d7FF0000000000000;
	{
	.reg .b32 %temp; 
	mov.b64 	{%temp, %r1336}, %fd477;
	}
	and.b32  	%r1337, %r1336, 2147483647;
	setp.eq.s32 	%p765, %r1337, 0;
	selp.f64 	%fd2981, 0dFFF0000000000000, %fd2668, %p765;
$L__BB3_441:
	neg.f64 	%fd2700, %fd479;
	mul.f64 	%fd500, %fd2981, %fd2700;
	fma.rn.f64 	%fd2701, %fd500, 0d3FF71547652B82FE, 0d4338000000000000;
	{
	.reg .b32 %temp; 
	mov.b64 	{%r357, %temp}, %fd2701;
	}
	mov.f64 	%fd2702, 0dC338000000000000;
	add.rn.f64 	%fd2703, %fd2701, %fd2702;
	fma.rn.f64 	%fd2704, %fd2703, 0dBFE62E42FEFA39EF, %fd500;
	fma.rn.f64 	%fd2705, %fd2703, 0dBC7ABC9E3B39803F, %fd2704;
	fma.rn.f64 	%fd2706, %fd2705, 0d3E5ADE1569CE2BDF, 0d3E928AF3FCA213EA;
	fma.rn.f64 	%fd2707, %fd2706, %fd2705, 0d3EC71DEE62401315;
	fma.rn.f64 	%fd2708, %fd2707, %fd2705, 0d3EFA01997C89EB71;
	fma.rn.f64 	%fd2709, %fd2708, %fd2705, 0d3F2A01A014761F65;
	fma.rn.f64 	%fd2710, %fd2709, %fd2705, 0d3F56C16C1852B7AF;
	fma.rn.f64 	%fd2711, %fd2710, %fd2705, 0d3F81111111122322;
	fma.rn.f64 	%fd2712, %fd2711, %fd2705, 0d3FA55555555502A1;
	fma.rn.f64 	%fd2713, %fd2712, %fd2705, 0d3FC5555555555511;
	fma.rn.f64 	%fd2714, %fd2713, %fd2705, 0d3FE000000000000B;
	fma.rn.f64 	%fd2715, %fd2714, %fd2705, 0d3FF0000000000000;
	fma.rn.f64 	%fd2716, %fd2715, %fd2705, 0d3FF0000000000000;
	{
	.reg .b32 %temp; 
	mov.b64 	{%r358, %temp}, %fd2716;
	}
	{
	.reg .b32 %temp; 
	mov.b64 	{%temp, %r359}, %fd2716;
	}
	shl.b32 	%r1346, %r357, 20;
	add.s32 	%r1347, %r1346, %r359;
	mov.b64 	%fd2983, {%r358, %r1347};
	{
	.reg .b32 %temp; 
	mov.b64 	{%temp, %r1348}, %fd500;
	}
	mov.b32 	%f23, %r1348;
	abs.f32 	%f11, %f23;
	setp.lt.f32 	%p767, %f11, 0f4086232B;
	@%p767 bra 	$L__BB3_455;
	setp.lt.f64 	%p768, %fd500, 0d0000000000000000;
	add.f64 	%fd2717, %fd500, 0d7FF0000000000000;
	selp.f64 	%fd2983, 0d0000000000000000, %fd2717, %p768;
	setp.geu.f32 	%p769, %f11, 0f40874800;
	@%p769 bra 	$L__BB3_455;
	shr.u32 	%r1349, %r357, 31;
	add.s32 	%r1350, %r357, %r1349;
	shr.s32 	%r1351, %r1350, 1;
	shl.b32 	%r1352, %r1351, 20;
	add.s32 	%r1353, %r359, %r1352;
	mov.b64 	%fd2718, {%r358, %r1353};
	sub.s32 	%r1354, %r357, %r1351;
	shl.b32 	%r1355, %r1354, 20;
	add.s32 	%r1356, %r1355, 1072693248;
	mov.b32 	%r1357, 0;
	mov.b64 	%fd2719, {%r1357, %r1356};
	mul.f64 	%fd2983, %fd2719, %fd2718;
	bra.uni 	$L__BB3_455;
$L__BB3_444:
	mov.b64 	%rd251, %fd477;
	setp.lt.s64 	%p710, %rd251, 0;
	and.b64  	%rd252, %rd251, 9223372036854775807;
	add.s64 	%rd253, %rd252, -4503599627370496;
	setp.lt.u64 	%p711, %rd253, 9214364837600034816;
	and.pred  	%p712, %p711, %p710;
	add.s64 	%rd254, %rd252, -1;
	setp.lt.u64 	%p713, %rd254, 4503599627370495;
	and.pred  	%p714, %p713, %p710;
	setp.eq.s64 	%p715, %rd252, 0;
	or.pred  	%p716, %p715, %p714;
	setp.eq.s64 	%p717, %rd252, 9218868437227405312;
	or.pred  	%p718, %p716, %p717;
	setp.gt.s64 	%p719, %rd252, 9218868437227405312;
	or.pred  	%p720, %p718, %p719;
	or.pred  	%p721, %p720, %p712;
	abs.f64 	%fd2586, %fd2976;
	setp.equ.f64 	%p722, %fd2586, 0d7FF0000000000000;
	or.pred  	%p723, %p721, %p722;
	setp.leu.f64 	%p724, %fd2976, 0d0000000000000000;
	or.pred  	%p725, %p723, %p724;
	abs.f64 	%fd2588, %fd479;
	setp.equ.f64 	%p726, %fd2588, 0d7FF0000000000000;
	or.pred  	%p727, %p725, %p726;
	@%p727 bra 	$L__BB3_455;
	setp.ne.s32 	%p728, %r333, 0;
	@%p728 bra 	$L__BB3_449;
	setp.ltu.f64 	%p731, %fd479, 0d0000000000000000;
	@%p731 bra 	$L__BB3_448;
	add.f64 	%fd2603, %fd2976, 0dBFF0000000000000;
	mul.f64 	%fd2982, %fd2603, %fd479;
	bra.uni 	$L__BB3_454;
$L__BB3_448:
	mov.f64 	%fd2604, 0d3FF0000000000000;
	sub.f64 	%fd2605, %fd2604, %fd477;
	mul.f64 	%fd2982, %fd2605, %fd479;
	bra.uni 	$L__BB3_454;
$L__BB3_449:
	add.f64 	%fd506, %fd2976, 0dBFF0000000000000;
	mov.f64 	%fd2590, 0d3FF0000000000000;
	sub.f64 	%fd507, %fd2590, %fd477;
	setp.leu.f64 	%p729, %fd479, 0d3FF0000000000000;
	@%p729 bra 	$L__BB3_451;
	mul.f64 	%fd2982, %fd506, %fd479;
	bra.uni 	$L__BB3_454;
$L__BB3_451:
	setp.geu.f64 	%p730, %fd479, 0dBFF0000000000000;
	@%p730 bra 	$L__BB3_453;
	mul.f64 	%fd2982, %fd507, %fd479;
	bra.uni 	$L__BB3_454;
$L__BB3_453:
	add.f64 	%fd2591, %fd507, %fd506;
	mul.f64 	%fd2592, %fd2591, 0d3FE0000000000000;
	sub.f64 	%fd2593, %fd506, %fd507;
	mul.f64 	%fd2594, %fd2593, 0d3FB0000000000000;
	mul.f64 	%fd2595, %fd479, %fd479;
	mul.f64 	%fd2596, %fd479, %fd2595;
	mul.f64 	%fd2597, %fd2595, %fd2595;
	mul.f64 	%fd2598, %fd2596, %fd2596;
	mul.f64 	%fd2599, %fd2597, 0dC024000000000000;
	fma.rn.f64 	%fd2600, %fd2598, 0d4008000000000000, %fd2599;
	fma.rn.f64 	%fd2601, %fd2595, 0d402E000000000000, %fd2600;
	mul.f64 	%fd2602, %fd2594, %fd2601;
	fma.rn.f64 	%fd2982, %fd479, %fd2592, %fd2602;
$L__BB3_454:
	add.f64 	%fd2606, %fd2982, 0d3FF0000000000000;
	mov.b64 	%rd255, %fd2606;
	setp.eq.s64 	%p732, %rd255, 0;
	and.b64  	%rd256, %rd255, 9223372036854775807;
	add.s64 	%rd257, %rd256, -1;
	setp.lt.u64 	%p733, %rd257, 4503599627370495;
	add.s64 	%rd258, %rd256, -4503599627370496;
	setp.lt.u64 	%p734, %rd258, 9214364837600034816;
	setp.lt.s64 	%p735, %rd255, 0;
	selp.f64 	%fd2607, 0d0010000000000000, %fd2606, %p735;
	selp.f64 	%fd2608, %fd2607, %fd2606, %p734;
	setp.gt.s64 	%p736, %rd256, 9218868437227405311;
	selp.f64 	%fd2609, 0d0010000000000000, %fd2608, %p736;
	selp.f64 	%fd2610, 0d0010000000000000, %fd2609, %p735;
	selp.f64 	%fd2611, %fd2610, %fd2609, %p733;
	selp.f64 	%fd2983, 0d0010000000000000, %fd2611, %p732;
$L__BB3_455:
	mul.f64 	%fd2984, %fd2984, %fd2983;
	add.s32 	%r1527, %r1527, 1;
	add.s32 	%r1526, %r1526, 1;
	setp.gt.u32 	%p770, %r330, %r1527;
	@%p770 bra 	$L__BB3_420;
$L__BB3_456:
	mov.b64 	%rd263, %fd2984;
	add.s64 	%rd264, %rd263, -1;
	setp.lt.u64 	%p771, %rd264, 4503599627370495;
	and.b64  	%rd265, %rd263, 9223372036854775807;
	add.s64 	%rd266, %rd265, -4503599627370496;
	setp.lt.u64 	%p772, %rd266, 9214364837600034816;
	setp.lt.s64 	%p773, %rd263, 0;
	add.f64 	%fd2720, %fd2973, %fd2984;
	selp.f64 	%fd2721, %fd2973, %fd2720, %p773;
	selp.f64 	%fd2722, %fd2721, %fd2973, %p772;
	selp.f64 	%fd2973, %fd2720, %fd2722, %p771;
$L__BB3_457:
	ld.param.u32 	%r1417, [unbinned_batch_nll_only_param_12];
	add.s32 	%r1525, %r1525, 1;
	setp.ne.s32 	%p774, %r1525, %r1417;
	@%p774 bra 	$L__BB3_413;
$L__BB3_458:
	ld.param.u32 	%r1425, [unbinned_batch_nll_only_param_15];
	sub.f64 	%fd2994, %fd2973, %fd469;
	setp.eq.s32 	%p775, %r1425, 0;
	@%p775 bra 	$L__BB3_470;
	ld.param.u32 	%r1426, [unbinned_batch_nll_only_param_15];
	ld.param.u64 	%rd283, [unbinned_batch_nll_only_param_9];
	cvta.to.global.u64 	%rd10, %rd283;
	and.b32  	%r363, %r1426, 7;
	setp.lt.u32 	%p776, %r1426, 8;
	mov.b32 	%r1538, 0;
	@%p776 bra 	$L__BB3_462;
	ld.param.u32 	%r1427, [unbinned_batch_nll_only_param_15];
	and.b32  	%r1538, %r1427, -8;
	neg.s32 	%r1536, %r1538;
	add.s64 	%rd286, %rd10, 96;
$L__BB3_461:
	.pragma "nounroll";
	ld.global.nc.f64 	%fd2724, [%rd286+-96];
	ld.global.nc.f64 	%fd2725, [%rd286+-88];
	ld.global.nc.u32 	%r1359, [%rd286+-80];
	shl.b32 	%r1360, %r1359, 3;
	add.s32 	%r1362, %r1287, %r1360;
	ld.shared.f64 	%fd2726, [%r1362];
	sub.f64 	%fd2727, %fd2726, %fd2724;
	mul.f64 	%fd2728, %fd2725, %fd2727;
	mul.f64 	%fd2729, %fd2728, 0d3FE0000000000000;
	fma.rn.f64 	%fd2730, %fd2728, %fd2729, %fd2994;
	ld.global.nc.f64 	%fd2731, [%rd286+-72];
	ld.global.nc.f64 	%fd2732, [%rd286+-64];
	ld.global.nc.u32 	%r1363, [%rd286+-56];
	shl.b32 	%r1364, %r1363, 3;
	add.s32 	%r1365, %r1287, %r1364;
	ld.shared.f64 	%fd2733, [%r1365];
	sub.f64 	%fd2734, %fd2733, %fd2731;
	mul.f64 	%fd2735, %fd2732, %fd2734;
	mul.f64 	%fd2736, %fd2735, 0d3FE0000000000000;
	fma.rn.f64 	%fd2737, %fd2735, %fd2736, %fd2730;
	ld.global.nc.f64 	%fd2738, [%rd286+-48];
	ld.global.nc.f64 	%fd2739, [%rd286+-40];
	ld.global.nc.u32 	%r1366, [%rd286+-32];
	shl.b32 	%r1367, %r1366, 3;
	add.s32 	%r1368, %r1287, %r1367;
	ld.shared.f64 	%fd2740, [%r1368];
	sub.f64 	%fd2741, %fd2740, %fd2738;
	mul.f64 	%fd2742, %fd2739, %fd2741;
	mul.f64 	%fd2743, %fd2742, 0d3FE0000000000000;
	fma.rn.f64 	%fd2744, %fd2742, %fd2743, %fd2737;
	ld.global.nc.f64 	%fd2745, [%rd286+-24];
	ld.global.nc.f64 	%fd2746, [%rd286+-16];
	ld.global.nc.u32 	%r1369, [%rd286+-8];
	shl.b32 	%r1370, %r1369, 3;
	add.s32 	%r1371, %r1287, %r1370;
	ld.shared.f64 	%fd2747, [%r1371];
	sub.f64 	%fd2748, %fd2747, %fd2745;
	mul.f64 	%fd2749, %fd2746, %fd2748;
	mul.f64 	%fd2750, %fd2749, 0d3FE0000000000000;
	fma.rn.f64 	%fd2751, %fd2749, %fd2750, %fd2744;
	ld.global.nc.f64 	%fd2752, [%rd286];
	ld.global.nc.f64 	%fd2753, [%rd286+8];
	ld.global.nc.u32 	%r1372, [%rd286+16];
	shl.b32 	%r1373, %r1372, 3;
	add.s32 	%r1374, %r1287, %r1373;
	ld.shared.f64 	%fd2754, [%r1374];
	sub.f64 	%fd2755, %fd2754, %fd2752;
	mul.f64 	%fd2756, %fd2753, %fd2755;
	mul.f64 	%fd2757, %fd2756, 0d3FE0000000000000;
	fma.rn.f64 	%fd2758, %fd2756, %fd2757, %fd2751;
	ld.global.nc.f64 	%fd2759, [%rd286+24];
	ld.global.nc.f64 	%fd2760, [%rd286+32];
	ld.global.nc.u32 	%r1375, [%rd286+40];
	shl.b32 	%r1376, %r1375, 3;
	add.s32 	%r1377, %r1287, %r1376;
	ld.shared.f64 	%fd2761, [%r1377];
	sub.f64 	%fd2762, %fd2761, %fd2759;
	mul.f64 	%fd2763, %fd2760, %fd2762;
	mul.f64 	%fd2764, %fd2763, 0d3FE0000000000000;
	fma.rn.f64 	%fd2765, %fd2763, %fd2764, %fd2758;
	ld.global.nc.f64 	%fd2766, [%rd286+48];
	ld.global.nc.f64 	%fd2767, [%rd286+56];
	ld.global.nc.u32 	%r1378, [%rd286+64];
	shl.b32 	%r1379, %r1378, 3;
	add.s32 	%r1380, %r1287, %r1379;
	ld.shared.f64 	%fd2768, [%r1380];
	sub.f64 	%fd2769, %fd2768, %fd2766;
	mul.f64 	%fd2770, %fd2767, %fd2769;
	mul.f64 	%fd2771, %fd2770, 0d3FE0000000000000;
	fma.rn.f64 	%fd2772, %fd2770, %fd2771, %fd2765;
	ld.global.nc.f64 	%fd2773, [%rd286+72];
	ld.global.nc.f64 	%fd2774, [%rd286+80];
	ld.global.nc.u32 	%r1381, [%rd286+88];
	shl.b32 	%r1382, %r1381, 3;
	add.s32 	%r1383, %r1287, %r1382;
	ld.shared.f64 	%fd2775, [%r1383];
	sub.f64 	%fd2776, %fd2775, %fd2773;
	mul.f64 	%fd2777, %fd2774, %fd2776;
	mul.f64 	%fd2778, %fd2777, 0d3FE0000000000000;
	fma.rn.f64 	%fd2994, %fd2777, %fd2778, %fd2772;
	add.s32 	%r1536, %r1536, 8;
	add.s64 	%rd286, %rd286, 192;
	setp.ne.s32 	%p777, %r1536, 0;
	@%p777 bra 	$L__BB3_461;
$L__BB3_462:
	setp.eq.s32 	%p778, %r363, 0;
	@%p778 bra 	$L__BB3_470;
	ld.param.u32 	%r1428, [unbinned_batch_nll_only_param_15];
	and.b32  	%r369, %r1428, 3;
	setp.lt.u32 	%p779, %r363, 4;
	@%p779 bra 	$L__BB3_465;
	mul.wide.u32 	%rd267, %r1538, 24;
	add.s64 	%rd268, %rd10, %rd267;
	ld.global.nc.f64 	%fd2780, [%rd268];
	ld.global.nc.f64 	%fd2781, [%rd268+8];
	ld.global.nc.u32 	%r1384, [%rd268+16];
	shl.b32 	%r1385, %r1384, 3;
	add.s32 	%r1387, %r1287, %r1385;
	ld.shared.f64 	%fd2782, [%r1387];
	sub.f64 	%fd2783, %fd2782, %fd2780;
	mul.f64 	%fd2784, %fd2781, %fd2783;
	mul.f64 	%fd2785, %fd2784, 0d3FE0000000000000;
	fma.rn.f64 	%fd2786, %fd2784, %fd2785, %fd2994;
	ld.global.nc.f64 	%fd2787, [%rd268+24];
	ld.global.nc.f64 	%fd2788, [%rd268+32];
	ld.global.nc.u32 	%r1388, [%rd268+40];
	shl.b32 	%r1389, %r1388, 3;
	add.s32 	%r1390, %r1287, %r1389;
	ld.shared.f64 	%fd2789, [%r1390];
	sub.f64 	%fd2790, %fd2789, %fd2787;
	mul.f64 	%fd2791, %fd2788, %fd2790;
	mul.f64 	%fd2792, %fd2791, 0d3FE0000000000000;
	fma.rn.f64 	%fd2793, %fd2791, %fd2792, %fd2786;
	ld.global.nc.f64 	%fd2794, [%rd268+48];
	ld.global.nc.f64 	%fd2795, [%rd268+56];
	ld.global.nc.u32 	%r1391, [%rd268+64];
	shl.b32 	%r1392, %r1391, 3;
	add.s32 	%r1393, %r1287, %r1392;
	ld.shared.f64 	%fd2796, [%r1393];
	sub.f64 	%fd2797, %fd2796, %fd2794;
	mul.f64 	%fd2798, %fd2795, %fd2797;
	mul.f64 	%fd2799, %fd2798, 0d3FE0000000000000;
	fma.rn.f64 	%fd2800, %fd2798, %fd2799, %fd2793;
	ld.global.nc.f64 	%fd2801, [%rd268+72];
	ld.global.nc.f64 	%fd2802, [%rd268+80];
	ld.global.nc.u32 	%r1394, [%rd268+88];
	shl.b32 	%r1395, %r1394, 3;
	add.s32 	%r1396, %r1287, %r1395;
	ld.shared.f64 	%fd2803, [%r1396];
	sub.f64 	%fd2804, %fd2803, %fd2801;
	mul.f64 	%fd2805, %fd2802, %fd2804;
	mul.f64 	%fd2806, %fd2805, 0d3FE0000000000000;
	fma.rn.f64 	%fd2994, %fd2805, %fd2806, %fd2800;
	add.s32 	%r1538, %r1538, 4;
$L__BB3_465:
	setp.eq.s32 	%p780, %r369, 0;
	@%p780 bra 	$L__BB3_470;
	setp.eq.s32 	%p781, %r369, 1;
	@%p781 bra 	$L__BB3_468;
	mul.wide.u32 	%rd269, %r1538, 24;
	add.s64 	%rd270, %rd10, %rd269;
	ld.global.nc.f64 	%fd2808, [%rd270];
	ld.global.nc.f64 	%fd2809, [%rd270+8];
	ld.global.nc.u32 	%r1397, [%rd270+16];
	shl.b32 	%r1398, %r1397, 3;
	add.s32 	%r1400, %r1287, %r1398;
	ld.shared.f64 	%fd2810, [%r1400];
	sub.f64 	%fd2811, %fd2810, %fd2808;
	mul.f64 	%fd2812, %fd2809, %fd2811;
	mul.f64 	%fd2813, %fd2812, 0d3FE0000000000000;
	fma.rn.f64 	%fd2814, %fd2812, %fd2813, %fd2994;
	ld.global.nc.f64 	%fd2815, [%rd270+24];
	ld.global.nc.f64 	%fd2816, [%rd270+32];
	ld.global.nc.u32 	%r1401, [%rd270+40];
	shl.b32 	%r1402, %r1401, 3;
	add.s32 	%r1403, %r1287, %r1402;
	ld.shared.f64 	%fd2817, [%r1403];
	sub.f64 	%fd2818, %fd2817, %fd2815;
	mul.f64 	%fd2819, %fd2816, %fd2818;
	mul.f64 	%fd2820, %fd2819, 0d3FE0000000000000;
	fma.rn.f64 	%fd2994, %fd2819, %fd2820, %fd2814;
	add.s32 	%r1538, %r1538, 2;
$L__BB3_468:
	ld.param.u32 	%r1429, [unbinned_batch_nll_only_param_15];
	and.b32  	%r1404, %r1429, 1;
	setp.eq.b32 	%p782, %r1404, 1;
	not.pred 	%p783, %p782;
	@%p783 bra 	$L__BB3_470;
	mul.wide.u32 	%rd271, %r1538, 24;
	add.s64 	%rd272, %rd10, %rd271;
	ld.global.nc.f64 	%fd2821, [%rd272];
	ld.global.nc.f64 	%fd2822, [%rd272+8];
	ld.global.nc.u32 	%r1405, [%rd272+16];
	shl.b32 	%r1406, %r1405, 3;
	add.s32 	%r1408, %r1287, %r1406;
	ld.shared.f64 	%fd2823, [%r1408];
	sub.f64 	%fd2824, %fd2823, %fd2821;
	mul.f64 	%fd2825, %fd2822, %fd2824;
	mul.f64 	%fd2826, %fd2825, 0d3FE0000000000000;
	fma.rn.f64 	%fd2994, %fd2825, %fd2826, %fd2994;
$L__BB3_470:
	ld.param.f64 	%fd2828, [unbinned_batch_nll_only_param_16];
	ld.param.u64 	%rd284, [unbinned_batch_nll_only_param_10];
	mov.u32 	%r1409, %ctaid.x;
	add.f64 	%fd2827, %fd2828, %fd2994;
	cvta.to.global.u64 	%rd273, %rd284;
	mul.wide.u32 	%rd274, %r1409, 8;
	add.s64 	%rd275, %rd273, %rd274;
	st.global.f64 	[%rd275], %fd2827;
$L__BB3_471:
	ret;
$L__BB3_472:
	add.s32 	%r1226, %r1514, -1;
	mul.wide.u32 	%rd238, %r1226, 8;
	add.s64 	%rd239, %rd7, %rd238;
	ld.global.nc.f64 	%fd2958, [%rd239+8];
	bra.uni 	$L__BB3_378;

}
	// .globl	unbinned_toy_counts
.visible .entry unbinned_toy_counts(
	.param .u64 .ptr .align 1 unbinned_toy_counts_param_0,
	.param .u64 .ptr .align 1 unbinned_toy_counts_param_1,
	.param .u64 .ptr .align 1 unbinned_toy_counts_param_2,
	.param .u32 unbinned_toy_counts_param_3,
	.param .u32 unbinned_toy_counts_param_4,
	.param .u32 unbinned_toy_counts_param_5,
	.param .u64 unbinned_toy_counts_param_6,
	.param .u64 .ptr .align 1 unbinned_toy_counts_param_7
)
{
	.reg .pred 	%p<119>;
	.reg .b32 	%r<237>;
	.reg .b32 	%f<7>;
	.reg .b64 	%rd<80>;
	.reg .b64 	%fd<447>;

	ld.param.u64 	%rd14, [unbinned_toy_counts_param_0];
	ld.param.u64 	%rd10, [unbinned_toy_counts_param_1];
	ld.param.u64 	%rd11, [unbinned_toy_counts_param_2];
	ld.param.u32 	%r72, [unbinned_toy_counts_param_3];
	ld.param.u32 	%r73, [unbinned_toy_counts_param_4];
	ld.param.u32 	%r74, [unbinned_toy_counts_param_5];
	ld.param.u64 	%rd12, [unbinned_toy_counts_param_6];
	cvta.to.global.u64 	%rd1, %rd14;
	mov.u32 	%r75, %ctaid.x;
	mov.u32 	%r76, %ntid.x;
	mov.u32 	%r77, %tid.x;
	mad.lo.s32 	%r1, %r75, %r76, %r77;
	setp.ge.u32 	%p1, %r1, %r74;
	@%p1 bra 	$L__BB4_81;
	setp.eq.s32 	%p2, %r72, 0;
	mov.f64 	%fd436, 0d0000000000000000;
	@%p2 bra 	$L__BB4_48;
	mov.b32 	%r79, 1127219200;
	mov.b32 	%r80, -2147483648;
	mov.b64 	%fd1, {%r80, %r79};
	cvta.to.global.u64 	%rd2, %rd10;
	cvta.to.global.u64 	%rd3, %rd11;
	mov.f64 	%fd436, 0d0000000000000000;
	mov.b32 	%r216, 0;
$L__BB4_3:
	mul.wide.u32 	%rd15, %r216, 48;
	add.s64 	%rd16, %rd2, %rd15;
	ld.global.nc.f64 	%fd435, [%rd16];
	ld.global.nc.u32 	%r81, [%rd16+12];
	ld.global.nc.u32 	%r3, [%rd16+28];
	ld.global.nc.v2.u32 	{%r217, %r5}, [%rd16+32];
	setp.eq.s32 	%p3, %r81, 0;
	@%p3 bra 	$L__BB4_9;
	setp.eq.s32 	%p4, %r81, 2;
	@%p4 bra 	$L__BB4_7;
	setp.ne.s32 	%p5, %r81, 1;
	@%p5 bra 	$L__BB4_8;
	mul.wide.u32 	%rd19, %r3, 8;
	add.s64 	%rd20, %rd1, %rd19;
	ld.global.nc.f64 	%fd435, [%rd20];
	bra.uni 	$L__BB4_9;
$L__BB4_7:
	mul.wide.u32 	%rd17, %r3, 8;
	add.s64 	%rd18, %rd1, %rd17;
	ld.global.nc.f64 	%fd93, [%rd18];
	mul.f64 	%fd435, %fd435, %fd93;
	bra.uni 	$L__BB4_9;
$L__BB4_8:
	mov.f64 	%fd435, 0d0000000000000000;
$L__BB4_9:
	add.s32 	%r82, %r5, %r217;
	setp.gt.u32 	%p6, %r82, %r73;
	setp.eq.s32 	%p7, %r5, 0;
	or.pred  	%p8, %p6, %p7;
	@%p8 bra 	$L__BB4_47;
	mov.b32 	%r218, 0;
$L__BB4_11:
	mul.wide.u32 	%rd21, %r217, 32;
	add.s64 	%rd22, %rd3, %rd21;
	ld.global.nc.v2.u32 	{%r84, %r85}, [%rd22];
	ld.global.nc.u32 	%r8, [%rd22+8];
	ld.global.nc.f64 	%fd8, [%rd22+16];
	ld.global.nc.f64 	%fd427, [%rd22+24];
	mul.wide.u32 	%rd23, %r85, 8;
	add.s64 	%rd24, %rd1, %rd23;
	ld.global.nc.f64 	%fd10, [%rd24];
	setp.eq.s32 	%p9, %r84, 1;
	mov.f64 	%fd434, 0d3FF0000000000000;
	@%p9 bra 	$L__BB4_35;
	setp.ne.s32 	%p10, %r84, 0;
	@%p10 bra 	$L__BB4_46;
	mov.b64 	%rd33, %fd8;
	setp.lt.s64 	%p38, %rd33, 0;
	and.b64  	%rd34, %rd33, 9223372036854775807;
	add.s64 	%rd35, %rd34, -4503599627370496;
	setp.lt.u64 	%p39, %rd35, 9214364837600034816;
	and.pred  	%p40, %p39, %p38;
	add.s64 	%rd36, %rd34, -1;
	setp.lt.u64 	%p41, %rd36, 4503599627370495;
	and.pred  	%p42, %p41, %p38;
	setp.eq.s64 	%p43, %rd34, 0;
	or.pred  	%p44, %p43, %p42;
	setp.eq.s64 	%p45, %rd34, 9218868437227405312;
	or.pred  	%p46, %p44, %p45;
	setp.gt.s64 	%p47, %rd34, 9218868437227405312;
	or.pred  	%p48, %p46, %p47;
	or.pred  	%p49, %p48, %p40;
	abs.f64 	%fd124, %fd427;
	setp.equ.f64 	%p50, %fd124, 0d7FF0000000000000;
	or.pred  	%p51, %p49, %p50;
	setp.leu.f64 	%p52, %fd427, 0d0000000000000000;
	or.pred  	%p53, %p51, %p52;
	abs.f64 	%fd126, %fd10;
	setp.equ.f64 	%p54, %fd126, 0d7FF0000000000000;
	or.pred  	%p55, %p53, %p54;
	@%p55 bra 	$L__BB4_46;
	setp.ltu.f64 	%p56, %fd10, 0d0000000000000000;
	@%p56 bra 	$L__BB4_25;
	{
	.reg .b32 %temp; 
	mov.b64 	{%temp, %r219}, %fd427;
	}
	{
	.reg .b32 %temp; 
	mov.b64 	{%r220, %temp}, %fd427;
	}
	setp.gt.s32 	%p57, %r219, 1048575;
	mov.b32 	%r221, -1023;
	@%p57 bra 	$L__BB4_17;
	mul.f64 	%fd427, %fd427, 0d4350000000000000;
	{
	.reg .b32 %temp; 
	mov.b64 	{%temp, %r219}, %fd427;
	}
	{
	.reg .b32 %temp; 
	mov.b64 	{%r220, %temp}, %fd427;
	}
	mov.b32 	%r221, -1077;
$L__BB4_17:
	add.s32 	%r88, %r219, -1;
	setp.gt.u32 	%p58, %r88, 2146435070;
	@%p58 bra 	$L__BB4_21;
	shr.u32 	%r91, %r219, 20;
	add.s32 	%r222, %r221, %r91;
	and.b32  	%r92, %r219, 1048575;
	or.b32  	%r93, %r92, 1072693248;
	mov.b64 	%fd428, {%r220, %r93};
	setp.lt.u32 	%p60, %r93, 1073127583;
	@%p60 bra 	$L__BB4_20;
	{
	.reg .b32 %temp; 
	mov.b64 	{%r94, %temp}, %fd428;
	}
	{
	.reg .b32 %temp; 
	mov.b64 	{%temp, %r95}, %fd428;
	}
	add.s32 	%r96, %r95, -1048576;
	mov.b64 	%fd428, {%r94, %r96};
	add.s32 	%r222, %r222, 1;
$L__BB4_20:
	add.f64 	%fd129, %fd428, 0dBFF0000000000000;
	add.f64 	%fd130, %fd428, 0d3FF0000000000000;
	rcp.approx.ftz.f64 	%fd131, %fd130;
	neg.f64 	%fd132, %fd130;
	fma.rn.f64 	%fd133, %fd132, %fd131, 0d3FF0000000000000;
	fma.rn.f64 	%fd134, %fd133, %fd133, %fd133;
	fma.rn.f64 	%fd135, %fd134, %fd131, %fd131;
	mul.f64 	%fd136, %fd129, %fd135;
	fma.rn.f64 	%fd137, %fd129, %fd135, %fd136;
	mul.f64 	%fd138, %fd137, %fd137;
	fma.rn.f64 	%fd139, %fd138, 0d3EB1380B3AE80F1E, 0d3ED0EE258B7A8B04;
	fma.rn.f64 	%fd140, %fd139, %fd138, 0d3EF3B2669F02676F;
	fma.rn.f64 	%fd141, %fd140, %fd138, 0d3F1745CBA9AB0956;
	fma.rn.f64 	%fd142, %fd141, %fd138, 0d3F3C71C72D1B5154;
	fma.rn.f64 	%fd143, %fd142, %fd138, 0d3F624924923BE72D;
	fma.rn.f64 	%fd144, %fd143, %fd138, 0d3F8999999999A3C4;
	fma.rn.f64 	%fd145, %fd144, %fd138, 0d3FB5555555555554;
	sub.f64 	%fd146, %fd129, %fd137;
	add.f64 	%fd147, %fd146, %fd146;
	neg.f64 	%fd148, %fd137;
	fma.rn.f64 	%fd149, %fd148, %fd129, %fd147;
	mul.f64 	%fd150, %fd135, %fd149;
	mul.f64 	%fd151, %fd138, %fd145;
	fma.rn.f64 	%fd152, %fd151, %fd137, %fd150;
	xor.b32  	%r97, %r222, -2147483648;
	mov.b32 	%r98, 1127219200;
	mov.b64 	%fd153, {%r97, %r98};
	sub.f64 	%fd154, %fd153, %fd1;
	fma.rn.f64 	%fd155, %fd154, 0d3FE62E42FEFA39EF, %fd137;
	fma.rn.f64 	%fd156, %fd154, 0dBFE62E42FEFA39EF, %fd155;
	sub.f64 	%fd157, %fd156, %fd137;
	sub.f64 	%fd158, %fd152, %fd157;
	fma.rn.f64 	%fd159, %fd154, 0d3C7ABC9E3B39803F, %fd158;
	add.f64 	%fd429, %fd155, %fd159;
	bra.uni 	$L__BB4_22;
$L__BB4_21:
	fma.rn.f64 	%fd128, %fd427, 0d7FF0000000000000, 0d7FF0000000000000;
	{
	.reg .b32 %temp; 
	mov.b64 	{%temp, %r89}, %fd427;
	}
	and.b32  	%r90, %r89, 2147483647;
	setp.eq.s32 	%p59, %r90, 0;
	selp.f64 	%fd429, 0dFFF0000000000000, %fd128, %p59;
$L__BB4_22:
	mul.f64 	%fd19, %fd10, %fd429;
	fma.rn.f64 	%fd160, %fd19, 0d3FF71547652B82FE, 0d4338000000000000;
	{
	.reg .b32 %temp; 
	mov.b64 	{%r19, %temp}, %fd160;
	}
	mov.f64 	%fd161, 0dC338000000000000;
	add.rn.f64 	%fd162, %fd160, %fd161;
	fma.rn.f64 	%fd163, %fd162, 0dBFE62E42FEFA39EF, %fd19;
	fma.rn.f64 	%fd164, %fd162, 0dBC7ABC9E3B39803F, %fd163;
	fma.rn.f64 	%fd165, %fd164, 0d3E5ADE1569CE2BDF, 0d3E928AF3FCA213EA;
	fma.rn.f64 	%fd166, %fd165, %fd164, 0d3EC71DEE62401315;
	fma.rn.f64 	%fd167, %fd166, %fd164, 0d3EFA01997C89EB71;
	fma.rn.f64 	%fd168, %fd167, %fd164, 0d3F2A01A014761F65;
	fma.rn.f64 	%fd169, %fd168, %fd164, 0d3F56C16C1852B7AF;
	fma.rn.f64 	%fd170, %fd169, %fd164, 0d3F81111111122322;
	fma.rn.f64 	%fd171, %fd170, %fd164, 0d3FA55555555502A1;
	fma.rn.f64 	%fd172, %fd171, %fd164, 0d3FC5555555555511;
	fma.rn.f64 	%fd173, %fd172, %fd164, 0d3FE000000000000B;
	fma.rn.f64 	%fd174, %fd173, %fd164, 0d3FF0000000000000;
	fma.rn.f64 	%fd175, %fd174, %fd164, 0d3FF0000000000000;
	{
	.reg .b32 %temp; 
	mov.b64 	{%r20, %temp}, %fd175;
	}
	{
	.reg .b32 %temp; 
	mov.b64 	{%temp, %r21}, %fd175;
	}
	shl.b32 	%r99, %r19, 20;
	add.s32 	%r100, %r99, %r21;
	mov.b64 	%fd434, {%r20, %r100};
	{
	.reg .b32 %temp; 
	mov.b64 	{%temp, %r101}, %fd19;
	}
	mov.b32 	%f4, %r101;
	abs.f32 	%f1, %f4;
	setp.lt.f32 	%p61, %f1, 0f4086232B;
	@%p61 bra 	$L__BB4_46;
	setp.lt.f64 	%p62, %fd19, 0d0000000000000000;
	add.f64 	%fd176, %fd19, 0d7FF0000000000000;
	selp.f64 	%fd434, 0d0000000000000000, %fd176, %p62;
	setp.geu.f32 	%p63, %f1, 0f40874800;
	@%p63 bra 	$L__BB4_46;
	shr.u32 	%r102, %r19, 31;
	add.s32 	%r103, %r19, %r102;
	shr.s32 	%r104, %r103, 1;
	shl.b32 	%r105, %r104, 20;
	add.s32 	%r106, %r21, %r105;
	mov.b64 	%fd177, {%r20, %r106};
	sub.s32 	%r107, %r19, %r104;
	shl.b32 	%r108, %r107, 20;
	add.s32 	%r109, %r108, 1072693248;
	mov.b32 	%r110, 0;
	mov.b64 	%fd178, {%r110, %r109};
	mul.f64 	%fd434, %fd178, %fd177;
	bra.uni 	$L__BB4_46;
$L__BB4_25:
	{
	.reg .b32 %temp; 
	mov.b64 	{%temp, %r223}, %fd8;
	}
	{
	.reg .b32 %temp; 
	mov.b64 	{%r224, %temp}, %fd8;
	}
	setp.gt.s32 	%p64, %r223, 1048575;
	mov.b32 	%r225, -1023;
	@%p64 bra 	$L__BB4_27;
	mul.f64 	%fd8, %fd8, 0d4350000000000000;
	{
	.reg .b32 %temp; 
	mov.b64 	{%temp, %r223}, %fd8;
	}
	{
	.reg .b32 %temp; 
	mov.b64 	{%r224, %temp}, %fd8;
	}
	mov.b32 	%r225, -1077;
$L__BB4_27:
	add.s32 	%r113, %r223, -1;
	setp.gt.u32 	%p65, %r113, 2146435070;
	@%p65 bra 	$L__BB4_31;
	shr.u32 	%r116, %r223, 20;
	add.s32 	%r226, %r225, %r116;
	and.b32  	%r117, %r223, 1048575;
	or.b32  	%r118, %r117, 1072693248;
	mov.b64 	%fd431, {%r224, %r118};
	setp.lt.u32 	%p67, %r118, 1073127583;
	@%p67 bra 	$L__BB4_30;
	{
	.reg .b32 %temp; 
	mov.b64 	{%r119, %temp}, %fd431;
	}
	{
	.reg .b32 %temp; 
	mov.b64 	{%temp, %r120}, %fd431;
	}
	add.s32 	%r121, %r120, -1048576;
	mov.b64 	%fd431, {%r119, %r121};
	add.s32 	%r226, %r226, 1;
$L__BB4_30:
	add.f64 	%fd180, %fd431, 0dBFF0000000000000;
	add.f64 	%fd181, %fd431, 0d3FF0000000000000;
	rcp.approx.ftz.f64 	%fd182, %fd181;
	neg.f64 	%fd183, %fd181;
	fma.rn.f64 	%fd184, %fd183, %fd182, 0d3FF0000000000000;
	fma.rn.f64 	%fd185, %fd184, %fd184, %fd184;
	fma.rn.f64 	%fd186, %fd185, %fd182, %fd182;
	mul.f64 	%fd187, %fd180, %fd186;
	fma.rn.f64 	%fd188, %fd180, %fd186, %fd187;
	mul.f64 	%fd189, %fd188, %fd188;
	fma.rn.f64 	%fd190, %fd189, 0d3EB1380B3AE80F1E, 0d3ED0EE258B7A8B04;
	fma.rn.f64 	%fd191, %fd190, %fd189, 0d3EF3B2669F02676F;
	fma.rn.f64 	%fd192, %fd191, %fd189, 0d3F1745CBA9AB0956;
	fma.rn.f64 	%fd193, %fd192, %fd189, 0d3F3C71C72D1B5154;
	fma.rn.f64 	%fd194, %fd193, %fd189, 0d3F624924923BE72D;
	fma.rn.f64 	%fd195, %fd194, %fd189, 0d3F8999999999A3C4;
	fma.rn.f64 	%fd196, %fd195, %fd189, 0d3FB5555555555554;
	sub.f64 	%fd197, %fd180, %fd188;
	add.f64 	%fd198, %fd197, %fd197;
	neg.f64 	%fd199, %fd188;
	fma.rn.f64 	%fd200, %fd199, %fd180, %fd198;
	mul.f64 	%fd201, %fd186, %fd200;
	mul.f64 	%fd202, %fd189, %fd196;
	fma.rn.f64 	%fd203, %fd202, %fd188, %fd201;
	xor.b32  	%r122, %r226, -2147483648;
	mov.b32 	%r123, 1127219200;
	mov.b64 	%fd204, {%r122, %r123};
	sub.f64 	%fd205, %fd204, %fd1;
	fma.rn.f64 	%fd206, %fd205, 0d3FE62E42FEFA39EF, %fd188;
	fma.rn.f64 	%fd207, %fd205, 0dBFE62E42FEFA39EF, %fd206;
	sub.f64 	%fd208, %fd207, %fd188;
	sub.f64 	%fd209, %fd203, %fd208;
	fma.rn.f64 	%fd210, %fd205, 0d3C7ABC9E3B39803F, %fd209;
	add.f64 	%fd432, %fd206, %fd210;
	bra.uni 	$L__BB4_32;
$L__BB4_31:
	fma.rn.f64 	%fd179, %fd8, 0d7FF0000000000000, 0d7FF0000000000000;
	{
	.reg .b32 %temp; 
	mov.b64 	{%temp, %r114}, %fd8;
	}
	and.b32  	%r115, %r114, 2147483647;
	setp.eq.s32 	%p66, %r115, 0;
	selp.f64 	%fd432, 0dFFF0000000000000, %fd179, %p66;
$L__BB4_32:
	neg.f64 	%fd211, %fd10;
	mul.f64 	%fd31, %fd432, %fd211;
	fma.rn.f64 	%fd212, %fd31, 0d3FF71547652B82FE, 0d4338000000000000;
	{
	.reg .b32 %temp; 
	mov.b64 	{%r32, %temp}, %fd212;
	}
	mov.f64 	%fd213, 0dC338000000000000;
	add.rn.f64 	%fd214, %fd212, %fd213;
	fma.rn.f64 	%fd215, %fd214, 0dBFE62E42FEFA39EF, %fd31;
	fma.rn.f64 	%fd216, %fd214, 0dBC7ABC9E3B39803F, %fd215;
	fma.rn.f64 	%fd217, %fd216, 0d3E5ADE1569CE2BDF, 0d3E928AF3FCA213EA;
	fma.rn.f64 	%fd218, %fd217, %fd216, 0d3EC71DEE62401315;
	fma.rn.f64 	%fd219, %fd218, %fd216, 0d3EFA01997C89EB71;
	fma.rn.f64 	%fd220, %fd219, %fd216, 0d3F2A01A014761F65;
	fma.rn.f64 	%fd221, %fd220, %fd216, 0d3F56C16C1852B7AF;
	fma.rn.f64 	%fd222, %fd221, %fd216, 0d3F81111111122322;
	fma.rn.f64 	%fd223, %fd222, %fd216, 0d3FA55555555502A1;
	fma.rn.f64 	%fd224, %fd223, %fd216, 0d3FC5555555555511;
	fma.rn.f64 	%fd225, %fd224, %fd216, 0d3FE000000000000B;
	fma.rn.f64 	%fd226, %fd225, %fd216, 0d3FF0000000000000;
	fma.rn.f64 	%fd227, %fd226, %fd216, 0d3FF0000000000000;
	{
	.reg .b32 %temp; 
	mov.b64 	{%r33, %temp}, %fd227;
	}
	{
	.reg .b32 %temp; 
	mov.b64 	{%temp, %r34}, %fd227;
	}
	shl.b32 	%r124, %r32, 20;
	add.s32 	%r125, %r124, %r34;
	mov.b64 	%fd434, {%r33, %r125};
	{
	.reg .b32 %temp; 
	mov.b64 	{%temp, %r126}, %fd31;
	}
	mov.b32 	%f5, %r126;
	abs.f32 	%f2, %f5;
	setp.lt.f32 	%p68, %f2, 0f4086232B;
	@%p68 bra 	$L__BB4_46;
	setp.lt.f64 	%p69, %fd31, 0d0000000000000000;
	add.f64 	%fd228, %fd31, 0d7FF0000000000000;
	selp.f64 	%fd434, 0d0000000000000000, %fd228, %p69;
	setp.geu.f32 	%p70, %f2, 0f40874800;
	@%p70 bra 	$L__BB4_46;
	shr.u32 	%r127, %r32, 31;
	add.s32 	%r128, %r32, %r127;
	shr.s32 	%r129, %r128, 1;
	shl.b32 	%r130, %r129, 20;
	add.s32 	%r131, %r34, %r130;
	mov.b64 	%fd229, {%r33, %r131};
	sub.s32 	%r132, %r32, %r129;
	shl.b32 	%r133, %r132, 20;
	add.s32 	%r134, %r133, 1072693248;
	mov.b32 	%r135, 0;
	mov.b64 	%fd230, {%r135, %r134};
	mul.f64 	%fd434, %fd230, %fd229;
	bra.uni 	$L__BB4_46;
$L__BB4_35:
	mov.b64 	%rd25, %fd8;
	setp.lt.s64 	%p11, %rd25, 0;
	and.b64  	%rd26, %rd25, 9223372036854775807;
	add.s64 	%rd27, %rd26, -4503599627370496;
	setp.lt.u64 	%p12, %rd27, 9214364837600034816;
	and.pred  	%p13, %p12, %p11;
	add.s64 	%rd28, %rd26, -1;
	setp.lt.u64 	%p14, %rd28, 4503599627370495;
	and.pred  	%p15, %p14, %p11;
	setp.eq.s64 	%p16, %rd26, 0;
	or.pred  	%p17, %p16, %p15;
	setp.eq.s64 	%p18, %rd26, 9218868437227405312;
	or.pred  	%p19, %p17, %p18;
	setp.gt.s64 	%p20, %rd26, 9218868437227405312;
	or.pred  	%p21, %p19, %p20;
	or.pred  	%p22, %p21, %p13;
	abs.f64 	%fd97, %fd427;
	setp.equ.f64 	%p23, %fd97, 0d7FF0000000000000;
	or.pred  	%p24, %p22, %p23;
	setp.leu.f64 	%p25, %fd427, 0d0000000000000000;
	or.pred  	%p26, %p24, %p25;
	abs.f64 	%fd99, %fd10;
	setp.equ.f64 	%p27, %fd99, 0d7FF0000000000000;
	or.pred  	%p28, %p26, %p27;
	@%p28 bra 	$L__BB4_46;
	setp.ne.s32 	%p29, %r8, 0;
	@%p29 bra 	$L__BB4_40;
	setp.ltu.f64 	%p32, %fd10, 0d0000000000000000;
	@%p32 bra 	$L__BB4_39;
	add.f64 	%fd114, %fd427, 0dBFF0000000000000;
	mul.f64 	%fd433, %fd114, %fd10;
	bra.uni 	$L__BB4_45;
$L__BB4_39:
	mov.f64 	%fd115, 0d3FF0000000000000;
	sub.f64 	%fd116, %fd115, %fd8;
	mul.f64 	%fd433, %fd116, %fd10;
	bra.uni 	$L__BB4_45;
$L__BB4_40:
	add.f64 	%fd37, %fd427, 0dBFF0000000000000;
	mov.f64 	%fd101, 0d3FF0000000000000;
	sub.f64 	%fd38, %fd101, %fd8;
	setp.leu.f64 	%p30, %fd10, 0d3FF0000000000000;
	@%p30 bra 	$L__BB4_42;
	mul.f64 	%fd433, %fd37, %fd10;
	bra.uni 	$L__BB4_45;
$L__BB4_42:
	setp.geu.f64 	%p31, %fd10, 0dBFF0000000000000;
	@%p31 bra 	$L__BB4_44;
	mul.f64 	%fd433, %fd38, %fd10;
	bra.uni 	$L__BB4_45;
$L__BB4_44:
	add.f64 	%fd102, %fd38, %fd37;
	mul.f64 	%fd103, %fd102, 0d3FE0000000000000;
	sub.f64 	%fd104, %fd37, %fd38;
	mul.f64 	%fd105, %fd104, 0d3FB0000000000000;
	mul.f64 	%fd106, %fd10, %fd10;
	mul.f64 	%fd107, %fd10, %fd106;
	mul.f64 	%fd108, %fd106, %fd106;
	mul.f64 	%fd109, %fd107, %fd107;
	mul.f64 	%fd110, %fd108, 0dC024000000000000;
	fma.rn.f64 	%fd111, %fd109, 0d4008000000000000, %fd110;
	fma.rn.f64 	%fd112, %fd106, 0d402E000000000000, %fd111;
	mul.f64 	%fd113, %fd105, %fd112;
	fma.rn.f64 	%fd433, %fd10, %fd103, %fd113;
$L__BB4_45:
	add.f64 	%fd117, %fd433, 0d3FF0000000000000;
	mov.b64 	%rd29, %fd117;
	setp.eq.s64 	%p33, %rd29, 0;
	and.b64  	%rd30, %rd29, 9223372036854775807;
	add.s64 	%rd31, %rd30, -1;
	setp.lt.u64 	%p34, %rd31, 4503599627370495;
	add.s64 	%rd32, %rd30, -4503599627370496;
	setp.lt.u64 	%p35, %rd32, 9214364837600034816;
	setp.lt.s64 	%p36, %rd29, 0;
	selp.f64 	%fd118, 0d0010000000000000, %fd117, %p36;
	selp.f64 	%fd119, %fd118, %fd117, %p35;
	setp.gt.s64 	%p37, %rd30, 9218868437227405311;
	selp.f64 	%fd120, 0d0010000000000000, %fd119, %p37;
	selp.f64 	%fd121, 0d0010000000000000, %fd120, %p36;
	selp.f64 	%fd122, %fd121, %fd120, %p34;
	selp.f64 	%fd434, 0d0010000000000000, %fd122, %p33;
$L__BB4_46:
	mul.f64 	%fd435, %fd435, %fd434;
	add.s32 	%r218, %r218, 1;
	add.s32 	%r217, %r217, 1;
	setp.gt.u32 	%p71, %r5, %r218;
	@%p71 bra 	$L__BB4_11;
$L__BB4_47:
	mov.b64 	%rd37, %fd435;
	and.b64  	%rd38, %rd37, 9223372036854775807;
	add.s64 	%rd39, %rd38, -1;
	setp.lt.u64 	%p72, %rd39, 4503599627370495;
	add.s64 	%rd40, %rd38, -4503599627370496;
	setp.lt.u64 	%p73, %rd40, 9214364837600034816;
	setp.lt.s64 	%p74, %rd37, 0;
	selp.f64 	%fd231, 0d0000000000000000, %fd435, %p74;
	selp.f64 	%fd232, %fd231, %fd435, %p73;
	setp.gt.s64 	%p75, %rd38, 9218868437227405311;
	selp.f64 	%fd233, 0d0000000000000000, %fd232, %p75;
	selp.f64 	%fd234, 0d0000000000000000, %fd233, %p74;
	selp.f64 	%fd235, %fd234, %fd233, %p72;
	add.f64 	%fd436, %fd436, %fd235;
	add.s32 	%r216, %r216, 1;
	setp.ne.s32 	%p76, %r216, %r72;
	@%p76 bra 	$L__BB4_3;
$L__BB4_48:
	cvt.u64.u32 	%rd4, %r1;
	add.s64 	%rd41, %rd12, %rd4;
	xor.b64  	%rd79, %rd41, 7640891576956012809;
	mov.b64 	%rd42, %fd436;
	setp.lt.s64 	%p77, %rd42, 0;
	and.b64  	%rd43, %rd42, 9223372036854775807;
	add.s64 	%rd44, %rd43, -4503599627370496;
	setp.lt.u64 	%p78, %rd44, 9214364837600034816;
	and.pred  	%p79, %p78, %p77;
	add.s64 	%rd45, %rd43, -1;
	setp.lt.u64 	%p80, %rd45, 4503599627370495;
	and.pred  	%p81, %p80, %p77;
	setp.eq.s64 	%p82, %rd43, 0;
	or.pred  	%p83, %p82, %p81;
	setp.eq.s64 	%p84, %rd43, 9218868437227405312;
	or.pred  	%p85, %p83, %p84;
	setp.gt.s64 	%p86, %rd43, 9218868437227405312;
	or.pred  	%p87, %p85, %p86;
	or.pred  	%p88, %p87, %p79;
	mov.b32 	%r236, 0;
	@%p88 bra 	$L__BB4_80;
	setp.geu.f64 	%p89, %fd436, 0d4024000000000000;
	@%p89 bra 	$L__BB4_55;
	neg.f64 	%fd399, %fd436;
	fma.rn.f64 	%fd400, %fd436, 0dBFF71547652B82FE, 0d4338000000000000;
	{
	.reg .b32 %temp; 
	mov.b64 	{%r38, %temp}, %fd400;
	}
	mov.f64 	%fd401, 0dC338000000000000;
	add.rn.f64 	%fd402, %fd400, %fd401;
	fma.rn.f64 	%fd403, %fd402, 0dBFE62E42FEFA39EF, %fd399;
	fma.rn.f64 	%fd404, %fd402, 0dBC7ABC9E3B39803F, %fd403;
	fma.rn.f64 	%fd405, %fd404, 0d3E5ADE1569CE2BDF, 0d3E928AF3FCA213EA;
	fma.rn.f64 	%fd406, %fd405, %fd404, 0d3EC71DEE62401315;
	fma.rn.f64 	%fd407, %fd406, %fd404, 0d3EFA01997C89EB71;
	fma.rn.f64 	%fd408, %fd407, %fd404, 0d3F2A01A014761F65;
	fma.rn.f64 	%fd409, %fd408, %fd404, 0d3F56C16C1852B7AF;
	fma.rn.f64 	%fd410, %fd409, %fd404, 0d3F81111111122322;
	fma.rn.f64 	%fd411, %fd410, %fd404, 0d3FA55555555502A1;
	fma.rn.f64 	%fd412, %fd411, %fd404, 0d3FC5555555555511;
	fma.rn.f64 	%fd413, %fd412, %fd404, 0d3FE000000000000B;
	fma.rn.f64 	%fd414, %fd413, %fd404, 0d3FF0000000000000;
	fma.rn.f64 	%fd415, %fd414, %fd404, 0d3FF0000000000000;
	{
	.reg .b32 %temp; 
	mov.b64 	{%r39, %temp}, %fd415;
	}
	{
	.reg .b32 %temp; 
	mov.b64 	{%temp, %r40}, %fd415;
	}
	shl.b32 	%r203, %r38, 20;
	add.s32 	%r204, %r203, %r40;
	mov.b64 	%fd437, {%r39, %r204};
	{
	.reg .b32 %temp; 
	mov.b64 	{%temp, %r205}, %fd399;
	}
	mov.b32 	%f6, %r205;
	abs.f32 	%f3, %f6;
	setp.lt.f32 	%p116, %f3, 0f4086232B;
	@%p116 bra 	$L__BB4_53;
	setp.geu.f32 	%p117, %f3, 0f40874800;
	mov.f64 	%fd437, 0d0000000000000000;
	@%p117 bra 	$L__BB4_53;
	shr.u32 	%r206, %r38, 31;
	add.s32 	%r207, %r38, %r206;
	shr.s32 	%r208, %r207, 1;
	shl.b32 	%r209, %r208, 20;
	add.s32 	%r210, %r40, %r209;
	mov.b64 	%fd417, {%r39, %r210};
	sub.s32 	%r211, %r38, %r208;
	shl.b32 	%r212, %r211, 20;
	add.s32 	%r213, %r212, 1072693248;
	mov.b32 	%r214, 0;
	mov.b64 	%fd418, {%r214, %r213};
	mul.f64 	%fd437, %fd418, %fd417;
$L__BB4_53:
	mov.f64 	%fd438, 0d3FF0000000000000;
	mov.b32 	%r227, 0;
$L__BB4_54:
	mov.u32 	%r236, %r227;
	add.s32 	%r227, %r236, 1;
	add.s64 	%rd79, %rd79, -7046029254386353131;
	shr.u64 	%rd65, %rd79, 30;
	xor.b64  	%rd66, %rd65, %rd79;
	mul.lo.s64 	%rd67, %rd66, -4658895280553007687;
	shr.u64 	%rd68, %rd67, 27;
	xor.b64  	%rd69, %rd68, %rd67;
	mul.lo.s64 	%rd70, %rd69, -7723592293110705685;
	shr.u64 	%rd71, %rd70, 42;
	shr.u64 	%rd72, %rd70, 11;
	xor.b64  	%rd73, %rd71, %rd72;
	cvt.rn.f64.u64 	%fd420, %rd73;
	add.f64 	%fd421, %fd420, 0d3FE0000000000000;
	mul.f64 	%fd422, %fd421, 0d3CA0000000000000;
	mul.f64 	%fd438, %fd438, %fd422;
	setp.gt.f64 	%p118, %fd438, %fd437;
	@%p118 bra 	$L__BB4_54;
	bra.uni 	$L__BB4_80;
$L__BB4_55:
	sqrt.rn.f64 	%fd236, %fd436;
	fma.rn.f64 	%fd54, %fd236, 0d40043D70A3D70A3D, 0d3FEDCAC083126E98;
	fma.rn.f64 	%fd55, %fd54, 0d3F996D0917D6B65B, 0dBFAE353F7CED9168;
	add.f64 	%fd237, %fd54, 0dC00B333333333333;
	mov.f64 	%fd238, 0d3FF21FF2E48E8A72;
	div.rn.f64 	%fd239, %fd238, %fd237;
	add.f64 	%fd240, %fd239, 0d3FF1FB7E90FF9724;
	add.f64 	%fd241, %fd54, 0dC000000000000000;
	mov.f64 	%fd242, 0dC00CFAACD9E83E42;
	div.rn.f64 	%fd243, %fd242, %fd241;
	add.f64 	%fd56, %fd243, 0d3FEDAFB7E90FF972;
	add.f64 	%fd57, %fd55, %fd55;
	mov.b32 	%r137, 1127219200;
	mov.b32 	%r138, -2147483648;
	mov.b64 	%fd58, {%r138, %r137};
	{
	.reg .b32 %temp; 
	mov.b64 	{%temp, %r139}, %fd240;
	}
	{
	.reg .b32 %temp; 
	mov.b64 	{%r140, %temp}, %fd240;
	}
	setp.lt.s32 	%p90, %r139, 1048576;
	mul.f64 	%fd244, %fd240, 0d4350000000000000;
	{
	.reg .b32 %temp; 
	mov.b64 	{%temp, %r141}, %fd244;
	}
	{
	.reg .b32 %temp; 
	mov.b64 	{%r142, %temp}, %fd244;
	}
	{
	.reg .b32 %temp; 
	mov.b64 	{%temp, %r143}, %fd436;
	}
	{
	.reg .b32 %temp; 
	mov.b64 	{%r144, %temp}, %fd436;
	}
	setp.lt.s32 	%p91, %r143, 1048576;
	mul.f64 	%fd245, %fd436, 0d4350000000000000;
	{
	.reg .b32 %temp; 
	mov.b64 	{%temp, %r145}, %fd245;
	}
	{
	.reg .b32 %temp; 
	mov.b64 	{%r146, %temp}, %fd245;
	}
	selp.f64 	%fd246, %fd244, %fd240, %p90;
	selp.b32 	%r147, %r141, %r139, %p90;
	selp.b32 	%r148, %r142, %r140, %p90;
	add.s32 	%r43, %r147, -1;
	fma.rn.f64 	%fd247, %fd246, 0d7FF0000000000000, 0d7FF0000000000000;
	{
	.reg .b32 %temp; 
	mov.b64 	{%temp, %r149}, %fd246;
	}
	and.b32  	%r150, %r149, 2147483647;
	setp.eq.s32 	%p92, %r150, 0;
	selp.f64 	%fd59, 0dFFF0000000000000, %fd247, %p92;
	selp.b32 	%r151, -1077, -1023, %p90;
	shr.u32 	%r152, %r147, 20;
	add.s32 	%r44, %r151, %r152;
	and.b32  	%r153, %r147, 1048575;
	or.b32  	%r45, %r153, 1072693248;
	mov.b64 	%fd60, {%r148, %r45};
	{
	.reg .b32 %temp; 
	mov.b64 	{%r154, %temp}, %fd60;
	}
	{
	.reg .b32 %temp; 
	mov.b64 	{%temp, %r155}, %fd60;
	}
	add.s32 	%r156, %r155, -1048576;
	mov.b64 	%fd61, {%r154, %r156};
	selp.f64 	%fd248, %fd245, %fd436, %p91;
	selp.b32 	%r157, %r145, %r143, %p91;
	selp.b32 	%r158, %r146, %r144, %p91;
	add.s32 	%r46, %r157, -1;
	fma.rn.f64 	%fd249, %fd248, 0d7FF0000000000000, 0d7FF0000000000000;
	{
	.reg .b32 %temp; 
	mov.b64 	{%temp, %r159}, %fd248;
	}
	and.b32  	%r160, %r159, 2147483647;
	setp.eq.s32 	%p93, %r160, 0;
	selp.f64 	%fd62, 0dFFF0000000000000, %fd249, %p93;
	selp.b32 	%r161, -1077, -1023, %p91;
	shr.u32 	%r162, %r157, 20;
	add.s32 	%r47, %r161, %r162;
	and.b32  	%r163, %r157, 1048575;
	or.b32  	%r48, %r163, 1072693248;
	mov.b64 	%fd63, {%r158, %r48};
	{
	.reg .b32 %temp; 
	mov.b64 	{%r164, %temp}, %fd63;
	}
	{
	.reg .b32 %temp; 
	mov.b64 	{%temp, %r165}, %fd63;
	}
	add.s32 	%r166, %r165, -1048576;
	mov.b64 	%fd64, {%r164, %r166};
$L__BB4_56:
	add.s64 	%rd46, %rd79, -7046029254386353131;
	shr.u64 	%rd47, %rd46, 30;
	xor.b64  	%rd48, %rd47, %rd46;
	mul.lo.s64 	%rd49, %rd48, -4658895280553007687;
	shr.u64 	%rd50, %rd49, 27;
	xor.b64  	%rd51, %rd50, %rd49;
	mul.lo.s64 	%rd52, %rd51, -7723592293110705685;
	shr.u64 	%rd53, %rd52, 42;
	shr.u64 	%rd54, %rd52, 11;
	xor.b64  	%rd55, %rd53, %rd54;
	cvt.rn.f64.u64 	%fd250, %rd55;
	add.f64 	%fd251, %fd250, 0d3FE0000000000000;
	fma.rn.f64 	%fd65, %fd251, 0d3CA0000000000000, 0dBFE0000000000000;
	add.s64 	%rd79, %rd79, 4354685564936845354;
	shr.u64 	%rd56, %rd79, 30;
	xor.b64  	%rd57, %rd56, %rd79;
	mul.lo.s64 	%rd58, %rd57, -4658895280553007687;
	shr.u64 	%rd59, %rd58, 27;
	xor.b64  	%rd60, %rd59, %rd58;
	mul.lo.s64 	%rd61, %rd60, -7723592293110705685;
	shr.u64 	%rd62, %rd61, 42;
	shr.u64 	%rd63, %rd61, 11;
	xor.b64  	%rd64, %rd62, %rd63;
	cvt.rn.f64.u64 	%fd252, %rd64;
	add.f64 	%fd253, %fd252, 0d3FE0000000000000;
	mul.f64 	%fd439, %fd253, 0d3CA0000000000000;
	abs.f64 	%fd254, %fd65;
	mov.f64 	%fd255, 0d3FE0000000000000;
	sub.f64 	%fd67, %fd255, %fd254;
	setp.leu.f64 	%p94, %fd67, 0d0000000000000000;
	@%p94 bra 	$L__BB4_56;
	div.rn.f64 	%fd256, %fd57, %fd67;
	add.f64 	%fd257, %fd54, %fd256;
	fma.rn.f64 	%fd258, %fd65, %fd257, %fd436;
	add.f64 	%fd259, %fd258, 0d3FDB851EB851EB85;
	cvt.rmi.f64.f64 	%fd260, %fd259;
	cvt.rzi.s32.f64 	%r236, %fd260;
	setp.ltu.f64 	%p95, %fd67, 0d3FB1EB851EB851EC;
	setp.gtu.f64 	%p96, %fd439, %fd56;
	or.pred  	%p97, %p95, %p96;
	@%p97 bra 	$L__BB4_59;
	max.s32 	%r236, %r236, 0;
	bra.uni 	$L__BB4_80;
$L__BB4_59:
	setp.lt.s32 	%p98, %r236, 0;
	@%p98 bra 	$L__BB4_56;
	setp.lt.f64 	%p99, %fd67, 0d3F8A9FBE76C8B439;
	setp.gt.f64 	%p100, %fd439, %fd67;
	and.pred  	%p101, %p99, %p100;
	@%p101 bra 	$L__BB4_56;
	{
	.reg .b32 %temp; 
	mov.b64 	{%temp, %r228}, %fd439;
	}
	{
	.reg .b32 %temp; 
	mov.b64 	{%r229, %temp}, %fd439;
	}
	setp.gt.s32 	%p102, %r228, 1048575;
	mov.b32 	%r230, -1023;
	@%p102 bra 	$L__BB4_63;
	mul.f64 	%fd439, %fd439, 0d4350000000000000;
	{
	.reg .b32 %temp; 
	mov.b64 	{%temp, %r228}, %fd439;
	}
	{
	.reg .b32 %temp; 
	mov.b64 	{%r229, %temp}, %fd439;
	}
	mov.b32 	%r230, -1077;
$L__BB4_63:
	add.s32 	%r169, %r228, -1;
	setp.gt.u32 	%p103, %r169, 2146435070;
	@%p103 bra 	$L__BB4_67;
	shr.u32 	%r172, %r228, 20;
	add.s32 	%r231, %r230, %r172;
	and.b32  	%r173, %r228, 1048575;
	or.b32  	%r174, %r173, 1072693248;
	mov.b64 	%fd440, {%r229, %r174};
	setp.lt.u32 	%p105, %r174, 1073127583;
	@%p105 bra 	$L__BB4_66;
	{
	.reg .b32 %temp; 
	mov.b64 	{%r175, %temp}, %fd440;
	}
	{
	.reg .b32 %temp; 
	mov.b64 	{%temp, %r176}, %fd440;
	}
	add.s32 	%r177, %r176, -1048576;
	mov.b64 	%fd440, {%r175, %r177};
	add.s32 	%r231, %r231, 1;
$L__BB4_66:
	add.f64 	%fd262, %fd440, 0dBFF0000000000000;
	add.f64 	%fd263, %fd440, 0d3FF0000000000000;
	rcp.approx.ftz.f64 	%fd264, %fd263;
	neg.f64 	%fd265, %fd263;
	fma.rn.f64 	%fd266, %fd265, %fd264, 0d3FF0000000000000;
	fma.rn.f64 	%fd267, %fd266, %fd266, %fd266;
	fma.rn.f64 	%fd268, %fd267, %fd264, %fd264;
	mul.f64 	%fd269, %fd262, %fd268;
	fma.rn.f64 	%fd270, %fd262, %fd268, %fd269;
	mul.f64 	%fd271, %fd270, %fd270;
	fma.rn.f64 	%fd272, %fd271, 0d3EB1380B3AE80F1E, 0d3ED0EE258B7A8B04;
	fma.rn.f64 	%fd273, %fd272, %fd271, 0d3EF3B2669F02676F;
	fma.rn.f64 	%fd274, %fd273, %fd271, 0d3F1745CBA9AB0956;
	fma.rn.f64 	%fd275, %fd274, %fd271, 0d3F3C71C72D1B5154;
	fma.rn.f64 	%fd276, %fd275, %fd271, 0d3F624924923BE72D;
	fma.rn.f64 	%fd277, %fd276, %fd271, 0d3F8999999999A3C4;
	fma.rn.f64 	%fd278, %fd277, %fd271, 0d3FB5555555555554;
	sub.f64 	%fd279, %fd262, %fd270;
	add.f64 	%fd280, %fd279, %fd279;
	neg.f64 	%fd281, %fd270;
	fma.rn.f64 	%fd282, %fd281, %fd262, %fd280;
	mul.f64 	%fd283, %fd268, %fd282;
	mul.f64 	%fd284, %fd271, %fd278;
	fma.rn.f64 	%fd285, %fd284, %fd270, %fd283;
	xor.b32  	%r178, %r231, -2147483648;
	mov.b32 	%r179, 1127219200;
	mov.b64 	%fd286, {%r178, %r179};
	sub.f64 	%fd287, %fd286, %fd58;
	fma.rn.f64 	%fd288, %fd287, 0d3FE62E42FEFA39EF, %fd270;
	fma.rn.f64 	%fd289, %fd287, 0dBFE62E42FEFA39EF, %fd288;
	sub.f64 	%fd290, %fd289, %fd270;
	sub.f64 	%fd291, %fd285, %fd290;
	fma.rn.f64 	%fd292, %fd287, 0d3C7ABC9E3B39803F, %fd291;
	add.f64 	%fd441, %fd288, %fd292;
	bra.uni 	$L__BB4_68;
$L__BB4_67:
	fma.rn.f64 	%fd261, %fd439, 0d7FF0000000000000, 0d7FF0000000000000;
	{
	.reg .b32 %temp; 
	mov.b64 	{%temp, %r170}, %fd439;
	}
	and.b32  	%r171, %r170, 2147483647;
	setp.eq.s32 	%p104, %r171, 0;
	selp.f64 	%fd441, 0dFFF0000000000000, %fd261, %p104;
$L__BB4_68:
	setp.gt.u32 	%p106, %r43, 2146435070;
	mov.f64 	%fd442, %fd59;
	@%p106 bra 	$L__BB4_70;
	setp.gt.u32 	%p107, %r45, 1073127582;
	selp.f64 	%fd293, %fd61, %fd60, %p107;
	selp.u32 	%r180, 1, 0, %p107;
	add.s32 	%r181, %r44, %r180;
	add.f64 	%fd294, %fd293, 0dBFF0000000000000;
	add.f64 	%fd295, %fd293, 0d3FF0000000000000;
	rcp.approx.ftz.f64 	%fd296, %fd295;
	neg.f64 	%fd297, %fd295;
	fma.rn.f64 	%fd298, %fd297, %fd296, 0d3FF0000000000000;
	fma.rn.f64 	%fd299, %fd298, %fd298, %fd298;
	fma.rn.f64 	%fd300, %fd299, %fd296, %fd296;
	mul.f64 	%fd301, %fd294, %fd300;
	fma.rn.f64 	%fd302, %fd294, %fd300, %fd301;
	mul.f64 	%fd303, %fd302, %fd302;
	fma.rn.f64 	%fd304, %fd303, 0d3EB1380B3AE80F1E, 0d3ED0EE258B7A8B04;
	fma.rn.f64 	%fd305, %fd304, %fd303, 0d3EF3B2669F02676F;
	fma.rn.f64 	%fd306, %fd305, %fd303, 0d3F1745CBA9AB0956;
	fma.rn.f64 	%fd307, %fd306, %fd303, 0d3F3C71C72D1B5154;
	fma.rn.f64 	%fd308, %fd307, %fd303, 0d3F624924923BE72D;
	fma.rn.f64 	%fd309, %fd308, %fd303, 0d3F8999999999A3C4;
	fma.rn.f64 	%fd310, %fd309, %fd303, 0d3FB5555555555554;
	sub.f64 	%fd311, %fd294, %fd302;
	add.f64 	%fd312, %fd311, %fd311;
	neg.f64 	%fd313, %fd302;
	fma.rn.f64 	%fd314, %fd313, %fd294, %fd312;
	mul.f64 	%fd315, %fd300, %fd314;
	mul.f64 	%fd316, %fd303, %fd310;
	fma.rn.f64 	%fd317, %fd316, %fd302, %fd315;
	xor.b32  	%r182, %r181, -2147483648;
	mov.b32 	%r183, 1127219200;
	mov.b64 	%fd318, {%r182, %r183};
	sub.f64 	%fd319, %fd318, %fd58;
	fma.rn.f64 	%fd320, %fd319, 0d3FE62E42FEFA39EF, %fd302;
	fma.rn.f64 	%fd321, %fd319, 0dBFE62E42FEFA39EF, %fd320;
	sub.f64 	%fd322, %fd321, %fd302;
	sub.f64 	%fd323, %fd317, %fd322;
	fma.rn.f64 	%fd324, %fd319, 0d3C7ABC9E3B39803F, %fd323;
	add.f64 	%fd442, %fd320, %fd324;
$L__BB4_70:
	add.f64 	%fd78, %fd441, %fd442;
	mul.f64 	%fd325, %fd67, %fd67;
	div.rn.f64 	%fd326, %fd55, %fd325;
	add.f64 	%fd443, %fd54, %fd326;
	{
	.reg .b32 %temp; 
	mov.b64 	{%temp, %r232}, %fd443;
	}
	{
	.reg .b32 %temp; 
	mov.b64 	{%r233, %temp}, %fd443;
	}
	setp.gt.s32 	%p108, %r232, 1048575;
	mov.b32 	%r234, -1023;
	@%p108 bra 	$L__BB4_72;
	mul.f64 	%fd443, %fd443, 0d4350000000000000;
	{
	.reg .b32 %temp; 
	mov.b64 	{%temp, %r232}, %fd443;
	}
	{
	.reg .b32 %temp; 
	mov.b64 	{%r233, %temp}, %fd443;
	}
	mov.b32 	%r234, -1077;
$L__BB4_72:
	add.s32 	%r186, %r232, -1;
	setp.gt.u32 	%p109, %r186, 2146435070;
	@%p109 bra 	$L__BB4_76;
	shr.u32 	%r189, %r232, 20;
	add.s32 	%r235, %r234, %r189;
	and.b32  	%r190, %r232, 1048575;
	or.b32  	%r191, %r190, 1072693248;
	mov.b64 	%fd444, {%r233, %r191};
	setp.lt.u32 	%p111, %r191, 1073127583;
	@%p111 bra 	$L__BB4_75;
	{
	.reg .b32 %temp; 
	mov.b64 	{%r192, %temp}, %fd444;
	}
	{
	.reg .b32 %temp; 
	mov.b64 	{%temp, %r193}, %fd444;
	}
	add.s32 	%r194, %r193, -1048576;
	mov.b64 	%fd444, {%r192, %r194};
	add.s32 	%r235, %r235, 1;
$L__BB4_75:
	add.f64 	%fd328, %fd444, 0dBFF0000000000000;
	add.f64 	%fd329, %fd444, 0d3FF0000000000000;
	rcp.approx.ftz.f64 	%fd330, %fd329;
	neg.f64 	%fd331, %fd329;
	fma.rn.f64 	%fd332, %fd331, %fd330, 0d3FF0000000000000;
	fma.rn.f64 	%fd333, %fd332, %fd332, %fd332;
	fma.rn.f64 	%fd334, %fd333, %fd330, %fd330;
	mul.f64 	%fd335, %fd328, %fd334;
	fma.rn.f64 	%fd336, %fd328, %fd334, %fd335;
	mul.f64 	%fd337, %fd336, %fd336;
	fma.rn.f64 	%fd338, %fd337, 0d3EB1380B3AE80F1E, 0d3ED0EE258B7A8B04;
	fma.rn.f64 	%fd339, %fd338, %fd337, 0d3EF3B2669F02676F;
	fma.rn.f64 	%fd340, %fd339, %fd337, 0d3F1745CBA9AB0956;
	fma.rn.f64 	%fd341, %fd340, %fd337, 0d3F3C71C72D1B5154;
	fma.rn.f64 	%fd342, %fd341, %fd337, 0d3F624924923BE72D;
	fma.rn.f64 	%fd343, %fd342, %fd337, 0d3F8999999999A3C4;
	fma.rn.f64 	%fd344, %fd343, %fd337, 0d3FB5555555555554;
	sub.f64 	%fd345, %fd328, %fd336;
	add.f64 	%fd346, %fd345, %fd345;
	neg.f64 	%fd347, %fd336;
	fma.rn.f64 	%fd348, %fd347, %fd328, %fd346;
	mul.f64 	%fd349, %fd334, %fd348;
	mul.f64 	%fd350, %fd337, %fd344;
	fma.rn.f64 	%fd351, %fd350, %fd336, %fd349;
	xor.b32  	%r195, %r235, -2147483648;
	mov.b32 	%r196, 1127219200;
	mov.b64 	%fd352, {%r195, %r196};
	sub.f64 	%fd353, %fd352, %fd58;
	fma.rn.f64 	%fd354, %fd353, 0d3FE62E42FEFA39EF, %fd336;
	fma.rn.f64 	%fd355, %fd353, 0dBFE62E42FEFA39EF, %fd354;
	sub.f64 	%fd356, %fd355, %fd336;
	sub.f64 	%fd357, %fd351, %fd356;
	fma.rn.f64 	%fd358, %fd353, 0d3C7ABC9E3B39803F, %fd357;
	add.f64 	%fd445, %fd354, %fd358;
	bra.uni 	$L__BB4_77;
$L__BB4_76:
	fma.rn.f64 	%fd327, %fd443, 0d7FF0000000000000, 0d7FF0000000000000;
	{
	.reg .b32 %temp; 
	mov.b64 	{%temp, %r187}, %fd443;
	}
	and.b32  	%r188, %r187, 2147483647;
	setp.eq.s32 	%p110, %r188, 0;
	selp.f64 	%fd445, 0dFFF0000000000000, %fd327, %p110;
$L__BB4_77:
	setp.gt.u32 	%p112, %r46, 2146435070;
	sub.f64 	%fd88, %fd78, %fd445;
	mov.f64 	%fd446, %fd62;
	@%p112 bra 	$L__BB4_79;
	setp.gt.u32 	%p113, %r48, 1073127582;
	selp.f64 	%fd359, %fd64, %fd63, %p113;
	selp.u32 	%r197, 1, 0, %p113;
	add.s32 	%r198, %r47, %r197;
	add.f64 	%fd360, %fd359, 0dBFF0000000000000;
	add.f64 	%fd361, %fd359, 0d3FF0000000000000;
	rcp.approx.ftz.f64 	%fd362, %fd361;
	neg.f64 	%fd363, %fd361;
	fma.rn.f64 	%fd364, %fd363, %fd362, 0d3FF0000000000000;
	fma.rn.f64 	%fd365, %fd364, %fd364, %fd364;
	fma.rn.f64 	%fd366, %fd365, %fd362, %fd362;
	mul.f64 	%fd367, %fd360, %fd366;
	fma.rn.f64 	%fd368, %fd360, %fd366, %fd367;
	mul.f64 	%fd369, %fd368, %fd368;
	fma.rn.f64 	%fd370, %fd369, 0d3EB1380B3AE80F1E, 0d3ED0EE258B7A8B04;
	fma.rn.f64 	%fd371, %fd370, %fd369, 0d3EF3B2669F02676F;
	fma.rn.f64 	%fd372, %fd371, %fd369, 0d3F1745CBA9AB0956;
	fma.rn.f64 	%fd373, %fd372, %fd369, 0d3F3C71C72D1B5154;
	fma.rn.f64 	%fd374, %fd373, %fd369, 0d3F624924923BE72D;
	fma.rn.f64 	%fd375, %fd374, %fd369, 0d3F8999999999A3C4;
	fma.rn.f64 	%fd376, %fd375, %fd369, 0d3FB5555555555554;
	sub.f64 	%fd377, %fd360, %fd368;
	add.f64 	%fd378, %fd377, %fd377;
	neg.f64 	%fd379, %fd368;
	fma.rn.f64 	%fd380, %fd379, %fd360, %fd378;
	mul.f64 	%fd381, %fd366, %fd380;
	mul.f64 	%fd382, %fd369, %fd376;
	fma.rn.f64 	%fd383, %fd382, %fd368, %fd381;
	xor.b32  	%r199, %r198, -2147483648;
	mov.b32 	%r200, 1127219200;
	mov.b64 	%fd384, {%r199, %r200};
	sub.f64 	%fd385, %fd384, %fd58;
	fma.rn.f64 	%fd386, %fd385, 0d3FE62E42FEFA39EF, %fd368;
	fma.rn.f64 	%fd387, %fd385, 0dBFE62E42FEFA39EF, %fd386;
	sub.f64 	%fd388, %fd387, %fd368;
	sub.f64 	%fd389, %fd383, %fd388;
	fma.rn.f64 	%fd390, %fd385, 0d3C7ABC9E3B39803F, %fd389;
	add.f64 	%fd446, %fd386, %fd390;
$L__BB4_79:
	cvt.rn.f64.u32 	%fd391, %r236;
	mul.f64 	%fd392, %fd446, %fd391;
	sub.f64 	%fd393, %fd392, %fd436;
	add.s32 	%r201, %r236, 1;
	cvt.rn.f64.u32 	%fd394, %r201;
	{ // callseq 64, 0
	.param .b64 param0;
	st.param.f64 	[param0], %fd394;
	.param .b64 retval0;
	call.uni (retval0), 
	__internal_lgamma_pos, 
	(
	param0
	);
	ld.param.f64 	%fd395, [retval0];
	} // callseq 64
	{
	.reg .b32 %temp; 
	mov.b64 	{%temp, %r202}, %fd394;
	}
	setp.lt.s32 	%p114, %r202, 0;
	selp.f64 	%fd397, 0d7FF0000000000000, %fd395, %p114;
	sub.f64 	%fd398, %fd393, %fd397;
	setp.gtu.f64 	%p115, %fd88, %fd398;
	@%p115 bra 	$L__BB4_56;
$L__BB4_80:
	ld.param.u64 	%rd77, [unbinned_toy_counts_param_7];
	cvta.to.global.u64 	%rd74, %rd77;
	shl.b64 	%rd75, %rd4, 2;
	add.s64 	%rd76, %rd74, %rd75;
	st.global.u32 	[%rd76], %r236;
$L__BB4_81:
	ret;

}
	// .globl	unbinned_toy_sample_obs_1d
.visible .entry unbinned_toy_sample_obs_1d(
	.param .u64 .ptr .align 1 unbinned_toy_sample_obs_1d_param_0,
	.param .u64 .ptr .align 1 unbinned_toy_sample_obs_1d_param_1,
	.param .u64 .ptr .align 1 unbinned_toy_sample_obs_1d_param_2,
	.param .u64 .ptr .align 1 unbinned_toy_sample_obs_1d_param_3,
	.param .u64 .ptr .align 1 unbinned_toy_sample_obs_1d_param_4,
	.param .u64 .ptr .align 1 unbinned_toy_sample_obs_1d_param_5,
	.param .u64 .ptr .align 1 unbinned_toy_sample_obs_1d_param_6,
	.param .u32 unbinned_toy_sample_obs_1d_param_7,
	.param .u32 unbinned_toy_sample_obs_1d_param_8,
	.param .u32 unbinned_toy_sample_obs_1d_param_9,
	.param .u32 unbinned_toy_sample_obs_1d_param_10,
	.param .u64 .ptr .align 1 unbinned_toy_sample_obs_1d_param_11,
	.param .u32 unbinned_toy_sample_obs_1d_param_12,
	.param .u64 unbinned_toy_sample_obs_1d_param_13,
	.param .u64 .ptr .align 1 unbinned_toy_sample_obs_1d_param_14
)
{
	.reg .pred 	%p<1183>;
	.reg .b32 	%r<1807>;
	.reg .b32 	%f<37>;
	.reg .b64 	%rd<622>;
	.reg .b64 	%fd<4246>;

	ld.param.u64 	%rd33, [unbinned_toy_sample_obs_1d_param_0];
	ld.param.u64 	%rd34, [unbinned_toy_sample_obs_1d_param_1];
	ld.param.u64 	%rd35, [unbinned_toy_sample_obs_1d_param_2];
	ld.param.u64 	%rd36, [unbinned_toy_sample_obs_1d_param_3];
	ld.param.u64 	%rd37, [unbinned_toy_sample_obs_1d_param_4];
	ld.param.u64 	%rd40, [unbinned_toy_sample_obs_1d_param_11];
	ld.param.u32 	%r440, [unbinned_toy_sample_obs_1d_param_12];
	cvta.to.global.u64 	%rd1, %rd37;
	cvta.to.global.u64 	%rd2, %rd33;
	cvta.to.global.u64 	%rd3, %rd36;
	mov.u32 	%r1, %ctaid.x;
	setp.ge.u32 	%p40, %r1, %r440;
	@%p40 bra 	$L__BB5_552;
	ld.param.u32 	%r1678, [unbinned_toy_sample_obs_1d_param_7];
	cvta.to.global.u64 	%rd43, %rd40;
	cvta.to.global.u64 	%rd44, %rd34;
	cvta.to.global.u64 	%rd45, %rd35;
	mov.u32 	%r1700, %tid.x;
	mul.wide.u32 	%rd46, %r1, 4;
	add.s64 	%rd47, %rd43, %rd46;
	ld.global.nc.u32 	%r3, [%rd47];
	ld.global.nc.u32 	%r441, [%rd47+4];
	sub.s32 	%r4, %r441, %r3;
	ld.global.nc.f64 	%fd1, [%rd44];
	ld.global.nc.f64 	%fd2, [%rd45];
	setp.eq.s32 	%p41, %r1678, 0;
	mov.f64 	%fd4071, 0d0000000000000000;
	@%p41 bra 	$L__BB5_48;
	mov.b32 	%r443, 1127219200;
	mov.b32 	%r444, -2147483648;
	mov.b64 	%fd3, {%r444, %r443};
	mov.b32 	%r1690, 0;
	mov.f64 	%fd4071, 0d0000000000000000;
$L__BB5_3:
	mul.wide.u32 	%rd48, %r1690, 48;
	add.s64 	%rd49, %rd3, %rd48;
	ld.global.nc.f64 	%fd4070, [%rd49];
	ld.global.nc.u32 	%r445, [%rd49+12];
	ld.global.nc.u32 	%r6, [%rd49+28];
	ld.global.nc.v2.u32 	{%r7, %r8}, [%rd49+32];
	setp.eq.s32 	%p42, %r445, 0;
	@%p42 bra 	$L__BB5_9;
	setp.eq.s32 	%p43, %r445, 2;
	@%p43 bra 	$L__BB5_7;
	setp.ne.s32 	%p44, %r445, 1;
	@%p44 bra 	$L__BB5_8;
	mul.wide.u32 	%rd52, %r6, 8;
	add.s64 	%rd53, %rd2, %rd52;
	ld.global.nc.f64 	%fd4070, [%rd53];
	bra.uni 	$L__BB5_9;
$L__BB5_7:
	mul.wide.u32 	%rd50, %r6, 8;
	add.s64 	%rd51, %rd2, %rd50;
	ld.global.nc.f64 	%fd732, [%rd51];
	mul.f64 	%fd4070, %fd4070, %fd732;
	bra.uni 	$L__BB5_9;
$L__BB5_8:
	mov.f64 	%fd4070, 0d0000000000000000;
$L__BB5_9:
	ld.param.u32 	%r1682, [unbinned_toy_sample_obs_1d_param_8];
	add.s32 	%r446, %r8, %r7;
	setp.gt.u32 	%p45, %r446, %r1682;
	setp.eq.s32 	%p46, %r8, 0;
	or.pred  	%p47, %p45, %p46;
	@%p47 bra 	$L__BB5_47;
	mov.b32 	%r1691, 0;
$L__BB5_11:
	add.s32 	%r449, %r1691, %r7;
	mul.wide.u32 	%rd54, %r449, 32;
	add.s64 	%rd55, %rd1, %rd54;
	ld.global.nc.v2.u32 	{%r448, %r450}, [%rd55];
	ld.global.nc.u32 	%r10, [%rd55+8];
	ld.global.nc.f64 	%fd10, [%rd55+16];
	ld.global.nc.f64 	%fd4062, [%rd55+24];
	mul.wide.u32 	%rd56, %r450, 8;
	add.s64 	%rd57, %rd2, %rd56;
	ld.global.nc.f64 	%fd12, [%rd57];
	setp.eq.s32 	%p48, %r448, 1;
	mov.f64 	%fd4069, 0d3FF0000000000000;
	@%p48 bra 	$L__BB5_35;
	setp.ne.s32 	%p49, %r448, 0;
	@%p49 bra 	$L__BB5_46;
	mov.b64 	%rd66, %fd10;
	setp.lt.s64 	%p77, %rd66, 0;
	and.b64  	%rd67, %rd66, 9223372036854775807;
	add.s64 	%rd68, %rd67, -4503599627370496;
	setp.lt.u64 	%p78, %rd68, 9214364837600034816;
	and.pred  	%p79, %p78, %p77;
	add.s64 	%rd69, %rd67, -1;
	setp.lt.u64 	%p80, %rd69, 4503599627370495;
	and.pred  	%p81, %p80, %p77;
	setp.eq.s64 	%p82, %rd67, 0;
	or.pred  	%p83, %p82, %p81;
	setp.eq.s64 	%p84, %rd67, 9218868437227405312;
	or.pred  	%p85, %p83, %p84;
	setp.gt.s64 	%p86, %rd67, 9218868437227405312;
	or.pred  	%p87, %p85, %p86;
	or.pred  	%p88, %p87, %p79;
	abs.f64 	%fd763, %fd4062;
	setp.equ.f64 	%p89, %fd763, 0d7FF0000000000000;
	or.pred  	%p90, %p88, %p89;
	setp.leu.f64 	%p91, %fd4062, 0d0000000000000000;
	or.pred  	%p92, %p90, %p91;
	abs.f64 	%fd765, %fd12;
	setp.equ.f64 	%p93, %fd765, 0d7FF0000000000000;
	or.pred  	%p94, %p92, %p93;
	@%p94 bra 	$L__BB5_46;
	setp.ltu.f64 	%p95, %fd12, 0d0000000000000000;
	@%p95 bra 	$L__BB5_25;
	{
	.reg .b32 %temp; 
	mov.b64 	{%temp, %r1692}, %fd4062;
	}
	{
	.reg .b32 %temp; 
	mov.b64 	{%r1693, %temp}, %fd4062;
	}
	setp.gt.s32 	%p96, %r1692, 1048575;
	mov.b32 	%r1694, -1023;
	@%p96 bra 	$L__BB5_17;
	mul.f64 	%fd4062, %fd4062, 0d4350000000000000;
	{
	.reg .b32 %temp; 
	mov.b64 	{%temp, %r1692}, %fd4062;
	}
	{
	.reg .b32 %temp; 
	mov.b64 	{%r1693, %temp}, %fd4062;
	}
	mov.b32 	%r1694, -1077;
$L__BB5_17:
	add.s32 	%r453, %r1692, -1;
	setp.gt.u32 	%p97, %r453, 2146435070;
	@%p97 bra 	$L__BB5_21;
	shr.u32 	%r456, %r1692, 20;
	add.s32 	%r1695, %r1694, %r456;
	and.b32  	%r457, %r1692, 1048575;
	or.b32  	%r458, %r457, 1072693248;
	mov.b64 	%fd4063, {%r1693, %r458};
	setp.lt.u32 	%p99, %r458, 1073127583;
	@%p99 bra 	$L__BB5_20;
	{
	.reg .b32 %temp; 
	mov.b64 	{%r459, %temp}, %fd4063;
	}
	{
	.reg .b32 %temp; 
	mov.b64 	{%temp, %r460}, %fd4063;
	}
	add.s32 	%r461, %r460, -1048576;
	mov.b64 	%fd4063, {%r459, %r461};
	add.s32 	%r1695, %r1695, 1;
$L__BB5_20:
	add.f64 	%fd768, %fd4063, 0dBFF0000000000000;
	add.f64 	%fd769, %fd4063, 0d3FF0000000000000;
	rcp.approx.ftz.f64 	%fd770, %fd769;
	neg.f64 	%fd771, %fd769;
	fma.rn.f64 	%fd772, %fd771, %fd770, 0d3FF0000000000000;
	fma.rn.f64 	%fd773, %fd772, %fd772, %fd772;
	fma.rn.f64 	%fd774, %fd773, %fd770, %fd770;
	mul.f64 	%fd775, %fd768, %fd774;
	fma.rn.f64 	%fd776, %fd768, %fd774, %fd775;
	mul.f64 	%fd777, %fd776, %fd776;
	fma.rn.f64 	%fd778, %fd777, 0d3EB1380B3AE80F1E, 0d3ED0EE258B7A8B04;
	fma.rn.f64 	%fd779, %fd778, %fd777, 0d3EF3B2669F02676F;
	fma.rn.f64 	%fd780, %fd779, %fd777, 0d3F1745CBA9AB0956;
	fma.rn.f64 	%fd781, %fd780, %fd777, 0d3F3C71C72D1B5154;
	fma.rn.f64 	%fd782, %fd781, %fd777, 0d3F624924923BE72D;
	fma.rn.f64 	%fd783, %fd782, %fd777, 0d3F8999999999A3C4;
	fma.rn.f64 	%fd784, %fd783, %fd777, 0d3FB5555555555554;
	sub.f64 	%fd785, %fd768, %fd776;
	add.f64 	%fd786, %fd785, %fd785;
	neg.f64 	%fd787, %fd776;
	fma.rn.f64 	%fd788, %fd787, %fd768, %fd786;
	mul.f64 	%fd789, %fd774, %fd788;
	mul.f64 	%fd790, %fd777, %fd784;
	fma.rn.f64 	%fd791, %fd790, %fd776, %fd789;
	xor.b32  	%r462, %r1695, -2147483648;
	mov.b32 	%r463, 1127219200;
	mov.b64 	%fd792, {%r462, %r463};
	sub.f64 	%fd793, %fd792, %fd3;
	fma.rn.f64 	%fd794, %fd793, 0d3FE62E42FEFA39EF, %fd776;
	fma.rn.f64 	%fd795, %fd793, 0dBFE62E42FEFA39EF, %fd794;
	sub.f64 	%fd796, %fd795, %fd776;
	sub.f64 	%fd797, %fd791, %fd796;
	fma.rn.f64 	%fd798, %fd793, 0d3C7ABC9E3B39803F, %fd797;
	add.f64 	%fd4064, %fd794, %fd798;
	bra.uni 	$L__BB5_22;
$L__BB5_21:
	fma.rn.f64 	%fd767, %fd4062, 0d7FF0000000000000, 0d7FF0000000000000;
	{
	.reg .b32 %temp; 
	mov.b64 	{%temp, %r454}, %fd4062;
	}
	and.b32  	%r455, %r454, 2147483647;
	setp.eq.s32 	%p98, %r455, 0;
	selp.f64 	%fd4064, 0dFFF0000000000000, %fd767, %p98;
$L__BB5_22:
	mul.f64 	%fd21, %fd12, %fd4064;
	fma.rn.f64 	%fd799, %fd21, 0d3FF71547652B82FE, 0d4338000000000000;
	{
	.reg .b32 %temp; 
	mov.b64 	{%r21, %temp}, %fd799;
	}
	mov.f64 	%fd800, 0dC338000000000000;
	add.rn.f64 	%fd801, %fd799, %fd800;
	fma.rn.f64 	%fd802, %fd801, 0dBFE62E42FEFA39EF, %fd21;
	fma.rn.f64 	%fd803, %fd801, 0dBC7ABC9E3B39803F, %fd802;
	fma.rn.f64 	%fd804, %fd803, 0d3E5ADE1569CE2BDF, 0d3E928AF3FCA213EA;
	fma.rn.f64 	%fd805, %fd804, %fd803, 0d3EC71DEE62401315;
	fma.rn.f64 	%fd806, %fd805, %fd803, 0d3EFA01997C89EB71;
	fma.rn.f64 	%fd807, %fd806, %fd803, 0d3F2A01A014761F65;
	fma.rn.f64 	%fd808, %fd807, %fd803, 0d3F56C16C1852B7AF;
	fma.rn.f64 	%fd809, %fd808, %fd803, 0d3F81111111122322;
	fma.rn.f64 	%fd810, %fd809, %fd803, 0d3FA55555555502A1;
	fma.rn.f64 	%fd811, %fd810, %fd803, 0d3FC5555555555511;
	fma.rn.f64 	%fd812, %fd811, %fd803, 0d3FE000000000000B;
	fma.rn.f64 	%fd813, %fd812, %fd803, 0d3FF0000000000000;
	fma.rn.f64 	%fd814, %fd813, %fd803, 0d3FF0000000000000;
	{
	.reg .b32 %temp; 
	mov.b64 	{%r22, %temp}, %fd814;
	}
	{
	.reg .b32 %temp; 
	mov.b64 	{%temp, %r23}, %fd814;
	}
	shl.b32 	%r464, %r21, 20;
	add.s32 	%r465, %r464, %r23;
	mov.b64 	%fd4069, {%r22, %r465};
	{
	.reg .b32 %temp; 
	mov.b64 	{%temp, %r466}, %fd21;
	}
	mov.b32 	%f19, %r466;
	abs.f32 	%f1, %f19;
	setp.lt.f32 	%p100, %f1, 0f4086232B;
	@%p100 bra 	$L__BB5_46;
	setp.lt.f64 	%p101, %fd21, 0d0000000000000000;
	add.f64 	%fd815, %fd21, 0d7FF0000000000000;
	selp.f64 	%fd4069, 0d0000000000000000, %fd815, %p101;
	setp.geu.f32 	%p102, %f1, 0f40874800;
	@%p102 bra 	$L__BB5_46;
	shr.u32 	%r467, %r21, 31;
	add.s32 	%r468, %r21, %r467;
	shr.s32 	%r469, %r468, 1;
	shl.b32 	%r470, %r469, 20;
	add.s32 	%r471, %r23, %r470;
	mov.b64 	%fd816, {%r22, %r471};
	sub.s32 	%r472, %r21, %r469;
	shl.b32 	%r473, %r472, 20;
	add.s32 	%r474, %r473, 1072693248;
	mov.b32 	%r475, 0;
	mov.b64 	%fd817, {%r475, %r474};
	mul.f64 	%fd4069, %fd817, %fd816;
	bra.uni 	$L__BB5_46;
$L__BB5_25:
	{
	.reg .b32 %temp; 
	mov.b64 	{%temp, %r1696}, %fd10;
	}
	{
	.reg .b32 %temp; 
	mov.b64 	{%r1697, %temp}, %fd10;
	}
	setp.gt.s32 	%p103, %r1696, 1048575;
	mov.b32 	%r1698, -1023;
	@%p103 bra 	$L__BB5_27;
	mul.f64 	%fd10, %fd10, 0d4350000000000000;
	{
	.reg .b32 %temp; 
	mov.b64 	{%temp, %r1696}, %fd10;
	}
	{
	.reg .b32 %temp; 
	mov.b64 	{%r1697, %temp}, %fd10;
	}
	mov.b32 	%r1698, -1077;
$L__BB5_27:
	add.s32 	%r478, %r1696, -1;
	setp.gt.u32 	%p104, %r478, 2146435070;
	@%p104 bra 	$L__BB5_31;
	shr.u32 	%r481, %r1696, 20;
	add.s32 	%r1699, %r1698, %r481;
	and.b32  	%r482, %r1696, 1048575;
	or.b32  	%r483, %r482, 1072693248;
	mov.b64 	%fd4066, {%r1697, %r483};
	setp.lt.u32 	%p106, %r483, 1073127583;
	@%p106 bra 	$L__BB5_30;
	{
	.reg .b32 %temp; 
	mov.b64 	{%r484, %temp}, %fd4066;
	}
	{
	.reg .b32 %temp; 
	mov.b64 	{%temp, %r485}, %fd4066;
	}
	add.s32 	%r486, %r485, -1048576;
	mov.b64 	%fd4066, {%r484, %r486};
	add.s32 	%r1699, %r1699, 1;
$L__BB5_30:
	add.f64 	%fd819, %fd4066, 0dBFF0000000000000;
	add.f64 	%fd820, %fd4066, 0d3FF0000000000000;
	rcp.approx.ftz.f64 	%fd821, %fd820;
	neg.f64 	%fd822, %fd820;
	fma.rn.f64 	%fd823, %fd822, %fd821, 0d3FF0000000000000;
	fma.rn.f64 	%fd824, %fd823, %fd823, %fd823;
	fma.rn.f64 	%fd825, %fd824, %fd821, %fd821;
	mul.f64 	%fd826, %fd819, %fd825;
	fma.rn.f64 	%fd827, %fd819, %fd825, %fd826;
	mul.f64 	%fd828, %fd827, %fd827;
	fma.rn.f64 	%fd829, %fd828, 0d3EB1380B3AE80F1E, 0d3ED0EE258B7A8B04;
	fma.rn.f64 	%fd830, %fd829, %fd828, 0d3EF3B2669F02676F;
	fma.rn.f64 	%fd831, %fd830, %fd828, 0d3F1745CBA9AB0956;
	fma.rn.f64 	%fd832, %fd831, %fd828, 0d3F3C71C72D1B5154;
	fma.rn.f64 	%fd833, %fd832, %fd828, 0d3F624924923BE72D;
	fma.rn.f64 	%fd834, %fd833, %fd828, 0d3F8999999999A3C4;
	fma.rn.f64 	%fd835, %fd834, %fd828, 0d3FB5555555555554;
	sub.f64 	%fd836, %fd819, %fd827;
	add.f64 	%fd837, %fd836, %fd836;
	neg.f64 	%fd838, %fd827;
	fma.rn.f64 	%fd839, %fd838, %fd819, %fd837;
	mul.f64 	%fd840, %fd825, %fd839;
	mul.f64 	%fd841, %fd828, %fd835;
	fma.rn.f64 	%fd842, %fd841, %fd827, %fd840;
	xor.b32  	%r487, %r1699, -2147483648;
	mov.b32 	%r488, 1127219200;
	mov.b64 	%fd843, {%r487, %r488};
	sub.f64 	%fd844, %fd843, %fd3;
	fma.rn.f64 	%fd845, %fd844, 0d3FE62E42FEFA39EF, %fd827;
	fma.rn.f64 	%fd846, %fd844, 0dBFE62E42FEFA39EF, %fd845;
	sub.f64 	%fd847, %fd846, %fd827;
	sub.f64 	%fd848, %fd842, %fd847;
	fma.rn.f64 	%fd849, %fd844, 0d3C7ABC9E3B39803F, %fd848;
	add.f64 	%fd4067, %fd845, %fd849;
	bra.uni 	$L__BB5_32;
$L__BB5_31:
	fma.rn.f64 	%fd818, %fd10, 0d7FF0000000000000, 0d7FF0000000000000;
	{
	.reg .b32 %temp; 
	mov.b64 	{%temp, %r479}, %fd10;
	}
	and.b32  	%r480, %r479, 2147483647;
	setp.eq.s32 	%p105, %r480, 0;
	selp.f64 	%fd4067, 0dFFF0000000000000, %fd818, %p105;
$L__BB5_32:
	neg.f64 	%fd850, %fd12;
	mul.f64 	%fd33, %fd4067, %fd850;
	fma.rn.f64 	%fd851, %fd33, 0d3FF71547652B82FE, 0d4338000000000000;
	{
	.reg .b32 %temp; 
	mov.b64 	{%r34, %temp}, %fd851;
	}
	mov.f64 	%fd852, 0dC338000000000000;
	add.rn.f64 	%fd853, %fd851, %fd852;
	fma.rn.f64 	%fd854, %fd853, 0dBFE62E42FEFA39EF, %fd33;
	fma.rn.f64 	%fd855, %fd853, 0dBC7ABC9E3B39803F, %fd854;
	fma.rn.f64 	%fd856, %fd855, 0d3E5ADE1569CE2BDF, 0d3E928AF3FCA213EA;
	fma.rn.f64 	%fd857, %fd856, %fd855, 0d3EC71DEE62401315;
	fma.rn.f64 	%fd858, %fd857, %fd855, 0d3EFA01997C89EB71;
	fma.rn.f64 	%fd859, %fd858, %fd855, 0d3F2A01A014761F65;
	fma.rn.f64 	%fd860, %fd859, %fd855, 0d3F56C16C1852B7AF;
	fma.rn.f64 	%fd861, %fd860, %fd855, 0d3F81111111122322;
	fma.rn.f64 	%fd862, %fd861, %fd855, 0d3FA55555555502A1;
	fma.rn.f64 	%fd863, %fd862, %fd855, 0d3FC5555555555511;
	fma.rn.f64 	%fd864, %fd863, %fd855, 0d3FE000000000000B;
	fma.rn.f64 	%fd865, %fd864, %fd855, 0d3FF0000000000000;
	fma.rn.f64 	%fd866, %fd865, %fd855, 0d3FF0000000000000;
	{
	.reg .b32 %temp; 
	mov.b64 	{%r35, %temp}, %fd866;
	}
	{
	.reg .b32 %temp; 
	mov.b64 	{%temp, %r36}, %fd866;
	}
	shl.b32 	%r489, %r34, 20;
	add.s32 	%r490, %r489, %r36;
	mov.b64 	%fd4069, {%r35, %r490};
	{
	.reg .b32 %temp; 
	mov.b64 	{%temp, %r491}, %fd33;
	}
	mov.b32 	%f20, %r491;
	abs.f32 	%f2, %f20;
	setp.lt.f32 	%p107, %f2, 0f4086232B;
	@%p107 bra 	$L__BB5_46;
	setp.lt.f64 	%p108, %fd33, 0d0000000000000000;
	add.f64 	%fd867, %fd33, 0d7FF0000000000000;
	selp.f64 	%fd4069, 0d0000000000000000, %fd867, %p108;
	setp.geu.f32 	%p109, %f2, 0f40874800;
	@%p109 bra 	$L__BB5_46;
	shr.u32 	%r492, %r34, 31;
	add.s32 	%r493, %r34, %r492;
	shr.s32 	%r494, %r493, 1;
	shl.b32 	%r495, %r494, 20;
	add.s32 	%r496, %r36, %r495;
	mov.b64 	%fd868, {%r35, %r496};
	sub.s32 	%r497, %r34, %r494;
	shl.b32 	%r498, %r497, 20;
	add.s32 	%r499, %r498, 1072693248;
	mov.b32 	%r500, 0;
	mov.b64 	%fd869, {%r500, %r499};
	mul.f64 	%fd4069, %fd869, %fd868;
	bra.uni 	$L__BB5_46;
$L__BB5_35:
	mov.b64 	%rd58, %fd10;
	setp.lt.s64 	%p50, %rd58, 0;
	and.b64  	%rd59, %rd58, 9223372036854775807;
	add.s64 	%rd60, %rd59, -4503599627370496;
	setp.lt.u64 	%p51, %rd60, 9214364837600034816;
	and.pred  	%p52, %p51, %p50;
	add.s64 	%rd61, %rd59, -1;
	setp.lt.u64 	%p53, %rd61, 4503599627370495;
	and.pred  	%p54, %p53, %p50;
	setp.eq.s64 	%p55, %rd59, 0;
	or.pred  	%p56, %p55, %p54;
	setp.eq.s64 	%p57, %rd59, 9218868437227405312;
	or.pred  	%p58, %p56, %p57;
	setp.gt.s64 	%p59, %rd59, 9218868437227405312;
	or.pred  	%p60, %p58, %p59;
	or.pred  	%p61, %p60, %p52;
	abs.f64 	%fd736, %fd4062;
	setp.equ.f64 	%p62, %fd736, 0d7FF0000000000000;
	or.pred  	%p63, %p61, %p62;
	setp.leu.f64 	%p64, %fd4062, 0d0000000000000000;
	or.pred  	%p65, %p63, %p64;
	abs.f64 	%fd738, %fd12;
	setp.equ.f64 	%p66, %fd738, 0d7FF0000000000000;
	or.pred  	%p67, %p65, %p66;
	@%p67 bra 	$L__BB5_46;
	setp.ne.s32 	%p68, %r10, 0;
	@%p68 bra 	$L__BB5_40;
	setp.ltu.f64 	%p71, %fd12, 0d0000000000000000;
	@%p71 bra 	$L__BB5_39;
	add.f64 	%fd753, %fd4062, 0dBFF0000000000000;
	mul.f64 	%fd4068, %fd753, %fd12;
	bra.uni 	$L__BB5_45;
$L__BB5_39:
	mov.f64 	%fd754, 0d3FF0000000000000;
	sub.f64 	%fd755, %fd754, %fd10;
	mul.f64 	%fd4068, %fd755, %fd12;
	bra.uni 	$L__BB5_45;
$L__BB5_40:
	add.f64 	%fd39, %fd4062, 0dBFF0000000000000;
	mov.f64 	%fd740, 0d3FF0000000000000;
	sub.f64 	%fd40, %fd740, %fd10;
	setp.leu.f64 	%p69, %fd12, 0d3FF0000000000000;
	@%p69 bra 	$L__BB5_42;
	mul.f64 	%fd4068, %fd39, %fd12;
	bra.uni 	$L__BB5_45;
$L__BB5_42:
	setp.geu.f64 	%p70, %fd12, 0dBFF0000000000000;
	@%p70 bra 	$L__BB5_44;
	mul.f64 	%fd4068, %fd40, %fd12;
	bra.uni 	$L__BB5_45;
$L__BB5_44:
	add.f64 	%fd741, %fd40, %fd39;
	mul.f64 	%fd742, %fd741, 0d3FE0000000000000;
	sub.f64 	%fd743, %fd39, %fd40;
	mul.f64 	%fd744, %fd743, 0d3FB0000000000000;
	mul.f64 	%fd745, %fd12, %fd12;
	mul.f64 	%fd746, %fd12, %fd745;
	mul.f64 	%fd747, %fd745, %fd745;
	mul.f64 	%fd748, %fd746, %fd746;
	mul.f64 	%fd749, %fd747, 0dC024000000000000;
	fma.rn.f64 	%fd750, %fd748, 0d4008000000000000, %fd749;
	fma.rn.f64 	%fd751, %fd745, 0d402E000000000000, %fd750;
	mul.f64 	%fd752, %fd744, %fd751;
	fma.rn.f64 	%fd4068, %fd12, %fd742, %fd752;
$L__BB5_45:
	add.f64 	%fd756, %fd4068, 0d3FF0000000000000;
	mov.b64 	%rd62, %fd756;
	setp.eq.s64 	%p72, %rd62, 0;
	and.b64  	%rd63, %rd62, 9223372036854775807;
	add.s64 	%rd64, %rd63, -1;
	setp.lt.u64 	%p73, %rd64, 4503599627370495;
	add.s64 	%rd65, %rd63, -4503599627370496;
	setp.lt.u64 	%p74, %rd65, 9214364837600034816;
	setp.lt.s64 	%p75, %rd62, 0;
	selp.f64 	%fd757, 0d0010000000000000, %fd756, %p75;
	selp.f64 	%fd758, %fd757, %fd756, %p74;
	setp.gt.s64 	%p76, %rd63, 9218868437227405311;
	selp.f64 	%fd759, 0d0010000000000000, %fd758, %p76;
	selp.f64 	%fd760, 0d0010000000000000, %fd759, %p75;
	selp.f64 	%fd761, %fd760, %fd759, %p73;
	selp.f64 	%fd4069, 0d0010000000000000, %fd761, %p72;
$L__BB5_46:
	mul.f64 	%fd4070, %fd4070, %fd4069;
	add.s32 	%r1691, %r1691, 1;
	setp.gt.u32 	%p110, %r8, %r1691;
	@%p110 bra 	$L__BB5_11;
$L__BB5_47:
	ld.param.u32 	%r1679, [unbinned_toy_sample_obs_1d_param_7];
	mov.b64 	%rd70, %fd4070;
	and.b64  	%rd71, %rd70, 9223372036854775807;
	add.s64 	%rd72, %rd71, -1;
	setp.lt.u64 	%p111, %rd72, 4503599627370495;
	add.s64 	%rd73, %rd71, -4503599627370496;
	setp.lt.u64 	%p112, %rd73, 9214364837600034816;
	setp.lt.s64 	%p113, %rd70, 0;
	selp.f64 	%fd870, 0d0000000000000000, %fd4070, %p113;
	selp.f64 	%fd871, %fd870, %fd4070, %p112;
	setp.gt.s64 	%p114, %rd71, 9218868437227405311;
	selp.f64 	%fd872, 0d0000000000000000, %fd871, %p114;
	selp.f64 	%fd873, 0d0000000000000000, %fd872, %p113;
	selp.f64 	%fd874, %fd873, %fd872, %p111;
	add.f64 	%fd4071, %fd4071, %fd874;
	add.s32 	%r1690, %r1690, 1;
	setp.ne.s32 	%p115, %r1690, %r1679;
	@%p115 bra 	$L__BB5_3;
$L__BB5_48:
	mov.b64 	%rd74, %fd4071;
	setp.lt.s64 	%p116, %rd74, 0;
	and.b64  	%rd75, %rd74, 9223372036854775807;
	add.s64 	%rd76, %rd75, -4503599627370496;
	setp.gt.u64 	%p117, %rd76, 9214364837600034815;
	or.pred  	%p118, %p117, %p116;
	add.s64 	%rd77, %rd74, -1;
	setp.gt.u64 	%p119, %rd77, 4503599627370494;
	and.pred  	%p120, %p119, %p118;
	setp.ge.u32 	%p121, %r1700, %r4;
	or.pred  	%p122, %p120, %p121;
	@%p122 bra 	$L__BB5_552;
	mov.b32 	%r502, 1127219200;
	mov.b32 	%r503, -2147483648;
	mov.b64 	%fd51, {%r503, %r502};
	cvt.u64.u32 	%rd81, %r1;
	add.f64 	%fd1022, %fd1, %fd2;
	mul.f64 	%fd99, %fd1022, 0d3FE0000000000000;
	sub.f64 	%fd100, %fd2, %fd1;
$L__BB5_50:
	ld.param.u64 	%rd611, [unbinned_toy_sample_obs_1d_param_13];
	ld.param.u32 	%r1680, [unbinned_toy_sample_obs_1d_param_7];
	ld.param.u64 	%rd607, [unbinned_toy_sample_obs_1d_param_3];
	ld.param.u64 	%rd606, [unbinned_toy_sample_obs_1d_param_0];
	cvta.to.global.u64 	%rd4, %rd606;
	cvta.to.global.u64 	%rd5, %rd607;
	setp.eq.s32 	%p123, %r1680, 0;
	cvt.u64.u32 	%rd79, %r1700;
	mad.lo.s64 	%rd80, %rd79, -7046029254386353131, -7046029254386353131;
	add.s64 	%rd82, %rd611, %rd81;
	xor.b64  	%rd6, %rd80, %rd82;
	add.s64 	%rd620, %rd6, -7046029254386353131;
	mov.b64 	%rd78, 0;
	mov.u64 	%rd615, %rd78;
	@%p123 bra 	$L__BB5_98;
	shr.u64 	%rd83, %rd620, 30;
	xor.b64  	%rd84, %rd83, %rd620;
	mul.lo.s64 	%rd85, %rd84, -4658895280553007687;
	shr.u64 	%rd86, %rd85, 27;
	xor.b64  	%rd87, %rd86, %rd85;
	mul.lo.s64 	%rd88, %rd87, -7723592293110705685;
	shr.u64 	%rd89, %rd88, 11;
	shr.u64 	%rd90, %rd88, 42;
	xor.b64  	%rd91, %rd90, %rd89;
	cvt.rn.f64.u64 	%fd876, %rd91;
	add.f64 	%fd877, %fd876, 0d3FE0000000000000;
	mul.f64 	%fd878, %fd877, 0d3CA0000000000000;
	mul.f64 	%fd52, %fd4071, %fd878;
	mov.f64 	%fd4072, 0d0000000000000000;
	mov.b32 	%r1701, 0;
$L__BB5_52:
	cvt.u64.u32 	%rd615, %r1701;
	mul.wide.u32 	%rd92, %r1701, 48;
	add.s64 	%rd93, %rd5, %rd92;
	ld.global.nc.f64 	%fd4083, [%rd93];
	ld.global.nc.u32 	%r506, [%rd93+12];
	ld.global.nc.u32 	%r41, [%rd93+28];
	ld.global.nc.v2.u32 	{%r1702, %r43}, [%rd93+32];
	setp.eq.s32 	%p124, %r506, 0;
	@%p124 bra 	$L__BB5_58;
	setp.eq.s32 	%p125, %r506, 2;
	@%p125 bra 	$L__BB5_56;
	setp.ne.s32 	%p126, %r506, 1;
	@%p126 bra 	$L__BB5_57;
	mul.wide.u32 	%rd96, %r41, 8;
	add.s64 	%rd97, %rd4, %rd96;
	ld.global.nc.f64 	%fd4083, [%rd97];
	bra.uni 	$L__BB5_58;
$L__BB5_56:
	mul.wide.u32 	%rd94, %r41, 8;
	add.s64 	%rd95, %rd4, %rd94;
	ld.global.nc.f64 	%fd879, [%rd95];
	mul.f64 	%fd4083, %fd4083, %fd879;
	bra.uni 	$L__BB5_58;
$L__BB5_57:
	mov.f64 	%fd4083, 0d0000000000000000;
$L__BB5_58:
	ld.param.u32 	%r1683, [unbinned_toy_sample_obs_1d_param_8];
	add.s32 	%r507, %r43, %r1702;
	setp.gt.u32 	%p127, %r507, %r1683;
	setp.eq.s32 	%p128, %r43, 0;
	or.pred  	%p129, %p127, %p128;
	@%p129 bra 	$L__BB5_96;
	mov.b32 	%r1703, 0;
$L__BB5_60:
	ld.param.u64 	%rd608, [unbinned_toy_sample_obs_1d_param_4];
	cvta.to.global.u64 	%rd98, %rd608;
	mul.wide.u32 	%rd99, %r1702, 32;
	add.s64 	%rd100, %rd98, %rd99;
	ld.global.nc.v2.u32 	{%r509, %r510}, [%rd100];
	ld.global.nc.u32 	%r46, [%rd100+8];
	ld.global.nc.f64 	%fd59, [%rd100+16];
	ld.global.nc.f64 	%fd4075, [%rd100+24];
	mul.wide.u32 	%rd101, %r510, 8;
	add.s64 	%rd102, %rd4, %rd101;
	ld.global.nc.f64 	%fd61, [%rd102];
	setp.eq.s32 	%p130, %r509, 1;
	mov.f64 	%fd4082, 0d3FF0000000000000;
	@%p130 bra 	$L__BB5_84;
	setp.ne.s32 	%p131, %r509, 0;
	@%p131 bra 	$L__BB5_95;
	mov.b64 	%rd111, %fd59;
	setp.lt.s64 	%p159, %rd111, 0;
	and.b64  	%rd112, %rd111, 9223372036854775807;
	add.s64 	%rd113, %rd112, -4503599627370496;
	setp.lt.u64 	%p160, %rd113, 9214364837600034816;
	and.pred  	%p161, %p160, %p159;
	add.s64 	%rd114, %rd112, -1;
	setp.lt.u64 	%p162, %rd114, 4503599627370495;
	and.pred  	%p163, %p162, %p159;
	setp.eq.s64 	%p164, %rd112, 0;
	or.pred  	%p165, %p164, %p163;
	setp.eq.s64 	%p166, %rd112, 9218868437227405312;
	or.pred  	%p167, %p165, %p166;
	setp.gt.s64 	%p168, %rd112, 9218868437227405312;
	or.pred  	%p169, %p167, %p168;
	or.pred  	%p170, %p169, %p161;
	abs.f64 	%fd910, %fd4075;
	setp.equ.f64 	%p171, %fd910, 0d7FF0000000000000;
	or.pred  	%p172, %p170, %p171;
	setp.leu.f64 	%p173, %fd4075, 0d0000000000000000;
	or.pred  	%p174, %p172, %p173;
	abs.f64 	%fd912, %fd61;
	setp.equ.f64 	%p175, %fd912, 0d7FF0000000000000;
	or.pred  	%p176, %p174, %p175;
	@%p176 bra 	$L__BB5_95;
	setp.ltu.f64 	%p177, %fd61, 0d0000000000000000;
	@%p177 bra 	$L__BB5_74;
	{
	.reg .b32 %temp; 
	mov.b64 	{%temp, %r1704}, %fd4075;
	}
	{
	.reg .b32 %temp; 
	mov.b64 	{%r1705, %temp}, %fd4075;
	}
	setp.gt.s32 	%p178, %r1704, 1048575;
	mov.b32 	%r1706, -1023;
	@%p178 bra 	$L__BB5_66;
	mul.f64 	%fd4075, %fd4075, 0d4350000000000000;
	{
	.reg .b32 %temp; 
	mov.b64 	{%temp, %r1704}, %fd4075;
	}
	{
	.reg .b32 %temp; 
	mov.b64 	{%r1705, %temp}, %fd4075;
	}
	mov.b32 	%r1706, -1077;
$L__BB5_66:
	add.s32 	%r513, %r1704, -1;
	setp.gt.u32 	%p179, %r513, 2146435070;
	@%p179 bra 	$L__BB5_70;
	shr.u32 	%r516, %r1704, 20;
	add.s32 	%r1707, %r1706, %r516;
	and.b32  	%r517, %r1704, 1048575;
	or.b32  	%r518, %r517, 1072693248;
	mov.b64 	%fd4076, {%r1705, %r518};
	setp.lt.u32 	%p181, %r518, 1073127583;
	@%p181 bra 	$L__BB5_69;
	{
	.reg .b32 %temp; 
	mov.b64 	{%r519, %temp}, %fd4076;
	}
	{
	.reg .b32 %temp; 
	mov.b64 	{%temp, %r520}, %fd4076;
	}
	add.s32 	%r521, %r520, -1048576;
	mov.b64 	%fd4076, {%r519, %r521};
	add.s32 	%r1707, %r1707, 1;
$L__BB5_69:
	add.f64 	%fd915, %fd4076, 0dBFF0000000000000;
	add.f64 	%fd916, %fd4076, 0d3FF0000000000000;
	rcp.approx.ftz.f64 	%fd917, %fd916;
	neg.f64 	%fd918, %fd916;
	fma.rn.f64 	%fd919, %fd918, %fd917, 0d3FF0000000000000;
	fma.rn.f64 	%fd920, %fd919, %fd919, %fd919;
	fma.rn.f64 	%fd921, %fd920, %fd917, %fd917;
	mul.f64 	%fd922, %fd915, %fd921;
	fma.rn.f64 	%fd923, %fd915, %fd921, %fd922;
	mul.f64 	%fd924, %fd923, %fd923;
	fma.rn.f64 	%fd925, %fd924, 0d3EB1380B3AE80F1E, 0d3ED0EE258B7A8B04;
	fma.rn.f64 	%fd926, %fd925, %fd924, 0d3EF3B2669F02676F;
	fma.rn.f64 	%fd927, %fd926, %fd924, 0d3F1745CBA9AB0956;
	fma.rn.f64 	%fd928, %fd927, %fd924, 0d3F3C71C72D1B5154;
	fma.rn.f64 	%fd929, %fd928, %fd924, 0d3F624924923BE72D;
	fma.rn.f64 	%fd930, %fd929, %fd924, 0d3F8999999999A3C4;
	fma.rn.f64 	%fd931, %fd930, %fd924, 0d3FB5555555555554;
	sub.f64 	%fd932, %fd915, %fd923;
	add.f64 	%fd933, %fd932, %fd932;
	neg.f64 	%fd934, %fd923;
	fma.rn.f64 	%fd935, %fd934, %fd915, %fd933;
	mul.f64 	%fd936, %fd921, %fd935;
	mul.f64 	%fd937, %fd924, %fd931;
	fma.rn.f64 	%fd938, %fd937, %fd923, %fd936;
	xor.b32  	%r522, %r1707, -2147483648;
	mov.b32 	%r523, 1127219200;
	mov.b64 	%fd939, {%r522, %r523};
	sub.f64 	%fd940, %fd939, %fd51;
	fma.rn.f64 	%fd941, %fd940, 0d3FE62E42FEFA39EF, %fd923;
	fma.rn.f64 	%fd942, %fd940, 0dBFE62E42FEFA39EF, %fd941;
	sub.f64 	%fd943, %fd942, %fd923;
	sub.f64 	%fd944, %fd938, %fd943;
	fma.rn.f64 	%fd945, %fd940, 0d3C7ABC9E3B39803F, %fd944;
	add.f64 	%fd4077, %fd941, %fd945;
	bra.uni 	$L__BB5_71;
$L__BB5_70:
	fma.rn.f64 	%fd914, %fd4075, 0d7FF0000000000000, 0d7FF0000000000000;
	{
	.reg .b32 %temp; 
	mov.b64 	{%temp, %r514}, %fd4075;
	}
	and.b32  	%r515, %r514, 2147483647;
	setp.eq.s32 	%p180, %r515, 0;
	selp.f64 	%fd4077, 0dFFF0000000000000, %fd914, %p180;
$L__BB5_71:
	mul.f64 	%fd70, %fd61, %fd4077;
	fma.rn.f64 	%fd946, %fd70, 0d3FF71547652B82FE, 0d4338000000000000;
	{
	.reg .b32 %temp; 
	mov.b64 	{%r57, %temp}, %fd946;
	}
	mov.f64 	%fd947, 0dC338000000000000;
	add.rn.f64 	%fd948, %fd946, %fd947;
	fma.rn.f64 	%fd949, %fd948, 0dBFE62E42FEFA39EF, %fd70;
	fma.rn.f64 	%fd950, %fd948, 0dBC7ABC9E3B39803F, %fd949;
	fma.rn.f64 	%fd951, %fd950, 0d3E5ADE1569CE2BDF, 0d3E928AF3FCA213EA;
	fma.rn.f64 	%fd952, %fd951, %fd950, 0d3EC71DEE62401315;
	fma.rn.f64 	%fd953, %fd952, %fd950, 0d3EFA01997C89EB71;
	fma.rn.f64 	%fd954, %fd953, %fd950, 0d3F2A01A014761F65;
	fma.rn.f64 	%fd955, %fd954, %fd950, 0d3F56C16C1852B7AF;
	fma.rn.f64 	%fd956, %fd955, %fd950, 0d3F81111111122322;
	fma.rn.f64 	%fd957, %fd956, %fd950, 0d3FA55555555502A1;
	fma.rn.f64 	%fd958, %fd957, %fd950, 0d3FC5555555555511;
	fma.rn.f64 	%fd959, %fd958, %fd950, 0d3FE000000000000B;
	fma.rn.f64 	%fd960, %fd959, %fd950, 0d3FF0000000000000;
	fma.rn.f64 	%fd961, %fd960, %fd950, 0d3FF0000000000000;
	{
	.reg .b32 %temp; 
	mov.b64 	{%r58, %temp}, %fd961;
	}
	{
	.reg .b32 %temp; 
	mov.b64 	{%temp, %r59}, %fd961;
	}
	shl.b32 	%r524, %r57, 20;
	add.s32 	%r525, %r524, %r59;
	mov.b64 	%fd4082, {%r58, %r525};
	{
	.reg .b32 %temp; 
	mov.b64 	{%temp, %r526}, %fd70;
	}
	mov.b32 	%f21, %r526;
	abs.f32 	%f3, %f21;
	setp.lt.f32 	%p182, %f3, 0f4086232B;
	@%p182 bra 	$L__BB5_95;
	setp.lt.f64 	%p183, %fd70, 0d0000000000000000;
	add.f64 	%fd962, %fd70, 0d7FF0000000000000;
	selp.f64 	%fd4082, 0d0000000000000000, %fd962, %p183;
	setp.geu.f32 	%p184, %f3, 0f40874800;
	@%p184 bra 	$L__BB5_95;
	shr.u32 	%r527, %r57, 31;
	add.s32 	%r528, %r57, %r527;
	shr.s32 	%r529, %r528, 1;
	shl.b32 	%r530, %r529, 20;
	add.s32 	%r531, %r59, %r530;
	mov.b64 	%fd963, {%r58, %r531};
	sub.s32 	%r532, %r57, %r529;
	shl.b32 	%r533, %r532, 20;
	add.s32 	%r534, %r533, 1072693248;
	mov.b32 	%r535, 0;
	mov.b64 	%fd964, {%r535, %r534};
	mul.f64 	%fd4082, %fd964, %fd963;
	bra.uni 	$L__BB5_95;
$L__BB5_74:
	{
	.reg .b32 %temp; 
	mov.b64 	{%temp, %r1708}, %fd59;
	}
	{
	.reg .b32 %temp; 
	mov.b64 	{%r1709, %temp}, %fd59;
	}
	setp.gt.s32 	%p185, %r1708, 1048575;
	mov.b32 	%r1710, -1023;
	@%p185 bra 	$L__BB5_76;
	mul.f64 	%fd59, %fd59, 0d4350000000000000;
	{
	.reg .b32 %temp; 
	mov.b64 	{%temp, %r1708}, %fd59;
	}
	{
	.reg .b32 %temp; 
	mov.b64 	{%r1709, %temp}, %fd59;
	}
	mov.b32 	%r1710, -1077;
$L__BB5_76:
	add.s32 	%r538, %r1708, -1;
	setp.gt.u32 	%p186, %r538, 2146435070;
	@%p186 bra 	$L__BB5_80;
	shr.u32 	%r541, %r1708, 20;
	add.s32 	%r1711, %r1710, %r541;
	and.b32  	%r542, %r1708, 1048575;
	or.b32  	%r543, %r542, 1072693248;
	mov.b64 	%fd4079, {%r1709, %r543};
	setp.lt.u32 	%p188, %r543, 1073127583;
	@%p188 bra 	$L__BB5_79;
	{
	.reg .b32 %temp; 
	mov.b64 	{%r544, %temp}, %fd4079;
	}
	{
	.reg .b32 %temp; 
	mov.b64 	{%temp, %r545}, %fd4079;
	}
	add.s32 	%r546, %r545, -1048576;
	mov.b64 	%fd4079, {%r544, %r546};
	add.s32 	%r1711, %r1711, 1;
$L__BB5_79:
	add.f64 	%fd966, %fd4079, 0dBFF0000000000000;
	add.f64 	%fd967, %fd4079, 0d3FF0000000000000;
	rcp.approx.ftz.f64 	%fd968, %fd967;
	neg.f64 	%fd969, %fd967;
	fma.rn.f64 	%fd970, %fd969, %fd968, 0d3FF0000000000000;
	fma.rn.f64 	%fd971, %fd970, %fd970, %fd970;
	fma.rn.f64 	%fd972, %fd971, %fd968, %fd968;
	mul.f64 	%fd973, %fd966, %fd972;
	fma.rn.f64 	%fd974, %fd966, %fd972, %fd973;
	mul.f64 	%fd975, %fd974, %fd974;
	fma.rn.f64 	%fd976, %fd975, 0d3EB1380B3AE80F1E, 0d3ED0EE258B7A8B04;
	fma.rn.f64 	%fd977, %fd976, %fd975, 0d3EF3B2669F02676F;
	fma.rn.f64 	%fd978, %fd977, %fd975, 0d3F1745CBA9AB0956;
	fma.rn.f64 	%fd979, %fd978, %fd975, 0d3F3C71C72D1B5154;
	fma.rn.f64 	%fd980, %fd979, %fd975, 0d3F624924923BE72D;
	fma.rn.f64 	%fd981, %fd980, %fd975, 0d3F8999999999A3C4;
	fma.rn.f64 	%fd982, %fd981, %fd975, 0d3FB5555555555554;
	sub.f64 	%fd983, %fd966, %fd974;
	add.f64 	%fd984, %fd983, %fd983;
	neg.f64 	%fd985, %fd974;
	fma.rn.f64 	%fd986, %fd985, %fd966, %fd984;
	mul.f64 	%fd987, %fd972, %fd986;
	mul.f64 	%fd988, %fd975, %fd982;
	fma.rn.f64 	%fd989, %fd988, %fd974, %fd987;
	xor.b32  	%r547, %r1711, -2147483648;
	mov.b32 	%r548, 1127219200;
	mov.b64 	%fd990, {%r547, %r548};
	sub.f64 	%fd991, %fd990, %fd51;
	fma.rn.f64 	%fd992, %fd991, 0d3FE62E42FEFA39EF, %fd974;
	fma.rn.f64 	%fd993, %fd991, 0dBFE62E42FEFA39EF, %fd992;
	sub.f64 	%fd994, %fd993, %fd974;
	sub.f64 	%fd995, %fd989, %fd994;
	fma.rn.f64 	%fd996, %fd991, 0d3C7ABC9E3B39803F, %fd995;
	add.f64 	%fd4080, %fd992, %fd996;
	bra.uni 	$L__BB5_81;
$L__BB5_80:
	fma.rn.f64 	%fd965, %fd59, 0d7FF0000000000000, 0d7FF0000000000000;
	{
	.reg .b32 %temp; 
	mov.b64 	{%temp, %r539}, %fd59;
	}
	and.b32  	%r540, %r539, 2147483647;
	setp.eq.s32 	%p187, %r540, 0;
	selp.f64 	%fd4080, 0dFFF0000000000000, %fd965, %p187;
$L__BB5_81:
	neg.f64 	%fd997, %fd61;
	mul.f64 	%fd82, %fd4080, %fd997;
	fma.rn.f64 	%fd998, %fd82, 0d3FF71547652B82FE, 0d4338000000000000;
	{
	.reg .b32 %temp; 
	mov.b64 	{%r70, %temp}, %fd998;
	}
	mov.f64 	%fd999, 0dC338000000000000;
	add.rn.f64 	%fd1000, %fd998, %fd999;
	fma.rn.f64 	%fd1001, %fd1000, 0dBFE62E42FEFA39EF, %fd82;
	fma.rn.f64 	%fd1002, %fd1000, 0dBC7ABC9E3B39803F, %fd1001;
	fma.rn.f64 	%fd1003, %fd1002, 0d3E5ADE1569CE2BDF, 0d3E928AF3FCA213EA;
	fma.rn.f64 	%fd1004, %fd1003, %fd1002, 0d3EC71DEE62401315;
	fma.rn.f64 	%fd1005, %fd1004, %fd1002, 0d3EFA01997C89EB71;
	fma.rn.f64 	%fd1006, %fd1005, %fd1002, 0d3F2A01A014761F65;
	fma.rn.f64 	%fd1007, %fd1006, %fd1002, 0d3F56C16C1852B7AF;
	fma.rn.f64 	%fd1008, %fd1007, %fd1002, 0d3F81111111122322;
	fma.rn.f64 	%fd1009, %fd1008, %fd1002, 0d3FA55555555502A1;
	fma.rn.f64 	%fd1010, %fd1009, %fd1002, 0d3FC5555555555511;
	fma.rn.f64 	%fd1011, %fd1010, %fd1002, 0d3FE000000000000B;
	fma.rn.f64 	%fd1012, %fd1011, %fd1002, 0d3FF0000000000000;
	fma.rn.f64 	%fd1013, %fd1012, %fd1002, 0d3FF0000000000000;
	{
	.reg .b32 %temp; 
	mov.b64 	{%r71, %temp}, %fd1013;
	}
	{
	.reg .b32 %temp; 
	mov.b64 	{%temp, %r72}, %fd1013;
	}
	shl.b32 	%r549, %r70, 20;
	add.s32 	%r550, %r549, %r72;
	mov.b64 	%fd4082, {%r71, %r550};
	{
	.reg .b32 %temp; 
	mov.b64 	{%temp, %r551}, %fd82;
	}
	mov.b32 	%f22, %r551;
	abs.f32 	%f4, %f22;
	setp.lt.f32 	%p189, %f4, 0f4086232B;
	@%p189 bra 	$L__BB5_95;
	setp.lt.f64 	%p190, %fd82, 0d0000000000000000;
	add.f64 	%fd1014, %fd82, 0d7FF0000000000000;
	selp.f64 	%fd4082, 0d0000000000000000, %fd1014, %p190;
	setp.geu.f32 	%p191, %f4, 0f40874800;
	@%p191 bra 	$L__BB5_95;
	shr.u32 	%r552, %r70, 31;
	add.s32 	%r553, %r70, %r552;
	shr.s32 	%r554, %r553, 1;
	shl.b32 	%r555, %r554, 20;
	add.s32 	%r556, %r72, %r555;
	mov.b64 	%fd1015, {%r71, %r556};
	sub.s32 	%r557, %r70, %r554;
	shl.b32 	%r558, %r557, 20;
	add.s32 	%r559, %r558, 1072693248;
	mov.b32 	%r560, 0;
	mov.b64 	%fd1016, {%r560, %r559};
	mul.f64 	%fd4082, %fd1016, %fd1015;
	bra.uni 	$L__BB5_95;
$L__BB5_84:
	mov.b64 	%rd103, %fd59;
	setp.lt.s64 	%p132, %rd103, 0;
	and.b64  	%rd104, %rd103, 9223372036854775807;
	add.s64 	%rd105, %rd104, -4503599627370496;
	setp.lt.u64 	%p133, %rd105, 9214364837600034816;
	and.pred  	%p134, %p133, %p132;
	add.s64 	%rd106, %rd104, -1;
	setp.lt.u64 	%p135, %rd106, 4503599627370495;
	and.pred  	%p136, %p135, %p132;
	setp.eq.s64 	%p137, %rd104, 0;
	or.pred  	%p138, %p137, %p136;
	setp.eq.s64 	%p139, %rd104, 9218868437227405312;
	or.pred  	%p140, %p138, %p139;
	setp.gt.s64 	%p141, %rd104, 9218868437227405312;
	or.pred  	%p142, %p140, %p141;
	or.pred  	%p143, %p142, %p134;
	abs.f64 	%fd883, %fd4075;
	setp.equ.f64 	%p144, %fd883, 0d7FF0000000000000;
	or.pred  	%p145, %p143, %p144;
	setp.leu.f64 	%p146, %fd4075, 0d0000000000000000;
	or.pred  	%p147, %p145, %p146;
	abs.f64 	%fd885, %fd61;
	setp.equ.f64 	%p148, %fd885, 0d7FF0000000000000;
	or.pred  	%p149, %p147, %p148;
	@%p149 bra 	$L__BB5_95;
	setp.ne.s32 	%p150, %r46, 0;
	@%p150 bra 	$L__BB5_89;
	setp.ltu.f64 	%p153, %fd61, 0d0000000000000000;
	@%p153 bra 	$L__BB5_88;
	add.f64 	%fd900, %fd4075, 0dBFF0000000000000;
	mul.f64 	%fd4081, %fd900, %fd61;
	bra.uni 	$L__BB5_94;
$L__BB5_88:
	mov.f64 	%fd901, 0d3FF0000000000000;
	sub.f64 	%fd902, %fd901, %fd59;
	mul.f64 	%fd4081, %fd902, %fd61;
	bra.uni 	$L__BB5_94;
$L__BB5_89:
	add.f64 	%fd88, %fd4075, 0dBFF0000000000000;
	mov.f64 	%fd887, 0d3FF0000000000000;
	sub.f64 	%fd89, %fd887, %fd59;
	setp.leu.f64 	%p151, %fd61, 0d3FF0000000000000;
	@%p151 bra 	$L__BB5_91;
	mul.f64 	%fd4081, %fd88, %fd61;
	bra.uni 	$L__BB5_94;
$L__BB5_91:
	setp.geu.f64 	%p152, %fd61, 0dBFF0000000000000;
	@%p152 bra 	$L__BB5_93;
	mul.f64 	%fd4081, %fd89, %fd61;
	bra.uni 	$L__BB5_94;
$L__BB5_93:
	add.f64 	%fd888, %fd89, %fd88;
	mul.f64 	%fd889, %fd888, 0d3FE0000000000000;
	sub.f64 	%fd890, %fd88, %fd89;
	mul.f64 	%fd891, %fd890, 0d3FB0000000000000;
	mul.f64 	%fd892, %fd61, %fd61;
	mul.f64 	%fd893, %fd61, %fd892;
	mul.f64 	%fd894, %fd892, %fd892;
	mul.f64 	%fd895, %fd893, %fd893;
	mul.f64 	%fd896, %fd894, 0dC024000000000000;
	fma.rn.f64 	%fd897, %fd895, 0d4008000000000000, %fd896;
	fma.rn.f64 	%fd898, %fd892, 0d402E000000000000, %fd897;
	mul.f64 	%fd899, %fd891, %fd898;
	fma.rn.f64 	%fd4081, %fd61, %fd889, %fd899;
$L__BB5_94:
	add.f64 	%fd903, %fd4081, 0d3FF0000000000000;
	mov.b64 	%rd107, %fd903;
	setp.eq.s64 	%p154, %rd107, 0;
	and.b64  	%rd108, %rd107, 9223372036854775807;
	add.s64 	%rd109, %rd108, -1;
	setp.lt.u64 	%p155, %rd109, 4503599627370495;
	add.s64 	%rd110, %rd108, -4503599627370496;
	setp.lt.u64 	%p156, %rd110, 9214364837600034816;
	setp.lt.s64 	%p157, %rd107, 0;
	selp.f64 	%fd904, 0d0010000000000000, %fd903, %p157;
	selp.f64 	%fd905, %fd904, %fd903, %p156;
	setp.gt.s64 	%p158, %rd108, 9218868437227405311;
	selp.f64 	%fd906, 0d0010000000000000, %fd905, %p158;
	selp.f64 	%fd907, 0d0010000000000000, %fd906, %p157;
	selp.f64 	%fd908, %fd907, %fd906, %p155;
	selp.f64 	%fd4082, 0d0010000000000000, %fd908, %p154;
$L__BB5_95:
	mul.f64 	%fd4083, %fd4083, %fd4082;
	add.s32 	%r1703, %r1703, 1;
	add.s32 	%r1702, %r1702, 1;
	setp.gt.u32 	%p192, %r43, %r1703;
	@%p192 bra 	$L__BB5_60;
$L__BB5_96:
	mov.b64 	%rd115, %fd4083;
	and.b64  	%rd116, %rd115, 9223372036854775807;
	add.s64 	%rd117, %rd116, -1;
	setp.lt.u64 	%p193, %rd117, 4503599627370495;
	add.s64 	%rd118, %rd116, -4503599627370496;
	setp.lt.u64 	%p194, %rd118, 9214364837600034816;
	setp.lt.s64 	%p195, %rd115, 0;
	selp.f64 	%fd1017, 0d0000000000000000, %fd4083, %p195;
	selp.f64 	%fd1018, %fd1017, %fd4083, %p194;
	setp.gt.s64 	%p196, %rd116, 9218868437227405311;
	selp.f64 	%fd1019, 0d0000000000000000, %fd1018, %p196;
	selp.f64 	%fd1020, 0d0000000000000000, %fd1019, %p195;
	selp.f64 	%fd1021, %fd1020, %fd1019, %p193;
	add.f64 	%fd4072, %fd4072, %fd1021;
	setp.le.f64 	%p197, %fd52, %fd4072;
	@%p197 bra 	$L__BB5_98;
	ld.param.u32 	%r1681, [unbinned_toy_sample_obs_1d_param_7];
	cvt.u32.u64 	%r561, %rd615;
	add.s32 	%r1701, %r561, 1;
	setp.ne.s32 	%p198, %r1701, %r1681;
	mov.u64 	%rd615, %rd78;
	@%p198 bra 	$L__BB5_52;
$L__BB5_98:
	ld.param.u64 	%rd609, [unbinned_toy_sample_obs_1d_param_5];
	cvta.to.global.u64 	%rd10, %rd609;
	mad.lo.s64 	%rd120, %rd615, 48, %rd5;
	ld.global.nc.u32 	%r562, [%rd120+8];
	ld.global.nc.u32 	%r76, [%rd120+20];
	ld.global.nc.u32 	%r77, [%rd120+24];
	ld.global.nc.v2.u32 	{%r78, %r79}, [%rd120+40];
	setp.gt.s32 	%p199, %r562, 2;
	@%p199 bra 	$L__BB5_111;
	setp.eq.s32 	%p203, %r562, 0;
	@%p203 bra 	$L__BB5_144;
	setp.eq.s32 	%p204, %r562, 1;
	@%p204 bra 	$L__BB5_180;
	setp.eq.s32 	%p205, %r562, 2;
	mov.f64 	%fd4245, %fd99;
	@%p205 bra 	$L__BB5_102;
	bra.uni 	$L__BB5_551;
$L__BB5_102:
	ld.param.u32 	%r1686, [unbinned_toy_sample_obs_1d_param_9];
	setp.ne.s32 	%p769, %r77, 4;
	add.s32 	%r126, %r76, 3;
	setp.ge.u32 	%p770, %r126, %r1686;
	or.pred  	%p771, %p769, %p770;
	mov.f64 	%fd4127, 0dFFF0000000000000;
	mov.f64 	%fd4245, %fd99;
	@%p771 bra 	$L__BB5_551;
	mul.wide.u32 	%rd486, %r76, 4;
	add.s64 	%rd487, %rd10, %rd486;
	ld.global.nc.u32 	%r1166, [%rd487];
	add.s32 	%r1167, %r76, 1;
	mul.wide.u32 	%rd488, %r1167, 4;
	add.s64 	%rd489, %rd10, %rd488;
	ld.global.nc.u32 	%r1168, [%rd489];
	add.s32 	%r1169, %r76, 2;
	mul.wide.u32 	%rd490, %r1169, 4;
	add.s64 	%rd491, %rd10, %rd490;
	ld.global.nc.u32 	%r1170, [%rd491];
	mul.wide.u32 	%rd492, %r126, 4;
	add.s64 	%rd493, %rd10, %rd492;
	ld.global.nc.u32 	%r1171, [%rd493];
	mul.wide.u32 	%rd494, %r1166, 8;
	add.s64 	%rd495, %rd4, %rd494;
	ld.global.nc.f64 	%fd169, [%rd495];
	mul.wide.u32 	%rd496, %r1168, 8;
	add.s64 	%rd497, %rd4, %rd496;
	ld.global.nc.f64 	%fd2402, [%rd497];
	mul.wide.u32 	%rd498, %r1170, 8;
	add.s64 	%rd499, %rd4, %rd498;
	ld.global.nc.f64 	%fd171, [%rd499];
	mul.wide.u32 	%rd500, %r1171, 8;
	add.s64 	%rd501, %rd4, %rd500;
	ld.global.nc.f64 	%fd172, [%rd501];
	abs.f64 	%fd2403, %fd169;
	setp.equ.f64 	%p772, %fd2403, 0d7FF0000000000000;
	abs.f64 	%fd2404, %fd2402;
	setp.equ.f64 	%p773, %fd2404, 0d7FF0000000000000;
	or.pred  	%p774, %p772, %p773;
	setp.le.f64 	%p775, %fd2402, 0d0000000000000000;
	or.pred  	%p1, %p774, %p775;
	@%p1 bra 	$L__BB5_284;
	mov.b64 	%rd502, %fd171;
	setp.lt.s64 	%p776, %rd502, 0;
	and.b64  	%rd503, %rd502, 9223372036854775807;
	add.s64 	%rd504, %rd503, -4503599627370496;
	setp.lt.u64 	%p777, %rd504, 9214364837600034816;
	and.pred  	%p778, %p777, %p776;
	add.s64 	%rd505, %rd503, -1;
	setp.lt.u64 	%p779, %rd505, 4503599627370495;
	and.pred  	%p780, %p779, %p776;
	setp.eq.s64 	%p781, %rd503, 0;
	or.pred  	%p782, %p781, %p780;
	setp.eq.s64 	%p783, %rd503, 9218868437227405312;
	or.pred  	%p784, %p782, %p783;
	setp.gt.s64 	%p785, %rd503, 9218868437227405312;
	or.pred  	%p786, %p784, %p785;
	or.pred  	%p787, %p786, %p778;
	abs.f64 	%fd2407, %fd172;
	setp.equ.f64 	%p788, %fd2407, 0d7FF0000000000000;
	or.pred  	%p789, %p787, %p788;
	setp.leu.f64 	%p790, %fd172, 0d3FF0000000000000;
	or.pred  	%p791, %p789, %p790;
	@%p791 bra 	$L__BB5_284;
	div.rn.f64 	%fd173, %fd172, %fd171;
	{
	.reg .b32 %temp; 
	mov.b64 	{%temp, %r1724}, %fd173;
	}
	{
	.reg .b32 %temp; 
	mov.b64 	{%r1725, %temp}, %fd173;
	}
	setp.gt.s32 	%p792, %r1724, 1048575;
	mov.b32 	%r1726, -1023;
	mov.f64 	%fd4099, %fd173;
	@%p792 bra 	$L__BB5_107;
	mul.f64 	%fd4099, %fd173, 0d4350000000000000;
	{
	.reg .b32 %temp; 
	mov.b64 	{%temp, %r1724}, %fd4099;
	}
	{
	.reg .b32 %temp; 
	mov.b64 	{%r1725, %temp}, %fd4099;
	}
	mov.b32 	%r1726, -1077;
$L__BB5_107:
	add.s32 	%r1174, %r1724, -1;
	setp.gt.u32 	%p793, %r1174, 2146435070;
	@%p793 bra 	$L__BB5_194;
	shr.u32 	%r1177, %r1724, 20;
	add.s32 	%r1727, %r1726, %r1177;
	and.b32  	%r1178, %r1724, 1048575;
	or.b32  	%r1179, %r1178, 1072693248;
	mov.b64 	%fd4100, {%r1725, %r1179};
	setp.lt.u32 	%p795, %r1179, 1073127583;
	@%p795 bra 	$L__BB5_110;
	{
	.reg .b32 %temp; 
	mov.b64 	{%r1180, %temp}, %fd4100;
	}
	{
	.reg .b32 %temp; 
	mov.b64 	{%temp, %r1181}, %fd4100;
	}
	add.s32 	%r1182, %r1181, -1048576;
	mov.b64 	%fd4100, {%r1180, %r1182};
	add.s32 	%r1727, %r1727, 1;
$L__BB5_110:
	add.f64 	%fd2410, %fd4100, 0dBFF0000000000000;
	add.f64 	%fd2411, %fd4100, 0d3FF0000000000000;
	rcp.approx.ftz.f64 	%fd2412, %fd2411;
	neg.f64 	%fd2413, %fd2411;
	fma.rn.f64 	%fd2414, %fd2413, %fd2412, 0d3FF0000000000000;
	fma.rn.f64 	%fd2415, %fd2414, %fd2414, %fd2414;
	fma.rn.f64 	%fd2416, %fd2415, %fd2412, %fd2412;
	mul.f64 	%fd2417, %fd2410, %fd2416;
	fma.rn.f64 	%fd2418, %fd2410, %fd2416, %fd2417;
	mul.f64 	%fd2419, %fd2418, %fd2418;
	fma.rn.f64 	%fd2420, %fd2419, 0d3EB1380B3AE80F1E, 0d3ED0EE258B7A8B04;
	fma.rn.f64 	%fd2421, %fd2420, %fd2419, 0d3EF3B2669F02676F;
	fma.rn.f64 	%fd2422, %fd2421, %fd2419, 0d3F1745CBA9AB0956;
	fma.rn.f64 	%fd2423, %fd2422, %fd2419, 0d3F3C71C72D1B5154;
	fma.rn.f64 	%fd2424, %fd2423, %fd2419, 0d3F624924923BE72D;
	fma.rn.f64 	%fd2425, %fd2424, %fd2419, 0d3F8999999999A3C4;
	fma.rn.f64 	%fd2426, %fd2425, %fd2419, 0d3FB5555555555554;
	sub.f64 	%fd2427, %fd2410, %fd2418;
	add.f64 	%fd2428, %fd2427, %fd2427;
	neg.f64 	%fd2429, %fd2418;
	fma.rn.f64 	%fd2430, %fd2429, %fd2410, %fd2428;
	mul.f64 	%fd2431, %fd2416, %fd2430;
	mul.f64 	%fd2432, %fd2419, %fd2426;
	fma.rn.f64 	%fd2433, %fd2432, %fd2418, %fd2431;
	xor.b32  	%r1183, %r1727, -2147483648;
	mov.b32 	%r1184, 1127219200;
	mov.b64 	%fd2434, {%r1183, %r1184};
	sub.f64 	%fd2435, %fd2434, %fd51;
	fma.rn.f64 	%fd2436, %fd2435, 0d3FE62E42FEFA39EF, %fd2418;
	fma.rn.f64 	%fd2437, %fd2435, 0dBFE62E42FEFA39EF, %fd2436;
	sub.f64 	%fd2438, %fd2437, %fd2418;
	sub.f64 	%fd2439, %fd2433, %fd2438;
	fma.rn.f64 	%fd2440, %fd2435, 0d3C7ABC9E3B39803F, %fd2439;
	add.f64 	%fd4101, %fd2436, %fd2440;
	bra.uni 	$L__BB5_195;
$L__BB5_111:
	setp.eq.s32 	%p200, %r562, 3;
	@%p200 bra 	$L__BB5_341;
	setp.eq.s32 	%p201, %r562, 4;
	@%p201 bra 	$L__BB5_521;
	setp.eq.s32 	%p202, %r562, 5;
	mov.f64 	%fd4245, %fd99;
	@%p202 bra 	$L__BB5_114;
	bra.uni 	$L__BB5_551;
$L__BB5_114:
	ld.param.u32 	%r1689, [unbinned_toy_sample_obs_1d_param_10];
	setp.ne.s32 	%p206, %r77, 0;
	setp.lt.u32 	%p207, %r79, 3;
	or.pred  	%p208, %p206, %p207;
	add.s32 	%r563, %r79, %r78;
	setp.gt.u32 	%p209, %r563, %r1689;
	or.pred  	%p210, %p208, %p209;
	mov.f64 	%fd4245, %fd99;
	@%p210 bra 	$L__BB5_551;
	ld.param.u64 	%rd610, [unbinned_toy_sample_obs_1d_param_6];
	add.s32 	%r413, %r79, -1;
	shr.u32 	%r414, %r413, 1;
	cvta.to.global.u64 	%rd121, %rd610;
	mul.wide.u32 	%rd122, %r78, 8;
	add.s64 	%rd29, %rd121, %rd122;
	mul.wide.u32 	%rd123, %r414, 8;
	add.s64 	%rd30, %rd29, %rd123;
	setp.eq.s32 	%p211, %r414, 1;
	mov.f64 	%fd4234, 0d0000000000000000;
	mov.b32 	%r1804, 0;
	@%p211 bra 	$L__BB5_128;
	and.b32  	%r1804, %r414, 2147483646;
	ld.global.nc.f64 	%fd4231, [%rd29];
	mov.f64 	%fd4234, 0d0000000000000000;
	mov.b32 	%r1803, 0;
$L__BB5_117:
	mul.wide.u32 	%rd124, %r1803, 8;
	add.s64 	%rd31, %rd29, %rd124;
	ld.global.nc.f64 	%fd687, [%rd31+8];
	sub.f64 	%fd688, %fd687, %fd4231;
	mov.b64 	%rd125, %fd688;
	add.s64 	%rd32, %rd30, %rd124;
	ld.global.nc.f64 	%fd689, [%rd32+8];
	setp.lt.s64 	%p212, %rd125, 0;
	and.b64  	%rd126, %rd125, 9223372036854775807;
	add.s64 	%rd127, %rd126, -4503599627370496;
	setp.lt.u64 	%p213, %rd127, 9214364837600034816;
	and.pred  	%p214, %p213, %p212;
	add.s64 	%rd128, %rd126, -1;
	setp.lt.u64 	%p215, %rd128, 4503599627370495;
	and.pred  	%p216, %p215, %p212;
	setp.eq.s64 	%p217, %rd126, 0;
	or.pred  	%p218, %p217, %p216;
	setp.eq.s64 	%p219, %rd126, 9218868437227405312;
	or.pred  	%p220, %p218, %p219;
	setp.gt.s64 	%p221, %rd126, 9218868437227405312;
	or.pred  	%p222, %p220, %p221;
	or.pred  	%p223, %p222, %p214;
	abs.f64 	%fd1026, %fd689;
	setp.equ.f64 	%p224, %fd1026, 0d7FF0000000000000;
	or.pred  	%p225, %p223, %p224;
	@%p225 bra 	$L__BB5_122;
	fma.rn.f64 	%fd1028, %fd689, 0d3FF71547652B82FE, 0d4338000000000000;
	{
	.reg .b32 %temp; 
	mov.b64 	{%r417, %temp}, %fd1028;
	}
	mov.f64 	%fd1029, 0dC338000000000000;
	add.rn.f64 	%fd1030, %fd1028, %fd1029;
	fma.rn.f64 	%fd1031, %fd1030, 0dBFE62E42FEFA39EF, %fd689;
	fma.rn.f64 	%fd1032, %fd1030, 0dBC7ABC9E3B39803F, %fd1031;
	fma.rn.f64 	%fd1033, %fd1032, 0d3E5ADE1569CE2BDF, 0d3E928AF3FCA213EA;
	fma.rn.f64 	%fd1034, %fd1033, %fd1032, 0d3EC71DEE62401315;
	fma.rn.f64 	%fd1035, %fd1034, %fd1032, 0d3EFA01997C89EB71;
	fma.rn.f64 	%fd1036, %fd1035, %fd1032, 0d3F2A01A014761F65;
	fma.rn.f64 	%fd1037, %fd1036, %fd1032, 0d3F56C16C1852B7AF;
	fma.rn.f64 	%fd1038, %fd1037, %fd1032, 0d3F81111111122322;
	fma.rn.f64 	%fd1039, %fd1038, %fd1032, 0d3FA55555555502A1;
	fma.rn.f64 	%fd1040, %fd1039, %fd1032, 0d3FC5555555555511;
	fma.rn.f64 	%fd1041, %fd1040, %fd1032, 0d3FE000000000000B;
	fma.rn.f64 	%fd1042, %fd1041, %fd1032, 0d3FF0000000000000;
	fma.rn.f64 	%fd1043, %fd1042, %fd1032, 0d3FF0000000000000;
	{
	.reg .b32 %temp; 
	mov.b64 	{%r418, %temp}, %fd1043;
	}
	{
	.reg .b32 %temp; 
	mov.b64 	{%temp, %r419}, %fd1043;
	}
	shl.b32 	%r566, %r417, 20;
	add.s32 	%r567, %r566, %r419;
	mov.b64 	%fd4233, {%r418, %r567};
	{
	.reg .b32 %temp; 
	mov.b64 	{%temp, %r568}, %fd689;
	}
	mov.b32 	%f23, %r568;
	abs.f32 	%f15, %f23;
	setp.lt.f32 	%p226, %f15, 0f4086232B;
	@%p226 bra 	$L__BB5_121;
	setp.lt.f64 	%p227, %fd689, 0d0000000000000000;
	add.f64 	%fd1044, %fd689, 0d7FF0000000000000;
	selp.f64 	%fd4233, 0d0000000000000000, %fd1044, %p227;
	setp.geu.f32 	%p228, %f15, 0f40874800;
	@%p228 bra 	$L__BB5_121;
	shr.u32 	%r569, %r417, 31;
	add.s32 	%r570, %r417, %r569;
	shr.s32 	%r571, %r570, 1;
	shl.b32 	%r572, %r571, 20;
	add.s32 	%r573, %r419, %r572;
	mov.b64 	%fd1045, {%r418, %r573};
	sub.s32 	%r574, %r417, %r571;
	shl.b32 	%r575, %r574, 20;
	add.s32 	%r576, %r575, 1072693248;
	mov.b32 	%r577, 0;
	mov.b64 	%fd1046, {%r577, %r576};
	mul.f64 	%fd4233, %fd1046, %fd1045;
$L__BB5_121:
	fma.rn.f64 	%fd4234, %fd688, %fd4233, %fd4234;
$L__BB5_122:
	add.s32 	%r1803, %r1803, 2;
	ld.global.nc.f64 	%fd4231, [%rd31+16];
	sub.f64 	%fd697, %fd4231, %fd687;
	mov.b64 	%rd129, %fd697;
	ld.global.nc.f64 	%fd698, [%rd32+16];
	setp.lt.s64 	%p229, %rd129, 0;
	and.b64  	%rd130, %rd129, 9223372036854775807;
	add.s64 	%rd131, %rd130, -4503599627370496;
	setp.lt.u64 	%p230, %rd131, 9214364837600034816;
	and.pred  	%p231, %p230, %p229;
	add.s64 	%rd132, %rd130, -1;
	setp.lt.u64 	%p232, %rd132, 4503599627370495;
	and.pred  	%p233, %p232, %p229;
	setp.eq.s64 	%p234, %rd130, 0;
	or.pred  	%p235, %p234, %p233;
	setp.eq.s64 	%p236, %rd130, 9218868437227405312;
	or.pred  	%p237, %p235, %p236;
	setp.gt.s64 	%p238, %rd130, 9218868437227405312;
	or.pred  	%p239, %p237, %p238;
	or.pred  	%p240, %p239, %p231;
	abs.f64 	%fd1047, %fd698;
	setp.equ.f64 	%p241, %fd1047, 0d7FF0000000000000;
	or.pred  	%p242, %p240, %p241;
	@%p242 bra 	$L__BB5_127;
	fma.rn.f64 	%fd1049, %fd698, 0d3FF71547652B82FE, 0d4338000000000000;
	{
	.reg .b32 %temp; 
	mov.b64 	{%r421, %temp}, %fd1049;
	}
	mov.f64 	%fd1050, 0dC338000000000000;
	add.rn.f64 	%fd1051, %fd1049, %fd1050;
	fma.rn.f64 	%fd1052, %fd1051, 0dBFE62E42FEFA39EF, %fd698;
	fma.rn.f64 	%fd1053, %fd1051, 0dBC7ABC9E3B39803F, %fd1052;
	fma.rn.f64 	%fd1054, %fd1053, 0d3E5ADE1569CE2BDF, 0d3E928AF3FCA213EA;
	fma.rn.f64 	%fd1055, %fd1054, %fd1053, 0d3EC71DEE62401315;
	fma.rn.f64 	%fd1056, %fd1055, %fd1053, 0d3EFA01997C89EB71;
	fma.rn.f64 	%fd1057, %fd1056, %fd1053, 0d3F2A01A014761F65;
	fma.rn.f64 	%fd1058, %fd1057, %fd1053, 0d3F56C16C1852B7AF;
	fma.rn.f64 	%fd1059, %fd1058, %fd1053, 0d3F81111111122322;
	fma.rn.f64 	%fd1060, %fd1059, %fd1053, 0d3FA55555555502A1;
	fma.rn.f64 	%fd1061, %fd1060, %fd1053, 0d3FC5555555555511;
	fma.rn.f64 	%fd1062, %fd1061, %fd1053, 0d3FE000000000000B;
	fma.rn.f64 	%fd1063, %fd1062, %fd1053, 0d3FF0000000000000;
	fma.rn.f64 	%fd1064, %fd1063, %fd1053, 0d3FF0000000000000;
	{
	.reg .b32 %temp; 
	mov.b64 	{%r422, %temp}, %fd1064;
	}
	{
	.reg .b32 %temp; 
	mov.b64 	{%temp, %r423}, %fd1064;
	}
	shl.b32 	%r578, %r421, 20;
	add.s32 	%r579, %r578, %r423;
	mov.b64 	%fd4235, {%r422, %r579};
	{
	.reg .b32 %temp; 
	mov.b64 	{%temp, %r580}, %fd698;
	}
	mov.b32 	%f24, %r580;
	abs.f32 	%f16, %f24;
	setp.lt.f32 	%p243, %f16, 0f4086232B;
	@%p243 bra 	$L__BB5_126;
	setp.lt.f64 	%p244, %fd698, 0d0000000000000000;
	add.f64 	%fd1065, %fd698, 0d7FF0000000000000;
	selp.f64 	%fd4235, 0d0000000000000000, %fd1065, %p244;
	setp.geu.f32 	%p245, %f16, 0f40874800;
	@%p245 bra 	$L__BB5_126;
	shr.u32 	%r581, %r421, 31;
	add.s32 	%r582, %r421, %r581;
	shr.s32 	%r583, %r582, 1;
	shl.b32 	%r584, %r583, 20;
	add.s32 	%r585, %r423, %r584;
	mov.b64 	%fd1066, {%r422, %r585};
	sub.s32 	%r586, %r421, %r583;
	shl.b32 	%r587, %r586, 20;
	add.s32 	%r588, %r587, 1072693248;
	mov.b32 	%r589, 0;
	mov.b64 	%fd1067, {%r589, %r588};
	mul.f64 	%fd4235, %fd1067, %fd1066;
$L__BB5_126:
	fma.rn.f64 	%fd4234, %fd697, %fd4235, %fd4234;
$L__BB5_127:
	setp.ne.s32 	%p246, %r1803, %r1804;
	@%p246 bra 	$L__BB5_117;
$L__BB5_128:
	and.b32  	%r590, %r413, 2;
	setp.eq.s32 	%p247, %r590, 0;
	@%p247 bra 	$L__BB5_134;
	mul.wide.u32 	%rd133, %r1804, 8;
	add.s64 	%rd134, %rd29, %rd133;
	ld.global.nc.f64 	%fd1068, [%rd134+8];
	ld.global.nc.f64 	%fd1069, [%rd134];
	sub.f64 	%fd707, %fd1068, %fd1069;
	mov.b64 	%rd135, %fd707;
	add.s64 	%rd136, %rd30, %rd133;
	ld.global.nc.f64 	%fd708, [%rd136+8];
	setp.lt.s64 	%p248, %rd135, 0;
	and.b64  	%rd137, %rd135, 9223372036854775807;
	add.s64 	%rd138, %rd137, -4503599627370496;
	setp.lt.u64 	%p249, %rd138, 9214364837600034816;
	and.pred  	%p250, %p249, %p248;
	add.s64 	%rd139, %rd137, -1;
	setp.lt.u64 	%p251, %rd139, 4503599627370495;
	and.pred  	%p252, %p251, %p248;
	setp.eq.s64 	%p253, %rd137, 0;
	or.pred  	%p254, %p253, %p252;
	setp.eq.s64 	%p255, %rd137, 9218868437227405312;
	or.pred  	%p256, %p254, %p255;
	setp.gt.s64 	%p257, %rd137, 9218868437227405312;
	or.pred  	%p258, %p256, %p257;
	or.pred  	%p259, %p258, %p250;
	abs.f64 	%fd1070, %fd708;
	setp.equ.f64 	%p260, %fd1070, 0d7FF0000000000000;
	or.pred  	%p261, %p259, %p260;
	@%p261 bra 	$L__BB5_134;
	fma.rn.f64 	%fd1072, %fd708, 0d3FF71547652B82FE, 0d4338000000000000;
	{
	.reg .b32 %temp; 
	mov.b64 	{%r425, %temp}, %fd1072;
	}
	mov.f64 	%fd1073, 0dC338000000000000;
	add.rn.f64 	%fd1074, %fd1072, %fd1073;
	fma.rn.f64 	%fd1075, %fd1074, 0dBFE62E42FEFA39EF, %fd708;
	fma.rn.f64 	%fd1076, %fd1074, 0dBC7ABC9E3B39803F, %fd1075;
	fma.rn.f64 	%fd1077, %fd1076, 0d3E5ADE1569CE2BDF, 0d3E928AF3FCA213EA;
	fma.rn.f64 	%fd1078, %fd1077, %fd1076, 0d3EC71DEE62401315;
	fma.rn.f64 	%fd1079, %fd1078, %fd1076, 0d3EFA01997C89EB71;
	fma.rn.f64 	%fd1080, %fd1079, %fd1076, 0d3F2A01A014761F65;
	fma.rn.f64 	%fd1081, %fd1080, %fd1076, 0d3F56C16C1852B7AF;
	fma.rn.f64 	%fd1082, %fd1081, %fd1076, 0d3F81111111122322;
	fma.rn.f64 	%fd1083, %fd1082, %fd1076, 0d3FA55555555502A1;
	fma.rn.f64 	%fd1084, %fd1083, %fd1076, 0d3FC5555555555511;
	fma.rn.f64 	%fd1085, %fd1084, %fd1076, 0d3FE000000000000B;
	fma.rn.f64 	%fd1086, %fd1085, %fd1076, 0d3FF0000000000000;
	fma.rn.f64 	%fd1087, %fd1086, %fd1076, 0d3FF0000000000000;
	{
	.reg .b32 %temp; 
	mov.b64 	{%r426, %temp}, %fd1087;
	}
	{
	.reg .b32 %temp; 
	mov.b64 	{%temp, %r427}, %fd1087;
	}
	shl.b32 	%r591, %r425, 20;
	add.s32 	%r592, %r591, %r427;
	mov.b64 	%fd4239, {%r426, %r592};
	{
	.reg .b32 %temp; 
	mov.b64 	{%temp, %r593}, %fd708;
	}
	mov.b32 	%f25, %r593;
	abs.f32 	%f17, %f25;
	setp.lt.f32 	%p262, %f17, 0f4086232B;
	@%p262 bra 	$L__BB5_133;
	setp.lt.f64 	%p263, %fd708, 0d0000000000000000;
	add.f64 	%fd1088, %fd708, 0d7FF0000000000000;
	selp.f64 	%fd4239, 0d0000000000000000, %fd1088, %p263;
	setp.geu.f32 	%p264, %f17, 0f40874800;
	@%p264 bra 	$L__BB5_133;
	shr.u32 	%r594, %r425, 31;
	add.s32 	%r595, %r425, %r594;
	shr.s32 	%r596, %r595, 1;
	shl.b32 	%r597, %r596, 20;
	add.s32 	%r598, %r427, %r597;
	mov.b64 	%fd1089, {%r426, %r598};
	sub.s32 	%r599, %r425, %r596;
	shl.b32 	%r600, %r599, 20;
	add.s32 	%r601, %r600, 1072693248;
	mov.b32 	%r602, 0;
	mov.b64 	%fd1090, {%r602, %r601};
	mul.f64 	%fd4239, %fd1090, %fd1089;
$L__BB5_133:
	fma.rn.f64 	%fd4234, %fd707, %fd4239, %fd4234;
$L__BB5_134:
	mov.b64 	%rd140, %fd4234;
	setp.lt.s64 	%p265, %rd140, 0;
	and.b64  	%rd141, %rd140, 9223372036854775807;
	add.s64 	%rd142, %rd141, -4503599627370496;
	setp.gt.u64 	%p266, %rd142, 9214364837600034815;
	or.pred  	%p267, %p266, %p265;
	add.s64 	%rd143, %rd140, -1;
	setp.gt.u64 	%p268, %rd143, 4503599627370494;
	and.pred  	%p269, %p268, %p267;
	mov.f64 	%fd4245, %fd99;
	@%p269 bra 	$L__BB5_551;
	add.s32 	%r428, %r414, -1;
	setp.lt.u32 	%p270, %r79, 3;
	mov.u32 	%r1806, %r428;
	@%p270 bra 	$L__BB5_143;
	add.s64 	%rd144, %rd6, 4354685564936845354;
	shr.u64 	%rd145, %rd144, 30;
	xor.b64  	%rd146, %rd145, %rd144;
	mul.lo.s64 	%rd147, %rd146, -4658895280553007687;
	shr.u64 	%rd148, %rd147, 27;
	xor.b64  	%rd149, %rd148, %rd147;
	mul.lo.s64 	%rd150, %rd149, -7723592293110705685;
	ld.global.nc.f64 	%fd4241, [%rd29];
	shr.u64 	%rd151, %rd150, 11;
	shr.u64 	%rd152, %rd150, 42;
	xor.b64  	%rd153, %rd152, %rd151;
	cvt.rn.f64.u64 	%fd1092, %rd153;
	add.f64 	%fd1093, %fd1092, 0d3FE0000000000000;
	mul.f64 	%fd1094, %fd1093, 0d3CA0000000000000;
	mul.f64 	%fd716, %fd1094, %fd4234;
	mov.f64 	%fd4244, 0d0000000000000000;
	mov.b32 	%r1805, 0;
$L__BB5_137:
	mov.u32 	%r1806, %r1805;
	add.s32 	%r1805, %r1806, 1;
	mul.wide.u32 	%rd154, %r1806, 8;
	add.s64 	%rd155, %rd29, %rd154;
	ld.global.nc.f64 	%fd719, [%rd155+8];
	sub.f64 	%fd720, %fd719, %fd4241;
	mov.b64 	%rd156, %fd720;
	add.s64 	%rd157, %rd30, %rd154;
	ld.global.nc.f64 	%fd721, [%rd157+8];
	setp.lt.s64 	%p271, %rd156, 0;
	and.b64  	%rd158, %rd156, 9223372036854775807;
	add.s64 	%rd159, %rd158, -4503599627370496;
	setp.lt.u64 	%p272, %rd159, 9214364837600034816;
	and.pred  	%p273, %p272, %p271;
	add.s64 	%rd160, %rd158, -1;
	setp.lt.u64 	%p274, %rd160, 4503599627370495;
	and.pred  	%p275, %p274, %p271;
	setp.eq.s64 	%p276, %rd158, 0;
	or.pred  	%p277, %p276, %p275;
	setp.eq.s64 	%p278, %rd158, 9218868437227405312;
	or.pred  	%p279, %p277, %p278;
	setp.gt.s64 	%p280, %rd158, 9218868437227405312;
	or.pred  	%p281, %p279, %p280;
	or.pred  	%p282, %p281, %p273;
	abs.f64 	%fd1095, %fd721;
	setp.equ.f64 	%p283, %fd1095, 0d7FF0000000000000;
	or.pred  	%p284, %p282, %p283;
	@%p284 bra 	$L__BB5_142;
	fma.rn.f64 	%fd1097, %fd721, 0d3FF71547652B82FE, 0d4338000000000000;
	{
	.reg .b32 %temp; 
	mov.b64 	{%r431, %temp}, %fd1097;
	}
	mov.f64 	%fd1098, 0dC338000000000000;
	add.rn.f64 	%fd1099, %fd1097, %fd1098;
	fma.rn.f64 	%fd1100, %fd1099, 0dBFE62E42FEFA39EF, %fd721;
	fma.rn.f64 	%fd1101, %fd1099, 0dBC7ABC9E3B39803F, %fd1100;
	fma.rn.f64 	%fd1102, %fd1101, 0d3E5ADE1569CE2BDF, 0d3E928AF3FCA213EA;
	fma.rn.f64 	%fd1103, %fd1102, %fd1101, 0d3EC71DEE62401315;
	fma.rn.f64 	%fd1104, %fd1103, %fd1101, 0d3EFA01997C89EB71;
	fma.rn.f64 	%fd1105, %fd1104, %fd1101, 0d3F2A01A014761F65;
	fma.rn.f64 	%fd1106, %fd1105, %fd1101, 0d3F56C16C1852B7AF;
	fma.rn.f64 	%fd1107, %fd1106, %fd1101, 0d3F81111111122322;
	fma.rn.f64 	%fd1108, %fd1107, %fd1101, 0d3FA55555555502A1;
	fma.rn.f64 	%fd1109, %fd1108, %fd1101, 0d3FC5555555555511;
	fma.rn.f64 	%fd1110, %fd1109, %fd1101, 0d3FE000000000000B;
	fma.rn.f64 	%fd1111, %fd1110, %fd1101, 0d3FF0000000000000;
	fma.rn.f64 	%fd1112, %fd1111, %fd1101, 0d3FF0000000000000;
	{
	.reg .b32 %temp; 
	mov.b64 	{%r432, %temp}, %fd1112;
	}
	{
	.reg .b32 %temp; 
	mov.b64 	{%temp, %r433}, %fd1112;
	}
	shl.b32 	%r604, %r431, 20;
	add.s32 	%r605, %r604, %r433;
	mov.b64 	%fd4243, {%r432, %r605};
	{
	.reg .b32 %temp; 
	mov.b64 	{%temp, %r606}, %fd721;
	}
	mov.b32 	%f26, %r606;
	abs.f32 	%f18, %f26;
	setp.lt.f32 	%p285, %f18, 0f4086232B;
	@%p285 bra 	$L__BB5_141;
	setp.lt.f64 	%p286, %fd721, 0d0000000000000000;
	add.f64 	%fd1113, %fd721, 0d7FF0000000000000;
	selp.f64 	%fd4243, 0d0000000000000000, %fd1113, %p286;
	setp.geu.f32 	%p287, %f18, 0f40874800;
	@%p287 bra 	$L__BB5_141;
	shr.u32 	%r607, %r431, 31;
	add.s32 	%r608, %r431, %r607;
	shr.s32 	%r609, %r608, 1;
	shl.b32 	%r610, %r609, 20;
	add.s32 	%r611, %r433, %r610;
	mov.b64 	%fd1114, {%r432, %r611};
	sub.s32 	%r612, %r431, %r609;
	shl.b32 	%r613, %r612, 20;
	add.s32 	%r614, %r613, 1072693248;
	mov.b32 	%r615, 0;
	mov.b64 	%fd1115, {%r615, %r614};
	mul.f64 	%fd4243, %fd1115, %fd1114;
$L__BB5_141:
	fma.rn.f64 	%fd4244, %fd720, %fd4243, %fd4244;
	setp.le.f64 	%p288, %fd716, %fd4244;
	@%p288 bra 	$L__BB5_143;
$L__BB5_142:
	setp.ne.s32 	%p289, %r1805, %r414;
	mov.f64 	%fd4241, %fd719;
	mov.u32 	%r1806, %r428;
	@%p289 bra 	$L__BB5_137;
$L__BB5_143:
	mul.wide.u32 	%rd161, %r1806, 8;
	add.s64 	%rd162, %rd29, %rd161;
	ld.global.nc.f64 	%fd1116, [%rd162];
	ld.global.nc.f64 	%fd1117, [%rd162+8];
	sub.f64 	%fd1118, %fd1117, %fd1116;
	add.s64 	%rd163, %rd6, -2691343689449507777;
	shr.u64 	%rd164, %rd163, 30;
	xor.b64  	%rd165, %rd164, %rd163;
	mul.lo.s64 	%rd166, %rd165, -4658895280553007687;
	shr.u64 	%rd167, %rd166, 27;
	xor.b64  	%rd168, %rd167, %rd166;
	mul.lo.s64 	%rd169, %rd168, -7723592293110705685;
	shr.u64 	%rd170, %rd169, 42;
	shr.u64 	%rd171, %rd169, 11;
	xor.b64  	%rd172, %rd170, %rd171;
	cvt.rn.f64.u64 	%fd1119, %rd172;
	add.f64 	%fd1120, %fd1119, 0d3FE0000000000000;
	mul.f64 	%fd1121, %fd1120, 0d3CA0000000000000;
	fma.rn.f64 	%fd4245, %fd1121, %fd1118, %fd1116;
	bra.uni 	$L__BB5_551;
$L__BB5_144:
	ld.param.u32 	%r1688, [unbinned_toy_sample_obs_1d_param_9];
	setp.ne.s32 	%p1128, %r77, 2;
	add.s32 	%r80, %r76, 1;
	setp.ge.u32 	%p1129, %r80, %r1688;
	or.pred  	%p1130, %p1128, %p1129;
	mov.f64 	%fd4245, %fd99;
	@%p1130 bra 	$L__BB5_551;
	mul.wide.u32 	%rd585, %r76, 4;
	add.s64 	%rd586, %rd10, %rd585;
	ld.global.nc.u32 	%r1600, [%rd586];
	mul.wide.u32 	%rd587, %r80, 4;
	add.s64 	%rd588, %rd10, %rd587;
	ld.global.nc.u32 	%r1601, [%rd588];
	mul.wide.u32 	%rd589, %r1600, 8;
	add.s64 	%rd590, %rd4, %rd589;
	ld.global.nc.f64 	%fd101, [%rd590];
	mul.wide.u32 	%rd591, %r1601, 8;
	add.s64 	%rd592, %rd4, %rd591;
	ld.global.nc.f64 	%fd3667, [%rd592];
	abs.f64 	%fd3668, %fd101;
	setp.equ.f64 	%p1131, %fd3668, 0d7FF0000000000000;
	abs.f64 	%fd3669, %fd3667;
	setp.equ.f64 	%p1132, %fd3669, 0d7FF0000000000000;
	or.pred  	%p1133, %p1131, %p1132;
	setp.le.f64 	%p1134, %fd3667, 0d0000000000000000;
	or.pred  	%p1135, %p1133, %p1134;
	mov.f64 	%fd4245, %fd99;
	@%p1135 bra 	$L__BB5_551;
	sub.f64 	%fd3671, %fd1, %fd101;
	div.rn.f64 	%fd3672, %fd3671, %fd3667;
	mul.f64 	%fd103, %fd3672, 0dBFE6A09E667F3BCD;
	{
	.reg .b32 %temp; 
	mov.b64 	{%temp, %r81}, %fd103;
	}
	and.b32  	%r82, %r81, 2147483647;
	{
	.reg .b32 %temp; 
	mov.b64 	{%r83, %temp}, %fd103;
	}
	setp.gt.u32 	%p1136, %r82, 2146435071;
	@%p1136 bra 	$L__BB5_148;
	mov.b64 	%fd3676, {%r83, %r82};
	add.f64 	%fd3677, %fd3676, 0dC010000000000000;
	add.f64 	%fd3678, %fd3676, 0d4010000000000000;
	rcp.approx.ftz.f64 	%fd3679, %fd3678;
	neg.f64 	%fd3680, %fd3678;
	fma.rn.f64 	%fd3681, %fd3680, %fd3679, 0d3FF0000000000000;
	fma.rn.f64 	%fd3682, %fd3681, %fd3681, %fd3681;
	fma.rn.f64 	%fd3683, %fd3682, %fd3679, %fd3679;
	mul.f64 	%fd3684, %fd3677, %fd3683;
	mov.f64 	%fd3685, 0d3FF0000000000000;
	add.rn.f64 	%fd3686, %fd3684, %fd3685;
	fma.rn.f64 	%fd3687, %fd3686, 0dC010000000000000, %fd3676;
	neg.f64 	%fd3688, %fd3684;
	fma.rn.f64 	%fd3689, %fd3688, %fd3676, %fd3687;
	fma.rn.f64 	%fd3690, %fd3683, %fd3689, %fd3684;
	fma.rn.f64 	%fd3691, %fd3690, 0dBDF8774AD4E0BFD7, 0dBE44E1C6FD03D328;
	fma.rn.f64 	%fd3692, %fd3691, %fd3690, 0dBE4330149F7A56B6;
	fma.rn.f64 	%fd3693, %fd3692, %fd3690, 0d3E7BEDDED8376273;
	fma.rn.f64 	%fd3694, %fd3693, %fd3690, 0d3E6F9254C3ABF22B;
	fma.rn.f64 	%fd3695, %fd3694, %fd3690, 0dBEAB9068C2148CF0;
	fma.rn.f64 	%fd3696, %fd3695, %fd3690, 0d3E94C6454DB34009;
	fma.rn.f64 	%fd3697, %fd3696, %fd3690, 0d3ED7F1C378F2311D;
	fma.rn.f64 	%fd3698, %fd3697, %fd3690, 0dBEE78E051C6D5C58;
	fma.rn.f64 	%fd3699, %fd3698, %fd3690, 0dBEF995B4EAD14A90;
	fma.rn.f64 	%fd3700, %fd3699, %fd3690, 0d3F23BE27CF0A29B2;
	fma.rn.f64 	%fd3701, %fd3700, %fd3690, 0dBF2A1DEF3E81672E;
	fma.rn.f64 	%fd3702, %fd3701, %fd3690, 0dBF48D4ABE68C1713;
	fma.rn.f64 	%fd3703, %fd3702, %fd3690, 0d3F749C67210DD6B4;
	fma.rn.f64 	%fd3704, %fd3703, %fd3690, 0dBF9096238568E357;
	fma.rn.f64 	%fd3705, %fd3704, %fd3690, 0d3FA3079EDF8C2DC9;
	fma.rn.f64 	%fd3706, %fd3705, %fd3690, 0dBFB0FB06DFF601FC;
	fma.rn.f64 	%fd3707, %fd3706, %fd3690, 0d3FB7FEE004DFBCDC;
	fma.rn.f64 	%fd3708, %fd3707, %fd3690, 0dBFB9DDB23C3DB8C6;
	fma.rn.f64 	%fd3709, %fd3708, %fd3690, 0d3FB16ECEFCFA5FDA;
	fma.rn.f64 	%fd3710, %fd3709, %fd3690, 0d3F8F7F5DF66FB6D6;
	fma.rn.f64 	%fd3711, %fd3710, %fd3690, 0dBFC1DF1AD154A29D;
	fma.rn.f64 	%fd3712, %fd3711, %fd3690, 0d3FF3BA5916E9FD7F;
	fma.rn.f64 	%fd3713, %fd3676, 0d4000000000000000, 0d3FF0000000000000;
	rcp.approx.ftz.f64 	%fd3714, %fd3713;
	neg.f64 	%fd3715, %fd3713;
	fma.rn.f64 	%fd3716, %fd3715, %fd3714, 0d3FF0000000000000;
	fma.rn.f64 	%fd3717, %fd3716, %fd3716, %fd3716;
	fma.rn.f64 	%fd3718, %fd3717, %fd3714, %fd3714;
	mul.f64 	%fd3719, %fd3718, %fd3712;
	mul.f64 	%fd3720, %fd3719, 0dC000000000000000;
	fma.rn.f64 	%fd3721, %fd3676, %fd3720, %fd3712;
	neg.f64 	%fd3722, %fd3719;
	add.rn.f64 	%fd3723, %fd3721, %fd3722;
	fma.rn.f64 	%fd3724, %fd3723, %fd3718, %fd3719;
	neg.f64 	%fd3725, %fd3676;
	mul.f64 	%fd3726, %fd3676, %fd3725;
	fma.rn.f64 	%fd3727, %fd3726, 0d3FF71547652B82FE, 0d4338000000000000;
	{
	.reg .b32 %temp; 
	mov.b64 	{%r1602, %temp}, %fd3727;
	}
	mov.f64 	%fd3728, 0dC338000000000000;
	add.rn.f64 	%fd3729, %fd3727, %fd3728;
	fma.rn.f64 	%fd3730, %fd3729, 0dBFE62E42FEFA39EF, %fd3726;
	fma.rn.f64 	%fd3731, %fd3729, 0dBC7ABC9E3B39803F, %fd3730;
	fma.rn.f64 	%fd3732, %fd3731, 0d3E5ADE1569CE2BDF, 0d3E928AF3FCA213EA;
	fma.rn.f64 	%fd3733, %fd3732, %fd3731, 0d3EC71DEE62401315;
	fma.rn.f64 	%fd3734, %fd3733, %fd3731, 0d3EFA01997C89EB71;
	fma.rn.f64 	%fd3735, %fd3734, %fd3731, 0d3F2A01A014761F65;
	fma.rn.f64 	%fd3736, %fd3735, %fd3731, 0d3F56C16C1852B7AF;
	fma.rn.f64 	%fd3737, %fd3736, %fd3731, 0d3F81111111122322;
	fma.rn.f64 	%fd3738, %fd3737, %fd3731, 0d3FA55555555502A1;
	fma.rn.f64 	%fd3739, %fd3738, %fd3731, 0d3FC5555555555511;
	fma.rn.f64 	%fd3740, %fd3739, %fd3731, 0d3FE000000000000B;
	fma.rn.f64 	%fd3741, %fd3740, %fd3731, 0d3FF0000000000000;
	fma.rn.f64 	%fd3742, %fd3741, %fd3731, 0d3FF0000000000000;
	shr.u32 	%r1603, %r1602, 31;
	add.s32 	%r1604, %r1602, %r1603;
	shr.s32 	%r1605, %r1604, 1;
	{
	.reg .b32 %temp; 
	mov.b64 	{%r1606, %temp}, %fd3742;
	}
	{
	.reg .b32 %temp; 
	mov.b64 	{%temp, %r1607}, %fd3742;
	}
	shl.b32 	%r1608, %r1605, 20;
	add.s32 	%r1609, %r1607, %r1608;
	mov.b64 	%fd3743, {%r1606, %r1609};
	sub.s32 	%r1610, %r1602, %r1605;
	shl.b32 	%r1611, %r1610, 20;
	add.s32 	%r1612, %r1611, 1072693248;
	mov.b32 	%r1613, 0;
	mov.b64 	%fd3744, {%r1613, %r1612};
	mul.f64 	%fd3745, %fd3744, %fd3743;
	neg.f64 	%fd3746, %fd3726;
	fma.rn.f64 	%fd3747, %fd3725, %fd3676, %fd3746;
	fma.rn.f64 	%fd3748, %fd3745, %fd3747, %fd3745;
	mul.f64 	%fd3749, %fd3748, %fd3724;
	setp.gt.u32 	%p1140, %r82, 1077624832;
	selp.f64 	%fd3750, 0d0000000000000000, %fd3749, %p1140;
	setp.lt.s32 	%p1141, %r81, 0;
	mov.f64 	%fd3751, 0d4000000000000000;
	sub.f64 	%fd3752, %fd3751, %fd3750;
	selp.f64 	%fd4084, %fd3752, %fd3750, %p1141;
	bra.uni 	$L__BB5_149;
$L__BB5_148:
	setp.eq.s32 	%p1137, %r82, 2146435072;
	setp.eq.s32 	%p1138, %r83, 0;
	setp.lt.s32 	%p1139, %r81, 0;
	selp.f64 	%fd3673, 0d4000000000000000, 0d0000000000000000, %p1139;
	add.f64 	%fd3674, %fd103, %fd103;
	selp.f64 	%fd3675, %fd3673, %fd3674, %p1138;
	selp.f64 	%fd4084, %fd3675, %fd3674, %p1137;
$L__BB5_149:
	sub.f64 	%fd3753, %fd2, %fd101;
	div.rn.f64 	%fd3754, %fd3753, %fd3667;
	mul.f64 	%fd107, %fd3754, 0dBFE6A09E667F3BCD;
	{
	.reg .b32 %temp; 
	mov.b64 	{%temp, %r84}, %fd107;
	}
	and.b32  	%r85, %r84, 2147483647;
	{
	.reg .b32 %temp; 
	mov.b64 	{%r86, %temp}, %fd107;
	}
	setp.gt.u32 	%p1142, %r85, 2146435071;
	@%p1142 bra 	$L__BB5_151;
	mov.b64 	%fd3758, {%r86, %r85};
	add.f64 	%fd3759, %fd3758, 0dC010000000000000;
	add.f64 	%fd3760, %fd3758, 0d4010000000000000;
	rcp.approx.ftz.f64 	%fd3761, %fd3760;
	neg.f64 	%fd3762, %fd3760;
	fma.rn.f64 	%fd3763, %fd3762, %fd3761, 0d3FF0000000000000;
	fma.rn.f64 	%fd3764, %fd3763, %fd3763, %fd3763;
	fma.rn.f64 	%fd3765, %fd3764, %fd3761, %fd3761;
	mul.f64 	%fd3766, %fd3759, %fd3765;
	mov.f64 	%fd3767, 0d3FF0000000000000;
	add.rn.f64 	%fd3768, %fd3766, %fd3767;
	fma.rn.f64 	%fd3769, %fd3768, 0dC010000000000000, %fd3758;
	neg.f64 	%fd3770, %fd3766;
	fma.rn.f64 	%fd3771, %fd3770, %fd3758, %fd3769;
	fma.rn.f64 	%fd3772, %fd3765, %fd3771, %fd3766;
	fma.rn.f64 	%fd3773, %fd3772, 0dBDF8774AD4E0BFD7, 0dBE44E1C6FD03D328;
	fma.rn.f64 	%fd3774, %fd3773, %fd3772, 0dBE4330149F7A56B6;
	fma.rn.f64 	%fd3775, %fd3774, %fd3772, 0d3E7BEDDED8376273;
	fma.rn.f64 	%fd3776, %fd3775, %fd3772, 0d3E6F9254C3ABF22B;
	fma.rn.f64 	%fd3777, %fd3776, %fd3772, 0dBEAB9068C2148CF0;
	fma.rn.f64 	%fd3778, %fd3777, %fd3772, 0d3E94C6454DB34009;
	fma.rn.f64 	%fd3779, %fd3778, %fd3772, 0d3ED7F1C378F2311D;
	fma.rn.f64 	%fd3780, %fd3779, %fd3772, 0dBEE78E051C6D5C58;
	fma.rn.f64 	%fd3781, %fd3780, %fd3772, 0dBEF995B4EAD14A90;
	fma.rn.f64 	%fd3782, %fd3781, %fd3772, 0d3F23BE27CF0A29B2;
	fma.rn.f64 	%fd3783, %fd3782, %fd3772, 0dBF2A1DEF3E81672E;
	fma.rn.f64 	%fd3784, %fd3783, %fd3772, 0dBF48D4ABE68C1713;
	fma.rn.f64 	%fd3785, %fd3784, %fd3772, 0d3F749C67210DD6B4;
	fma.rn.f64 	%fd3786, %fd3785, %fd3772, 0dBF9096238568E357;
	fma.rn.f64 	%fd3787, %fd3786, %fd3772, 0d3FA3079EDF8C2DC9;
	fma.rn.f64 	%fd3788, %fd3787, %fd3772, 0dBFB0FB06DFF601FC;
	fma.rn.f64 	%fd3789, %fd3788, %fd3772, 0d3FB7FEE004DFBCDC;
	fma.rn.f64 	%fd3790, %fd3789, %fd3772, 0dBFB9DDB23C3DB8C6;
	fma.rn.f64 	%fd3791, %fd3790, %fd3772, 0d3FB16ECEFCFA5FDA;
	fma.rn.f64 	%fd3792, %fd3791, %fd3772, 0d3F8F7F5DF66FB6D6;
	fma.rn.f64 	%fd3793, %fd3792, %fd3772, 0dBFC1DF1AD154A29D;
	fma.rn.f64 	%fd3794, %fd3793, %fd3772, 0d3FF3BA5916E9FD7F;
	fma.rn.f64 	%fd3795, %fd3758, 0d4000000000000000, 0d3FF0000000000000;
	rcp.approx.ftz.f64 	%fd3796, %fd3795;
	neg.f64 	%fd3797, %fd3795;
	fma.rn.f64 	%fd3798, %fd3797, %fd3796, 0d3FF0000000000000;
	fma.rn.f64 	%fd3799, %fd3798, %fd3798, %fd3798;
	fma.rn.f64 	%fd3800, %fd3799, %fd3796, %fd3796;
	mul.f64 	%fd3801, %fd3800, %fd3794;
	mul.f64 	%fd3802, %fd3801, 0dC000000000000000;
	fma.rn.f64 	%fd3803, %fd3758, %fd3802, %fd3794;
	neg.f64 	%fd3804, %fd3801;
	add.rn.f64 	%fd3805, %fd3803, %fd3804;
	fma.rn.f64 	%fd3806, %fd3805, %fd3800, %fd3801;
	neg.f64 	%fd3807, %fd3758;
	mul.f64 	%fd3808, %fd3758, %fd3807;
	fma.rn.f64 	%fd3809, %fd3808, 0d3FF71547652B82FE, 0d4338000000000000;
	{
	.reg .b32 %temp; 
	mov.b64 	{%r1614, %temp}, %fd3809;
	}
	mov.f64 	%fd3810, 0dC338000000000000;
	add.rn.f64 	%fd3811, %fd3809, %fd3810;
	fma.rn.f64 	%fd3812, %fd3811, 0dBFE62E42FEFA39EF, %fd3808;
	fma.rn.f64 	%fd3813, %fd3811, 0dBC7ABC9E3B39803F, %fd3812;
	fma.rn.f64 	%fd3814, %fd3813, 0d3E5ADE1569CE2BDF, 0d3E928AF3FCA213EA;
	fma.rn.f64 	%fd3815, %fd3814, %fd3813, 0d3EC71DEE62401315;
	fma.rn.f64 	%fd3816, %fd3815, %fd3813, 0d3EFA01997C89EB71;
	fma.rn.f64 	%fd3817, %fd3816, %fd3813, 0d3F2A01A014761F65;
	fma.rn.f64 	%fd3818, %fd3817, %fd3813, 0d3F56C16C1852B7AF;
	fma.rn.f64 	%fd3819, %fd3818, %fd3813, 0d3F81111111122322;
	fma.rn.f64 	%fd3820, %fd3819, %fd3813, 0d3FA55555555502A1;
	fma.rn.f64 	%fd3821, %fd3820, %fd3813, 0d3FC5555555555511;
	fma.rn.f64 	%fd3822, %fd3821, %fd3813, 0d3FE000000000000B;
	fma.rn.f64 	%fd3823, %fd3822, %fd3813, 0d3FF0000000000000;
	fma.rn.f64 	%fd3824, %fd3823, %fd3813, 0d3FF0000000000000;
	shr.u32 	%r1615, %r1614, 31;
	add.s32 	%r1616, %r1614, %r1615;
	shr.s32 	%r1617, %r1616, 1;
	{
	.reg .b32 %temp; 
	mov.b64 	{%r1618, %temp}, %fd3824;
	}
	{
	.reg .b32 %temp; 
	mov.b64 	{%temp, %r1619}, %fd3824;
	}
	shl.b32 	%r1620, %r1617, 20;
	add.s32 	%r1621, %r1619, %r1620;
	mov.b64 	%fd3825, {%r1618, %r1621};
	sub.s32 	%r1622, %r1614, %r1617;
	shl.b32 	%r1623, %r1622, 20;
	add.s32 	%r1624, %r1623, 1072693248;
	mov.b32 	%r1625, 0;
	mov.b64 	%fd3826, {%r1625, %r1624};
	mul.f64 	%fd3827, %fd3826, %fd3825;
	neg.f64 	%fd3828, %fd3808;
	fma.rn.f64 	%fd3829, %fd3807, %fd3758, %fd3828;
	fma.rn.f64 	%fd3830, %fd3827, %fd3829, %fd3827;
	mul.f64 	%fd3831, %fd3830, %fd3806;
	setp.gt.u32 	%p1146, %r85, 1077624832;
	selp.f64 	%fd3832, 0d0000000000000000, %fd3831, %p1146;
	setp.lt.s32 	%p1147, %r84, 0;
	mov.f64 	%fd3833, 0d4000000000000000;
	sub.f64 	%fd3834, %fd3833, %fd3832;
	selp.f64 	%fd4085, %fd3834, %fd3832, %p1147;
	bra.uni 	$L__BB5_152;
$L__BB5_151:
	setp.eq.s32 	%p1143, %r85, 2146435072;
	setp.eq.s32 	%p1144, %r86, 0;
	setp.lt.s32 	%p1145, %r84, 0;
	selp.f64 	%fd3755, 0d4000000000000000, 0d0000000000000000, %p1145;
	add.f64 	%fd3756, %fd107, %fd107;
	selp.f64 	%fd3757, %fd3755, %fd3756, %p1144;
	selp.f64 	%fd4085, %fd3757, %fd3756, %p1143;
$L__BB5_152:
	mul.f64 	%fd3835, %fd4084, 0d3FE0000000000000;
	mul.f64 	%fd3836, %fd4085, 0d3FE0000000000000;
	abs.f64 	%fd3837, %fd3835;
	setp.equ.f64 	%p1148, %fd3837, 0d7FF0000000000000;
	abs.f64 	%fd3838, %fd3836;
	setp.equ.f64 	%p1149, %fd3838, 0d7FF0000000000000;
	max.f64 	%fd3839, %fd3835, 0d3CD203AF9EE75616;
	selp.f64 	%fd111, 0d3CD203AF9EE75616, %fd3839, %p1148;
	min.f64 	%fd3840, %fd3836, 0d3FEFFFFFFFFFFFF7;
	selp.f64 	%fd112, 0d3FEFFFFFFFFFFFF7, %fd3840, %p1149;
	setp.lt.f64 	%p1150, %fd111, %fd112;
	@%p1150 bra 	$L__BB5_154;
	setp.lt.f64 	%p1172, %fd101, %fd1;
	selp.f64 	%fd4054, %fd1, %fd101, %p1172;
	setp.gt.f64 	%p1173, %fd4054, %fd2;
	selp.f64 	%fd4245, %fd2, %fd4054, %p1173;
	bra.uni 	$L__BB5_551;
$L__BB5_154:
	sub.f64 	%fd3841, %fd112, %fd111;
	add.s64 	%rd593, %rd6, 4354685564936845354;
	shr.u64 	%rd594, %rd593, 30;
	xor.b64  	%rd595, %rd594, %rd593;
	mul.lo.s64 	%rd596, %rd595, -4658895280553007687;
	shr.u64 	%rd597, %rd596, 27;
	xor.b64  	%rd598, %rd597, %rd596;
	mul.lo.s64 	%rd599, %rd598, -7723592293110705685;
	shr.u64 	%rd600, %rd599, 42;
	shr.u64 	%rd601, %rd599, 11;
	xor.b64  	%rd602, %rd600, %rd601;
	cvt.rn.f64.u64 	%fd3842, %rd602;
	add.f64 	%fd3843, %fd3842, 0d3FE0000000000000;
	mul.f64 	%fd3844, %fd3843, 0d3CA0000000000000;
	fma.rn.f64 	%fd114, %fd3844, %fd3841, %fd111;
	setp.geu.f64 	%p1151, %fd114, 0d3F98D4FDF3B645A2;
	@%p1151 bra 	$L__BB5_163;
	{
	.reg .b32 %temp; 
	mov.b64 	{%temp, %r1712}, %fd114;
	}
	{
	.reg .b32 %temp; 
	mov.b64 	{%r1713, %temp}, %fd114;
	}
	setp.gt.s32 	%p1157, %r1712, 1048575;
	mov.b32 	%r1714, -1023;
	mov.f64 	%fd4086, %fd114;
	@%p1157 bra 	$L__BB5_157;
	mul.f64 	%fd4086, %fd114, 0d4350000000000000;
	{
	.reg .b32 %temp; 
	mov.b64 	{%temp, %r1712}, %fd4086;
	}
	{
	.reg .b32 %temp; 
	mov.b64 	{%r1713, %temp}, %fd4086;
	}
	mov.b32 	%r1714, -1077;
$L__BB5_157:
	add.s32 	%r1641, %r1712, -1;
	setp.gt.u32 	%p1158, %r1641, 2146435070;
	@%p1158 bra 	$L__BB5_161;
	shr.u32 	%r1644, %r1712, 20;
	add.s32 	%r1715, %r1714, %r1644;
	and.b32  	%r1645, %r1712, 1048575;
	or.b32  	%r1646, %r1645, 1072693248;
	mov.b64 	%fd4087, {%r1713, %r1646};
	setp.lt.u32 	%p1160, %r1646, 1073127583;
	@%p1160 bra 	$L__BB5_160;
	{
	.reg .b32 %temp; 
	mov.b64 	{%r1647, %temp}, %fd4087;
	}
	{
	.reg .b32 %temp; 
	mov.b64 	{%temp, %r1648}, %fd4087;
	}
	add.s32 	%r1649, %r1648, -1048576;
	mov.b64 	%fd4087, {%r1647, %r1649};
	add.s32 	%r1715, %r1715, 1;
$L__BB5_160:
	add.f64 	%fd3903, %fd4087, 0dBFF0000000000000;
	add.f64 	%fd3904, %fd4087, 0d3FF0000000000000;
	rcp.approx.ftz.f64 	%fd3905, %fd3904;
	neg.f64 	%fd3906, %fd3904;
	fma.rn.f64 	%fd3907, %fd3906, %fd3905, 0d3FF0000000000000;
	fma.rn.f64 	%fd3908, %fd3907, %fd3907, %fd3907;
	fma.rn.f64 	%fd3909, %fd3908, %fd3905, %fd3905;
	mul.f64 	%fd3910, %fd3903, %fd3909;
	fma.rn.f64 	%fd3911, %fd3903, %fd3909, %fd3910;
	mul.f64 	%fd3912, %fd3911, %fd3911;
	fma.rn.f64 	%fd3913, %fd3912, 0d3EB1380B3AE80F1E, 0d3ED0EE258B7A8B04;
	fma.rn.f64 	%fd3914, %fd3913, %fd3912, 0d3EF3B2669F02676F;
	fma.rn.f64 	%fd3915, %fd3914, %fd3912, 0d3F1745CBA9AB0956;
	fma.rn.f64 	%fd3916, %fd3915, %fd3912, 0d3F3C71C72D1B5154;
	fma.rn.f64 	%fd3917, %fd3916, %fd3912, 0d3F624924923BE72D;
	fma.rn.f64 	%fd3918, %fd3917, %fd3912, 0d3F8999999999A3C4;
	fma.rn.f64 	%fd3919, %fd3918, %fd3912, 0d3FB5555555555554;
	sub.f64 	%fd3920, %fd3903, %fd3911;
	add.f64 	%fd3921, %fd3920, %fd3920;
	neg.f64 	%fd3922, %fd3911;
	fma.rn.f64 	%fd3923, %fd3922, %fd3903, %fd3921;
	mul.f64 	%fd3924, %fd3909, %fd3923;
	mul.f64 	%fd3925, %fd3912, %fd3919;
	fma.rn.f64 	%fd3926, %fd3925, %fd3911, %fd3924;
	xor.b32  	%r1650, %r1715, -2147483648;
	mov.b32 	%r1651, 1127219200;
	mov.b64 	%fd3927, {%r1650, %r1651};
	sub.f64 	%fd3928, %fd3927, %fd51;
	fma.rn.f64 	%fd3929, %fd3928, 0d3FE62E42FEFA39EF, %fd3911;
	fma.rn.f64 	%fd3930, %fd3928, 0dBFE62E42FEFA39EF, %fd3929;
	sub.f64 	%fd3931, %fd3930, %fd3911;
	sub.f64 	%fd3932, %fd3926, %fd3931;
	fma.rn.f64 	%fd3933, %fd3928, 0d3C7ABC9E3B39803F, %fd3932;
	add.f64 	%fd4088, %fd3929, %fd3933;
	bra.uni 	$L__BB5_162;
$L__BB5_161:
	fma.rn.f64 	%fd3902, %fd4086, 0d7FF0000000000000, 0d7FF0000000000000;
	{
	.reg .b32 %temp; 
	mov.b64 	{%temp, %r1642}, %fd4086;
	}
	and.b32  	%r1643, %r1642, 2147483647;
	setp.eq.s32 	%p1159, %r1643, 0;
	selp.f64 	%fd4088, 0dFFF0000000000000, %fd3902, %p1159;
$L__BB5_162:
	mul.f64 	%fd3934, %fd4088, 0dC000000000000000;
	sqrt.rn.f64 	%fd3935, %fd3934;
	fma.rn.f64 	%fd3936, %fd3935, 0dBF7FE30D924ACFE0, 0dBFD4A224C0E881B8;
	fma.rn.f64 	%fd3937, %fd3935, %fd3936, 0dC00334C0C1701758;
	fma.rn.f64 	%fd3938, %fd3935, %fd3937, 0dC00465DA2C703A1A;
	fma.rn.f64 	%fd3939, %fd3935, %fd3938, 0d40117FA7F4EA4DC7;
	fma.rn.f64 	%fd3940, %fd3935, %fd3939, 0d4007815C1E3FCFA2;
	fma.rn.f64 	%fd3941, %fd3935, 0d3F7FE2D857AC9FD4, 0d3FD4A34D2B590364;
	fma.rn.f64 	%fd3942, %fd3935, %fd3941, 0d40038FA27C8AE616;
	fma.rn.f64 	%fd3943, %fd3935, %fd3942, 0d400E09076895B119;
	fma.rn.f64 	%fd3944, %fd3935, %fd3943, 0d3FF0000000000000;
	neg.f64 	%fd3945, %fd3940;
	div.rn.f64 	%fd4092, %fd3945, %fd3944;
	bra.uni 	$L__BB5_173;
$L__BB5_163:
	setp.gtu.f64 	%p1152, %fd114, 0d3FEF395810624DD3;
	@%p1152 bra 	$L__BB5_165;
	add.f64 	%fd3845, %fd114, 0dBFE0000000000000;
	mul.f64 	%fd3846, %fd3845, %fd3845;
	fma.rn.f64 	%fd3847, %fd3846, 0dC043D931BC1E0525, 0d406B9E467034039B;
	fma.rn.f64 	%fd3848, %fd3846, %fd3847, 0dC0713EDB2DC53B99;
	fma.rn.f64 	%fd3849, %fd3846, %fd3848, 0d40614B72B40B401B;
	fma.rn.f64 	%fd3850, %fd3846, %fd3849, 0dC03EAA3034C08BCD;
	fma.rn.f64 	%fd3851, %fd3846, %fd3850, 0d40040D9320575479;
	mul.f64 	%fd3852, %fd3845, %fd3851;
	fma.rn.f64 	%fd3853, %fd3846, 0dC04B3CF0CE3004C4, 0d406432BF2CF04277;
	fma.rn.f64 	%fd3854, %fd3846, %fd3853, 0dC063765E0B02D8D2;
	fma.rn.f64 	%fd3855, %fd3846, %fd3854, 0d4050B348B1A7E9BE;
	fma.rn.f64 	%fd3856, %fd3846, %fd3855, 0dC02A8FB57E147826;
	fma.rn.f64 	%fd3857, %fd3846, %fd3856, 0d3FF0000000000000;
	div.rn.f64 	%fd4092, %fd3852, %fd3857;
	bra.uni 	$L__BB5_173;
$L__BB5_165:
	mov.f64 	%fd3858, 0d3FF0000000000000;
	sub.f64 	%fd4089, %fd3858, %fd114;
	{
	.reg .b32 %temp; 
	mov.b64 	{%temp, %r1716}, %fd4089;
	}
	{
	.reg .b32 %temp; 
	mov.b64 	{%r1717, %temp}, %fd4089;
	}
	setp.gt.s32 	%p1153, %r1716, 1048575;
	mov.b32 	%r1718, -1023;
	@%p1153 bra 	$L__BB5_167;
	mul.f64 	%fd4089, %fd4089, 0d4350000000000000;
	{
	.reg .b32 %temp; 
	mov.b64 	{%temp, %r1716}, %fd4089;
	}
	{
	.reg .b32 %temp; 
	mov.b64 	{%r1717, %temp}, %fd4089;
	}
	mov.b32 	%r1718, -1077;
$L__BB5_167:
	add.s32 	%r1628, %r1716, -1;
	setp.gt.u32 	%p1154, %r1628, 2146435070;
	@%p1154 bra 	$L__BB5_171;
	shr.u32 	%r1631, %r1716, 20;
	add.s32 	%r1719, %r1718, %r1631;
	and.b32  	%r1632, %r1716, 1048575;
	or.b32  	%r1633, %r1632, 1072693248;
	mov.b64 	%fd4090, {%r1717, %r1633};
	setp.lt.u32 	%p1156, %r1633, 1073127583;
	@%p1156 bra 	$L__BB5_170;
	{
	.reg .b32 %temp; 
	mov.b64 	{%r1634, %temp}, %fd4090;
	}
	{
	.reg .b32 %temp; 
	mov.b64 	{%temp, %r1635}, %fd4090;
	}
	add.s32 	%r1636, %r1635, -1048576;
	mov.b64 	%fd4090, {%r1634, %r1636};
	add.s32 	%r1719, %r1719, 1;
$L__BB5_170:
	add.f64 	%fd3860, %fd4090, 0dBFF0000000000000;
	add.f64 	%fd3861, %fd4090, 0d3FF0000000000000;
	rcp.approx.ftz.f64 	%fd3862, %fd3861;
	neg.f64 	%fd3863, %fd3861;
	fma.rn.f64 	%fd3864, %fd3863, %fd3862, 0d3FF0000000000000;
	fma.rn.f64 	%fd3865, %fd3864, %fd3864, %fd3864;
	fma.rn.f64 	%fd3866, %fd3865, %fd3862, %fd3862;
	mul.f64 	%fd3867, %fd3860, %fd3866;
	fma.rn.f64 	%fd3868, %fd3860, %fd3866, %fd3867;
	mul.f64 	%fd3869, %fd3868, %fd3868;
	fma.rn.f64 	%fd3870, %fd3869, 0d3EB1380B3AE80F1E, 0d3ED0EE258B7A8B04;
	fma.rn.f64 	%fd3871, %fd3870, %fd3869, 0d3EF3B2669F02676F;
	fma.rn.f64 	%fd3872, %fd3871, %fd3869, 0d3F1745CBA9AB0956;
	fma.rn.f64 	%fd3873, %fd3872, %fd3869, 0d3F3C71C72D1B5154;
	fma.rn.f64 	%fd3874, %fd3873, %fd3869, 0d3F624924923BE72D;
	fma.rn.f64 	%fd3875, %fd3874, %fd3869, 0d3F8999999999A3C4;
	fma.rn.f64 	%fd3876, %fd3875, %fd3869, 0d3FB5555555555554;
	sub.f64 	%fd3877, %fd3860, %fd3868;
	add.f64 	%fd3878, %fd3877, %fd3877;
	neg.f64 	%fd3879, %fd3868;
	fma.rn.f64 	%fd3880, %fd3879, %fd3860, %fd3878;
	mul.f64 	%fd3881, %fd3866, %fd3880;
	mul.f64 	%fd3882, %fd3869, %fd3876;
	fma.rn.f64 	%fd3883, %fd3882, %fd3868, %fd3881;
	xor.b32  	%r1637, %r1719, -2147483648;
	mov.b32 	%r1638, 1127219200;
	mov.b64 	%fd3884, {%r1637, %r1638};
	sub.f64 	%fd3885, %fd3884, %fd51;
	fma.rn.f64 	%fd3886, %fd3885, 0d3FE62E42FEFA39EF, %fd3868;
	fma.rn.f64 	%fd3887, %fd3885, 0dBFE62E42FEFA39EF, %fd3886;
	sub.f64 	%fd3888, %fd3887, %fd3868;
	sub.f64 	%fd3889, %fd3883, %fd3888;
	fma.rn.f64 	%fd3890, %fd3885, 0d3C7ABC9E3B39803F, %fd3889;
	add.f64 	%fd4091, %fd3886, %fd3890;
	bra.uni 	$L__BB5_172;
$L__BB5_171:
	fma.rn.f64 	%fd3859, %fd4089, 0d7FF0000000000000, 0d7FF0000000000000;
	{
	.reg .b32 %temp; 
	mov.b64 	{%temp, %r1629}, %fd4089;
	}
	and.b32  	%r1630, %r1629, 2147483647;
	setp.eq.s32 	%p1155, %r1630, 0;
	selp.f64 	%fd4091, 0dFFF0000000000000, %fd3859, %p1155;
$L__BB5_172:
	mul.f64 	%fd3891, %fd4091, 0dC000000000000000;
	sqrt.rn.f64 	%fd3892, %fd3891;
	fma.rn.f64 	%fd3893, %fd3892, 0dBF7FE30D924ACFE0, 0dBFD4A224C0E881B8;
	fma.rn.f64 	%fd3894, %fd3892, %fd3893, 0dC00334C0C1701758;
	fma.rn.f64 	%fd3895, %fd3892, %fd3894, 0dC00465DA2C703A1A;
	fma.rn.f64 	%fd3896, %fd3892, %fd3895, 0d40117FA7F4EA4DC7;
	fma.rn.f64 	%fd3897, %fd3892, %fd3896, 0d4007815C1E3FCFA2;
	fma.rn.f64 	%fd3898, %fd3892, 0d3F7FE2D857AC9FD4, 0d3FD4A34D2B590364;
	fma.rn.f64 	%fd3899, %fd3892, %fd3898, 0d40038FA27C8AE616;
	fma.rn.f64 	%fd3900, %fd3892, %fd3899, 0d400E09076895B119;
	fma.rn.f64 	%fd3901, %fd3892, %fd3900, 0d3FF0000000000000;
	div.rn.f64 	%fd4092, %fd3897, %fd3901;
$L__BB5_173:
	mul.f64 	%fd136, %fd4092, 0dBFE6A09E667F3BCD;
	{
	.reg .b32 %temp; 
	mov.b64 	{%temp, %r107}, %fd136;
	}
	and.b32  	%r108, %r107, 2147483647;
	{
	.reg .b32 %temp; 
	mov.b64 	{%r109, %temp}, %fd136;
	}
	setp.gt.u32 	%p1161, %r108, 2146435071;
	@%p1161 bra 	$L__BB5_175;
	mov.b64 	%fd3949, {%r109, %r108};
	add.f64 	%fd3950, %fd3949, 0dC010000000000000;
	add.f64 	%fd3951, %fd3949, 0d4010000000000000;
	rcp.approx.ftz.f64 	%fd3952, %fd3951;
	neg.f64 	%fd3953, %fd3951;
	fma.rn.f64 	%fd3954, %fd3953, %fd3952, 0d3FF0000000000000;
	fma.rn.f64 	%fd3955, %fd3954, %fd3954, %fd3954;
	fma.rn.f64 	%fd3956, %fd3955, %fd3952, %fd3952;
	mul.f64 	%fd3957, %fd3950, %fd3956;
	mov.f64 	%fd3958, 0d3FF0000000000000;
	add.rn.f64 	%fd3959, %fd3957, %fd3958;
	fma.rn.f64 	%fd3960, %fd3959, 0dC010000000000000, %fd3949;
	neg.f64 	%fd3961, %fd3957;
	fma.rn.f64 	%fd3962, %fd3961, %fd3949, %fd3960;
	fma.rn.f64 	%fd3963, %fd3956, %fd3962, %fd3957;
	fma.rn.f64 	%fd3964, %fd3963, 0dBDF8774AD4E0BFD7, 0dBE44E1C6FD03D328;
	fma.rn.f64 	%fd3965, %fd3964, %fd3963, 0dBE4330149F7A56B6;
	fma.rn.f64 	%fd3966, %fd3965, %fd3963, 0d3E7BEDDED8376273;
	fma.rn.f64 	%fd3967, %fd3966, %fd3963, 0d3E6F9254C3ABF22B;
	fma.rn.f64 	%fd3968, %fd3967, %fd3963, 0dBEAB9068C2148CF0;
	fma.rn.f64 	%fd3969, %fd3968, %fd3963, 0d3E94C6454DB34009;
	fma.rn.f64 	%fd3970, %fd3969, %fd3963, 0d3ED7F1C378F2311D;
	fma.rn.f64 	%fd3971, %fd3970, %fd3963, 0dBEE78E051C6D5C58;
	fma.rn.f64 	%fd3972, %fd3971, %fd3963, 0dBEF995B4EAD14A90;
	fma.rn.f64 	%fd3973, %fd3972, %fd3963, 0d3F23BE27CF0A29B2;
	fma.rn.f64 	%fd3974, %fd3973, %fd3963, 0dBF2A1DEF3E81672E;
	fma.rn.f64 	%fd3975, %fd3974, %fd3963, 0dBF48D4ABE68C1713;
	fma.rn.f64 	%fd3976, %fd3975, %fd3963, 0d3F749C67210DD6B4;
	fma.rn.f64 	%fd3977, %fd3976, %fd3963, 0dBF9096238568E357;
	fma.rn.f64 	%fd3978, %fd3977, %fd3963, 0d3FA3079EDF8C2DC9;
	fma.rn.f64 	%fd3979, %fd3978, %fd3963, 0dBFB0FB06DFF601FC;
	fma.rn.f64 	%fd3980, %fd3979, %fd3963, 0d3FB7FEE004DFBCDC;
	fma.rn.f64 	%fd3981, %fd3980, %fd3963, 0dBFB9DDB23C3DB8C6;
	fma.rn.f64 	%fd3982, %fd3981, %fd3963, 0d3FB16ECEFCFA5FDA;
	fma.rn.f64 	%fd3983, %fd3982, %fd3963, 0d3F8F7F5DF66FB6D6;
	fma.rn.f64 	%fd3984, %fd3983, %fd3963, 0dBFC1DF1AD154A29D;
	fma.rn.f64 	%fd3985, %fd3984, %fd3963, 0d3FF3BA5916E9FD7F;
	fma.rn.f64 	%fd3986, %fd3949, 0d4000000000000000, 0d3FF0000000000000;
	rcp.approx.ftz.f64 	%fd3987, %fd3986;
	neg.f64 	%fd3988, %fd3986;
	fma.rn.f64 	%fd3989, %fd3988, %fd3987, 0d3FF0000000000000;
	fma.rn.f64 	%fd3990, %fd3989, %fd3989, %fd3989;
	fma.rn.f64 	%fd3991, %fd3990, %fd3987, %fd3987;
	mul.f64 	%fd3992, %fd3991, %fd3985;
	mul.f64 	%fd3993, %fd3992, 0dC000000000000000;
	fma.rn.f64 	%fd3994, %fd3949, %fd3993, %fd3985;
	neg.f64 	%fd3995, %fd3992;
	add.rn.f64 	%fd3996, %fd3994, %fd3995;
	fma.rn.f64 	%fd3997, %fd3996, %fd3991, %fd3992;
	neg.f64 	%fd3998, %fd3949;
	mul.f64 	%fd3999, %fd3949, %fd3998;
	fma.rn.f64 	%fd4000, %fd3999, 0d3FF71547652B82FE, 0d4338000000000000;
	{
	.reg .b32 %temp; 
	mov.b64 	{%r1652, %temp}, %fd4000;
	}
	mov.f64 	%fd4001, 0dC338000000000000;
	add.rn.f64 	%fd4002, %fd4000, %fd4001;
	fma.rn.f64 	%fd4003, %fd4002, 0dBFE62E42FEFA39EF, %fd3999;
	fma.rn.f64 	%fd4004, %fd4002, 0dBC7ABC9E3B39803F, %fd4003;
	fma.rn.f64 	%fd4005, %fd4004, 0d3E5ADE1569CE2BDF, 0d3E928AF3FCA213EA;
	fma.rn.f64 	%fd4006, %fd4005, %fd4004, 0d3EC71DEE62401315;
	fma.rn.f64 	%fd4007, %fd4006, %fd4004, 0d3EFA01997C89EB71;
	fma.rn.f64 	%fd4008, %fd4007, %fd4004, 0d3F2A01A014761F65;
	fma.rn.f64 	%fd4009, %fd4008, %fd4004, 0d3F56C16C1852B7AF;
	fma.rn.f64 	%fd4010, %fd4009, %fd4004, 0d3F81111111122322;
	fma.rn.f64 	%fd4011, %fd4010, %fd4004, 0d3FA55555555502A1;
	fma.rn.f64 	%fd4012, %fd4011, %fd4004, 0d3FC5555555555511;
	fma.rn.f64 	%fd4013, %fd4012, %fd4004, 0d3FE000000000000B;
	fma.rn.f64 	%fd4014, %fd4013, %fd4004, 0d3FF0000000000000;
	fma.rn.f64 	%fd4015, %fd4014, %fd4004, 0d3FF0000000000000;
	shr.u32 	%r1653, %r1652, 31;
	add.s32 	%r1654, %r1652, %r1653;
	shr.s32 	%r1655, %r1654, 1;
	{
	.reg .b32 %temp; 
	mov.b64 	{%r1656, %temp}, %fd4015;
	}
	{
	.reg .b32 %temp; 
	mov.b64 	{%temp, %r1657}, %fd4015;
	}
	shl.b32 	%r1658, %r1655, 20;
	add.s32 	%r1659, %r1657, %r1658;
	mov.b64 	%fd4016, {%r1656, %r1659};
	sub.s32 	%r1660, %r1652, %r1655;
	shl.b32 	%r1661, %r1660, 20;
	add.s32 	%r1662, %r1661, 1072693248;
	mov.b32 	%r1663, 0;
	mov.b64 	%fd4017, {%r1663, %r1662};
	mul.f64 	%fd4018, %fd4017, %fd4016;
	neg.f64 	%fd4019, %fd3999;
	fma.rn.f64 	%fd4020, %fd3998, %fd3949, %fd4019;
	fma.rn.f64 	%fd4021, %fd4018, %fd4020, %fd4018;
	mul.f64 	%fd4022, %fd4021, %fd3997;
	setp.gt.u32 	%p1165, %r108, 1077624832;
	selp.f64 	%fd4023, 0d0000000000000000, %fd4022, %p1165;
	setp.lt.s32 	%p1166, %r107, 0;
	mov.f64 	%fd4024, 0d4000000000000000;
	sub.f64 	%fd4025, %fd4024, %fd4023;
	selp.f64 	%fd4093, %fd4025, %fd4023, %p1166;
	bra.uni 	$L__BB5_176;
$L__BB5_175:
	setp.eq.s32 	%p1162, %r108, 2146435072;
	setp.eq.s32 	%p1163, %r109, 0;
	setp.lt.s32 	%p1164, %r107, 0;
	selp.f64 	%fd3946, 0d4000000000000000, 0d0000000000000000, %p1164;
	add.f64 	%fd3947, %fd136, %fd136;
	selp.f64 	%fd3948, %fd3946, %fd3947, %p1163;
	selp.f64 	%fd4093, %fd3948, %fd3947, %p1162;
$L__BB5_176:
	mul.f64 	%fd4026, %fd4093, 0d3FE0000000000000;
	sub.f64 	%fd140, %fd4026, %fd114;
	mul.f64 	%fd141, %fd4092, 0d3FE0000000000000;
	mul.f64 	%fd4027, %fd4092, %fd141;
	mov.f64 	%fd4028, 0dBFED67F1C864BEB5;
	sub.f64 	%fd142, %fd4028, %fd4027;
	fma.rn.f64 	%fd4029, %fd142, 0d3FF71547652B82FE, 0d4338000000000000;
	{
	.reg .b32 %temp; 
	mov.b64 	{%r110, %temp}, %fd4029;
	}
	mov.f64 	%fd4030, 0dC338000000000000;
	add.rn.f64 	%fd4031, %fd4029, %fd4030;
	fma.rn.f64 	%fd4032, %fd4031, 0dBFE62E42FEFA39EF, %fd142;
	fma.rn.f64 	%fd4033, %fd4031, 0dBC7ABC9E3B39803F, %fd4032;
	fma.rn.f64 	%fd4034, %fd4033, 0d3E5ADE1569CE2BDF, 0d3E928AF3FCA213EA;
	fma.rn.f64 	%fd4035, %fd4034, %fd4033, 0d3EC71DEE62401315;
	fma.rn.f64 	%fd4036, %fd4035, %fd4033, 0d3EFA01997C89EB71;
	fma.rn.f64 	%fd4037, %fd4036, %fd4033, 0d3F2A01A014761F65;
	fma.rn.f64 	%fd4038, %fd4037, %fd4033, 0d3F56C16C1852B7AF;
	fma.rn.f64 	%fd4039, %fd4038, %fd4033, 0d3F81111111122322;
	fma.rn.f64 	%fd4040, %fd4039, %fd4033, 0d3FA55555555502A1;
	fma.rn.f64 	%fd4041, %fd4040, %fd4033, 0d3FC5555555555511;
	fma.rn.f64 	%fd4042, %fd4041, %fd4033, 0d3FE000000000000B;
	fma.rn.f64 	%fd4043, %fd4042, %fd4033, 0d3FF0000000000000;
	fma.rn.f64 	%fd4044, %fd4043, %fd4033, 0d3FF0000000000000;
	{
	.reg .b32 %temp; 
	mov.b64 	{%r111, %temp}, %fd4044;
	}
	{
	.reg .b32 %temp; 
	mov.b64 	{%temp, %r112}, %fd4044;
	}
	shl.b32 	%r1664, %r110, 20;
	add.s32 	%r1665, %r1664, %r112;
	mov.b64 	%fd4094, {%r111, %r1665};
	{
	.reg .b32 %temp; 
	mov.b64 	{%temp, %r1666}, %fd142;
	}
	mov.b32 	%f36, %r1666;
	abs.f32 	%f5, %f36;
	setp.lt.f32 	%p1167, %f5, 0f4086232B;
	@%p1167 bra 	$L__BB5_179;
	setp.lt.f64 	%p1168, %fd142, 0d0000000000000000;
	add.f64 	%fd4045, %fd142, 0d7FF0000000000000;
	selp.f64 	%fd4094, 0d0000000000000000, %fd4045, %p1168;
	setp.geu.f32 	%p1169, %f5, 0f40874800;
	@%p1169 bra 	$L__BB5_179;
	shr.u32 	%r1667, %r110, 31;
	add.s32 	%r1668, %r110, %r1667;
	shr.s32 	%r1669, %r1668, 1;
	shl.b32 	%r1670, %r1669, 20;
	add.s32 	%r1671, %r112, %r1670;
	mov.b64 	%fd4046, {%r111, %r1671};
	sub.s32 	%r1672, %r110, %r1669;
	shl.b32 	%r1673, %r1672, 20;
	add.s32 	%r1674, %r1673, 1072693248;
	mov.b32 	%r1675, 0;
	mov.b64 	%fd4047, {%r1675, %r1674};
	mul.f64 	%fd4094, %fd4047, %fd4046;
$L__BB5_179:
	div.rn.f64 	%fd4048, %fd140, %fd4094;
	fma.rn.f64 	%fd4049, %fd141, %fd4048, 0d3FF0000000000000;
	div.rn.f64 	%fd4050, %fd4048, %fd4049;
	sub.f64 	%fd4051, %fd4092, %fd4050;
	fma.rn.f64 	%fd4052, %fd3667, %fd4051, %fd101;
	setp.lt.f64 	%p1170, %fd4052, %fd1;
	selp.f64 	%fd4053, %fd1, %fd4052, %p1170;
	setp.gt.f64 	%p1171, %fd4053, %fd2;
	selp.f64 	%fd4245, %fd2, %fd4053, %p1171;
	bra.uni 	$L__BB5_551;
$L__BB5_180:
	ld.param.u32 	%r1687, [unbinned_toy_sample_obs_1d_param_9];
	setp.ne.s32 	%p1111, %r77, 1;
	setp.ge.u32 	%p1112, %r76, %r1687;
	or.pred  	%p1113, %p1111, %p1112;
	mov.f64 	%fd4245, %fd99;
	@%p1113 bra 	$L__BB5_551;
	mul.wide.u32 	%rd571, %r76, 4;
	add.s64 	%rd572, %rd10, %rd571;
	ld.global.nc.u32 	%r1574, [%rd572];
	mul.wide.u32 	%rd573, %r1574, 8;
	add.s64 	%rd574, %rd4, %rd573;
	ld.global.nc.f64 	%fd148, [%rd574];
	add.s64 	%rd575, %rd6, 4354685564936845354;
	shr.u64 	%rd576, %rd575, 30;
	xor.b64  	%rd577, %rd576, %rd575;
	mul.lo.s64 	%rd578, %rd577, -4658895280553007687;
	shr.u64 	%rd579, %rd578, 27;
	xor.b64  	%rd580, %rd579, %rd578;
	mul.lo.s64 	%rd581, %rd580, -7723592293110705685;
	shr.u64 	%rd582, %rd581, 42;
	shr.u64 	%rd583, %rd581, 11;
	xor.b64  	%rd584, %rd582, %rd583;
	cvt.rn.f64.u64 	%fd3602, %rd584;
	add.f64 	%fd3603, %fd3602, 0d3FE0000000000000;
	mul.f64 	%fd149, %fd3603, 0d3CA0000000000000;
	abs.f64 	%fd3604, %fd148;
	setp.ne.f64 	%p1114, %fd3604, 0d7FF0000000000000;
	setp.geu.f64 	%p1115, %fd3604, 0d3D719799812DEA11;
	and.pred  	%p1116, %p1114, %p1115;
	@%p1116 bra 	$L__BB5_183;
	fma.rn.f64 	%fd4245, %fd100, %fd149, %fd1;
	bra.uni 	$L__BB5_551;
$L__BB5_183:
	mul.f64 	%fd151, %fd1, %fd148;
	mul.f64 	%fd152, %fd2, %fd148;
	setp.ge.f64 	%p1117, %fd152, %fd151;
	selp.f64 	%fd153, %fd152, %fd151, %p1117;
	selp.f64 	%fd3605, %fd151, %fd152, %p1117;
	sub.f64 	%fd154, %fd3605, %fd153;
	fma.rn.f64 	%fd3606, %fd154, 0d3FF71547652B82FE, 0d4338000000000000;
	{
	.reg .b32 %temp; 
	mov.b64 	{%r113, %temp}, %fd3606;
	}
	mov.f64 	%fd3607, 0dC338000000000000;
	add.rn.f64 	%fd3608, %fd3606, %fd3607;
	fma.rn.f64 	%fd3609, %fd3608, 0dBFE62E42FEFA39EF, %fd154;
	fma.rn.f64 	%fd3610, %fd3608, 0dBC7ABC9E3B39803F, %fd3609;
	fma.rn.f64 	%fd3611, %fd3610, 0d3E5ADE1569CE2BDF, 0d3E928AF3FCA213EA;
	fma.rn.f64 	%fd3612, %fd3611, %fd3610, 0d3EC71DEE62401315;
	fma.rn.f64 	%fd3613, %fd3612, %fd3610, 0d3EFA01997C89EB71;
	fma.rn.f64 	%fd3614, %fd3613, %fd3610, 0d3F2A01A014761F65;
	fma.rn.f64 	%fd3615, %fd3614, %fd3610, 0d3F56C16C1852B7AF;
	fma.rn.f64 	%fd3616, %fd3615, %fd3610, 0d3F81111111122322;
	fma.rn.f64 	%fd3617, %fd3616, %fd3610, 0d3FA55555555502A1;
	fma.rn.f64 	%fd3618, %fd3617, %fd3610, 0d3FC5555555555511;
	fma.rn.f64 	%fd3619, %fd3618, %fd3610, 0d3FE000000000000B;
	fma.rn.f64 	%fd3620, %fd3619, %fd3610, 0d3FF0000000000000;
	fma.rn.f64 	%fd3621, %fd3620, %fd3610, 0d3FF0000000000000;
	{
	.reg .b32 %temp; 
	mov.b64 	{%r114, %temp}, %fd3621;
	}
	{
	.reg .b32 %temp; 
	mov.b64 	{%temp, %r115}, %fd3621;
	}
	shl.b32 	%r1575, %r113, 20;
	add.s32 	%r1576, %r1575, %r115;
	mov.b64 	%fd4095, {%r114, %r1576};
	{
	.reg .b32 %temp; 
	mov.b64 	{%temp, %r1577}, %fd154;
	}
	mov.b32 	%f35, %r1577;
	abs.f32 	%f6, %f35;
	setp.lt.f32 	%p1118, %f6, 0f4086232B;
	@%p1118 bra 	$L__BB5_186;
	setp.lt.f64 	%p1119, %fd154, 0d0000000000000000;
	add.f64 	%fd3622, %fd154, 0d7FF0000000000000;
	selp.f64 	%fd4095, 0d0000000000000000, %fd3622, %p1119;
	setp.geu.f32 	%p1120, %f6, 0f40874800;
	@%p1120 bra 	$L__BB5_186;
	shr.u32 	%r1578, %r113, 31;
	add.s32 	%r1579, %r113, %r1578;
	shr.s32 	%r1580, %r1579, 1;
	shl.b32 	%r1581, %r1580, 20;
	add.s32 	%r1582, %r115, %r1581;
	mov.b64 	%fd3623, {%r114, %r1582};
	sub.s32 	%r1583, %r113, %r1580;
	shl.b32 	%r1584, %r1583, 20;
	add.s32 	%r1585, %r1584, 1072693248;
	mov.b32 	%r1586, 0;
	mov.b64 	%fd3624, {%r1586, %r1585};
	mul.f64 	%fd4095, %fd3624, %fd3623;
$L__BB5_186:
	setp.ge.f64 	%p1121, %fd152, %fd151;
	mov.f64 	%fd3625, 0d3FF0000000000000;
	sub.f64 	%fd3626, %fd3625, %fd4095;
	mul.f64 	%fd3627, %fd149, %fd3626;
	add.f64 	%fd3628, %fd4095, %fd3627;
	sub.f64 	%fd3629, %fd3625, %fd3627;
	selp.f64 	%fd3630, %fd3628, %fd3629, %p1121;
	max.f64 	%fd3631, %fd3630, 0d0010000000000000;
	min.f64 	%fd4096, %fd3631, 0d3FF0000000000000;
	{
	.reg .b32 %temp; 
	mov.b64 	{%temp, %r1720}, %fd4096;
	}
	{
	.reg .b32 %temp; 
	mov.b64 	{%r1721, %temp}, %fd4096;
	}
	setp.gt.s32 	%p1122, %r1720, 1048575;
	mov.b32 	%r1722, -1023;
	@%p1122 bra 	$L__BB5_188;
	mul.f64 	%fd4096, %fd4096, 0d4350000000000000;
	{
	.reg .b32 %temp; 
	mov.b64 	{%temp, %r1720}, %fd4096;
	}
	{
	.reg .b32 %temp; 
	mov.b64 	{%r1721, %temp}, %fd4096;
	}
	mov.b32 	%r1722, -1077;
$L__BB5_188:
	add.s32 	%r1589, %r1720, -1;
	setp.gt.u32 	%p1123, %r1589, 2146435070;
	@%p1123 bra 	$L__BB5_192;
	shr.u32 	%r1592, %r1720, 20;
	add.s32 	%r1723, %r1722, %r1592;
	and.b32  	%r1593, %r1720, 1048575;
	or.b32  	%r1594, %r1593, 1072693248;
	mov.b64 	%fd4097, {%r1721, %r1594};
	setp.lt.u32 	%p1125, %r1594, 1073127583;
	@%p1125 bra 	$L__BB5_191;
	{
	.reg .b32 %temp; 
	mov.b64 	{%r1595, %temp}, %fd4097;
	}
	{
	.reg .b32 %temp; 
	mov.b64 	{%temp, %r1596}, %fd4097;
	}
	add.s32 	%r1597, %r1596, -1048576;
	mov.b64 	%fd4097, {%r1595, %r1597};
	add.s32 	%r1723, %r1723, 1;
$L__BB5_191:
	add.f64 	%fd3633, %fd4097, 0dBFF0000000000000;
	add.f64 	%fd3634, %fd4097, 0d3FF0000000000000;
	rcp.approx.ftz.f64 	%fd3635, %fd3634;
	neg.f64 	%fd3636, %fd3634;
	fma.rn.f64 	%fd3637, %fd3636, %fd3635, 0d3FF0000000000000;
	fma.rn.f64 	%fd3638, %fd3637, %fd3637, %fd3637;
	fma.rn.f64 	%fd3639, %fd3638, %fd3635, %fd3635;
	mul.f64 	%fd3640, %fd3633, %fd3639;
	fma.rn.f64 	%fd3641, %fd3633, %fd3639, %fd3640;
	mul.f64 	%fd3642, %fd3641, %fd3641;
	fma.rn.f64 	%fd3643, %fd3642, 0d3EB1380B3AE80F1E, 0d3ED0EE258B7A8B04;
	fma.rn.f64 	%fd3644, %fd3643, %fd3642, 0d3EF3B2669F02676F;
	fma.rn.f64 	%fd3645, %fd3644, %fd3642, 0d3F1745CBA9AB0956;
	fma.rn.f64 	%fd3646, %fd3645, %fd3642, 0d3F3C71C72D1B5154;
	fma.rn.f64 	%fd3647, %fd3646, %fd3642, 0d3F624924923BE72D;
	fma.rn.f64 	%fd3648, %fd3647, %fd3642, 0d3F8999999999A3C4;
	fma.rn.f64 	%fd3649, %fd3648, %fd3642, 0d3FB5555555555554;
	sub.f64 	%fd3650, %fd3633, %fd3641;
	add.f64 	%fd3651, %fd3650, %fd3650;
	neg.f64 	%fd3652, %fd3641;
	fma.rn.f64 	%fd3653, %fd3652, %fd3633, %fd3651;
	mul.f64 	%fd3654, %fd3639, %fd3653;
	mul.f64 	%fd3655, %fd3642, %fd3649;
	fma.rn.f64 	%fd3656, %fd3655, %fd3641, %fd3654;
	xor.b32  	%r1598, %r1723, -2147483648;
	mov.b32 	%r1599, 1127219200;
	mov.b64 	%fd3657, {%r1598, %r1599};
	sub.f64 	%fd3658, %fd3657, %fd51;
	fma.rn.f64 	%fd3659, %fd3658, 0d3FE62E42FEFA39EF, %fd3641;
	fma.rn.f64 	%fd3660, %fd3658, 0dBFE62E42FEFA39EF, %fd3659;
	sub.f64 	%fd3661, %fd3660, %fd3641;
	sub.f64 	%fd3662, %fd3656, %fd3661;
	fma.rn.f64 	%fd3663, %fd3658, 0d3C7ABC9E3B39803F, %fd3662;
	add.f64 	%fd4098, %fd3659, %fd3663;
	bra.uni 	$L__BB5_193;
$L__BB5_192:
	fma.rn.f64 	%fd3632, %fd4096, 0d7FF0000000000000, 0d7FF0000000000000;
	{
	.reg .b32 %temp; 
	mov.b64 	{%temp, %r1590}, %fd4096;
	}
	and.b32  	%r1591, %r1590, 2147483647;
	setp.eq.s32 	%p1124, %r1591, 0;
	selp.f64 	%fd4098, 0dFFF0000000000000, %fd3632, %p1124;
$L__BB5_193:
	add.f64 	%fd3664, %fd153, %fd4098;
	div.rn.f64 	%fd3665, %fd3664, %fd148;
	setp.lt.f64 	%p1126, %fd3665, %fd1;
	selp.f64 	%fd3666, %fd1, %fd3665, %p1126;
	setp.gt.f64 	%p1127, %fd3666, %fd2;
	selp.f64 	%fd4245, %fd2, %fd3666, %p1127;
	bra.uni 	$L__BB5_551;
$L__BB5_194:
	fma.rn.f64 	%fd2409, %fd4099, 0d7FF0000000000000, 0d7FF0000000000000;
	{
	.reg .b32 %temp; 
	mov.b64 	{%temp, %r1175}, %fd4099;
	}
	and.b32  	%r1176, %r1175, 2147483647;
	setp.eq.s32 	%p794, %r1176, 0;
	selp.f64 	%fd4101, 0dFFF0000000000000, %fd2409, %p794;
$L__BB5_195:
	mul.f64 	%fd2442, %fd171, 0dBFE0000000000000;
	mul.f64 	%fd2443, %fd171, %fd2442;
	fma.rn.f64 	%fd182, %fd172, %fd4101, %fd2443;
	sub.f64 	%fd183, %fd173, %fd171;
	abs.f64 	%fd2444, %fd182;
	setp.equ.f64 	%p796, %fd2444, 0d7FF0000000000000;
	abs.f64 	%fd2445, %fd183;
	setp.equ.f64 	%p797, %fd2445, 0d7FF0000000000000;
	or.pred  	%p798, %p796, %p797;
	@%p798 bra 	$L__BB5_284;
	setp.lt.f64 	%p799, %fd169, %fd1;
	selp.f64 	%fd2447, %fd1, %fd169, %p799;
	rcp.rn.f64 	%fd2448, %fd2402;
	sub.f64 	%fd2449, %fd1, %fd169;
	mul.f64 	%fd184, %fd2449, %fd2448;
	sub.f64 	%fd2450, %fd2, %fd169;
	mul.f64 	%fd185, %fd2450, %fd2448;
	setp.gt.f64 	%p800, %fd2447, %fd2;
	selp.f64 	%fd2451, %fd2, %fd2447, %p800;
	sub.f64 	%fd2452, %fd2451, %fd169;
	mul.f64 	%fd186, %fd2448, %fd2452;
	neg.f64 	%fd187, %fd171;
	setp.gtu.f64 	%p801, %fd185, %fd187;
	@%p801 bra 	$L__BB5_221;
	add.f64 	%fd188, %fd172, 0dBFF0000000000000;
	fma.rn.f64 	%fd2453, %fd182, 0d3FF71547652B82FE, 0d4338000000000000;
	{
	.reg .b32 %temp; 
	mov.b64 	{%r137, %temp}, %fd2453;
	}
	mov.f64 	%fd2454, 0dC338000000000000;
	add.rn.f64 	%fd2455, %fd2453, %fd2454;
	fma.rn.f64 	%fd2456, %fd2455, 0dBFE62E42FEFA39EF, %fd182;
	fma.rn.f64 	%fd2457, %fd2455, 0dBC7ABC9E3B39803F, %fd2456;
	fma.rn.f64 	%fd2458, %fd2457, 0d3E5ADE1569CE2BDF, 0d3E928AF3FCA213EA;
	fma.rn.f64 	%fd2459, %fd2458, %fd2457, 0d3EC71DEE62401315;
	fma.rn.f64 	%fd2460, %fd2459, %fd2457, 0d3EFA01997C89EB71;
	fma.rn.f64 	%fd2461, %fd2460, %fd2457, 0d3F2A01A014761F65;
	fma.rn.f64 	%fd2462, %fd2461, %fd2457, 0d3F56C16C1852B7AF;
	fma.rn.f64 	%fd2463, %fd2462, %fd2457, 0d3F81111111122322;
	fma.rn.f64 	%fd2464, %fd2463, %fd2457, 0d3FA55555555502A1;
	fma.rn.f64 	%fd2465, %fd2464, %fd2457, 0d3FC5555555555511;
	fma.rn.f64 	%fd2466, %fd2465, %fd2457, 0d3FE000000000000B;
	fma.rn.f64 	%fd2467, %fd2466, %fd2457, 0d3FF0000000000000;
	fma.rn.f64 	%fd2468, %fd2467, %fd2457, 0d3FF0000000000000;
	{
	.reg .b32 %temp; 
	mov.b64 	{%r138, %temp}, %fd2468;
	}
	{
	.reg .b32 %temp; 
	mov.b64 	{%temp, %r139}, %fd2468;
	}
	shl.b32 	%r1185, %r137, 20;
	add.s32 	%r1186, %r1185, %r139;
	mov.b64 	%fd4102, {%r138, %r1186};
	{
	.reg .b32 %temp; 
	mov.b64 	{%temp, %r1187}, %fd182;
	}
	mov.b32 	%f31, %r1187;
	abs.f32 	%f7, %f31;
	setp.lt.f32 	%p802, %f7, 0f4086232B;
	@%p802 bra 	$L__BB5_200;
	setp.lt.f64 	%p803, %fd182, 0d0000000000000000;
	add.f64 	%fd2469, %fd182, 0d7FF0000000000000;
	selp.f64 	%fd4102, 0d0000000000000000, %fd2469, %p803;
	setp.geu.f32 	%p804, %f7, 0f40874800;
	@%p804 bra 	$L__BB5_200;
	shr.u32 	%r1188, %r137, 31;
	add.s32 	%r1189, %r137, %r1188;
	shr.s32 	%r1190, %r1189, 1;
	shl.b32 	%r1191, %r1190, 20;
	add.s32 	%r1192, %r139, %r1191;
	mov.b64 	%fd2470, {%r138, %r1192};
	sub.s32 	%r1193, %r137, %r1190;
	shl.b32 	%r1194, %r1193, 20;
	add.s32 	%r1195, %r1194, 1072693248;
	mov.b32 	%r1196, 0;
	mov.b64 	%fd2471, {%r1196, %r1195};
	mul.f64 	%fd4102, %fd2471, %fd2470;
$L__BB5_200:
	sub.f64 	%fd193, %fd183, %fd185;
	neg.f64 	%fd194, %fd188;
	{
	.reg .b32 %temp; 
	mov.b64 	{%temp, %r140}, %fd193;
	}
	{
	.reg .b32 %temp; 
	mov.b64 	{%temp, %r141}, %fd194;
	}
	shr.u32 	%r1197, %r141, 20;
	and.b32  	%r1198, %r1197, 2047;
	add.s32 	%r1199, %r1198, -1012;
	mov.b64 	%rd506, %fd194;
	shl.b64 	%rd11, %rd506, %r1199;
	setp.eq.s64 	%p6, %rd11, -9223372036854775808;
	abs.f64 	%fd195, %fd193;
	setp.neu.f64 	%p805, %fd193, 0d0000000000000000;
	@%p805 bra 	$L__BB5_202;
	setp.eq.s64 	%p808, %rd11, -9223372036854775808;
	abs.f64 	%fd2480, %fd188;
	setp.neu.f64 	%p809, %fd2480, 0d3FE0000000000000;
	and.pred  	%p4, %p809, %p808;
	selp.b32 	%r1200, %r140, 0, %p4;
	setp.lt.s32 	%p810, %r141, 0;
	or.b32  	%r1201, %r1200, 2146435072;
	selp.b32 	%r1202, %r1201, %r1200, %p810;
	mov.b32 	%r1203, 0;
	mov.b64 	%fd4104, {%r1203, %r1202};
	bra.uni 	$L__BB5_203;
$L__BB5_202:
	{ // callseq 73, 0
	.param .b64 param0;
	st.param.f64 	[param0], %fd195;
	.param .b64 param1;
	st.param.f64 	[param1], %fd194;
	.param .b64 retval0;
	call.uni (retval0), 
	__internal_accurate_pow, 
	(
	param0, 
	param1
	);
	ld.param.f64 	%fd2472, [retval0];
	} // callseq 73
	setp.lt.s32 	%p806, %r140, 0;
	cvt.rzi.f64.f64 	%fd2474, %fd194;
	setp.neu.f64 	%p807, %fd2474, %fd194;
	neg.f64 	%fd2476, %fd2472;
	selp.f64 	%fd2477, %fd2476, %fd2472, %p6;
	selp.f64 	%fd2478, %fd2477, %fd2472, %p806;
	selp.f64 	%fd2479, 0dFFF8000000000000, %fd2478, %p807;
	selp.f64 	%fd4104, %fd2479, %fd2478, %p806;
	mov.pred 	%p4, %p6;
$L__BB5_203:
	sub.f64 	%fd2481, %fd193, %fd188;
	{
	.reg .b32 %temp; 
	mov.b64 	{%temp, %r1204}, %fd2481;
	}
	and.b32  	%r1205, %r1204, 2146435072;
	setp.ne.s32 	%p811, %r1205, 2146435072;
	@%p811 bra 	$L__BB5_210;
	setp.num.f64 	%p812, %fd193, %fd193;
	@%p812 bra 	$L__BB5_206;
	add.rn.f64 	%fd4104, %fd193, %fd194;
	bra.uni 	$L__BB5_210;
$L__BB5_206:
	abs.f64 	%fd2482, %fd188;
	setp.neu.f64 	%p813, %fd2482, 0d7FF0000000000000;
	@%p813 bra 	$L__BB5_208;
	setp.gt.f64 	%p818, %fd195, 0d3FF0000000000000;
	selp.b32 	%r1213, 2146435072, 0, %p818;
	setp.lt.s32 	%p819, %r141, 0;
	xor.b32  	%r1214, %r1213, 2146435072;
	selp.b32 	%r1215, %r1214, %r1213, %p819;
	setp.eq.f64 	%p820, %fd193, 0dBFF0000000000000;
	selp.b32 	%r1216, 1072693248, %r1215, %p820;
	mov.b32 	%r1217, 0;
	mov.b64 	%fd4104, {%r1217, %r1216};
	bra.uni 	$L__BB5_210;
$L__BB5_208:
	setp.neu.f64 	%p814, %fd195, 0d7FF0000000000000;
	@%p814 bra 	$L__BB5_210;
	setp.lt.s32 	%p815, %r140, 0;
	setp.lt.s32 	%p816, %r141, 0;
	selp.b32 	%r1206, 0, 2146435072, %p816;
	and.b32  	%r1207, %r141, 2147483647;
	setp.ne.s32 	%p817, %r1207, 1071644672;
	or.b32  	%r1208, %r1206, -2147483648;
	selp.b32 	%r1209, %r1208, %r1206, %p817;
	selp.b32 	%r1210, %r1209, %r1206, %p4;
	selp.b32 	%r1211, %r1210, %r1206, %p815;
	mov.b32 	%r1212, 0;
	mov.b64 	%fd4104, {%r1212, %r1211};
$L__BB5_210:
	sub.f64 	%fd203, %fd183, %fd184;
	{
	.reg .b32 %temp; 
	mov.b64 	{%temp, %r142}, %fd203;
	}
	abs.f64 	%fd204, %fd203;
	setp.neu.f64 	%p821, %fd203, 0d0000000000000000;
	@%p821 bra 	$L__BB5_212;
	setp.eq.s64 	%p825, %rd11, -9223372036854775808;
	abs.f64 	%fd2491, %fd188;
	setp.neu.f64 	%p826, %fd2491, 0d3FE0000000000000;
	and.pred  	%p6, %p826, %p825;
	selp.b32 	%r1218, %r142, 0, %p6;
	setp.lt.s32 	%p827, %r141, 0;
	or.b32  	%r1219, %r1218, 2146435072;
	selp.b32 	%r1220, %r1219, %r1218, %p827;
	mov.b32 	%r1221, 0;
	mov.b64 	%fd4106, {%r1221, %r1220};
	bra.uni 	$L__BB5_213;
$L__BB5_212:
	{ // callseq 74, 0
	.param .b64 param0;
	st.param.f64 	[param0], %fd204;
	.param .b64 param1;
	st.param.f64 	[param1], %fd194;
	.param .b64 retval0;
	call.uni (retval0), 
	__internal_accurate_pow, 
	(
	param0, 
	param1
	);
	ld.param.f64 	%fd2483, [retval0];
	} // callseq 74
	setp.lt.s32 	%p822, %r142, 0;
	cvt.rzi.f64.f64 	%fd2485, %fd194;
	setp.neu.f64 	%p823, %fd2485, %fd194;
	neg.f64 	%fd2487, %fd2483;
	setp.eq.s64 	%p824, %rd11, -9223372036854775808;
	selp.f64 	%fd2488, %fd2487, %fd2483, %p824;
	selp.f64 	%fd2489, %fd2488, %fd2483, %p822;
	selp.f64 	%fd2490, 0dFFF8000000000000, %fd2489, %p823;
	selp.f64 	%fd4106, %fd2490, %fd2489, %p822;
$L__BB5_213:
	sub.f64 	%fd2492, %fd203, %fd188;
	{
	.reg .b32 %temp; 
	mov.b64 	{%temp, %r1222}, %fd2492;
	}
	and.b32  	%r1223, %r1222, 2146435072;
	setp.ne.s32 	%p828, %r1223, 2146435072;
	@%p828 bra 	$L__BB5_220;
	setp.num.f64 	%p829, %fd203, %fd203;
	@%p829 bra 	$L__BB5_216;
	add.rn.f64 	%fd4106, %fd203, %fd194;
	bra.uni 	$L__BB5_220;
$L__BB5_216:
	abs.f64 	%fd2493, %fd188;
	setp.neu.f64 	%p830, %fd2493, 0d7FF0000000000000;
	@%p830 bra 	$L__BB5_218;
	setp.gt.f64 	%p835, %fd204, 0d3FF0000000000000;
	selp.b32 	%r1231, 2146435072, 0, %p835;
	setp.lt.s32 	%p836, %r141, 0;
	xor.b32  	%r1232, %r1231, 2146435072;
	selp.b32 	%r1233, %r1232, %r1231, %p836;
	setp.eq.f64 	%p837, %fd203, 0dBFF0000000000000;
	selp.b32 	%r1234, 1072693248, %r1233, %p837;
	mov.b32 	%r1235, 0;
	mov.b64 	%fd4106, {%r1235, %r1234};
	bra.uni 	$L__BB5_220;
$L__BB5_218:
	setp.neu.f64 	%p831, %fd204, 0d7FF0000000000000;
	@%p831 bra 	$L__BB5_220;
	setp.lt.s32 	%p832, %r142, 0;
	setp.lt.s32 	%p833, %r141, 0;
	selp.b32 	%r1224, 0, 2146435072, %p833;
	and.b32  	%r1225, %r141, 2147483647;
	setp.ne.s32 	%p834, %r1225, 1071644672;
	or.b32  	%r1226, %r1224, -2147483648;
	selp.b32 	%r1227, %r1226, %r1224, %p834;
	selp.b32 	%r1228, %r1227, %r1224, %p6;
	selp.b32 	%r1229, %r1228, %r1224, %p832;
	mov.b32 	%r1230, 0;
	mov.b64 	%fd4106, {%r1230, %r1229};
$L__BB5_220:
	setp.eq.f64 	%p838, %fd188, 0d0000000000000000;
	setp.eq.f64 	%p839, %fd203, 0d3FF0000000000000;
	selp.f64 	%fd2495, 0d3FF0000000000000, %fd4106, %p838;
	selp.f64 	%fd2496, 0d3FF0000000000000, %fd2495, %p839;
	div.rn.f64 	%fd2497, %fd4102, %fd188;
	setp.eq.f64 	%p840, %fd193, 0d3FF0000000000000;
	selp.f64 	%fd2498, 0d3FF0000000000000, %fd4104, %p838;
	selp.f64 	%fd2499, 0d3FF0000000000000, %fd2498, %p840;
	sub.f64 	%fd2500, %fd2499, %fd2496;
	mul.f64 	%fd4117, %fd2497, %fd2500;
	mov.b64 	%rd507, %fd4117;
	setp.lt.s64 	%p841, %rd507, 0;
	and.b64  	%rd508, %rd507, 9223372036854775807;
	add.s64 	%rd509, %rd508, -4503599627370496;
	setp.lt.u64 	%p842, %rd509, 9214364837600034816;
	and.pred  	%p843, %p842, %p841;
	add.s64 	%rd510, %rd508, -1;
	setp.lt.u64 	%p844, %rd510, 4503599627370495;
	and.pred  	%p845, %p844, %p841;
	setp.eq.s64 	%p846, %rd508, 0;
	or.pred  	%p847, %p846, %p845;
	setp.eq.s64 	%p848, %rd508, 9218868437227405312;
	or.pred  	%p849, %p847, %p848;
	setp.gt.s64 	%p850, %rd508, 9218868437227405312;
	or.pred  	%p851, %p849, %p850;
	or.pred  	%p852, %p851, %p843;
	@%p852 bra 	$L__BB5_284;
	bra.uni 	$L__BB5_258;
$L__BB5_221:
	setp.ltu.f64 	%p853, %fd184, %fd187;
	@%p853 bra 	$L__BB5_229;
	mul.f64 	%fd213, %fd185, 0dBFE6A09E667F3BCD;
	{
	.reg .b32 %temp; 
	mov.b64 	{%temp, %r143}, %fd213;
	}
	and.b32  	%r144, %r143, 2147483647;
	{
	.reg .b32 %temp; 
	mov.b64 	{%r145, %temp}, %fd213;
	}
	setp.gt.u32 	%p854, %r144, 2146435071;
	@%p854 bra 	$L__BB5_224;
	mov.b64 	%fd2504, {%r145, %r144};
	add.f64 	%fd2505, %fd2504, 0dC010000000000000;
	add.f64 	%fd2506, %fd2504, 0d4010000000000000;
	rcp.approx.ftz.f64 	%fd2507, %fd2506;
	neg.f64 	%fd2508, %fd2506;
	fma.rn.f64 	%fd2509, %fd2508, %fd2507, 0d3FF0000000000000;
	fma.rn.f64 	%fd2510, %fd2509, %fd2509, %fd2509;
	fma.rn.f64 	%fd2511, %fd2510, %fd2507, %fd2507;
	mul.f64 	%fd2512, %fd2505, %fd2511;
	mov.f64 	%fd2513, 0d3FF0000000000000;
	add.rn.f64 	%fd2514, %fd2512, %fd2513;
	fma.rn.f64 	%fd2515, %fd2514, 0dC010000000000000, %fd2504;
	neg.f64 	%fd2516, %fd2512;
	fma.rn.f64 	%fd2517, %fd2516, %fd2504, %fd2515;
	fma.rn.f64 	%fd2518, %fd2511, %fd2517, %fd2512;
	fma.rn.f64 	%fd2519, %fd2518, 0dBDF8774AD4E0BFD7, 0dBE44E1C6FD03D328;
	fma.rn.f64 	%fd2520, %fd2519, %fd2518, 0dBE4330149F7A56B6;
	fma.rn.f64 	%fd2521, %fd2520, %fd2518, 0d3E7BEDDED8376273;
	fma.rn.f64 	%fd2522, %fd2521, %fd2518, 0d3E6F9254C3ABF22B;
	fma.rn.f64 	%fd2523, %fd2522, %fd2518, 0dBEAB9068C2148CF0;
	fma.rn.f64 	%fd2524, %fd2523, %fd2518, 0d3E94C6454DB34009;
	fma.rn.f64 	%fd2525, %fd2524, %fd2518, 0d3ED7F1C378F2311D;
	fma.rn.f64 	%fd2526, %fd2525, %fd2518, 0dBEE78E051C6D5C58;
	fma.rn.f64 	%fd2527, %fd2526, %fd2518, 0dBEF995B4EAD14A90;
	fma.rn.f64 	%fd2528, %fd2527, %fd2518, 0d3F23BE27CF0A29B2;
	fma.rn.f64 	%fd2529, %fd2528, %fd2518, 0dBF2A1DEF3E81672E;
	fma.rn.f64 	%fd2530, %fd2529, %fd2518, 0dBF48D4ABE68C1713;
	fma.rn.f64 	%fd2531, %fd2530, %fd2518, 0d3F749C67210DD6B4;
	fma.rn.f64 	%fd2532, %fd2531, %fd2518, 0dBF9096238568E357;
	fma.rn.f64 	%fd2533, %fd2532, %fd2518, 0d3FA3079EDF8C2DC9;
	fma.rn.f64 	%fd2534, %fd2533, %fd2518, 0dBFB0FB06DFF601FC;
	fma.rn.f64 	%fd2535, %fd2534, %fd2518, 0d3FB7FEE004DFBCDC;
	fma.rn.f64 	%fd2536, %fd2535, %fd2518, 0dBFB9DDB23C3DB8C6;
	fma.rn.f64 	%fd2537, %fd2536, %fd2518, 0d3FB16ECEFCFA5FDA;
	fma.rn.f64 	%fd2538, %fd2537, %fd2518, 0d3F8F7F5DF66FB6D6;
	fma.rn.f64 	%fd2539, %fd2538, %fd2518, 0dBFC1DF1AD154A29D;
	fma.rn.f64 	%fd2540, %fd2539, %fd2518, 0d3FF3BA5916E9FD7F;
	fma.rn.f64 	%fd2541, %fd2504, 0d4000000000000000, 0d3FF0000000000000;
	rcp.approx.ftz.f64 	%fd2542, %fd2541;
	neg.f64 	%fd2543, %fd2541;
	fma.rn.f64 	%fd2544, %fd2543, %fd2542, 0d3FF0000000000000;
	fma.rn.f64 	%fd2545, %fd2544, %fd2544, %fd2544;
	fma.rn.f64 	%fd2546, %fd2545, %fd2542, %fd2542;
	mul.f64 	%fd2547, %fd2546, %fd2540;
	mul.f64 	%fd2548, %fd2547, 0dC000000000000000;
	fma.rn.f64 	%fd2549, %fd2504, %fd2548, %fd2540;
	neg.f64 	%fd2550, %fd2547;
	add.rn.f64 	%fd2551, %fd2549, %fd2550;
	fma.rn.f64 	%fd2552, %fd2551, %fd2546, %fd2547;
	neg.f64 	%fd2553, %fd2504;
	mul.f64 	%fd2554, %fd2504, %fd2553;
	fma.rn.f64 	%fd2555, %fd2554, 0d3FF71547652B82FE, 0d4338000000000000;
	{
	.reg .b32 %temp; 
	mov.b64 	{%r1236, %temp}, %fd2555;
	}
	mov.f64 	%fd2556, 0dC338000000000000;
	add.rn.f64 	%fd2557, %fd2555, %fd2556;
	fma.rn.f64 	%fd2558, %fd2557, 0dBFE62E42FEFA39EF, %fd2554;
	fma.rn.f64 	%fd2559, %fd2557, 0dBC7ABC9E3B39803F, %fd2558;
	fma.rn.f64 	%fd2560, %fd2559, 0d3E5ADE1569CE2BDF, 0d3E928AF3FCA213EA;
	fma.rn.f64 	%fd2561, %fd2560, %fd2559, 0d3EC71DEE62401315;
	fma.rn.f64 	%fd2562, %fd2561, %fd2559, 0d3EFA01997C89EB71;
	fma.rn.f64 	%fd2563, %fd2562, %fd2559, 0d3F2A01A014761F65;
	fma.rn.f64 	%fd2564, %fd2563, %fd2559, 0d3F56C16C1852B7AF;
	fma.rn.f64 	%fd2565, %fd2564, %fd2559, 0d3F81111111122322;
	fma.rn.f64 	%fd2566, %fd2565, %fd2559, 0d3FA55555555502A1;
	fma.rn.f64 	%fd2567, %fd2566, %fd2559, 0d3FC5555555555511;
	fma.rn.f64 	%fd2568, %fd2567, %fd2559, 0d3FE000000000000B;
	fma.rn.f64 	%fd2569, %fd2568, %fd2559, 0d3FF0000000000000;
	fma.rn.f64 	%fd2570, %fd2569, %fd2559, 0d3FF0000000000000;
	shr.u32 	%r1237, %r1236, 31;
	add.s32 	%r1238, %r1236, %r1237;
	shr.s32 	%r1239, %r1238, 1;
	{
	.reg .b32 %temp; 
	mov.b64 	{%r1240, %temp}, %fd2570;
	}
	{
	.reg .b32 %temp; 
	mov.b64 	{%temp, %r1241}, %fd2570;
	}
	shl.b32 	%r1242, %r1239, 20;
	add.s32 	%r1243, %r1241, %r1242;
	mov.b64 	%fd2571, {%r1240, %r1243};
	sub.s32 	%r1244, %r1236, %r1239;
	shl.b32 	%r1245, %r1244, 20;
	add.s32 	%r1246, %r1245, 1072693248;
	mov.b32 	%r1247, 0;
	mov.b64 	%fd2572, {%r1247, %r1246};
	mul.f64 	%fd2573, %fd2572, %fd2571;
	neg.f64 	%fd2574, %fd2554;
	fma.rn.f64 	%fd2575, %fd2553, %fd2504, %fd2574;
	fma.rn.f64 	%fd2576, %fd2573, %fd2575, %fd2573;
	mul.f64 	%fd2577, %fd2576, %fd2552;
	setp.gt.u32 	%p858, %r144, 1077624832;
	selp.f64 	%fd2578, 0d0000000000000000, %fd2577, %p858;
	setp.lt.s32 	%p859, %r143, 0;
	mov.f64 	%fd2579, 0d4000000000000000;
	sub.f64 	%fd2580, %fd2579, %fd2578;
	selp.f64 	%fd4107, %fd2580, %fd2578, %p859;
	bra.uni 	$L__BB5_225;
$L__BB5_224:
	setp.eq.s32 	%p855, %r144, 2146435072;
	setp.eq.s32 	%p856, %r145, 0;
	setp.lt.s32 	%p857, %r143, 0;
	selp.f64 	%fd2501, 0d4000000000000000, 0d0000000000000000, %p857;
	add.f64 	%fd2502, %fd213, %fd213;
	selp.f64 	%fd2503, %fd2501, %fd2502, %p856;
	selp.f64 	%fd4107, %fd2503, %fd2502, %p855;
$L__BB5_225:
	mul.f64 	%fd217, %fd184, 0dBFE6A09E667F3BCD;
	{
	.reg .b32 %temp; 
	mov.b64 	{%temp, %r146}, %fd217;
	}
	and.b32  	%r147, %r146, 2147483647;
	{
	.reg .b32 %temp; 
	mov.b64 	{%r148, %temp}, %fd217;
	}
	setp.gt.u32 	%p860, %r147, 2146435071;
	@%p860 bra 	$L__BB5_227;
	mov.b64 	%fd2584, {%r148, %r147};
	add.f64 	%fd2585, %fd2584, 0dC010000000000000;
	add.f64 	%fd2586, %fd2584, 0d4010000000000000;
	rcp.approx.ftz.f64 	%fd2587, %fd2586;
	neg.f64 	%fd2588, %fd2586;
	fma.rn.f64 	%fd2589, %fd2588, %fd2587, 0d3FF0000000000000;
	fma.rn.f64 	%fd2590, %fd2589, %fd2589, %fd2589;
	fma.rn.f64 	%fd2591, %fd2590, %fd2587, %fd2587;
	mul.f64 	%fd2592, %fd2585, %fd2591;
	mov.f64 	%fd2593, 0d3FF0000000000000;
	add.rn.f64 	%fd2594, %fd2592, %fd2593;
	fma.rn.f64 	%fd2595, %fd2594, 0dC010000000000000, %fd2584;
	neg.f64 	%fd2596, %fd2592;
	fma.rn.f64 	%fd2597, %fd2596, %fd2584, %fd2595;
	fma.rn.f64 	%fd2598, %fd2591, %fd2597, %fd2592;
	fma.rn.f64 	%fd2599, %fd2598, 0dBDF8774AD4E0BFD7, 0dBE44E1C6FD03D328;
	fma.rn.f64 	%fd2600, %fd2599, %fd2598, 0dBE4330149F7A56B6;
	fma.rn.f64 	%fd2601, %fd2600, %fd2598, 0d3E7BEDDED8376273;
	fma.rn.f64 	%fd2602, %fd2601, %fd2598, 0d3E6F9254C3ABF22B;
	fma.rn.f64 	%fd2603, %fd2602, %fd2598, 0dBEAB9068C2148CF0;
	fma.rn.f64 	%fd2604, %fd2603, %fd2598, 0d3E94C6454DB34009;
	fma.rn.f64 	%fd2605, %fd2604, %fd2598, 0d3ED7F1C378F2311D;
	fma.rn.f64 	%fd2606, %fd2605, %fd2598, 0dBEE78E051C6D5C58;
	fma.rn.f64 	%fd2607, %fd2606, %fd2598, 0dBEF995B4EAD14A90;
	fma.rn.f64 	%fd2608, %fd2607, %fd2598, 0d3F23BE27CF0A29B2;
	fma.rn.f64 	%fd2609, %fd2608, %fd2598, 0dBF2A1DEF3E81672E;
	fma.rn.f64 	%fd2610, %fd2609, %fd2598, 0dBF48D4ABE68C1713;
	fma.rn.f64 	%fd2611, %fd2610, %fd2598, 0d3F749C67210DD6B4;
	fma.rn.f64 	%fd2612, %fd2611, %fd2598, 0dBF9096238568E357;
	fma.rn.f64 	%fd2613, %fd2612, %fd2598, 0d3FA3079EDF8C2DC9;
	fma.rn.f64 	%fd2614, %fd2613, %fd2598, 0dBFB0FB06DFF601FC;
	fma.rn.f64 	%fd2615, %fd2614, %fd2598, 0d3FB7FEE004DFBCDC;
	fma.rn.f64 	%fd2616, %fd2615, %fd2598, 0dBFB9DDB23C3DB8C6;
	fma.rn.f64 	%fd2617, %fd2616, %fd2598, 0d3FB16ECEFCFA5FDA;
	fma.rn.f64 	%fd2618, %fd2617, %fd2598, 0d3F8F7F5DF66FB6D6;
	fma.rn.f64 	%fd2619, %fd2618, %fd2598, 0dBFC1DF1AD154A29D;
	fma.rn.f64 	%fd2620, %fd2619, %fd2598, 0d3FF3BA5916E9FD7F;
	fma.rn.f64 	%fd2621, %fd2584, 0d4000000000000000, 0d3FF0000000000000;
	rcp.approx.ftz.f64 	%fd2622, %fd2621;
	neg.f64 	%fd2623, %fd2621;
	fma.rn.f64 	%fd2624, %fd2623, %fd2622, 0d3FF0000000000000;
	fma.rn.f64 	%fd2625, %fd2624, %fd2624, %fd2624;
	fma.rn.f64 	%fd2626, %fd2625, %fd2622, %fd2622;
	mul.f64 	%fd2627, %fd2626, %fd2620;
	mul.f64 	%fd2628, %fd2627, 0dC000000000000000;
	fma.rn.f64 	%fd2629, %fd2584, %fd2628, %fd2620;
	neg.f64 	%fd2630, %fd2627;
	add.rn.f64 	%fd2631, %fd2629, %fd2630;
	fma.rn.f64 	%fd2632, %fd2631, %fd2626, %fd2627;
	neg.f64 	%fd2633, %fd2584;
	mul.f64 	%fd2634, %fd2584, %fd2633;
	fma.rn.f64 	%fd2635, %fd2634, 0d3FF71547652B82FE, 0d4338000000000000;
	{
	.reg .b32 %temp; 
	mov.b64 	{%r1248, %temp}, %fd2635;
	}
	mov.f64 	%fd2636, 0dC338000000000000;
	add.rn.f64 	%fd2637, %fd2635, %fd2636;
	fma.rn.f64 	%fd2638, %fd2637, 0dBFE62E42FEFA39EF, %fd2634;
	fma.rn.f64 	%fd2639, %fd2637, 0dBC7ABC9E3B39803F, %fd2638;
	fma.rn.f64 	%fd2640, %fd2639, 0d3E5ADE1569CE2BDF, 0d3E928AF3FCA213EA;
	fma.rn.f64 	%fd2641, %fd2640, %fd2639, 0d3EC71DEE62401315;
	fma.rn.f64 	%fd2642, %fd2641, %fd2639, 0d3EFA01997C89EB71;
	fma.rn.f64 	%fd2643, %fd2642, %fd2639, 0d3F2A01A014761F65;
	fma.rn.f64 	%fd2644, %fd2643, %fd2639, 0d3F56C16C1852B7AF;
	fma.rn.f64 	%fd2645, %fd2644, %fd2639, 0d3F81111111122322;
	fma.rn.f64 	%fd2646, %fd2645, %fd2639, 0d3FA55555555502A1;
	fma.rn.f64 	%fd2647, %fd2646, %fd2639, 0d3FC5555555555511;
	fma.rn.f64 	%fd2648, %fd2647, %fd2639, 0d3FE000000000000B;
	fma.rn.f64 	%fd2649, %fd2648, %fd2639, 0d3FF0000000000000;
	fma.rn.f64 	%fd2650, %fd2649, %fd2639, 0d3FF0000000000000;
	shr.u32 	%r1249, %r1248, 31;
	add.s32 	%r1250, %r1248, %r1249;
	shr.s32 	%r1251, %r1250, 1;
	{
	.reg .b32 %temp; 
	mov.b64 	{%r1252, %temp}, %fd2650;
	}
	{
	.reg .b32 %temp; 
	mov.b64 	{%temp, %r1253}, %fd2650;
	}
	shl.b32 	%r1254, %r1251, 20;
	add.s32 	%r1255, %r1253, %r1254;
	mov.b64 	%fd2651, {%r1252, %r1255};
	sub.s32 	%r1256, %r1248, %r1251;
	shl.b32 	%r1257, %r1256, 20;
	add.s32 	%r1258, %r1257, 1072693248;
	mov.b32 	%r1259, 0;
	mov.b64 	%fd2652, {%r1259, %r1258};
	mul.f64 	%fd2653, %fd2652, %fd2651;
	neg.f64 	%fd2654, %fd2634;
	fma.rn.f64 	%fd2655, %fd2633, %fd2584, %fd2654;
	fma.rn.f64 	%fd2656, %fd2653, %fd2655, %fd2653;
	mul.f64 	%fd2657, %fd2656, %fd2632;
	setp.gt.u32 	%p864, %r147, 1077624832;
	selp.f64 	%fd2658, 0d0000000000000000, %fd2657, %p864;
	setp.lt.s32 	%p865, %r146, 0;
	mov.f64 	%fd2659, 0d4000000000000000;
	sub.f64 	%fd2660, %fd2659, %fd2658;
	selp.f64 	%fd4108, %fd2660, %fd2658, %p865;
	bra.uni 	$L__BB5_228;
$L__BB5_227:
	setp.eq.s32 	%p861, %r147, 2146435072;
	setp.eq.s32 	%p862, %r148, 0;
	setp.lt.s32 	%p863, %r146, 0;
	selp.f64 	%fd2581, 0d4000000000000000, 0d0000000000000000, %p863;
	add.f64 	%fd2582, %fd217, %fd217;
	selp.f64 	%fd2583, %fd2581, %fd2582, %p862;
	selp.f64 	%fd4108, %fd2583, %fd2582, %p861;
$L__BB5_228:
	mul.f64 	%fd2661, %fd4108, 0d3FE0000000000000;
	mul.f64 	%fd2662, %fd4107, 0d3FE0000000000000;
	sub.f64 	%fd2663, %fd2662, %fd2661;
	mul.f64 	%fd4117, %fd2663, 0d40040D931FF62706;
	bra.uni 	$L__BB5_258;
$L__BB5_229:
	add.f64 	%fd222, %fd172, 0dBFF0000000000000;
	fma.rn.f64 	%fd2664, %fd182, 0d3FF71547652B82FE, 0d4338000000000000;
	{
	.reg .b32 %temp; 
	mov.b64 	{%r149, %temp}, %fd2664;
	}
	mov.f64 	%fd2665, 0dC338000000000000;
	add.rn.f64 	%fd2666, %fd2664, %fd2665;
	fma.rn.f64 	%fd2667, %fd2666, 0dBFE62E42FEFA39EF, %fd182;
	fma.rn.f64 	%fd2668, %fd2666, 0dBC7ABC9E3B39803F, %fd2667;
	fma.rn.f64 	%fd2669, %fd2668, 0d3E5ADE1569CE2BDF, 0d3E928AF3FCA213EA;
	fma.rn.f64 	%fd2670, %fd2669, %fd2668, 0d3EC71DEE62401315;
	fma.rn.f64 	%fd2671, %fd2670, %fd2668, 0d3EFA01997C89EB71;
	fma.rn.f64 	%fd2672, %fd2671, %fd2668, 0d3F2A01A014761F65;
	fma.rn.f64 	%fd2673, %fd2672, %fd2668, 0d3F56C16C1852B7AF;
	fma.rn.f64 	%fd2674, %fd2673, %fd2668, 0d3F81111111122322;
	fma.rn.f64 	%fd2675, %fd2674, %fd2668, 0d3FA55555555502A1;
	fma.rn.f64 	%fd2676, %fd2675, %fd2668, 0d3FC5555555555511;
	fma.rn.f64 	%fd2677, %fd2676, %fd2668, 0d3FE000000000000B;
	fma.rn.f64 	%fd2678, %fd2677, %fd2668, 0d3FF0000000000000;
	fma.rn.f64 	%fd2679, %fd2678, %fd2668, 0d3FF0000000000000;
	{
	.reg .b32 %temp; 
	mov.b64 	{%r150, %temp}, %fd2679;
	}
	{
	.reg .b32 %temp; 
	mov.b64 	{%temp, %r151}, %fd2679;
	}
	shl.b32 	%r1260, %r149, 20;
	add.s32 	%r1261, %r1260, %r151;
	mov.b64 	%fd4109, {%r150, %r1261};
	{
	.reg .b32 %temp; 
	mov.b64 	{%temp, %r1262}, %fd182;
	}
	mov.b32 	%f32, %r1262;
	abs.f32 	%f8, %f32;
	setp.lt.f32 	%p866, %f8, 0f4086232B;
	@%p866 bra 	$L__BB5_232;
	setp.lt.f64 	%p867, %fd182, 0d0000000000000000;
	add.f64 	%fd2680, %fd182, 0d7FF0000000000000;
	selp.f64 	%fd4109, 0d0000000000000000, %fd2680, %p867;
	setp.geu.f32 	%p868, %f8, 0f40874800;
	@%p868 bra 	$L__BB5_232;
	shr.u32 	%r1263, %r149, 31;
	add.s32 	%r1264, %r149, %r1263;
	shr.s32 	%r1265, %r1264, 1;
	shl.b32 	%r1266, %r1265, 20;
	add.s32 	%r1267, %r151, %r1266;
	mov.b64 	%fd2681, {%r150, %r1267};
	sub.s32 	%r1268, %r149, %r1265;
	shl.b32 	%r1269, %r1268, 20;
	add.s32 	%r1270, %r1269, 1072693248;
	mov.b32 	%r1271, 0;
	mov.b64 	%fd2682, {%r1271, %r1270};
	mul.f64 	%fd4109, %fd2682, %fd2681;
$L__BB5_232:
	add.f64 	%fd227, %fd171, %fd183;
	neg.f64 	%fd228, %fd222;
	{
	.reg .b32 %temp; 
	mov.b64 	{%temp, %r152}, %fd227;
	}
	{
	.reg .b32 %temp; 
	mov.b64 	{%temp, %r153}, %fd228;
	}
	shr.u32 	%r1272, %r153, 20;
	and.b32  	%r1273, %r1272, 2047;
	add.s32 	%r1274, %r1273, -1012;
	mov.b64 	%rd511, %fd228;
	shl.b64 	%rd12, %rd511, %r1274;
	setp.eq.s64 	%p11, %rd12, -9223372036854775808;
	abs.f64 	%fd229, %fd227;
	setp.neu.f64 	%p869, %fd227, 0d0000000000000000;
	@%p869 bra 	$L__BB5_234;
	setp.eq.s64 	%p872, %rd12, -9223372036854775808;
	abs.f64 	%fd2691, %fd222;
	setp.neu.f64 	%p873, %fd2691, 0d3FE0000000000000;
	and.pred  	%p1177, %p873, %p872;
	selp.b32 	%r1275, %r152, 0, %p1177;
	setp.lt.s32 	%p874, %r153, 0;
	or.b32  	%r1276, %r1275, 2146435072;
	selp.b32 	%r1277, %r1276, %r1275, %p874;
	mov.b32 	%r1278, 0;
	mov.b64 	%fd4111, {%r1278, %r1277};
	bra.uni 	$L__BB5_235;
$L__BB5_234:
	{ // callseq 75, 0
	.param .b64 param0;
	st.param.f64 	[param0], %fd229;
	.param .b64 param1;
	st.param.f64 	[param1], %fd228;
	.param .b64 retval0;
	call.uni (retval0), 
	__internal_accurate_pow, 
	(
	param0, 
	param1
	);
	ld.param.f64 	%fd2683, [retval0];
	} // callseq 75
	setp.lt.s32 	%p870, %r152, 0;
	cvt.rzi.f64.f64 	%fd2685, %fd228;
	setp.neu.f64 	%p871, %fd2685, %fd228;
	neg.f64 	%fd2687, %fd2683;
	selp.f64 	%fd2688, %fd2687, %fd2683, %p11;
	selp.f64 	%fd2689, %fd2688, %fd2683, %p870;
	selp.f64 	%fd2690, 0dFFF8000000000000, %fd2689, %p871;
	selp.f64 	%fd4111, %fd2690, %fd2689, %p870;
	mov.pred 	%p1177, %p11;
$L__BB5_235:
	sub.f64 	%fd2692, %fd227, %fd222;
	{
	.reg .b32 %temp; 
	mov.b64 	{%temp, %r1279}, %fd2692;
	}
	and.b32  	%r1280, %r1279, 2146435072;
	setp.ne.s32 	%p875, %r1280, 2146435072;
	@%p875 bra 	$L__BB5_240;
	abs.f64 	%fd2693, %fd222;
	setp.neu.f64 	%p876, %fd2693, 0d7FF0000000000000;
	@%p876 bra 	$L__BB5_238;
	setp.gt.f64 	%p881, %fd229, 0d3FF0000000000000;
	selp.b32 	%r1288, 2146435072, 0, %p881;
	setp.lt.s32 	%p882, %r153, 0;
	xor.b32  	%r1289, %r1288, 2146435072;
	selp.b32 	%r1290, %r1289, %r1288, %p882;
	setp.eq.f64 	%p883, %fd227, 0dBFF0000000000000;
	selp.b32 	%r1291, 1072693248, %r1290, %p883;
	mov.b32 	%r1292, 0;
	mov.b64 	%fd4111, {%r1292, %r1291};
	bra.uni 	$L__BB5_240;
$L__BB5_238:
	setp.neu.f64 	%p877, %fd229, 0d7FF0000000000000;
	@%p877 bra 	$L__BB5_240;
	setp.lt.s32 	%p878, %r152, 0;
	setp.lt.s32 	%p879, %r153, 0;
	selp.b32 	%r1281, 0, 2146435072, %p879;
	and.b32  	%r1282, %r153, 2147483647;
	setp.ne.s32 	%p880, %r1282, 1071644672;
	or.b32  	%r1283, %r1281, -2147483648;
	selp.b32 	%r1284, %r1283, %r1281, %p880;
	selp.b32 	%r1285, %r1284, %r1281, %p1177;
	selp.b32 	%r1286, %r1285, %r1281, %p878;
	mov.b32 	%r1287, 0;
	mov.b64 	%fd4111, {%r1287, %r1286};
$L__BB5_240:
	sub.f64 	%fd236, %fd183, %fd184;
	{
	.reg .b32 %temp; 
	mov.b64 	{%temp, %r154}, %fd236;
	}
	abs.f64 	%fd237, %fd236;
	setp.neu.f64 	%p884, %fd236, 0d0000000000000000;
	@%p884 bra 	$L__BB5_242;
	setp.eq.s64 	%p888, %rd12, -9223372036854775808;
	abs.f64 	%fd2702, %fd222;
	setp.neu.f64 	%p889, %fd2702, 0d3FE0000000000000;
	and.pred  	%p11, %p889, %p888;
	selp.b32 	%r1293, %r154, 0, %p11;
	setp.lt.s32 	%p890, %r153, 0;
	or.b32  	%r1294, %r1293, 2146435072;
	selp.b32 	%r1295, %r1294, %r1293, %p890;
	mov.b32 	%r1296, 0;
	mov.b64 	%fd4113, {%r1296, %r1295};
	bra.uni 	$L__BB5_243;
$L__BB5_242:
	{ // callseq 76, 0
	.param .b64 param0;
	st.param.f64 	[param0], %fd237;
	.param .b64 param1;
	st.param.f64 	[param1], %fd228;
	.param .b64 retval0;
	call.uni (retval0), 
	__internal_accurate_pow, 
	(
	param0, 
	param1
	);
	ld.param.f64 	%fd2694, [retval0];
	} // callseq 76
	setp.lt.s32 	%p885, %r154, 0;
	cvt.rzi.f64.f64 	%fd2696, %fd228;
	setp.neu.f64 	%p886, %fd2696, %fd228;
	neg.f64 	%fd2698, %fd2694;
	setp.eq.s64 	%p887, %rd12, -9223372036854775808;
	selp.f64 	%fd2699, %fd2698, %fd2694, %p887;
	selp.f64 	%fd2700, %fd2699, %fd2694, %p885;
	selp.f64 	%fd2701, 0dFFF8000000000000, %fd2700, %p886;
	selp.f64 	%fd4113, %fd2701, %fd2700, %p885;
$L__BB5_243:
	sub.f64 	%fd2703, %fd236, %fd222;
	{
	.reg .b32 %temp; 
	mov.b64 	{%temp, %r1297}, %fd2703;
	}
	and.b32  	%r1298, %r1297, 2146435072;
	setp.ne.s32 	%p891, %r1298, 2146435072;
	@%p891 bra 	$L__BB5_250;
	setp.num.f64 	%p892, %fd236, %fd236;
	@%p892 bra 	$L__BB5_246;
	add.rn.f64 	%fd4113, %fd236, %fd228;
	bra.uni 	$L__BB5_250;
$L__BB5_246:
	abs.f64 	%fd2704, %fd222;
	setp.neu.f64 	%p893, %fd2704, 0d7FF0000000000000;
	@%p893 bra 	$L__BB5_248;
	setp.gt.f64 	%p898, %fd237, 0d3FF0000000000000;
	selp.b32 	%r1306, 2146435072, 0, %p898;
	setp.lt.s32 	%p899, %r153, 0;
	xor.b32  	%r1307, %r1306, 2146435072;
	selp.b32 	%r1308, %r1307, %r1306, %p899;
	setp.eq.f64 	%p900, %fd236, 0dBFF0000000000000;
	selp.b32 	%r1309, 1072693248, %r1308, %p900;
	mov.b32 	%r1310, 0;
	mov.b64 	%fd4113, {%r1310, %r1309};
	bra.uni 	$L__BB5_250;
$L__BB5_248:
	setp.neu.f64 	%p894, %fd237, 0d7FF0000000000000;
	@%p894 bra 	$L__BB5_250;
	setp.lt.s32 	%p895, %r154, 0;
	setp.lt.s32 	%p896, %r153, 0;
	selp.b32 	%r1299, 0, 2146435072, %p896;
	and.b32  	%r1300, %r153, 2147483647;
	setp.ne.s32 	%p897, %r1300, 1071644672;
	or.b32  	%r1301, %r1299, -2147483648;
	selp.b32 	%r1302, %r1301, %r1299, %p897;
	selp.b32 	%r1303, %r1302, %r1299, %p11;
	selp.b32 	%r1304, %r1303, %r1299, %p895;
	mov.b32 	%r1305, 0;
	mov.b64 	%fd4113, {%r1305, %r1304};
$L__BB5_250:
	setp.eq.f64 	%p901, %fd222, 0d0000000000000000;
	setp.eq.f64 	%p902, %fd236, 0d3FF0000000000000;
	selp.f64 	%fd2706, 0d3FF0000000000000, %fd4113, %p901;
	selp.f64 	%fd2707, 0d3FF0000000000000, %fd2706, %p902;
	div.rn.f64 	%fd2708, %fd4109, %fd222;
	setp.eq.f64 	%p903, %fd227, 0d3FF0000000000000;
	selp.f64 	%fd2709, 0d3FF0000000000000, %fd4111, %p901;
	selp.f64 	%fd2710, 0d3FF0000000000000, %fd2709, %p903;
	sub.f64 	%fd2711, %fd2710, %fd2707;
	mul.f64 	%fd245, %fd2708, %fd2711;
	mov.b64 	%rd512, %fd245;
	setp.lt.s64 	%p904, %rd512, 0;
	and.b64  	%rd513, %rd512, 9223372036854775807;
	add.s64 	%rd514, %rd513, -4503599627370496;
	setp.lt.u64 	%p905, %rd514, 9214364837600034816;
	and.pred  	%p906, %p905, %p904;
	add.s64 	%rd515, %rd513, -1;
	setp.lt.u64 	%p907, %rd515, 4503599627370495;
	and.pred  	%p908, %p907, %p904;
	setp.eq.s64 	%p909, %rd513, 0;
	or.pred  	%p910, %p909, %p908;
	setp.eq.s64 	%p911, %rd513, 9218868437227405312;
	or.pred  	%p912, %p910, %p911;
	setp.gt.s64 	%p913, %rd513, 9218868437227405312;
	or.pred  	%p914, %p912, %p913;
	or.pred  	%p915, %p914, %p906;
	@%p915 bra 	$L__BB5_284;
	mul.f64 	%fd246, %fd185, 0dBFE6A09E667F3BCD;
	{
	.reg .b32 %temp; 
	mov.b64 	{%temp, %r155}, %fd246;
	}
	and.b32  	%r156, %r155, 2147483647;
	{
	.reg .b32 %temp; 
	mov.b64 	{%r157, %temp}, %fd246;
	}
	setp.gt.u32 	%p916, %r156, 2146435071;
	@%p916 bra 	$L__BB5_253;
	mov.b64 	%fd2715, {%r157, %r156};
	add.f64 	%fd2716, %fd2715, 0dC010000000000000;
	add.f64 	%fd2717, %fd2715, 0d4010000000000000;
	rcp.approx.ftz.f64 	%fd2718, %fd2717;
	neg.f64 	%fd2719, %fd2717;
	fma.rn.f64 	%fd2720, %fd2719, %fd2718, 0d3FF0000000000000;
	fma.rn.f64 	%fd2721, %fd2720, %fd2720, %fd2720;
	fma.rn.f64 	%fd2722, %fd2721, %fd2718, %fd2718;
	mul.f64 	%fd2723, %fd2716, %fd2722;
	mov.f64 	%fd2724, 0d3FF0000000000000;
	add.rn.f64 	%fd2725, %fd2723, %fd2724;
	fma.rn.f64 	%fd2726, %fd2725, 0dC010000000000000, %fd2715;
	neg.f64 	%fd2727, %fd2723;
	fma.rn.f64 	%fd2728, %fd2727, %fd2715, %fd2726;
	fma.rn.f64 	%fd2729, %fd2722, %fd2728, %fd2723;
	fma.rn.f64 	%fd2730, %fd2729, 0dBDF8774AD4E0BFD7, 0dBE44E1C6FD03D328;
	fma.rn.f64 	%fd2731, %fd2730, %fd2729, 0dBE4330149F7A56B6;
	fma.rn.f64 	%fd2732, %fd2731, %fd2729, 0d3E7BEDDED8376273;
	fma.rn.f64 	%fd2733, %fd2732, %fd2729, 0d3E6F9254C3ABF22B;
	fma.rn.f64 	%fd2734, %fd2733, %fd2729, 0dBEAB9068C2148CF0;
	fma.rn.f64 	%fd2735, %fd2734, %fd2729, 0d3E94C6454DB34009;
	fma.rn.f64 	%fd2736, %fd2735, %fd2729, 0d3ED7F1C378F2311D;
	fma.rn.f64 	%fd2737, %fd2736, %fd2729, 0dBEE78E051C6D5C58;
	fma.rn.f64 	%fd2738, %fd2737, %fd2729, 0dBEF995B4EAD14A90;
	fma.rn.f64 	%fd2739, %fd2738, %fd2729, 0d3F23BE27CF0A29B2;
	fma.rn.f64 	%fd2740, %fd2739, %fd2729, 0dBF2A1DEF3E81672E;
	fma.rn.f64 	%fd2741, %fd2740, %fd2729, 0dBF48D4ABE68C1713;
	fma.rn.f64 	%fd2742, %fd2741, %fd2729, 0d3F749C67210DD6B4;
	fma.rn.f64 	%fd2743, %fd2742, %fd2729, 0dBF9096238568E357;
	fma.rn.f64 	%fd2744, %fd2743, %fd2729, 0d3FA3079EDF8C2DC9;
	fma.rn.f64 	%fd2745, %fd2744, %fd2729, 0dBFB0FB06DFF601FC;
	fma.rn.f64 	%fd2746, %fd2745, %fd2729, 0d3FB7FEE004DFBCDC;
	fma.rn.f64 	%fd2747, %fd2746, %fd2729, 0dBFB9DDB23C3DB8C6;
	fma.rn.f64 	%fd2748, %fd2747, %fd2729, 0d3FB16ECEFCFA5FDA;
	fma.rn.f64 	%fd2749, %fd2748, %fd2729, 0d3F8F7F5DF66FB6D6;
	fma.rn.f64 	%fd2750, %fd2749, %fd2729, 0dBFC1DF1AD154A29D;
	fma.rn.f64 	%fd2751, %fd2750, %fd2729, 0d3FF3BA5916E9FD7F;
	fma.rn.f64 	%fd2752, %fd2715, 0d4000000000000000, 0d3FF0000000000000;
	rcp.approx.ftz.f64 	%fd2753, %fd2752;
	neg.f64 	%fd2754, %fd2752;
	fma.rn.f64 	%fd2755, %fd2754, %fd2753, 0d3FF0000000000000;
	fma.rn.f64 	%fd2756, %fd2755, %fd2755, %fd2755;
	fma.rn.f64 	%fd2757, %fd2756, %fd2753, %fd2753;
	mul.f64 	%fd2758, %fd2757, %fd2751;
	mul.f64 	%fd2759, %fd2758, 0dC000000000000000;
	fma.rn.f64 	%fd2760, %fd2715, %fd2759, %fd2751;
	neg.f64 	%fd2761, %fd2758;
	add.rn.f64 	%fd2762, %fd2760, %fd2761;
	fma.rn.f64 	%fd2763, %fd2762, %fd2757, %fd2758;
	neg.f64 	%fd2764, %fd2715;
	mul.f64 	%fd2765, %fd2715, %fd2764;
	fma.rn.f64 	%fd2766, %fd2765, 0d3FF71547652B82FE, 0d4338000000000000;
	{
	.reg .b32 %temp; 
	mov.b64 	{%r1311, %temp}, %fd2766;
	}
	mov.f64 	%fd2767, 0dC338000000000000;
	add.rn.f64 	%fd2768, %fd2766, %fd2767;
	fma.rn.f64 	%fd2769, %fd2768, 0dBFE62E42FEFA39EF, %fd2765;
	fma.rn.f64 	%fd2770, %fd2768, 0dBC7ABC9E3B39803F, %fd2769;
	fma.rn.f64 	%fd2771, %fd2770, 0d3E5ADE1569CE2BDF, 0d3E928AF3FCA213EA;
	fma.rn.f64 	%fd2772, %fd2771, %fd2770, 0d3EC71DEE62401315;
	fma.rn.f64 	%fd2773, %fd2772, %fd2770, 0d3EFA01997C89EB71;
	fma.rn.f64 	%fd2774, %fd2773, %fd2770, 0d3F2A01A014761F65;
	fma.rn.f64 	%fd2775, %fd2774, %fd2770, 0d3F56C16C1852B7AF;
	fma.rn.f64 	%fd2776, %fd2775, %fd2770, 0d3F81111111122322;
	fma.rn.f64 	%fd2777, %fd2776, %fd2770, 0d3FA55555555502A1;
	fma.rn.f64 	%fd2778, %fd2777, %fd2770, 0d3FC5555555555511;
	fma.rn.f64 	%fd2779, %fd2778, %fd2770, 0d3FE000000000000B;
	fma.rn.f64 	%fd2780, %fd2779, %fd2770, 0d3FF0000000000000;
	fma.rn.f64 	%fd2781, %fd2780, %fd2770, 0d3FF0000000000000;
	shr.u32 	%r1312, %r1311, 31;
	add.s32 	%r1313, %r1311, %r1312;
	shr.s32 	%r1314, %r1313, 1;
	{
	.reg .b32 %temp; 
	mov.b64 	{%r1315, %temp}, %fd2781;
	}
	{
	.reg .b32 %temp; 
	mov.b64 	{%temp, %r1316}, %fd2781;
	}
	shl.b32 	%r1317, %r1314, 20;
	add.s32 	%r1318, %r1316, %r1317;
	mov.b64 	%fd2782, {%r1315, %r1318};
	sub.s32 	%r1319, %r1311, %r1314;
	shl.b32 	%r1320, %r1319, 20;
	add.s32 	%r1321, %r1320, 1072693248;
	mov.b32 	%r1322, 0;
	mov.b64 	%fd2783, {%r1322, %r1321};
	mul.f64 	%fd2784, %fd2783, %fd2782;
	neg.f64 	%fd2785, %fd2765;
	fma.rn.f64 	%fd2786, %fd2764, %fd2715, %fd2785;
	fma.rn.f64 	%fd2787, %fd2784, %fd2786, %fd2784;
	mul.f64 	%fd2788, %fd2787, %fd2763;
	setp.gt.u32 	%p920, %r156, 1077624832;
	selp.f64 	%fd2789, 0d0000000000000000, %fd2788, %p920;
	setp.lt.s32 	%p921, %r155, 0;
	mov.f64 	%fd2790, 0d4000000000000000;
	sub.f64 	%fd2791, %fd2790, %fd2789;
	selp.f64 	%fd4114, %fd2791, %fd2789, %p921;
	bra.uni 	$L__BB5_254;
$L__BB5_253:
	setp.eq.s32 	%p917, %r156, 2146435072;
	setp.eq.s32 	%p918, %r157, 0;
	setp.lt.s32 	%p919, %r155, 0;
	selp.f64 	%fd2712, 0d4000000000000000, 0d0000000000000000, %p919;
	add.f64 	%fd2713, %fd246, %fd246;
	selp.f64 	%fd2714, %fd2712, %fd2713, %p918;
	selp.f64 	%fd4114, %fd2714, %fd2713, %p917;
$L__BB5_254:
	mul.f64 	%fd250, %fd171, 0d3FE6A09E667F3BCD;
	{
	.reg .b32 %temp; 
	mov.b64 	{%temp, %r158}, %fd250;
	}
	and.b32  	%r159, %r158, 2147483647;
	{
	.reg .b32 %temp; 
	mov.b64 	{%r160, %temp}, %fd250;
	}
	setp.gt.u32 	%p922, %r159, 2146435071;
	@%p922 bra 	$L__BB5_256;
	mov.b64 	%fd2795, {%r160, %r159};
	add.f64 	%fd2796, %fd2795, 0dC010000000000000;
	add.f64 	%fd2797, %fd2795, 0d4010000000000000;
	rcp.approx.ftz.f64 	%fd2798, %fd2797;
	neg.f64 	%fd2799, %fd2797;
	fma.rn.f64 	%fd2800, %fd2799, %fd2798, 0d3FF0000000000000;
	fma.rn.f64 	%fd2801, %fd2800, %fd2800, %fd2800;
	fma.rn.f64 	%fd2802, %fd2801, %fd2798, %fd2798;
	mul.f64 	%fd2803, %fd2796, %fd2802;
	mov.f64 	%fd2804, 0d3FF0000000000000;
	add.rn.f64 	%fd2805, %fd2803, %fd2804;
	fma.rn.f64 	%fd2806, %fd2805, 0dC010000000000000, %fd2795;
	neg.f64 	%fd2807, %fd2803;
	fma.rn.f64 	%fd2808, %fd2807, %fd2795, %fd2806;
	fma.rn.f64 	%fd2809, %fd2802, %fd2808, %fd2803;
	fma.rn.f64 	%fd2810, %fd2809, 0dBDF8774AD4E0BFD7, 0dBE44E1C6FD03D328;
	fma.rn.f64 	%fd2811, %fd2810, %fd2809, 0dBE4330149F7A56B6;
	fma.rn.f64 	%fd2812, %fd2811, %fd2809, 0d3E7BEDDED8376273;
	fma.rn.f64 	%fd2813, %fd2812, %fd2809, 0d3E6F9254C3ABF22B;
	fma.rn.f64 	%fd2814, %fd2813, %fd2809, 0dBEAB9068C2148CF0;
	fma.rn.f64 	%fd2815, %fd2814, %fd2809, 0d3E94C6454DB34009;
	fma.rn.f64 	%fd2816, %fd2815, %fd2809, 0d3ED7F1C378F2311D;
	fma.rn.f64 	%fd2817, %fd2816, %fd2809, 0dBEE78E051C6D5C58;
	fma.rn.f64 	%fd2818, %fd2817, %fd2809, 0dBEF995B4EAD14A90;
	fma.rn.f64 	%fd2819, %fd2818, %fd2809, 0d3F23BE27CF0A29B2;
	fma.rn.f64 	%fd2820, %fd2819, %fd2809, 0dBF2A1DEF3E81672E;
	fma.rn.f64 	%fd2821, %fd2820, %fd2809, 0dBF48D4ABE68C1713;
	fma.rn.f64 	%fd2822, %fd2821, %fd2809, 0d3F749C67210DD6B4;
	fma.rn.f64 	%fd2823, %fd2822, %fd2809, 0dBF9096238568E357;
	fma.rn.f64 	%fd2824, %fd2823, %fd2809, 0d3FA3079EDF8C2DC9;
	fma.rn.f64 	%fd2825, %fd2824, %fd2809, 0dBFB0FB06DFF601FC;
	fma.rn.f64 	%fd2826, %fd2825, %fd2809, 0d3FB7FEE004DFBCDC;
	fma.rn.f64 	%fd2827, %fd2826, %fd2809, 0dBFB9DDB23C3DB8C6;
	fma.rn.f64 	%fd2828, %fd2827, %fd2809, 0d3FB16ECEFCFA5FDA;
	fma.rn.f64 	%fd2829, %fd2828, %fd2809, 0d3F8F7F5DF66FB6D6;
	fma.rn.f64 	%fd2830, %fd2829, %fd2809, 0dBFC1DF1AD154A29D;
	fma.rn.f64 	%fd2831, %fd2830, %fd2809, 0d3FF3BA5916E9FD7F;
	fma.rn.f64 	%fd2832, %fd2795, 0d4000000000000000, 0d3FF0000000000000;
	rcp.approx.ftz.f64 	%fd2833, %fd2832;
	neg.f64 	%fd2834, %fd2832;
	fma.rn.f64 	%fd2835, %fd2834, %fd2833, 0d3FF0000000000000;
	fma.rn.f64 	%fd2836, %fd2835, %fd2835, %fd2835;
	fma.rn.f64 	%fd2837, %fd2836, %fd2833, %fd2833;
	mul.f64 	%fd2838, %fd2837, %fd2831;
	mul.f64 	%fd2839, %fd2838, 0dC000000000000000;
	fma.rn.f64 	%fd2840, %fd2795, %fd2839, %fd2831;
	neg.f64 	%fd2841, %fd2838;
	add.rn.f64 	%fd2842, %fd2840, %fd2841;
	fma.rn.f64 	%fd2843, %fd2842, %fd2837, %fd2838;
	neg.f64 	%fd2844, %fd2795;
	mul.f64 	%fd2845, %fd2795, %fd2844;
	fma.rn.f64 	%fd2846, %fd2845, 0d3FF71547652B82FE, 0d4338000000000000;
	{
	.reg .b32 %temp; 
	mov.b64 	{%r1323, %temp}, %fd2846;
	}
	mov.f64 	%fd2847, 0dC338000000000000;
	add.rn.f64 	%fd2848, %fd2846, %fd2847;
	fma.rn.f64 	%fd2849, %fd2848, 0dBFE62E42FEFA39EF, %fd2845;
	fma.rn.f64 	%fd2850, %fd2848, 0dBC7ABC9E3B39803F, %fd2849;
	fma.rn.f64 	%fd2851, %fd2850, 0d3E5ADE1569CE2BDF, 0d3E928AF3FCA213EA;
	fma.rn.f64 	%fd2852, %fd2851, %fd2850, 0d3EC71DEE62401315;
	fma.rn.f64 	%fd2853, %fd2852, %fd2850, 0d3EFA01997C89EB71;
	fma.rn.f64 	%fd2854, %fd2853, %fd2850, 0d3F2A01A014761F65;
	fma.rn.f64 	%fd2855, %fd2854, %fd2850, 0d3F56C16C1852B7AF;
	fma.rn.f64 	%fd2856, %fd2855, %fd2850, 0d3F81111111122322;
	fma.rn.f64 	%fd2857, %fd2856, %fd2850, 0d3FA55555555502A1;
	fma.rn.f64 	%fd2858, %fd2857, %fd2850, 0d3FC5555555555511;
	fma.rn.f64 	%fd2859, %fd2858, %fd2850, 0d3FE000000000000B;
	fma.rn.f64 	%fd2860, %fd2859, %fd2850, 0d3FF0000000000000;
	fma.rn.f64 	%fd2861, %fd2860, %fd2850, 0d3FF0000000000000;
	shr.u32 	%r1324, %r1323, 31;
	add.s32 	%r1325, %r1323, %r1324;
	shr.s32 	%r1326, %r1325, 1;
	{
	.reg .b32 %temp; 
	mov.b64 	{%r1327, %temp}, %fd2861;
	}
	{
	.reg .b32 %temp; 
	mov.b64 	{%temp, %r1328}, %fd2861;
	}
	shl.b32 	%r1329, %r1326, 20;
	add.s32 	%r1330, %r1328, %r1329;
	mov.b64 	%fd2862, {%r1327, %r1330};
	sub.s32 	%r1331, %r1323, %r1326;
	shl.b32 	%r1332, %r1331, 20;
	add.s32 	%r1333, %r1332, 1072693248;
	mov.b32 	%r1334, 0;
	mov.b64 	%fd2863, {%r1334, %r1333};
	mul.f64 	%fd2864, %fd2863, %fd2862;
	neg.f64 	%fd2865, %fd2845;
	fma.rn.f64 	%fd2866, %fd2844, %fd2795, %fd2865;
	fma.rn.f64 	%fd2867, %fd2864, %fd2866, %fd2864;
	mul.f64 	%fd2868, %fd2867, %fd2843;
	setp.gt.u32 	%p926, %r159, 1077624832;
	selp.f64 	%fd2869, 0d0000000000000000, %fd2868, %p926;
	setp.lt.s32 	%p927, %r158, 0;
	mov.f64 	%fd2870, 0d4000000000000000;
	sub.f64 	%fd2871, %fd2870, %fd2869;
	selp.f64 	%fd4115, %fd2871, %fd2869, %p927;
	bra.uni 	$L__BB5_257;
$L__BB5_256:
	setp.eq.s32 	%p923, %r159, 2146435072;
	setp.eq.s32 	%p924, %r160, 0;
	setp.lt.s32 	%p925, %r158, 0;
	selp.f64 	%fd2792, 0d4000000000000000, 0d0000000000000000, %p925;
	add.f64 	%fd2793, %fd250, %fd250;
	selp.f64 	%fd2794, %fd2792, %fd2793, %p924;
	selp.f64 	%fd4115, %fd2794, %fd2793, %p923;
$L__BB5_257:
	mul.f64 	%fd2872, %fd4115, 0d3FE0000000000000;
	mul.f64 	%fd2873, %fd4114, 0d3FE0000000000000;
	sub.f64 	%fd2874, %fd2873, %fd2872;
	fma.rn.f64 	%fd4117, %fd2874, 0d40040D931FF62706, %fd245;
$L__BB5_258:
	mov.b64 	%rd516, %fd4117;
	setp.lt.s64 	%p928, %rd516, 0;
	and.b64  	%rd517, %rd516, 9223372036854775807;
	add.s64 	%rd518, %rd517, -4503599627370496;
	setp.lt.u64 	%p929, %rd518, 9214364837600034816;
	and.pred  	%p930, %p929, %p928;
	add.s64 	%rd519, %rd517, -1;
	setp.lt.u64 	%p931, %rd519, 4503599627370495;
	and.pred  	%p932, %p931, %p928;
	setp.eq.s64 	%p933, %rd517, 0;
	or.pred  	%p934, %p933, %p932;
	setp.eq.s64 	%p935, %rd517, 9218868437227405312;
	or.pred  	%p936, %p934, %p935;
	setp.gt.s64 	%p937, %rd517, 9218868437227405312;
	or.pred  	%p938, %p936, %p937;
	or.pred  	%p939, %p938, %p930;
	@%p939 bra 	$L__BB5_284;
	{
	.reg .b32 %temp; 
	mov.b64 	{%temp, %r1728}, %fd4117;
	}
	{
	.reg .b32 %temp; 
	mov.b64 	{%r1729, %temp}, %fd4117;
	}
	setp.gt.s32 	%p940, %r1728, 1048575;
	mov.b32 	%r1730, -1023;
	@%p940 bra 	$L__BB5_261;
	mul.f64 	%fd4117, %fd4117, 0d4350000000000000;
	{
	.reg .b32 %temp; 
	mov.b64 	{%temp, %r1728}, %fd4117;
	}
	{
	.reg .b32 %temp; 
	mov.b64 	{%r1729, %temp}, %fd4117;
	}
	mov.b32 	%r1730, -1077;
$L__BB5_261:
	add.s32 	%r1337, %r1728, -1;
	setp.gt.u32 	%p941, %r1337, 2146435070;
	@%p941 bra 	$L__BB5_265;
	shr.u32 	%r1340, %r1728, 20;
	add.s32 	%r1731, %r1730, %r1340;
	and.b32  	%r1341, %r1728, 1048575;
	or.b32  	%r1342, %r1341, 1072693248;
	mov.b64 	%fd4118, {%r1729, %r1342};
	setp.lt.u32 	%p943, %r1342, 1073127583;
	@%p943 bra 	$L__BB5_264;
	{
	.reg .b32 %temp; 
	mov.b64 	{%r1343, %temp}, %fd4118;
	}
	{
	.reg .b32 %temp; 
	mov.b64 	{%temp, %r1344}, %fd4118;
	}
	add.s32 	%r1345, %r1344, -1048576;
	mov.b64 	%fd4118, {%r1343, %r1345};
	add.s32 	%r1731, %r1731, 1;
$L__BB5_264:
	add.f64 	%fd2877, %fd4118, 0dBFF0000000000000;
	add.f64 	%fd2878, %fd4118, 0d3FF0000000000000;
	rcp.approx.ftz.f64 	%fd2879, %fd2878;
	neg.f64 	%fd2880, %fd2878;
	fma.rn.f64 	%fd2881, %fd2880, %fd2879, 0d3FF0000000000000;
	fma.rn.f64 	%fd2882, %fd2881, %fd2881, %fd2881;
	fma.rn.f64 	%fd2883, %fd2882, %fd2879, %fd2879;
	mul.f64 	%fd2884, %fd2877, %fd2883;
	fma.rn.f64 	%fd2885, %fd2877, %fd2883, %fd2884;
	mul.f64 	%fd2886, %fd2885, %fd2885;
	fma.rn.f64 	%fd2887, %fd2886, 0d3EB1380B3AE80F1E, 0d3ED0EE258B7A8B04;
	fma.rn.f64 	%fd2888, %fd2887, %fd2886, 0d3EF3B2669F02676F;
	fma.rn.f64 	%fd2889, %fd2888, %fd2886, 0d3F1745CBA9AB0956;
	fma.rn.f64 	%fd2890, %fd2889, %fd2886, 0d3F3C71C72D1B5154;
	fma.rn.f64 	%fd2891, %fd2890, %fd2886, 0d3F624924923BE72D;
	fma.rn.f64 	%fd2892, %fd2891, %fd2886, 0d3F8999999999A3C4;
	fma.rn.f64 	%fd2893, %fd2892, %fd2886, 0d3FB5555555555554;
	sub.f64 	%fd2894, %fd2877, %fd2885;
	add.f64 	%fd2895, %fd2894, %fd2894;
	neg.f64 	%fd2896, %fd2885;
	fma.rn.f64 	%fd2897, %fd2896, %fd2877, %fd2895;
	mul.f64 	%fd2898, %fd2883, %fd2897;
	mul.f64 	%fd2899, %fd2886, %fd2893;
	fma.rn.f64 	%fd2900, %fd2899, %fd2885, %fd2898;
	xor.b32  	%r1346, %r1731, -2147483648;
	mov.b32 	%r1347, 1127219200;
	mov.b64 	%fd2901, {%r1346, %r1347};
	sub.f64 	%fd2902, %fd2901, %fd51;
	fma.rn.f64 	%fd2903, %fd2902, 0d3FE62E42FEFA39EF, %fd2885;
	fma.rn.f64 	%fd2904, %fd2902, 0dBFE62E42FEFA39EF, %fd2903;
	sub.f64 	%fd2905, %fd2904, %fd2885;
	sub.f64 	%fd2906, %fd2900, %fd2905;
	fma.rn.f64 	%fd2907, %fd2902, 0d3C7ABC9E3B39803F, %fd2906;
	add.f64 	%fd4119, %fd2903, %fd2907;
	bra.uni 	$L__BB5_266;
$L__BB5_265:
	fma.rn.f64 	%fd2876, %fd4117, 0d7FF0000000000000, 0d7FF0000000000000;
	{
	.reg .b32 %temp; 
	mov.b64 	{%temp, %r1338}, %fd4117;
	}
	and.b32  	%r1339, %r1338, 2147483647;
	setp.eq.s32 	%p942, %r1339, 0;
	selp.f64 	%fd4119, 0dFFF0000000000000, %fd2876, %p942;
$L__BB5_266:
	setp.leu.f64 	%p944, %fd186, %fd187;
	@%p944 bra 	$L__BB5_268;
	mul.f64 	%fd2941, %fd186, 0dBFE0000000000000;
	mul.f64 	%fd4123, %fd186, %fd2941;
	bra.uni 	$L__BB5_276;
$L__BB5_268:
	sub.f64 	%fd4120, %fd183, %fd186;
	{
	.reg .b32 %temp; 
	mov.b64 	{%temp, %r1732}, %fd4120;
	}
	{
	.reg .b32 %temp; 
	mov.b64 	{%r1733, %temp}, %fd4120;
	}
	setp.gt.s32 	%p945, %r1732, 1048575;
	mov.b32 	%r1734, -1023;
	@%p945 bra 	$L__BB5_270;
	mul.f64 	%fd4120, %fd4120, 0d4350000000000000;
	{
	.reg .b32 %temp; 
	mov.b64 	{%temp, %r1732}, %fd4120;
	}
	{
	.reg .b32 %temp; 
	mov.b64 	{%r1733, %temp}, %fd4120;
	}
	mov.b32 	%r1734, -1077;
$L__BB5_270:
	add.s32 	%r1350, %r1732, -1;
	setp.gt.u32 	%p946, %r1350, 2146435070;
	@%p946 bra 	$L__BB5_274;
	shr.u32 	%r1353, %r1732, 20;
	add.s32 	%r1735, %r1734, %r1353;
	and.b32  	%r1354, %r1732, 1048575;
	or.b32  	%r1355, %r1354, 1072693248;
	mov.b64 	%fd4121, {%r1733, %r1355};
	setp.lt.u32 	%p948, %r1355, 1073127583;
	@%p948 bra 	$L__BB5_273;
	{
	.reg .b32 %temp; 
	mov.b64 	{%r1356, %temp}, %fd4121;
	}
	{
	.reg .b32 %temp; 
	mov.b64 	{%temp, %r1357}, %fd4121;
	}
	add.s32 	%r1358, %r1357, -1048576;
	mov.b64 	%fd4121, {%r1356, %r1358};
	add.s32 	%r1735, %r1735, 1;
$L__BB5_273:
	add.f64 	%fd2909, %fd4121, 0dBFF0000000000000;
	add.f64 	%fd2910, %fd4121, 0d3FF0000000000000;
	rcp.approx.ftz.f64 	%fd2911, %fd2910;
	neg.f64 	%fd2912, %fd2910;
	fma.rn.f64 	%fd2913, %fd2912, %fd2911, 0d3FF0000000000000;
	fma.rn.f64 	%fd2914, %fd2913, %fd2913, %fd2913;
	fma.rn.f64 	%fd2915, %fd2914, %fd2911, %fd2911;
	mul.f64 	%fd2916, %fd2909, %fd2915;
	fma.rn.f64 	%fd2917, %fd2909, %fd2915, %fd2916;
	mul.f64 	%fd2918, %fd2917, %fd2917;
	fma.rn.f64 	%fd2919, %fd2918, 0d3EB1380B3AE80F1E, 0d3ED0EE258B7A8B04;
	fma.rn.f64 	%fd2920, %fd2919, %fd2918, 0d3EF3B2669F02676F;
	fma.rn.f64 	%fd2921, %fd2920, %fd2918, 0d3F1745CBA9AB0956;
	fma.rn.f64 	%fd2922, %fd2921, %fd2918, 0d3F3C71C72D1B5154;
	fma.rn.f64 	%fd2923, %fd2922, %fd2918, 0d3F624924923BE72D;
	fma.rn.f64 	%fd2924, %fd2923, %fd2918, 0d3F8999999999A3C4;
	fma.rn.f64 	%fd2925, %fd2924, %fd2918, 0d3FB5555555555554;
	sub.f64 	%fd2926, %fd2909, %fd2917;
	add.f64 	%fd2927, %fd2926, %fd2926;
	neg.f64 	%fd2928, %fd2917;
	fma.rn.f64 	%fd2929, %fd2928, %fd2909, %fd2927;
	mul.f64 	%fd2930, %fd2915, %fd2929;
	mul.f64 	%fd2931, %fd2918, %fd2925;
	fma.rn.f64 	%fd2932, %fd2931, %fd2917, %fd2930;
	xor.b32  	%r1359, %r1735, -2147483648;
	mov.b32 	%r1360, 1127219200;
	mov.b64 	%fd2933, {%r1359, %r1360};
	sub.f64 	%fd2934, %fd2933, %fd51;
	fma.rn.f64 	%fd2935, %fd2934, 0d3FE62E42FEFA39EF, %fd2917;
	fma.rn.f64 	%fd2936, %fd2934, 0dBFE62E42FEFA39EF, %fd2935;
	sub.f64 	%fd2937, %fd2936, %fd2917;
	sub.f64 	%fd2938, %fd2932, %fd2937;
	fma.rn.f64 	%fd2939, %fd2934, 0d3C7ABC9E3B39803F, %fd2938;
	add.f64 	%fd4122, %fd2935, %fd2939;
	bra.uni 	$L__BB5_275;
$L__BB5_274:
	fma.rn.f64 	%fd2908, %fd4120, 0d7FF0000000000000, 0d7FF0000000000000;
	{
	.reg .b32 %temp; 
	mov.b64 	{%temp, %r1351}, %fd4120;
	}
	and.b32  	%r1352, %r1351, 2147483647;
	setp.eq.s32 	%p947, %r1352, 0;
	selp.f64 	%fd4122, 0dFFF0000000000000, %fd2908, %p947;
$L__BB5_275:
	mul.f64 	%fd2940, %fd172, %fd4122;
	sub.f64 	%fd4123, %fd182, %fd2940;
$L__BB5_276:
	{
	.reg .b32 %temp; 
	mov.b64 	{%temp, %r1736}, %fd2402;
	}
	{
	.reg .b32 %temp; 
	mov.b64 	{%r1737, %temp}, %fd2402;
	}
	setp.gt.s32 	%p949, %r1736, 1048575;
	mov.b32 	%r1738, -1023;
	mov.f64 	%fd4124, %fd2402;
	@%p949 bra 	$L__BB5_278;
	mul.f64 	%fd4124, %fd2402, 0d4350000000000000;
	{
	.reg .b32 %temp; 
	mov.b64 	{%temp, %r1736}, %fd4124;
	}
	{
	.reg .b32 %temp; 
	mov.b64 	{%r1737, %temp}, %fd4124;
	}
	mov.b32 	%r1738, -1077;
$L__BB5_278:
	add.s32 	%r1363, %r1736, -1;
	setp.gt.u32 	%p950, %r1363, 2146435070;
	@%p950 bra 	$L__BB5_282;
	shr.u32 	%r1366, %r1736, 20;
	add.s32 	%r1739, %r1738, %r1366;
	and.b32  	%r1367, %r1736, 1048575;
	or.b32  	%r1368, %r1367, 1072693248;
	mov.b64 	%fd4125, {%r1737, %r1368};
	setp.lt.u32 	%p952, %r1368, 1073127583;
	@%p952 bra 	$L__BB5_281;
	{
	.reg .b32 %temp; 
	mov.b64 	{%r1369, %temp}, %fd4125;
	}
	{
	.reg .b32 %temp; 
	mov.b64 	{%temp, %r1370}, %fd4125;
	}
	add.s32 	%r1371, %r1370, -1048576;
	mov.b64 	%fd4125, {%r1369, %r1371};
	add.s32 	%r1739, %r1739, 1;
$L__BB5_281:
	add.f64 	%fd2943, %fd4125, 0dBFF0000000000000;
	add.f64 	%fd2944, %fd4125, 0d3FF0000000000000;
	rcp.approx.ftz.f64 	%fd2945, %fd2944;
	neg.f64 	%fd2946, %fd2944;
	fma.rn.f64 	%fd2947, %fd2946, %fd2945, 0d3FF0000000000000;
	fma.rn.f64 	%fd2948, %fd2947, %fd2947, %fd2947;
	fma.rn.f64 	%fd2949, %fd2948, %fd2945, %fd2945;
	mul.f64 	%fd2950, %fd2943, %fd2949;
	fma.rn.f64 	%fd2951, %fd2943, %fd2949, %fd2950;
	mul.f64 	%fd2952, %fd2951, %fd2951;
	fma.rn.f64 	%fd2953, %fd2952, 0d3EB1380B3AE80F1E, 0d3ED0EE258B7A8B04;
	fma.rn.f64 	%fd2954, %fd2953, %fd2952, 0d3EF3B2669F02676F;
	fma.rn.f64 	%fd2955, %fd2954, %fd2952, 0d3F1745CBA9AB0956;
	fma.rn.f64 	%fd2956, %fd2955, %fd2952, 0d3F3C71C72D1B5154;
	fma.rn.f64 	%fd2957, %fd2956, %fd2952, 0d3F624924923BE72D;
	fma.rn.f64 	%fd2958, %fd2957, %fd2952, 0d3F8999999999A3C4;
	fma.rn.f64 	%fd2959, %fd2958, %fd2952, 0d3FB5555555555554;
	sub.f64 	%fd2960, %fd2943, %fd2951;
	add.f64 	%fd2961, %fd2960, %fd2960;
	neg.f64 	%fd2962, %fd2951;
	fma.rn.f64 	%fd2963, %fd2962, %fd2943, %fd2961;
	mul.f64 	%fd2964, %fd2949, %fd2963;
	mul.f64 	%fd2965, %fd2952, %fd2959;
	fma.rn.f64 	%fd2966, %fd2965, %fd2951, %fd2964;
	xor.b32  	%r1372, %r1739, -2147483648;
	mov.b32 	%r1373, 1127219200;
	mov.b64 	%fd2967, {%r1372, %r1373};
	sub.f64 	%fd2968, %fd2967, %fd51;
	fma.rn.f64 	%fd2969, %fd2968, 0d3FE62E42FEFA39EF, %fd2951;
	fma.rn.f64 	%fd2970, %fd2968, 0dBFE62E42FEFA39EF, %fd2969;
	sub.f64 	%fd2971, %fd2970, %fd2951;
	sub.f64 	%fd2972, %fd2966, %fd2971;
	fma.rn.f64 	%fd2973, %fd2968, 0d3C7ABC9E3B39803F, %fd2972;
	add.f64 	%fd4126, %fd2969, %fd2973;
	bra.uni 	$L__BB5_283;
$L__BB5_282:
	fma.rn.f64 	%fd2942, %fd4124, 0d7FF0000000000000, 0d7FF0000000000000;
	{
	.reg .b32 %temp; 
	mov.b64 	{%temp, %r1364}, %fd4124;
	}
	and.b32  	%r1365, %r1364, 2147483647;
	setp.eq.s32 	%p951, %r1365, 0;
	selp.f64 	%fd4126, 0dFFF0000000000000, %fd2942, %p951;
$L__BB5_283:
	sub.f64 	%fd2974, %fd4123, %fd4126;
	sub.f64 	%fd4127, %fd2974, %fd4119;
$L__BB5_284:
	abs.f64 	%fd2975, %fd4127;
	setp.equ.f64 	%p953, %fd2975, 0d7FF0000000000000;
	mov.f64 	%fd4245, %fd99;
	@%p953 bra 	$L__BB5_551;
	ld.param.u64 	%rd613, [unbinned_toy_sample_obs_1d_param_13];
	cvt.u64.u32 	%rd520, %r1700;
	mad.lo.s64 	%rd521, %rd520, -7046029254386353131, -7046029254386353131;
	mov.u32 	%r1375, %ctaid.x;
	cvt.u64.u32 	%rd522, %r1375;
	add.s64 	%rd523, %rd613, %rd522;
	xor.b64  	%rd524, %rd521, %rd523;
	add.s64 	%rd616, %rd524, -7046029254386353131;
	mov.b64 	%rd525, %fd171;
	setp.lt.s64 	%p954, %rd525, 0;
	and.b64  	%rd526, %rd525, 9223372036854775807;
	add.s64 	%rd527, %rd526, -4503599627370496;
	setp.lt.u64 	%p955, %rd527, 9214364837600034816;
	and.pred  	%p956, %p955, %p954;
	add.s64 	%rd528, %rd526, -1;
	setp.lt.u64 	%p957, %rd528, 4503599627370495;
	and.pred  	%p958, %p957, %p954;
	setp.eq.s64 	%p959, %rd526, 0;
	or.pred  	%p960, %p959, %p958;
	setp.eq.s64 	%p961, %rd526, 9218868437227405312;
	or.pred  	%p962, %p960, %p961;
	setp.gt.s64 	%p963, %rd526, 9218868437227405312;
	or.pred  	%p964, %p962, %p963;
	or.pred  	%p965, %p964, %p956;
	abs.f64 	%fd2976, %fd172;
	setp.equ.f64 	%p967, %fd2976, 0d7FF0000000000000;
	setp.leu.f64 	%p968, %fd172, 0d3FF0000000000000;
	div.rn.f64 	%fd2978, %fd172, %fd171;
	{
	.reg .b32 %temp; 
	mov.b64 	{%temp, %r1376}, %fd2978;
	}
	{
	.reg .b32 %temp; 
	mov.b64 	{%r1377, %temp}, %fd2978;
	}
	setp.lt.s32 	%p969, %r1376, 1048576;
	mul.f64 	%fd2979, %fd2978, 0d4350000000000000;
	{
	.reg .b32 %temp; 
	mov.b64 	{%temp, %r1378}, %fd2979;
	}
	{
	.reg .b32 %temp; 
	mov.b64 	{%r1379, %temp}, %fd2979;
	}
	mul.f64 	%fd2980, %fd171, 0d3FE0000000000000;
	mul.f64 	%fd286, %fd171, %fd2980;
	sub.f64 	%fd287, %fd2978, %fd171;
	abs.f64 	%fd288, %fd287;
	rcp.rn.f64 	%fd289, %fd2402;
	sub.f64 	%fd2981, %fd1, %fd169;
	mul.f64 	%fd2982, %fd2981, %fd289;
	sub.f64 	%fd2983, %fd2, %fd169;
	mul.f64 	%fd2984, %fd2983, %fd289;
	neg.f64 	%fd290, %fd171;
	add.f64 	%fd2985, %fd172, 0dBFF0000000000000;
	sub.f64 	%fd2986, %fd287, %fd2984;
	neg.f64 	%fd2987, %fd2985;
	{
	.reg .b32 %temp; 
	mov.b64 	{%temp, %r1380}, %fd2986;
	}
	{
	.reg .b32 %temp; 
	mov.b64 	{%temp, %r1381}, %fd2987;
	}
	shr.u32 	%r1383, %r1381, 20;
	and.b32  	%r1384, %r1383, 2047;
	add.s32 	%r1385, %r1384, -1012;
	mov.b64 	%rd529, %fd2987;
	shl.b64 	%rd530, %rd529, %r1385;
	setp.eq.s64 	%p970, %rd530, -9223372036854775808;
	abs.f64 	%fd292, %fd2986;
	setp.lt.s32 	%p972, %r1380, 0;
	and.pred  	%p12, %p972, %p970;
	setp.eq.f64 	%p973, %fd2986, 0d0000000000000000;
	cvt.rzi.f64.f64 	%fd2988, %fd2987;
	setp.neu.f64 	%p974, %fd2988, %fd2987;
	and.pred  	%p13, %p972, %p974;
	abs.f64 	%fd293, %fd2985;
	setp.neu.f64 	%p975, %fd293, 0d3FE0000000000000;
	and.pred  	%p976, %p975, %p970;
	selp.b32 	%r1386, %r1380, 0, %p976;
	setp.lt.s32 	%p977, %r1381, 0;
	or.b32  	%r1387, %r1386, 2146435072;
	selp.b32 	%r1388, %r1387, %r1386, %p977;
	mov.b32 	%r1740, 0;
	mov.b64 	%fd294, {%r1740, %r1388};
	sub.f64 	%fd2990, %fd2986, %fd2985;
	{
	.reg .b32 %temp; 
	mov.b64 	{%temp, %r1389}, %fd2990;
	}
	and.b32  	%r191, %r1389, 2146435072;
	selp.b32 	%r1390, 0, 2146435072, %p977;
	and.b32  	%r1391, %r1381, 2147483647;
	setp.ne.s32 	%p978, %r1391, 1071644672;
	or.b32  	%r1392, %r1390, -2147483648;
	setp.gt.f64 	%p979, %fd292, 0d3FF0000000000000;
	selp.b32 	%r1393, 2146435072, 0, %p979;
	xor.b32  	%r1394, %r1393, 2146435072;
	selp.b32 	%r1395, %r1394, %r1393, %p977;
	setp.eq.f64 	%p980, %fd2986, 0dBFF0000000000000;
	selp.b32 	%r1396, 1072693248, %r1395, %p980;
	mov.b64 	%fd295, {%r1740, %r1396};
	sub.f64 	%fd2991, %fd287, %fd2982;
	{
	.reg .b32 %temp; 
	mov.b64 	{%temp, %r1397}, %fd2991;
	}
	abs.f64 	%fd296, %fd2991;
	setp.lt.s32 	%p981, %r1397, 0;
	and.pred  	%p14, %p981, %p970;
	setp.eq.f64 	%p982, %fd2991, 0d0000000000000000;
	and.pred  	%p15, %p981, %p974;
	selp.b32 	%r1398, %r1397, 0, %p976;
	or.b32  	%r1399, %r1398, 2146435072;
	selp.b32 	%r1400, %r1399, %r1398, %p977;
	mov.b64 	%fd297, {%r1740, %r1400};
	sub.f64 	%fd2992, %fd2991, %fd2985;
	{
	.reg .b32 %temp; 
	mov.b64 	{%temp, %r1401}, %fd2992;
	}
	and.b32  	%r192, %r1401, 2146435072;
	setp.gt.f64 	%p983, %fd296, 0d3FF0000000000000;
	selp.b32 	%r1402, 2146435072, 0, %p983;
	xor.b32  	%r1403, %r1402, 2146435072;
	selp.b32 	%r1404, %r1403, %r1402, %p977;
	setp.eq.f64 	%p984, %fd2991, 0dBFF0000000000000;
	selp.b32 	%r1405, 1072693248, %r1404, %p984;
	mov.b64 	%fd298, {%r1740, %r1405};
	mul.f64 	%fd2993, %fd2984, 0dBFE6A09E667F3BCD;
	{
	.reg .b32 %temp; 
	mov.b64 	{%temp, %r193}, %fd2993;
	}
	and.b32  	%r1406, %r193, 2147483647;
	{
	.reg .b32 %temp; 
	mov.b64 	{%r194, %temp}, %fd2993;
	}
	mov.b64 	%fd299, {%r194, %r1406};
	add.f64 	%fd2994, %fd299, 0d4010000000000000;
	neg.f64 	%fd300, %fd2994;
	fma.rn.f64 	%fd2995, %fd299, 0d4000000000000000, 0d3FF0000000000000;
	neg.f64 	%fd301, %fd2995;
	neg.f64 	%fd2996, %fd299;
	mul.f64 	%fd2997, %fd299, %fd2996;
	fma.rn.f64 	%fd2998, %fd2997, 0d3FF71547652B82FE, 0d4338000000000000;
	{
	.reg .b32 %temp; 
	mov.b64 	{%r1407, %temp}, %fd2998;
	}
	mov.f64 	%fd2999, 0dC338000000000000;
	add.rn.f64 	%fd3000, %fd2998, %fd2999;
	fma.rn.f64 	%fd3001, %fd3000, 0dBFE62E42FEFA39EF, %fd2997;
	fma.rn.f64 	%fd3002, %fd3000, 0dBC7ABC9E3B39803F, %fd3001;
	fma.rn.f64 	%fd3003, %fd3002, 0d3E5ADE1569CE2BDF, 0d3E928AF3FCA213EA;
	fma.rn.f64 	%fd3004, %fd3003, %fd3002, 0d3EC71DEE62401315;
	fma.rn.f64 	%fd3005, %fd3004, %fd3002, 0d3EFA01997C89EB71;
	fma.rn.f64 	%fd3006, %fd3005, %fd3002, 0d3F2A01A014761F65;
	fma.rn.f64 	%fd3007, %fd3006, %fd3002, 0d3F56C16C1852B7AF;
	fma.rn.f64 	%fd3008, %fd3007, %fd3002, 0d3F81111111122322;
	fma.rn.f64 	%fd3009, %fd3008, %fd3002, 0d3FA55555555502A1;
	fma.rn.f64 	%fd3010, %fd3009, %fd3002, 0d3FC5555555555511;
	fma.rn.f64 	%fd3011, %fd3010, %fd3002, 0d3FE000000000000B;
	fma.rn.f64 	%fd3012, %fd3011, %fd3002, 0d3FF0000000000000;
	fma.rn.f64 	%fd3013, %fd3012, %fd3002, 0d3FF0000000000000;
	shr.u32 	%r1408, %r1407, 31;
	add.s32 	%r1409, %r1407, %r1408;
	shr.s32 	%r1410, %r1409, 1;
	{
	.reg .b32 %temp; 
	mov.b64 	{%r1411, %temp}, %fd3013;
	}
	{
	.reg .b32 %temp; 
	mov.b64 	{%temp, %r1412}, %fd3013;
	}
	shl.b32 	%r1413, %r1410, 20;
	add.s32 	%r1414, %r1412, %r1413;
	mov.b64 	%fd3014, {%r1411, %r1414};
	sub.s32 	%r1415, %r1407, %r1410;
	shl.b32 	%r1416, %r1415, 20;
	add.s32 	%r1417, %r1416, 1072693248;
	mov.b64 	%fd3015, {%r1740, %r1417};
	mul.f64 	%fd3016, %fd3015, %fd3014;
	neg.f64 	%fd3017, %fd2997;
	fma.rn.f64 	%fd3018, %fd2996, %fd299, %fd3017;
	fma.rn.f64 	%fd302, %fd3016, %fd3018, %fd3016;
	mul.f64 	%fd3019, %fd2982, 0dBFE6A09E667F3BCD;
	{
	.reg .b32 %temp; 
	mov.b64 	{%temp, %r195}, %fd3019;
	}
	and.b32  	%r1418, %r195, 2147483647;
	{
	.reg .b32 %temp; 
	mov.b64 	{%r196, %temp}, %fd3019;
	}
	mov.b64 	%fd303, {%r196, %r1418};
	add.f64 	%fd3020, %fd303, 0d4010000000000000;
	neg.f64 	%fd304, %fd3020;
	fma.rn.f64 	%fd3021, %fd303, 0d4000000000000000, 0d3FF0000000000000;
	neg.f64 	%fd305, %fd3021;
	neg.f64 	%fd3022, %fd303;
	mul.f64 	%fd3023, %fd303, %fd3022;
	fma.rn.f64 	%fd3024, %fd3023, 0d3FF71547652B82FE, 0d4338000000000000;
	{
	.reg .b32 %temp; 
	mov.b64 	{%r1419, %temp}, %fd3024;
	}
	add.rn.f64 	%fd3025, %fd3024, %fd2999;
	fma.rn.f64 	%fd3026, %fd3025, 0dBFE62E42FEFA39EF, %fd3023;
	fma.rn.f64 	%fd3027, %fd3025, 0dBC7ABC9E3B39803F, %fd3026;
	fma.rn.f64 	%fd3028, %fd3027, 0d3E5ADE1569CE2BDF, 0d3E928AF3FCA213EA;
	fma.rn.f64 	%fd3029, %fd3028, %fd3027, 0d3EC71DEE62401315;
	fma.rn.f64 	%fd3030, %fd3029, %fd3027, 0d3EFA01997C89EB71;
	fma.rn.f64 	%fd3031, %fd3030, %fd3027, 0d3F2A01A014761F65;
	fma.rn.f64 	%fd3032, %fd3031, %fd3027, 0d3F56C16C1852B7AF;
	fma.rn.f64 	%fd3033, %fd3032, %fd3027, 0d3F81111111122322;
	fma.rn.f64 	%fd3034, %fd3033, %fd3027, 0d3FA55555555502A1;
	fma.rn.f64 	%fd3035, %fd3034, %fd3027, 0d3FC5555555555511;
	fma.rn.f64 	%fd3036, %fd3035, %fd3027, 0d3FE000000000000B;
	fma.rn.f64 	%fd3037, %fd3036, %fd3027, 0d3FF0000000000000;
	fma.rn.f64 	%fd3038, %fd3037, %fd3027, 0d3FF0000000000000;
	shr.u32 	%r1420, %r1419, 31;
	add.s32 	%r1421, %r1419, %r1420;
	shr.s32 	%r1422, %r1421, 1;
	{
	.reg .b32 %temp; 
	mov.b64 	{%r1423, %temp}, %fd3038;
	}
	{
	.reg .b32 %temp; 
	mov.b64 	{%temp, %r1424}, %fd3038;
	}
	shl.b32 	%r1425, %r1422, 20;
	add.s32 	%r1426, %r1424, %r1425;
	mov.b64 	%fd3039, {%r1423, %r1426};
	sub.s32 	%r1427, %r1419, %r1422;
	shl.b32 	%r1428, %r1427, 20;
	add.s32 	%r1429, %r1428, 1072693248;
	mov.b64 	%fd3040, {%r1740, %r1429};
	mul.f64 	%fd3041, %fd3040, %fd3039;
	neg.f64 	%fd3042, %fd3023;
	fma.rn.f64 	%fd3043, %fd3022, %fd303, %fd3042;
	fma.rn.f64 	%fd306, %fd3041, %fd3043, %fd3041;
	add.f64 	%fd307, %fd171, %fd287;
	{
	.reg .b32 %temp; 
	mov.b64 	{%temp, %r1430}, %fd307;
	}
	abs.f64 	%fd308, %fd307;
	setp.lt.s32 	%p985, %r1430, 0;
	and.pred  	%p16, %p985, %p970;
	setp.eq.f64 	%p986, %fd307, 0d0000000000000000;
	and.pred  	%p17, %p985, %p974;
	selp.b32 	%r1431, %r1430, 0, %p976;
	or.b32  	%r1432, %r1431, 2146435072;
	selp.b32 	%r1433, %r1432, %r1431, %p977;
	mov.b64 	%fd309, {%r1740, %r1433};
	sub.f64 	%fd3044, %fd307, %fd2985;
	{
	.reg .b32 %temp; 
	mov.b64 	{%temp, %r1434}, %fd3044;
	}
	and.b32  	%r197, %r1434, 2146435072;
	setp.gt.f64 	%p987, %fd308, 0d3FF0000000000000;
	selp.b32 	%r1435, 2146435072, 0, %p987;
	xor.b32  	%r1436, %r1435, 2146435072;
	selp.b32 	%r1437, %r1436, %r1435, %p977;
	setp.eq.f64 	%p988, %fd307, 0dBFF0000000000000;
	selp.b32 	%r1438, 1072693248, %r1437, %p988;
	mov.b64 	%fd310, {%r1740, %r1438};
	mul.f64 	%fd3045, %fd171, 0d3FE6A09E667F3BCD;
	{
	.reg .b32 %temp; 
	mov.b64 	{%temp, %r198}, %fd3045;
	}
	and.b32  	%r1439, %r198, 2147483647;
	{
	.reg .b32 %temp; 
	mov.b64 	{%r1440, %temp}, %fd3045;
	}
	setp.eq.s32 	%p989, %r1439, 2146435072;
	setp.eq.s32 	%p990, %r1440, 0;
	setp.lt.s32 	%p991, %r198, 0;
	selp.f64 	%fd3046, 0d4000000000000000, 0d0000000000000000, %p991;
	add.f64 	%fd3047, %fd3045, %fd3045;
	selp.f64 	%fd3048, %fd3046, %fd3047, %p990;
	selp.f64 	%fd311, %fd3048, %fd3047, %p989;
	mov.b64 	%fd312, {%r1440, %r1439};
	add.f64 	%fd3049, %fd312, 0d4010000000000000;
	neg.f64 	%fd313, %fd3049;
	fma.rn.f64 	%fd3050, %fd312, 0d4000000000000000, 0d3FF0000000000000;
	neg.f64 	%fd314, %fd3050;
	neg.f64 	%fd3051, %fd312;
	mul.f64 	%fd3052, %fd312, %fd3051;
	fma.rn.f64 	%fd3053, %fd3052, 0d3FF71547652B82FE, 0d4338000000000000;
	{
	.reg .b32 %temp; 
	mov.b64 	{%r1442, %temp}, %fd3053;
	}
	add.rn.f64 	%fd3054, %fd3053, %fd2999;
	fma.rn.f64 	%fd3055, %fd3054, 0dBFE62E42FEFA39EF, %fd3052;
	fma.rn.f64 	%fd3056, %fd3054, 0dBC7ABC9E3B39803F, %fd3055;
	fma.rn.f64 	%fd3057, %fd3056, 0d3E5ADE1569CE2BDF, 0d3E928AF3FCA213EA;
	fma.rn.f64 	%fd3058, %fd3057, %fd3056, 0d3EC71DEE62401315;
	fma.rn.f64 	%fd3059, %fd3058, %fd3056, 0d3EFA01997C89EB71;
	fma.rn.f64 	%fd3060, %fd3059, %fd3056, 0d3F2A01A014761F65;
	fma.rn.f64 	%fd3061, %fd3060, %fd3056, 0d3F56C16C1852B7AF;
	fma.rn.f64 	%fd3062, %fd3061, %fd3056, 0d3F81111111122322;
	fma.rn.f64 	%fd3063, %fd3062, %fd3056, 0d3FA55555555502A1;
	fma.rn.f64 	%fd3064, %fd3063, %fd3056, 0d3FC5555555555511;
	fma.rn.f64 	%fd3065, %fd3064, %fd3056, 0d3FE000000000000B;
	fma.rn.f64 	%fd3066, %fd3065, %fd3056, 0d3FF0000000000000;
	fma.rn.f64 	%fd3067, %fd3066, %fd3056, 0d3FF0000000000000;
	shr.u32 	%r1443, %r1442, 31;
	add.s32 	%r1444, %r1442, %r1443;
	shr.s32 	%r1445, %r1444, 1;
	{
	.reg .b32 %temp; 
	mov.b64 	{%r1446, %temp}, %fd3067;
	}
	{
	.reg .b32 %temp; 
	mov.b64 	{%temp, %r1447}, %fd3067;
	}
	shl.b32 	%r1448, %r1445, 20;
	add.s32 	%r1449, %r1447, %r1448;
	mov.b64 	%fd3068, {%r1446, %r1449};
	sub.s32 	%r1450, %r1442, %r1445;
	shl.b32 	%r1451, %r1450, 20;
	add.s32 	%r1452, %r1451, 1072693248;
	mov.b64 	%fd3069, {%r1740, %r1452};
	mul.f64 	%fd3070, %fd3069, %fd3068;
	neg.f64 	%fd3071, %fd3052;
	fma.rn.f64 	%fd3072, %fd3051, %fd312, %fd3071;
	fma.rn.f64 	%fd315, %fd3070, %fd3072, %fd3070;
	{
	.reg .b32 %temp; 
	mov.b64 	{%temp, %r1453}, %fd2402;
	}
	{
	.reg .b32 %temp; 
	mov.b64 	{%r1454, %temp}, %fd2402;
	}
	setp.lt.s32 	%p992, %r1453, 1048576;
	mul.f64 	%fd3073, %fd2402, 0d4350000000000000;
	{
	.reg .b32 %temp; 
	mov.b64 	{%temp, %r1455}, %fd3073;
	}
	{
	.reg .b32 %temp; 
	mov.b64 	{%r1456, %temp}, %fd3073;
	}
	or.pred  	%p993, %p1, %p965;
	or.pred  	%p994, %p993, %p967;
	or.pred  	%p18, %p994, %p968;
	selp.f64 	%fd3074, %fd2979, %fd2978, %p969;
	selp.b32 	%r1457, %r1378, %r1376, %p969;
	selp.b32 	%r1458, %r1379, %r1377, %p969;
	add.s32 	%r199, %r1457, -1;
	fma.rn.f64 	%fd3075, %fd3074, 0d7FF0000000000000, 0d7FF0000000000000;
	{
	.reg .b32 %temp; 
	mov.b64 	{%temp, %r1459}, %fd3074;
	}
	and.b32  	%r1460, %r1459, 2147483647;
	setp.eq.s32 	%p995, %r1460, 0;
	selp.f64 	%fd316, 0dFFF0000000000000, %fd3075, %p995;
	selp.b32 	%r1461, -1077, -1023, %p969;
	shr.u32 	%r1462, %r1457, 20;
	add.s32 	%r200, %r1461, %r1462;
	and.b32  	%r1463, %r1457, 1048575;
	or.b32  	%r201, %r1463, 1072693248;
	mov.b64 	%fd317, {%r1458, %r201};
	{
	.reg .b32 %temp; 
	mov.b64 	{%r1464, %temp}, %fd317;
	}
	{
	.reg .b32 %temp; 
	mov.b64 	{%temp, %r1465}, %fd317;
	}
	add.s32 	%r1466, %r1465, -1048576;
	mov.b64 	%fd318, {%r1464, %r1466};
	selp.u32 	%r1467, -1, 0, %p970;
	selp.u32 	%r1468, -1, 0, %p976;
	selp.b32 	%r1469, %r1468, %r1467, %p973;
	and.b32  	%r1471, %r1469, 1;
	setp.eq.b32 	%p996, %r1471, 1;
	selp.b32 	%r1472, %r1392, %r1390, %p978;
	selp.b32 	%r1473, %r1472, %r1390, %p996;
	selp.b32 	%r1474, %r1473, %r1390, %p972;
	mov.b64 	%fd319, {%r1740, %r1474};
	selp.b32 	%r1475, %r1468, %r1467, %p982;
	and.b32  	%r1477, %r1475, 1;
	setp.eq.b32 	%p997, %r1477, 1;
	selp.b32 	%r1478, %r1472, %r1390, %p997;
	selp.b32 	%r1479, %r1478, %r1390, %p981;
	mov.b64 	%fd320, {%r1740, %r1479};
	selp.b32 	%r1480, %r1468, %r1467, %p986;
	and.b32  	%r1482, %r1480, 1;
	setp.eq.b32 	%p998, %r1482, 1;
	selp.b32 	%r1483, %r1472, %r1390, %p998;
	selp.b32 	%r1484, %r1483, %r1390, %p985;
	mov.b64 	%fd321, {%r1740, %r1484};
	selp.f64 	%fd3076, %fd3073, %fd2402, %p992;
	selp.b32 	%r1485, %r1455, %r1453, %p992;
	selp.b32 	%r1486, %r1456, %r1454, %p992;
	add.s32 	%r202, %r1485, -1;
	fma.rn.f64 	%fd3077, %fd3076, 0d7FF0000000000000, 0d7FF0000000000000;
	{
	.reg .b32 %temp; 
	mov.b64 	{%temp, %r1487}, %fd3076;
	}
	and.b32  	%r1488, %r1487, 2147483647;
	setp.eq.s32 	%p999, %r1488, 0;
	selp.f64 	%fd322, 0dFFF0000000000000, %fd3077, %p999;
	selp.b32 	%r1489, -1077, -1023, %p992;
	shr.u32 	%r1490, %r1485, 20;
	add.s32 	%r203, %r1489, %r1490;
	and.b32  	%r1491, %r1485, 1048575;
	or.b32  	%r204, %r1491, 1072693248;
	mov.b64 	%fd323, {%r1486, %r204};
	{
	.reg .b32 %temp; 
	mov.b64 	{%r1492, %temp}, %fd323;
	}
	{
	.reg .b32 %temp; 
	mov.b64 	{%temp, %r1493}, %fd323;
	}
	add.s32 	%r1494, %r1493, -1048576;
	mov.b64 	%fd324, {%r1492, %r1494};
$L__BB5_286:
	add.s64 	%rd531, %rd616, -7046029254386353131;
	shr.u64 	%rd532, %rd531, 30;
	xor.b64  	%rd533, %rd532, %rd531;
	mul.lo.s64 	%rd534, %rd533, -4658895280553007687;
	shr.u64 	%rd535, %rd534, 27;
	xor.b64  	%rd536, %rd535, %rd534;
	mul.lo.s64 	%rd537, %rd536, -7723592293110705685;
	shr.u64 	%rd538, %rd537, 42;
	shr.u64 	%rd539, %rd537, 11;
	xor.b64  	%rd540, %rd538, %rd539;
	cvt.rn.f64.u64 	%fd3079, %rd540;
	add.f64 	%fd3080, %fd3079, 0d3FE0000000000000;
	mul.f64 	%fd3081, %fd3080, 0d3CA0000000000000;
	sub.f64 	%fd3082, %fd2, %fd1;
	fma.rn.f64 	%fd4245, %fd3082, %fd3081, %fd1;
	mov.f64 	%fd4144, 0dFFF0000000000000;
	@%p18 bra 	$L__BB5_331;
	setp.gt.u32 	%p1000, %r199, 2146435070;
	mov.f64 	%fd4128, %fd316;
	@%p1000 bra 	$L__BB5_289;
	setp.gt.u32 	%p1001, %r201, 1073127582;
	selp.f64 	%fd3083, %fd318, %fd317, %p1001;
	selp.u32 	%r1495, 1, 0, %p1001;
	add.s32 	%r1496, %r200, %r1495;
	add.f64 	%fd3084, %fd3083, 0dBFF0000000000000;
	add.f64 	%fd3085, %fd3083, 0d3FF0000000000000;
	rcp.approx.ftz.f64 	%fd3086, %fd3085;
	neg.f64 	%fd3087, %fd3085;
	fma.rn.f64 	%fd3088, %fd3087, %fd3086, 0d3FF0000000000000;
	fma.rn.f64 	%fd3089, %fd3088, %fd3088, %fd3088;
	fma.rn.f64 	%fd3090, %fd3089, %fd3086, %fd3086;
	mul.f64 	%fd3091, %fd3084, %fd3090;
	fma.rn.f64 	%fd3092, %fd3084, %fd3090, %fd3091;
	mul.f64 	%fd3093, %fd3092, %fd3092;
	fma.rn.f64 	%fd3094, %fd3093, 0d3EB1380B3AE80F1E, 0d3ED0EE258B7A8B04;
	fma.rn.f64 	%fd3095, %fd3094, %fd3093, 0d3EF3B2669F02676F;
	fma.rn.f64 	%fd3096, %fd3095, %fd3093, 0d3F1745CBA9AB0956;
	fma.rn.f64 	%fd3097, %fd3096, %fd3093, 0d3F3C71C72D1B5154;
	fma.rn.f64 	%fd3098, %fd3097, %fd3093, 0d3F624924923BE72D;
	fma.rn.f64 	%fd3099, %fd3098, %fd3093, 0d3F8999999999A3C4;
	fma.rn.f64 	%fd3100, %fd3099, %fd3093, 0d3FB5555555555554;
	sub.f64 	%fd3101, %fd3084, %fd3092;
	add.f64 	%fd3102, %fd3101, %fd3101;
	neg.f64 	%fd3103, %fd3092;
	fma.rn.f64 	%fd3104, %fd3103, %fd3084, %fd3102;
	mul.f64 	%fd3105, %fd3090, %fd3104;
	mul.f64 	%fd3106, %fd3093, %fd3100;
	fma.rn.f64 	%fd3107, %fd3106, %fd3092, %fd3105;
	xor.b32  	%r1497, %r1496, -2147483648;
	mov.b32 	%r1498, 1127219200;
	mov.b64 	%fd3108, {%r1497, %r1498};
	sub.f64 	%fd3109, %fd3108, %fd51;
	fma.rn.f64 	%fd3110, %fd3109, 0d3FE62E42FEFA39EF, %fd3092;
	fma.rn.f64 	%fd3111, %fd3109, 0dBFE62E42FEFA39EF, %fd3110;
	sub.f64 	%fd3112, %fd3111, %fd3092;
	sub.f64 	%fd3113, %fd3107, %fd3112;
	fma.rn.f64 	%fd3114, %fd3109, 0d3C7ABC9E3B39803F, %fd3113;
	add.f64 	%fd4128, %fd3110, %fd3114;
$L__BB5_289:
	setp.equ.f64 	%p1002, %fd288, 0d7FF0000000000000;
	mul.f64 	%fd3116, %fd172, %fd4128;
	sub.f64 	%fd328, %fd3116, %fd286;
	abs.f64 	%fd3117, %fd328;
	setp.equ.f64 	%p1003, %fd3117, 0d7FF0000000000000;
	or.pred  	%p1004, %p1003, %p1002;
	@%p1004 bra 	$L__BB5_331;
	sub.f64 	%fd3118, %fd2, %fd169;
	mul.f64 	%fd3119, %fd3118, %fd289;
	setp.gtu.f64 	%p1005, %fd3119, %fd290;
	@%p1005 bra 	$L__BB5_295;
	fma.rn.f64 	%fd3120, %fd328, 0d3FF71547652B82FE, 0d4338000000000000;
	{
	.reg .b32 %temp; 
	mov.b64 	{%r206, %temp}, %fd3120;
	}
	mov.f64 	%fd3121, 0dC338000000000000;
	add.rn.f64 	%fd3122, %fd3120, %fd3121;
	fma.rn.f64 	%fd3123, %fd3122, 0dBFE62E42FEFA39EF, %fd328;
	fma.rn.f64 	%fd3124, %fd3122, 0dBC7ABC9E3B39803F, %fd3123;
	fma.rn.f64 	%fd3125, %fd3124, 0d3E5ADE1569CE2BDF, 0d3E928AF3FCA213EA;
	fma.rn.f64 	%fd3126, %fd3125, %fd3124, 0d3EC71DEE62401315;
	fma.rn.f64 	%fd3127, %fd3126, %fd3124, 0d3EFA01997C89EB71;
	fma.rn.f64 	%fd3128, %fd3127, %fd3124, 0d3F2A01A014761F65;
	fma.rn.f64 	%fd3129, %fd3128, %fd3124, 0d3F56C16C1852B7AF;
	fma.rn.f64 	%fd3130, %fd3129, %fd3124, 0d3F81111111122322;
	fma.rn.f64 	%fd3131, %fd3130, %fd3124, 0d3FA55555555502A1;
	fma.rn.f64 	%fd3132, %fd3131, %fd3124, 0d3FC5555555555511;
	fma.rn.f64 	%fd3133, %fd3132, %fd3124, 0d3FE000000000000B;
	fma.rn.f64 	%fd3134, %fd3133, %fd3124, 0d3FF0000000000000;
	fma.rn.f64 	%fd3135, %fd3134, %fd3124, 0d3FF0000000000000;
	{
	.reg .b32 %temp; 
	mov.b64 	{%r207, %temp}, %fd3135;
	}
	{
	.reg .b32 %temp; 
	mov.b64 	{%temp, %r208}, %fd3135;
	}
	shl.b32 	%r1499, %r206, 20;
	add.s32 	%r1500, %r1499, %r208;
	mov.b64 	%fd4129, {%r207, %r1500};
	{
	.reg .b32 %temp; 
	mov.b64 	{%temp, %r1501}, %fd328;
	}
	mov.b32 	%f33, %r1501;
	abs.f32 	%f9, %f33;
	setp.lt.f32 	%p1006, %f9, 0f4086232B;
	@%p1006 bra 	$L__BB5_294;
	setp.lt.f64 	%p1007, %fd328, 0d0000000000000000;
	add.f64 	%fd3136, %fd328, 0d7FF0000000000000;
	selp.f64 	%fd4129, 0d0000000000000000, %fd3136, %p1007;
	setp.geu.f32 	%p1008, %f9, 0f40874800;
	@%p1008 bra 	$L__BB5_294;
	shr.u32 	%r1502, %r206, 31;
	add.s32 	%r1503, %r206, %r1502;
	shr.s32 	%r1504, %r1503, 1;
	shl.b32 	%r1505, %r1504, 20;
	add.s32 	%r1506, %r208, %r1505;
	mov.b64 	%fd3137, {%r207, %r1506};
	sub.s32 	%r1507, %r206, %r1504;
	shl.b32 	%r1508, %r1507, 20;
	add.s32 	%r1509, %r1508, 1072693248;
	mov.b32 	%r1510, 0;
	mov.b64 	%fd3138, {%r1510, %r1509};
	mul.f64 	%fd4129, %fd3138, %fd3137;
$L__BB5_294:
	setp.neu.f64 	%p1009, %fd296, 0d7FF0000000000000;
	sub.f64 	%fd3140, %fd1, %fd169;
	mul.f64 	%fd3141, %fd3140, %fd289;
	sub.f64 	%fd3142, %fd287, %fd3141;
	setp.nan.f64 	%p1010, %fd3142, %fd3142;
	setp.eq.s32 	%p1011, %r192, 2146435072;
	setp.eq.f64 	%p1012, %fd3142, 0d0000000000000000;
	setp.neu.f64 	%p1013, %fd292, 0d7FF0000000000000;
	setp.eq.f64 	%p1014, %fd293, 0d7FF0000000000000;
	sub.f64 	%fd3143, %fd2, %fd169;
	mul.f64 	%fd3144, %fd3143, %fd289;
	sub.f64 	%fd3145, %fd287, %fd3144;
	setp.nan.f64 	%p1015, %fd3145, %fd3145;
	setp.eq.s32 	%p1016, %r191, 2146435072;
	setp.eq.f64 	%p1017, %fd3145, 0d0000000000000000;
	{ // callseq 77, 0
	.param .b64 param0;
	st.param.f64 	[param0], %fd292;
	.param .b64 param1;
	st.param.f64 	[param1], %fd2987;
	.param .b64 retval0;
	call.uni (retval0), 
	__internal_accurate_pow, 
	(
	param0, 
	param1
	);
	ld.param.f64 	%fd3146, [retval0];
	} // callseq 77
	neg.f64 	%fd3148, %fd3146;
	selp.f64 	%fd3149, %fd3148, %fd3146, %p12;
	selp.f64 	%fd3150, 0dFFF8000000000000, %fd3149, %p13;
	selp.f64 	%fd3151, %fd294, %fd3150, %p1017;
	selp.f64 	%fd3152, %fd3151, %fd319, %p1013;
	selp.f64 	%fd3153, %fd295, %fd3152, %p1014;
	add.rn.f64 	%fd3154, %fd3145, %fd2987;
	selp.f64 	%fd3155, %fd3154, %fd3153, %p1015;
	selp.f64 	%fd3156, %fd3155, %fd3151, %p1016;
	setp.eq.f64 	%p1018, %fd3145, 0d3FF0000000000000;
	add.f64 	%fd3157, %fd172, 0dBFF0000000000000;
	setp.eq.f64 	%p1019, %fd3157, 0d0000000000000000;
	selp.f64 	%fd3159, 0d3FF0000000000000, %fd3156, %p1019;
	selp.f64 	%fd3160, 0d3FF0000000000000, %fd3159, %p1018;
	{ // callseq 78, 0
	.param .b64 param0;
	st.param.f64 	[param0], %fd296;
	.param .b64 param1;
	st.param.f64 	[param1], %fd2987;
	.param .b64 retval0;
	call.uni (retval0), 
	__internal_accurate_pow, 
	(
	param0, 
	param1
	);
	ld.param.f64 	%fd3161, [retval0];
	} // callseq 78
	neg.f64 	%fd3163, %fd3161;
	selp.f64 	%fd3164, %fd3163, %fd3161, %p14;
	selp.f64 	%fd3165, 0dFFF8000000000000, %fd3164, %p15;
	selp.f64 	%fd3166, %fd297, %fd3165, %p1012;
	selp.f64 	%fd3167, %fd3166, %fd320, %p1009;
	selp.f64 	%fd3168, %fd298, %fd3167, %p1014;
	add.rn.f64 	%fd3169, %fd3142, %fd2987;
	selp.f64 	%fd3170, %fd3169, %fd3168, %p1010;
	selp.f64 	%fd3171, %fd3170, %fd3166, %p1011;
	setp.eq.f64 	%p1020, %fd3142, 0d3FF0000000000000;
	selp.f64 	%fd3172, 0d3FF0000000000000, %fd3171, %p1019;
	selp.f64 	%fd3173, 0d3FF0000000000000, %fd3172, %p1020;
	div.rn.f64 	%fd3174, %fd4129, %fd3157;
	sub.f64 	%fd3175, %fd3160, %fd3173;
	mul.f64 	%fd4136, %fd3174, %fd3175;
	mov.b64 	%rd541, %fd4136;
	setp.lt.s64 	%p1021, %rd541, 0;
	and.b64  	%rd542, %rd541, 9223372036854775807;
	add.s64 	%rd543, %rd542, -4503599627370496;
	setp.lt.u64 	%p1022, %rd543, 9214364837600034816;
	and.pred  	%p1023, %p1022, %p1021;
	add.s64 	%rd544, %rd542, -1;
	setp.lt.u64 	%p1024, %rd544, 4503599627370495;
	and.pred  	%p1025, %p1024, %p1021;
	setp.eq.s64 	%p1026, %rd542, 0;
	or.pred  	%p1027, %p1026, %p1025;
	setp.eq.s64 	%p1028, %rd542, 9218868437227405312;
	or.pred  	%p1029, %p1027, %p1028;
	setp.gt.s64 	%p1030, %rd542, 9218868437227405312;
	or.pred  	%p1031, %p1029, %p1030;
	or.pred  	%p1032, %p1031, %p1023;
	@%p1032 bra 	$L__BB5_331;
	bra.uni 	$L__BB5_310;
$L__BB5_295:
	sub.f64 	%fd3176, %fd1, %fd169;
	mul.f64 	%fd3177, %fd3176, %fd289;
	setp.ltu.f64 	%p1033, %fd3177, %fd290;
	@%p1033 bra 	$L__BB5_301;
	and.b32  	%r1511, %r193, 2147483647;
	setp.eq.s32 	%p1034, %r1511, 2146435072;
	setp.eq.s32 	%p1035, %r194, 0;
	setp.lt.s32 	%p1036, %r193, 0;
	selp.f64 	%fd3178, 0d4000000000000000, 0d0000000000000000, %p1036;
	sub.f64 	%fd3179, %fd2, %fd169;
	mul.f64 	%fd3180, %fd3179, %fd289;
	mul.f64 	%fd3181, %fd3180, 0dBFE6A09E667F3BCD;
	fma.rn.f64 	%fd3182, %fd3180, 0dBFE6A09E667F3BCD, %fd3181;
	selp.f64 	%fd3183, %fd3178, %fd3182, %p1035;
	selp.f64 	%fd4130, %fd3183, %fd3182, %p1034;
	setp.gt.u32 	%p1037, %r1511, 2146435071;
	@%p1037 bra 	$L__BB5_298;
	and.b32  	%r1512, %r193, 2147483647;
	setp.gt.u32 	%p1038, %r1512, 1077624832;
	setp.lt.s32 	%p1039, %r193, 0;
	add.f64 	%fd3184, %fd299, 0d4010000000000000;
	rcp.approx.ftz.f64 	%fd3185, %fd3184;
	fma.rn.f64 	%fd3186, %fd300, %fd3185, 0d3FF0000000000000;
	fma.rn.f64 	%fd3187, %fd3186, %fd3186, %fd3186;
	fma.rn.f64 	%fd3188, %fd3187, %fd3185, %fd3185;
	add.f64 	%fd3189, %fd299, 0dC010000000000000;
	mul.f64 	%fd3190, %fd3189, %fd3188;
	mov.f64 	%fd3191, 0d3FF0000000000000;
	add.rn.f64 	%fd3192, %fd3190, %fd3191;
	fma.rn.f64 	%fd3193, %fd3192, 0dC010000000000000, %fd299;
	neg.f64 	%fd3194, %fd3190;
	fma.rn.f64 	%fd3195, %fd3194, %fd299, %fd3193;
	fma.rn.f64 	%fd3196, %fd3188, %fd3195, %fd3190;
	fma.rn.f64 	%fd3197, %fd3196, 0dBDF8774AD4E0BFD7, 0dBE44E1C6FD03D328;
	fma.rn.f64 	%fd3198, %fd3197, %fd3196, 0dBE4330149F7A56B6;
	fma.rn.f64 	%fd3199, %fd3198, %fd3196, 0d3E7BEDDED8376273;
	fma.rn.f64 	%fd3200, %fd3199, %fd3196, 0d3E6F9254C3ABF22B;
	fma.rn.f64 	%fd3201, %fd3200, %fd3196, 0dBEAB9068C2148CF0;
	fma.rn.f64 	%fd3202, %fd3201, %fd3196, 0d3E94C6454DB34009;
	fma.rn.f64 	%fd3203, %fd3202, %fd3196, 0d3ED7F1C378F2311D;
	fma.rn.f64 	%fd3204, %fd3203, %fd3196, 0dBEE78E051C6D5C58;
	fma.rn.f64 	%fd3205, %fd3204, %fd3196, 0dBEF995B4EAD14A90;
	fma.rn.f64 	%fd3206, %fd3205, %fd3196, 0d3F23BE27CF0A29B2;
	fma.rn.f64 	%fd3207, %fd3206, %fd3196, 0dBF2A1DEF3E81672E;
	fma.rn.f64 	%fd3208, %fd3207, %fd3196, 0dBF48D4ABE68C1713;
	fma.rn.f64 	%fd3209, %fd3208, %fd3196, 0d3F749C67210DD6B4;
	fma.rn.f64 	%fd3210, %fd3209, %fd3196, 0dBF9096238568E357;
	fma.rn.f64 	%fd3211, %fd3210, %fd3196, 0d3FA3079EDF8C2DC9;
	fma.rn.f64 	%fd3212, %fd3211, %fd3196, 0dBFB0FB06DFF601FC;
	fma.rn.f64 	%fd3213, %fd3212, %fd3196, 0d3FB7FEE004DFBCDC;
	fma.rn.f64 	%fd3214, %fd3213, %fd3196, 0dBFB9DDB23C3DB8C6;
	fma.rn.f64 	%fd3215, %fd3214, %fd3196, 0d3FB16ECEFCFA5FDA;
	fma.rn.f64 	%fd3216, %fd3215, %fd3196, 0d3F8F7F5DF66FB6D6;
	fma.rn.f64 	%fd3217, %fd3216, %fd3196, 0dBFC1DF1AD154A29D;
	fma.rn.f64 	%fd3218, %fd3217, %fd3196, 0d3FF3BA5916E9FD7F;
	fma.rn.f64 	%fd3219, %fd299, 0d4000000000000000, 0d3FF0000000000000;
	rcp.approx.ftz.f64 	%fd3220, %fd3219;
	fma.rn.f64 	%fd3221, %fd301, %fd3220, 0d3FF0000000000000;
	fma.rn.f64 	%fd3222, %fd3221, %fd3221, %fd3221;
	fma.rn.f64 	%fd3223, %fd3222, %fd3220, %fd3220;
	mul.f64 	%fd3224, %fd3223, %fd3218;
	mul.f64 	%fd3225, %fd3224, 0dC000000000000000;
	fma.rn.f64 	%fd3226, %fd299, %fd3225, %fd3218;
	neg.f64 	%fd3227, %fd3224;
	add.rn.f64 	%fd3228, %fd3226, %fd3227;
	fma.rn.f64 	%fd3229, %fd3228, %fd3223, %fd3224;
	mul.f64 	%fd3230, %fd302, %fd3229;
	selp.f64 	%fd3231, 0d0000000000000000, %fd3230, %p1038;
	mov.f64 	%fd3232, 0d4000000000000000;
	sub.f64 	%fd3233, %fd3232, %fd3231;
	selp.f64 	%fd4130, %fd3233, %fd3231, %p1039;
$L__BB5_298:
	and.b32  	%r1513, %r195, 2147483647;
	setp.eq.s32 	%p1040, %r1513, 2146435072;
	setp.eq.s32 	%p1041, %r196, 0;
	setp.lt.s32 	%p1042, %r195, 0;
	selp.f64 	%fd3234, 0d4000000000000000, 0d0000000000000000, %p1042;
	sub.f64 	%fd3235, %fd1, %fd169;
	mul.f64 	%fd3236, %fd3235, %fd289;
	mul.f64 	%fd3237, %fd3236, 0dBFE6A09E667F3BCD;
	fma.rn.f64 	%fd3238, %fd3236, 0dBFE6A09E667F3BCD, %fd3237;
	selp.f64 	%fd3239, %fd3234, %fd3238, %p1041;
	selp.f64 	%fd4131, %fd3239, %fd3238, %p1040;
	setp.gt.u32 	%p1043, %r1513, 2146435071;
	@%p1043 bra 	$L__BB5_300;
	and.b32  	%r1514, %r195, 2147483647;
	setp.gt.u32 	%p1044, %r1514, 1077624832;
	setp.lt.s32 	%p1045, %r195, 0;
	add.f64 	%fd3240, %fd303, 0d4010000000000000;
	rcp.approx.ftz.f64 	%fd3241, %fd3240;
	fma.rn.f64 	%fd3242, %fd304, %fd3241, 0d3FF0000000000000;
	fma.rn.f64 	%fd3243, %fd3242, %fd3242, %fd3242;
	fma.rn.f64 	%fd3244, %fd3243, %fd3241, %fd3241;
	add.f64 	%fd3245, %fd303, 0dC010000000000000;
	mul.f64 	%fd3246, %fd3245, %fd3244;
	mov.f64 	%fd3247, 0d3FF0000000000000;
	add.rn.f64 	%fd3248, %fd3246, %fd3247;
	fma.rn.f64 	%fd3249, %fd3248, 0dC010000000000000, %fd303;
	neg.f64 	%fd3250, %fd3246;
	fma.rn.f64 	%fd3251, %fd3250, %fd303, %fd3249;
	fma.rn.f64 	%fd3252, %fd3244, %fd3251, %fd3246;
	fma.rn.f64 	%fd3253, %fd3252, 0dBDF8774AD4E0BFD7, 0dBE44E1C6FD03D328;
	fma.rn.f64 	%fd3254, %fd3253, %fd3252, 0dBE4330149F7A56B6;
	fma.rn.f64 	%fd3255, %fd3254, %fd3252, 0d3E7BEDDED8376273;
	fma.rn.f64 	%fd3256, %fd3255, %fd3252, 0d3E6F9254C3ABF22B;
	fma.rn.f64 	%fd3257, %fd3256, %fd3252, 0dBEAB9068C2148CF0;
	fma.rn.f64 	%fd3258, %fd3257, %fd3252, 0d3E94C6454DB34009;
	fma.rn.f64 	%fd3259, %fd3258, %fd3252, 0d3ED7F1C378F2311D;
	fma.rn.f64 	%fd3260, %fd3259, %fd3252, 0dBEE78E051C6D5C58;
	fma.rn.f64 	%fd3261, %fd3260, %fd3252, 0dBEF995B4EAD14A90;
	fma.rn.f64 	%fd3262, %fd3261, %fd3252, 0d3F23BE27CF0A29B2;
	fma.rn.f64 	%fd3263, %fd3262, %fd3252, 0dBF2A1DEF3E81672E;
	fma.rn.f64 	%fd3264, %fd3263, %fd3252, 0dBF48D4ABE68C1713;
	fma.rn.f64 	%fd3265, %fd3264, %fd3252, 0d3F749C67210DD6B4;
	fma.rn.f64 	%fd3266, %fd3265, %fd3252, 0dBF9096238568E357;
	fma.rn.f64 	%fd3267, %fd3266, %fd3252, 0d3FA3079EDF8C2DC9;
	fma.rn.f64 	%fd3268, %fd3267, %fd3252, 0dBFB0FB06DFF601FC;
	fma.rn.f64 	%fd3269, %fd3268, %fd3252, 0d3FB7FEE004DFBCDC;
	fma.rn.f64 	%fd3270, %fd3269, %fd3252, 0dBFB9DDB23C3DB8C6;
	fma.rn.f64 	%fd3271, %fd3270, %fd3252, 0d3FB16ECEFCFA5FDA;
	fma.rn.f64 	%fd3272, %fd3271, %fd3252, 0d3F8F7F5DF66FB6D6;
	fma.rn.f64 	%fd3273, %fd3272, %fd3252, 0dBFC1DF1AD154A29D;
	fma.rn.f64 	%fd3274, %fd3273, %fd3252, 0d3FF3BA5916E9FD7F;
	fma.rn.f64 	%fd3275, %fd303, 0d4000000000000000, 0d3FF0000000000000;
	rcp.approx.ftz.f64 	%fd3276, %fd3275;
	fma.rn.f64 	%fd3277, %fd305, %fd3276, 0d3FF0000000000000;
	fma.rn.f64 	%fd3278, %fd3277, %fd3277, %fd3277;
	fma.rn.f64 	%fd3279, %fd3278, %fd3276, %fd3276;
	mul.f64 	%fd3280, %fd3279, %fd3274;
	mul.f64 	%fd3281, %fd3280, 0dC000000000000000;
	fma.rn.f64 	%fd3282, %fd303, %fd3281, %fd3274;
	neg.f64 	%fd3283, %fd3280;
	add.rn.f64 	%fd3284, %fd3282, %fd3283;
	fma.rn.f64 	%fd3285, %fd3284, %fd3279, %fd3280;
	mul.f64 	%fd3286, %fd306, %fd3285;
	selp.f64 	%fd3287, 0d0000000000000000, %fd3286, %p1044;
	mov.f64 	%fd3288, 0d4000000000000000;
	sub.f64 	%fd3289, %fd3288, %fd3287;
	selp.f64 	%fd4131, %fd3289, %fd3287, %p1045;
$L__BB5_300:
	mul.f64 	%fd3290, %fd4131, 0d3FE0000000000000;
	mul.f64 	%fd3291, %fd4130, 0d3FE0000000000000;
	sub.f64 	%fd3292, %fd3291, %fd3290;
	mul.f64 	%fd4136, %fd3292, 0d40040D931FF62706;
	bra.uni 	$L__BB5_310;
$L__BB5_301:
	fma.rn.f64 	%fd3293, %fd328, 0d3FF71547652B82FE, 0d4338000000000000;
	{
	.reg .b32 %temp; 
	mov.b64 	{%r209, %temp}, %fd3293;
	}
	mov.f64 	%fd3294, 0dC338000000000000;
	add.rn.f64 	%fd3295, %fd3293, %fd3294;
	fma.rn.f64 	%fd3296, %fd3295, 0dBFE62E42FEFA39EF, %fd328;
	fma.rn.f64 	%fd3297, %fd3295, 0dBC7ABC9E3B39803F, %fd3296;
	fma.rn.f64 	%fd3298, %fd3297, 0d3E5ADE1569CE2BDF, 0d3E928AF3FCA213EA;
	fma.rn.f64 	%fd3299, %fd3298, %fd3297, 0d3EC71DEE62401315;
	fma.rn.f64 	%fd3300, %fd3299, %fd3297, 0d3EFA01997C89EB71;
	fma.rn.f64 	%fd3301, %fd3300, %fd3297, 0d3F2A01A014761F65;
	fma.rn.f64 	%fd3302, %fd3301, %fd3297, 0d3F56C16C1852B7AF;
	fma.rn.f64 	%fd3303, %fd3302, %fd3297, 0d3F81111111122322;
	fma.rn.f64 	%fd3304, %fd3303, %fd3297, 0d3FA55555555502A1;
	fma.rn.f64 	%fd3305, %fd3304, %fd3297, 0d3FC5555555555511;
	fma.rn.f64 	%fd3306, %fd3305, %fd3297, 0d3FE000000000000B;
	fma.rn.f64 	%fd3307, %fd3306, %fd3297, 0d3FF0000000000000;
	fma.rn.f64 	%fd3308, %fd3307, %fd3297, 0d3FF0000000000000;
	{
	.reg .b32 %temp; 
	mov.b64 	{%r210, %temp}, %fd3308;
	}
	{
	.reg .b32 %temp; 
	mov.b64 	{%temp, %r211}, %fd3308;
	}
	shl.b32 	%r1515, %r209, 20;
	add.s32 	%r1516, %r1515, %r211;
	mov.b64 	%fd4132, {%r210, %r1516};
	{
	.reg .b32 %temp; 
	mov.b64 	{%temp, %r1517}, %fd328;
	}
	mov.b32 	%f34, %r1517;
	abs.f32 	%f10, %f34;
	setp.lt.f32 	%p1046, %f10, 0f4086232B;
	@%p1046 bra 	$L__BB5_304;
	setp.lt.f64 	%p1047, %fd328, 0d0000000000000000;
	add.f64 	%fd3309, %fd328, 0d7FF0000000000000;
	selp.f64 	%fd4132, 0d0000000000000000, %fd3309, %p1047;
	setp.geu.f32 	%p1048, %f10, 0f40874800;
	@%p1048 bra 	$L__BB5_304;
	shr.u32 	%r1518, %r209, 31;
	add.s32 	%r1519, %r209, %r1518;
	shr.s32 	%r1520, %r1519, 1;
	shl.b32 	%r1521, %r1520, 20;
	add.s32 	%r1522, %r211, %r1521;
	mov.b64 	%fd3310, {%r210, %r1522};
	sub.s32 	%r1523, %r209, %r1520;
	shl.b32 	%r1524, %r1523, 20;
	add.s32 	%r1525, %r1524, 1072693248;
	mov.b32 	%r1526, 0;
	mov.b64 	%fd3311, {%r1526, %r1525};
	mul.f64 	%fd4132, %fd3311, %fd3310;
$L__BB5_304:
	setp.neu.f64 	%p1049, %fd308, 0d7FF0000000000000;
	setp.eq.s32 	%p1050, %r197, 2146435072;
	setp.eq.f64 	%p1051, %fd307, 0d0000000000000000;
	setp.neu.f64 	%p1052, %fd296, 0d7FF0000000000000;
	sub.f64 	%fd3313, %fd1, %fd169;
	mul.f64 	%fd3314, %fd3313, %fd289;
	sub.f64 	%fd3315, %fd287, %fd3314;
	setp.nan.f64 	%p1053, %fd3315, %fd3315;
	setp.eq.s32 	%p1054, %r192, 2146435072;
	setp.eq.f64 	%p1055, %fd3315, 0d0000000000000000;
	setp.eq.f64 	%p1056, %fd293, 0d7FF0000000000000;
	{ // callseq 79, 0
	.param .b64 param0;
	st.param.f64 	[param0], %fd308;
	.param .b64 param1;
	st.param.f64 	[param1], %fd2987;
	.param .b64 retval0;
	call.uni (retval0), 
	__internal_accurate_pow, 
	(
	param0, 
	param1
	);
	ld.param.f64 	%fd3316, [retval0];
	} // callseq 79
	neg.f64 	%fd3318, %fd3316;
	selp.f64 	%fd3319, %fd3318, %fd3316, %p16;
	selp.f64 	%fd3320, 0dFFF8000000000000, %fd3319, %p17;
	selp.f64 	%fd3321, %fd309, %fd3320, %p1051;
	selp.f64 	%fd3322, %fd3321, %fd321, %p1049;
	selp.f64 	%fd3323, %fd310, %fd3322, %p1056;
	selp.f64 	%fd3324, %fd3323, %fd3321, %p1050;
	setp.eq.f64 	%p1057, %fd307, 0d3FF0000000000000;
	add.f64 	%fd3325, %fd172, 0dBFF0000000000000;
	setp.eq.f64 	%p1058, %fd3325, 0d0000000000000000;
	selp.f64 	%fd3327, 0d3FF0000000000000, %fd3324, %p1058;
	selp.f64 	%fd3328, 0d3FF0000000000000, %fd3327, %p1057;
	{ // callseq 80, 0
	.param .b64 param0;
	st.param.f64 	[param0], %fd296;
	.param .b64 param1;
	st.param.f64 	[param1], %fd2987;
	.param .b64 retval0;
	call.uni (retval0), 
	__internal_accurate_pow, 
	(
	param0, 
	param1
	);
	ld.param.f64 	%fd3329, [retval0];
	} // callseq 80
	neg.f64 	%fd3331, %fd3329;
	selp.f64 	%fd3332, %fd3331, %fd3329, %p14;
	selp.f64 	%fd3333, 0dFFF8000000000000, %fd3332, %p15;
	selp.f64 	%fd3334, %fd297, %fd3333, %p1055;
	selp.f64 	%fd3335, %fd3334, %fd320, %p1052;
	selp.f64 	%fd3336, %fd298, %fd3335, %p1056;
	add.rn.f64 	%fd3337, %fd3315, %fd2987;
	selp.f64 	%fd3338, %fd3337, %fd3336, %p1053;
	selp.f64 	%fd3339, %fd3338, %fd3334, %p1054;
	setp.eq.f64 	%p1059, %fd3315, 0d3FF0000000000000;
	selp.f64 	%fd3340, 0d3FF0000000000000, %fd3339, %p1058;
	selp.f64 	%fd3341, 0d3FF0000000000000, %fd3340, %p1059;
	div.rn.f64 	%fd3342, %fd4132, %fd3325;
	sub.f64 	%fd3343, %fd3328, %fd3341;
	mul.f64 	%fd345, %fd3342, %fd3343;
	mov.b64 	%rd545, %fd345;
	setp.lt.s64 	%p1060, %rd545, 0;
	and.b64  	%rd546, %rd545, 9223372036854775807;
	add.s64 	%rd547, %rd546, -4503599627370496;
	setp.lt.u64 	%p1061, %rd547, 9214364837600034816;
	and.pred  	%p1062, %p1061, %p1060;
	add.s64 	%rd548, %rd546, -1;
	setp.lt.u64 	%p1063, %rd548, 4503599627370495;
	and.pred  	%p1064, %p1063, %p1060;
	setp.eq.s64 	%p1065, %rd546, 0;
	or.pred  	%p1066, %p1065, %p1064;
	setp.eq.s64 	%p1067, %rd546, 9218868437227405312;
	or.pred  	%p1068, %p1066, %p1067;
	setp.gt.s64 	%p1069, %rd546, 9218868437227405312;
	or.pred  	%p1070, %p1068, %p1069;
	or.pred  	%p1071, %p1070, %p1062;
	@%p1071 bra 	$L__BB5_331;
	and.b32  	%r1527, %r193, 2147483647;
	setp.eq.s32 	%p1072, %r1527, 2146435072;
	setp.eq.s32 	%p1073, %r194, 0;
	setp.lt.s32 	%p1074, %r193, 0;
	selp.f64 	%fd3344, 0d4000000000000000, 0d0000000000000000, %p1074;
	sub.f64 	%fd3345, %fd2, %fd169;
	mul.f64 	%fd3346, %fd3345, %fd289;
	mul.f64 	%fd3347, %fd3346, 0dBFE6A09E667F3BCD;
	fma.rn.f64 	%fd3348, %fd3346, 0dBFE6A09E667F3BCD, %fd3347;
	selp.f64 	%fd3349, %fd3344, %fd3348, %p1073;
	selp.f64 	%fd4133, %fd3349, %fd3348, %p1072;
	setp.gt.u32 	%p1075, %r1527, 2146435071;
	@%p1075 bra 	$L__BB5_307;
	and.b32  	%r1528, %r193, 2147483647;
	setp.gt.u32 	%p1076, %r1528, 1077624832;
	setp.lt.s32 	%p1077, %r193, 0;
	add.f64 	%fd3350, %fd299, 0d4010000000000000;
	rcp.approx.ftz.f64 	%fd3351, %fd3350;
	fma.rn.f64 	%fd3352, %fd300, %fd3351, 0d3FF0000000000000;
	fma.rn.f64 	%fd3353, %fd3352, %fd3352, %fd3352;
	fma.rn.f64 	%fd3354, %fd3353, %fd3351, %fd3351;
	add.f64 	%fd3355, %fd299, 0dC010000000000000;
	mul.f64 	%fd3356, %fd3355, %fd3354;
	mov.f64 	%fd3357, 0d3FF0000000000000;
	add.rn.f64 	%fd3358, %fd3356, %fd3357;
	fma.rn.f64 	%fd3359, %fd3358, 0dC010000000000000, %fd299;
	neg.f64 	%fd3360, %fd3356;
	fma.rn.f64 	%fd3361, %fd3360, %fd299, %fd3359;
	fma.rn.f64 	%fd3362, %fd3354, %fd3361, %fd3356;
	fma.rn.f64 	%fd3363, %fd3362, 0dBDF8774AD4E0BFD7, 0dBE44E1C6FD03D328;
	fma.rn.f64 	%fd3364, %fd3363, %fd3362, 0dBE4330149F7A56B6;
	fma.rn.f64 	%fd3365, %fd3364, %fd3362, 0d3E7BEDDED8376273;
	fma.rn.f64 	%fd3366, %fd3365, %fd3362, 0d3E6F9254C3ABF22B;
	fma.rn.f64 	%fd3367, %fd3366, %fd3362, 0dBEAB9068C2148CF0;
	fma.rn.f64 	%fd3368, %fd3367, %fd3362, 0d3E94C6454DB34009;
	fma.rn.f64 	%fd3369, %fd3368, %fd3362, 0d3ED7F1C378F2311D;
	fma.rn.f64 	%fd3370, %fd3369, %fd3362, 0dBEE78E051C6D5C58;
	fma.rn.f64 	%fd3371, %fd3370, %fd3362, 0dBEF995B4EAD14A90;
	fma.rn.f64 	%fd3372, %fd3371, %fd3362, 0d3F23BE27CF0A29B2;
	fma.rn.f64 	%fd3373, %fd3372, %fd3362, 0dBF2A1DEF3E81672E;
	fma.rn.f64 	%fd3374, %fd3373, %fd3362, 0dBF48D4ABE68C1713;
	fma.rn.f64 	%fd3375, %fd3374, %fd3362, 0d3F749C67210DD6B4;
	fma.rn.f64 	%fd3376, %fd3375, %fd3362, 0dBF9096238568E357;
	fma.rn.f64 	%fd3377, %fd3376, %fd3362, 0d3FA3079EDF8C2DC9;
	fma.rn.f64 	%fd3378, %fd3377, %fd3362, 0dBFB0FB06DFF601FC;
	fma.rn.f64 	%fd3379, %fd3378, %fd3362, 0d3FB7FEE004DFBCDC;
	fma.rn.f64 	%fd3380, %fd3379, %fd3362, 0dBFB9DDB23C3DB8C6;
	fma.rn.f64 	%fd3381, %fd3380, %fd3362, 0d3FB16ECEFCFA5FDA;
	fma.rn.f64 	%fd3382, %fd3381, %fd3362, 0d3F8F7F5DF66FB6D6;
	fma.rn.f64 	%fd3383, %fd3382, %fd3362, 0dBFC1DF1AD154A29D;
	fma.rn.f64 	%fd3384, %fd3383, %fd3362, 0d3FF3BA5916E9FD7F;
	fma.rn.f64 	%fd3385, %fd299, 0d4000000000000000, 0d3FF0000000000000;
	rcp.approx.ftz.f64 	%fd3386, %fd3385;
	fma.rn.f64 	%fd3387, %fd301, %fd3386, 0d3FF0000000000000;
	fma.rn.f64 	%fd3388, %fd3387, %fd3387, %fd3387;
	fma.rn.f64 	%fd3389, %fd3388, %fd3386, %fd3386;
	mul.f64 	%fd3390, %fd3389, %fd3384;
	mul.f64 	%fd3391, %fd3390, 0dC000000000000000;
	fma.rn.f64 	%fd3392, %fd299, %fd3391, %fd3384;
	neg.f64 	%fd3393, %fd3390;
	add.rn.f64 	%fd3394, %fd3392, %fd3393;
	fma.rn.f64 	%fd3395, %fd3394, %fd3389, %fd3390;
	mul.f64 	%fd3396, %fd302, %fd3395;
	selp.f64 	%fd3397, 0d0000000000000000, %fd3396, %p1076;
	mov.f64 	%fd3398, 0d4000000000000000;
	sub.f64 	%fd3399, %fd3398, %fd3397;
	selp.f64 	%fd4133, %fd3399, %fd3397, %p1077;
$L__BB5_307:
	and.b32  	%r1529, %r198, 2147483647;
	setp.gt.u32 	%p1078, %r1529, 2146435071;
	mov.f64 	%fd4134, %fd311;
	@%p1078 bra 	$L__BB5_309;
	and.b32  	%r1530, %r198, 2147483647;
	setp.gt.u32 	%p1079, %r1530, 1077624832;
	setp.lt.s32 	%p1080, %r198, 0;
	add.f64 	%fd3400, %fd312, 0d4010000000000000;
	rcp.approx.ftz.f64 	%fd3401, %fd3400;
	fma.rn.f64 	%fd3402, %fd313, %fd3401, 0d3FF0000000000000;
	fma.rn.f64 	%fd3403, %fd3402, %fd3402, %fd3402;
	fma.rn.f64 	%fd3404, %fd3403, %fd3401, %fd3401;
	add.f64 	%fd3405, %fd312, 0dC010000000000000;
	mul.f64 	%fd3406, %fd3405, %fd3404;
	mov.f64 	%fd3407, 0d3FF0000000000000;
	add.rn.f64 	%fd3408, %fd3406, %fd3407;
	fma.rn.f64 	%fd3409, %fd3408, 0dC010000000000000, %fd312;
	neg.f64 	%fd3410, %fd3406;
	fma.rn.f64 	%fd3411, %fd3410, %fd312, %fd3409;
	fma.rn.f64 	%fd3412, %fd3404, %fd3411, %fd3406;
	fma.rn.f64 	%fd3413, %fd3412, 0dBDF8774AD4E0BFD7, 0dBE44E1C6FD03D328;
	fma.rn.f64 	%fd3414, %fd3413, %fd3412, 0dBE4330149F7A56B6;
	fma.rn.f64 	%fd3415, %fd3414, %fd3412, 0d3E7BEDDED8376273;
	fma.rn.f64 	%fd3416, %fd3415, %fd3412, 0d3E6F9254C3ABF22B;
	fma.rn.f64 	%fd3417, %fd3416, %fd3412, 0dBEAB9068C2148CF0;
	fma.rn.f64 	%fd3418, %fd3417, %fd3412, 0d3E94C6454DB34009;
	fma.rn.f64 	%fd3419, %fd3418, %fd3412, 0d3ED7F1C378F2311D;
	fma.rn.f64 	%fd3420, %fd3419, %fd3412, 0dBEE78E051C6D5C58;
	fma.rn.f64 	%fd3421, %fd3420, %fd3412, 0dBEF995B4EAD14A90;
	fma.rn.f64 	%fd3422, %fd3421, %fd3412, 0d3F23BE27CF0A29B2;
	fma.rn.f64 	%fd3423, %fd3422, %fd3412, 0dBF2A1DEF3E81672E;
	fma.rn.f64 	%fd3424, %fd3423, %fd3412, 0dBF48D4ABE68C1713;
	fma.rn.f64 	%fd3425, %fd3424, %fd3412, 0d3F749C67210DD6B4;
	fma.rn.f64 	%fd3426, %fd3425, %fd3412, 0dBF9096238568E357;
	fma.rn.f64 	%fd3427, %fd3426, %fd3412, 0d3FA3079EDF8C2DC9;
	fma.rn.f64 	%fd3428, %fd3427, %fd3412, 0dBFB0FB06DFF601FC;
	fma.rn.f64 	%fd3429, %fd3428, %fd3412, 0d3FB7FEE004DFBCDC;
	fma.rn.f64 	%fd3430, %fd3429, %fd3412, 0dBFB9DDB23C3DB8C6;
	fma.rn.f64 	%fd3431, %fd3430, %fd3412, 0d3FB16ECEFCFA5FDA;
	fma.rn.f64 	%fd3432, %fd3431, %fd3412, 0d3F8F7F5DF66FB6D6;
	fma.rn.f64 	%fd3433, %fd3432, %fd3412, 0dBFC1DF1AD154A29D;
	fma.rn.f64 	%fd3434, %fd3433, %fd3412, 0d3FF3BA5916E9FD7F;
	fma.rn.f64 	%fd3435, %fd312, 0d4000000000000000, 0d3FF0000000000000;
	rcp.approx.ftz.f64 	%fd3436, %fd3435;
	fma.rn.f64 	%fd3437, %fd314, %fd3436, 0d3FF0000000000000;
	fma.rn.f64 	%fd3438, %fd3437, %fd3437, %fd3437;
	fma.rn.f64 	%fd3439, %fd3438, %fd3436, %fd3436;
	mul.f64 	%fd3440, %fd3439, %fd3434;
	mul.f64 	%fd3441, %fd3440, 0dC000000000000000;
	fma.rn.f64 	%fd3442, %fd312, %fd3441, %fd3434;
	neg.f64 	%fd3443, %fd3440;
	add.rn.f64 	%fd3444, %fd3442, %fd3443;
	fma.rn.f64 	%fd3445, %fd3444, %fd3439, %fd3440;
	mul.f64 	%fd3446, %fd315, %fd3445;
	selp.f64 	%fd3447, 0d0000000000000000, %fd3446, %p1079;
	mov.f64 	%fd3448, 0d4000000000000000;
	sub.f64 	%fd3449, %fd3448, %fd3447;
	selp.f64 	%fd4134, %fd3449, %fd3447, %p1080;
$L__BB5_309:
	mul.f64 	%fd3450, %fd4134, 0d3FE0000000000000;
	mul.f64 	%fd3451, %fd4133, 0d3FE0000000000000;
	sub.f64 	%fd3452, %fd3451, %fd3450;
	fma.rn.f64 	%fd4136, %fd3452, 0d40040D931FF62706, %fd345;
$L__BB5_310:
	mov.b64 	%rd549, %fd4136;
	setp.lt.s64 	%p1081, %rd549, 0;
	and.b64  	%rd550, %rd549, 9223372036854775807;
	add.s64 	%rd551, %rd550, -4503599627370496;
	setp.lt.u64 	%p1082, %rd551, 9214364837600034816;
	and.pred  	%p1083, %p1082, %p1081;
	add.s64 	%rd552, %rd550, -1;
	setp.lt.u64 	%p1084, %rd552, 4503599627370495;
	and.pred  	%p1085, %p1084, %p1081;
	setp.eq.s64 	%p1086, %rd550, 0;
	or.pred  	%p1087, %p1086, %p1085;
	setp.eq.s64 	%p1088, %rd550, 9218868437227405312;
	or.pred  	%p1089, %p1087, %p1088;
	setp.gt.s64 	%p1090, %rd550, 9218868437227405312;
	or.pred  	%p1091, %p1089, %p1090;
	or.pred  	%p1092, %p1091, %p1083;
	@%p1092 bra 	$L__BB5_331;
	{
	.reg .b32 %temp; 
	mov.b64 	{%temp, %r1741}, %fd4136;
	}
	{
	.reg .b32 %temp; 
	mov.b64 	{%r1742, %temp}, %fd4136;
	}
	setp.gt.s32 	%p1093, %r1741, 1048575;
	mov.b32 	%r1743, -1023;
	@%p1093 bra 	$L__BB5_313;
	mul.f64 	%fd4136, %fd4136, 0d4350000000000000;
	{
	.reg .b32 %temp; 
	mov.b64 	{%temp, %r1741}, %fd4136;
	}
	{
	.reg .b32 %temp; 
	mov.b64 	{%r1742, %temp}, %fd4136;
	}
	mov.b32 	%r1743, -1077;
$L__BB5_313:
	add.s32 	%r1533, %r1741, -1;
	setp.gt.u32 	%p1094, %r1533, 2146435070;
	@%p1094 bra 	$L__BB5_317;
	shr.u32 	%r1536, %r1741, 20;
	add.s32 	%r1744, %r1743, %r1536;
	and.b32  	%r1537, %r1741, 1048575;
	or.b32  	%r1538, %r1537, 1072693248;
	mov.b64 	%fd4137, {%r1742, %r1538};
	setp.lt.u32 	%p1096, %r1538, 1073127583;
	@%p1096 bra 	$L__BB5_316;
	{
	.reg .b32 %temp; 
	mov.b64 	{%r1539, %temp}, %fd4137;
	}
	{
	.reg .b32 %temp; 
	mov.b64 	{%temp, %r1540}, %fd4137;
	}
	add.s32 	%r1541, %r1540, -1048576;
	mov.b64 	%fd4137, {%r1539, %r1541};
	add.s32 	%r1744, %r1744, 1;
$L__BB5_316:
	add.f64 	%fd3455, %fd4137, 0dBFF0000000000000;
	add.f64 	%fd3456, %fd4137, 0d3FF0000000000000;
	rcp.approx.ftz.f64 	%fd3457, %fd3456;
	neg.f64 	%fd3458, %fd3456;
	fma.rn.f64 	%fd3459, %fd3458, %fd3457, 0d3FF0000000000000;
	fma.rn.f64 	%fd3460, %fd3459, %fd3459, %fd3459;
	fma.rn.f64 	%fd3461, %fd3460, %fd3457, %fd3457;
	mul.f64 	%fd3462, %fd3455, %fd3461;
	fma.rn.f64 	%fd3463, %fd3455, %fd3461, %fd3462;
	mul.f64 	%fd3464, %fd3463, %fd3463;
	fma.rn.f64 	%fd3465, %fd3464, 0d3EB1380B3AE80F1E, 0d3ED0EE258B7A8B04;
	fma.rn.f64 	%fd3466, %fd3465, %fd3464, 0d3EF3B2669F02676F;
	fma.rn.f64 	%fd3467, %fd3466, %fd3464, 0d3F1745CBA9AB0956;
	fma.rn.f64 	%fd3468, %fd3467, %fd3464, 0d3F3C71C72D1B5154;
	fma.rn.f64 	%fd3469, %fd3468, %fd3464, 0d3F624924923BE72D;
	fma.rn.f64 	%fd3470, %fd3469, %fd3464, 0d3F8999999999A3C4;
	fma.rn.f64 	%fd3471, %fd3470, %fd3464, 0d3FB5555555555554;
	sub.f64 	%fd3472, %fd3455, %fd3463;
	add.f64 	%fd3473, %fd3472, %fd3472;
	neg.f64 	%fd3474, %fd3463;
	fma.rn.f64 	%fd3475, %fd3474, %fd3455, %fd3473;
	mul.f64 	%fd3476, %fd3461, %fd3475;
	mul.f64 	%fd3477, %fd3464, %fd3471;
	fma.rn.f64 	%fd3478, %fd3477, %fd3463, %fd3476;
	xor.b32  	%r1542, %r1744, -2147483648;
	mov.b32 	%r1543, 1127219200;
	mov.b64 	%fd3479, {%r1542, %r1543};
	sub.f64 	%fd3480, %fd3479, %fd51;
	fma.rn.f64 	%fd3481, %fd3480, 0d3FE62E42FEFA39EF, %fd3463;
	fma.rn.f64 	%fd3482, %fd3480, 0dBFE62E42FEFA39EF, %fd3481;
	sub.f64 	%fd3483, %fd3482, %fd3463;
	sub.f64 	%fd3484, %fd3478, %fd3483;
	fma.rn.f64 	%fd3485, %fd3480, 0d3C7ABC9E3B39803F, %fd3484;
	add.f64 	%fd4138, %fd3481, %fd3485;
	bra.uni 	$L__BB5_318;
$L__BB5_317:
	fma.rn.f64 	%fd3454, %fd4136, 0d7FF0000000000000, 0d7FF0000000000000;
	{
	.reg .b32 %temp; 
	mov.b64 	{%temp, %r1534}, %fd4136;
	}
	and.b32  	%r1535, %r1534, 2147483647;
	setp.eq.s32 	%p1095, %r1535, 0;
	selp.f64 	%fd4138, 0dFFF0000000000000, %fd3454, %p1095;
$L__BB5_318:
	sub.f64 	%fd3486, %fd4245, %fd169;
	mul.f64 	%fd3487, %fd289, %fd3486;
	setp.leu.f64 	%p1097, %fd3487, %fd290;
	@%p1097 bra 	$L__BB5_320;
	sub.f64 	%fd3526, %fd4245, %fd169;
	mul.f64 	%fd3527, %fd289, %fd3526;
	mul.f64 	%fd3528, %fd3527, 0dBFE0000000000000;
	mul.f64 	%fd4142, %fd3527, %fd3528;
	bra.uni 	$L__BB5_328;
$L__BB5_320:
	sub.f64 	%fd3488, %fd4245, %fd169;
	mul.f64 	%fd3489, %fd289, %fd3488;
	sub.f64 	%fd4139, %fd287, %fd3489;
	{
	.reg .b32 %temp; 
	mov.b64 	{%temp, %r1745}, %fd4139;
	}
	{
	.reg .b32 %temp; 
	mov.b64 	{%r1746, %temp}, %fd4139;
	}
	setp.gt.s32 	%p1098, %r1745, 1048575;
	mov.b32 	%r1747, -1023;
	@%p1098 bra 	$L__BB5_322;
	sub.f64 	%fd3490, %fd4245, %fd169;
	mul.f64 	%fd3491, %fd289, %fd3490;
	sub.f64 	%fd3492, %fd287, %fd3491;
	mul.f64 	%fd4139, %fd3492, 0d4350000000000000;
	{
	.reg .b32 %temp; 
	mov.b64 	{%temp, %r1745}, %fd4139;
	}
	{
	.reg .b32 %temp; 
	mov.b64 	{%r1746, %temp}, %fd4139;
	}
	mov.b32 	%r1747, -1077;
$L__BB5_322:
	add.s32 	%r1546, %r1745, -1;
	setp.gt.u32 	%p1099, %r1546, 2146435070;
	@%p1099 bra 	$L__BB5_326;
	shr.u32 	%r1549, %r1745, 20;
	add.s32 	%r1748, %r1747, %r1549;
	and.b32  	%r1550, %r1745, 1048575;
	or.b32  	%r1551, %r1550, 1072693248;
	mov.b64 	%fd4140, {%r1746, %r1551};
	setp.lt.u32 	%p1101, %r1551, 1073127583;
	@%p1101 bra 	$L__BB5_325;
	{
	.reg .b32 %temp; 
	mov.b64 	{%r1552, %temp}, %fd4140;
	}
	{
	.reg .b32 %temp; 
	mov.b64 	{%temp, %r1553}, %fd4140;
	}
	add.s32 	%r1554, %r1553, -1048576;
	mov.b64 	%fd4140, {%r1552, %r1554};
	add.s32 	%r1748, %r1748, 1;
$L__BB5_325:
	add.f64 	%fd3494, %fd4140, 0dBFF0000000000000;
	add.f64 	%fd3495, %fd4140, 0d3FF0000000000000;
	rcp.approx.ftz.f64 	%fd3496, %fd3495;
	neg.f64 	%fd3497, %fd3495;
	fma.rn.f64 	%fd3498, %fd3497, %fd3496, 0d3FF0000000000000;
	fma.rn.f64 	%fd3499, %fd3498, %fd3498, %fd3498;
	fma.rn.f64 	%fd3500, %fd3499, %fd3496, %fd3496;
	mul.f64 	%fd3501, %fd3494, %fd3500;
	fma.rn.f64 	%fd3502, %fd3494, %fd3500, %fd3501;
	mul.f64 	%fd3503, %fd3502, %fd3502;
	fma.rn.f64 	%fd3504, %fd3503, 0d3EB1380B3AE80F1E, 0d3ED0EE258B7A8B04;
	fma.rn.f64 	%fd3505, %fd3504, %fd3503, 0d3EF3B2669F02676F;
	fma.rn.f64 	%fd3506, %fd3505, %fd3503, 0d3F1745CBA9AB0956;
	fma.rn.f64 	%fd3507, %fd3506, %fd3503, 0d3F3C71C72D1B5154;
	fma.rn.f64 	%fd3508, %fd3507, %fd3503, 0d3F624924923BE72D;
	fma.rn.f64 	%fd3509, %fd3508, %fd3503, 0d3F8999999999A3C4;
	fma.rn.f64 	%fd3510, %fd3509, %fd3503, 0d3FB5555555555554;
	sub.f64 	%fd3511, %fd3494, %fd3502;
	add.f64 	%fd3512, %fd3511, %fd3511;
	neg.f64 	%fd3513, %fd3502;
	fma.rn.f64 	%fd3514, %fd3513, %fd3494, %fd3512;
	mul.f64 	%fd3515, %fd3500, %fd3514;
	mul.f64 	%fd3516, %fd3503, %fd3510;
	fma.rn.f64 	%fd3517, %fd3516, %fd3502, %fd3515;
	xor.b32  	%r1555, %r1748, -2147483648;
	mov.b32 	%r1556, 1127219200;
	mov.b64 	%fd3518, {%r1555, %r1556};
	sub.f64 	%fd3519, %fd3518, %fd51;
	fma.rn.f64 	%fd3520, %fd3519, 0d3FE62E42FEFA39EF, %fd3502;
	fma.rn.f64 	%fd3521, %fd3519, 0dBFE62E42FEFA39EF, %fd3520;
	sub.f64 	%fd3522, %fd3521, %fd3502;
	sub.f64 	%fd3523, %fd3517, %fd3522;
	fma.rn.f64 	%fd3524, %fd3519, 0d3C7ABC9E3B39803F, %fd3523;
	add.f64 	%fd4141, %fd3520, %fd3524;
	bra.uni 	$L__BB5_327;
$L__BB5_326:
	fma.rn.f64 	%fd3493, %fd4139, 0d7FF0000000000000, 0d7FF0000000000000;
	{
	.reg .b32 %temp; 
	mov.b64 	{%temp, %r1547}, %fd4139;
	}
	and.b32  	%r1548, %r1547, 2147483647;
	setp.eq.s32 	%p1100, %r1548, 0;
	selp.f64 	%fd4141, 0dFFF0000000000000, %fd3493, %p1100;
$L__BB5_327:
	mul.f64 	%fd3525, %fd172, %fd4141;
	sub.f64 	%fd4142, %fd328, %fd3525;
$L__BB5_328:
	setp.gt.u32 	%p1102, %r202, 2146435070;
	mov.f64 	%fd4143, %fd322;
	@%p1102 bra 	$L__BB5_330;
	setp.gt.u32 	%p1103, %r204, 1073127582;
	selp.f64 	%fd3529, %fd324, %fd323, %p1103;
	selp.u32 	%r1557, 1, 0, %p1103;
	add.s32 	%r1558, %r203, %r1557;
	add.f64 	%fd3530, %fd3529, 0dBFF0000000000000;
	add.f64 	%fd3531, %fd3529, 0d3FF0000000000000;
	rcp.approx.ftz.f64 	%fd3532, %fd3531;
	neg.f64 	%fd3533, %fd3531;
	fma.rn.f64 	%fd3534, %fd3533, %fd3532, 0d3FF0000000000000;
	fma.rn.f64 	%fd3535, %fd3534, %fd3534, %fd3534;
	fma.rn.f64 	%fd3536, %fd3535, %fd3532, %fd3532;
	mul.f64 	%fd3537, %fd3530, %fd3536;
	fma.rn.f64 	%fd3538, %fd3530, %fd3536, %fd3537;
	mul.f64 	%fd3539, %fd3538, %fd3538;
	fma.rn.f64 	%fd3540, %fd3539, 0d3EB1380B3AE80F1E, 0d3ED0EE258B7A8B04;
	fma.rn.f64 	%fd3541, %fd3540, %fd3539, 0d3EF3B2669F02676F;
	fma.rn.f64 	%fd3542, %fd3541, %fd3539, 0d3F1745CBA9AB0956;
	fma.rn.f64 	%fd3543, %fd3542, %fd3539, 0d3F3C71C72D1B5154;
	fma.rn.f64 	%fd3544, %fd3543, %fd3539, 0d3F624924923BE72D;
	fma.rn.f64 	%fd3545, %fd3544, %fd3539, 0d3F8999999999A3C4;
	fma.rn.f64 	%fd3546, %fd3545, %fd3539, 0d3FB5555555555554;
	sub.f64 	%fd3547, %fd3530, %fd3538;
	add.f64 	%fd3548, %fd3547, %fd3547;
	neg.f64 	%fd3549, %fd3538;
	fma.rn.f64 	%fd3550, %fd3549, %fd3530, %fd3548;
	mul.f64 	%fd3551, %fd3536, %fd3550;
	mul.f64 	%fd3552, %fd3539, %fd3546;
	fma.rn.f64 	%fd3553, %fd3552, %fd3538, %fd3551;
	xor.b32  	%r1559, %r1558, -2147483648;
	mov.b32 	%r1560, 1127219200;
	mov.b64 	%fd3554, {%r1559, %r1560};
	sub.f64 	%fd3555, %fd3554, %fd51;
	fma.rn.f64 	%fd3556, %fd3555, 0d3FE62E42FEFA39EF, %fd3538;
	fma.rn.f64 	%fd3557, %fd3555, 0dBFE62E42FEFA39EF, %fd3556;
	sub.f64 	%fd3558, %fd3557, %fd3538;
	sub.f64 	%fd3559, %fd3553, %fd3558;
	fma.rn.f64 	%fd3560, %fd3555, 0d3C7ABC9E3B39803F, %fd3559;
	add.f64 	%fd4143, %fd3556, %fd3560;
$L__BB5_330:
	sub.f64 	%fd3561, %fd4142, %fd4143;
	sub.f64 	%fd4144, %fd3561, %fd4138;
$L__BB5_331:
	add.s64 	%rd617, %rd616, -7046029254386353131;
	abs.f64 	%fd3562, %fd4144;
	setp.equ.f64 	%p1104, %fd3562, 0d7FF0000000000000;
	@%p1104 bra 	$L__BB5_340;
	add.s64 	%rd617, %rd616, 4354685564936845354;
	shr.u64 	%rd553, %rd617, 30;
	xor.b64  	%rd554, %rd553, %rd617;
	mul.lo.s64 	%rd555, %rd554, -4658895280553007687;
	shr.u64 	%rd556, %rd555, 27;
	xor.b64  	%rd557, %rd556, %rd555;
	mul.lo.s64 	%rd558, %rd557, -7723592293110705685;
	shr.u64 	%rd559, %rd558, 42;
	shr.u64 	%rd560, %rd558, 11;
	xor.b64  	%rd561, %rd559, %rd560;
	cvt.rn.f64.u64 	%fd3563, %rd561;
	add.f64 	%fd3564, %fd3563, 0d3FE0000000000000;
	mul.f64 	%fd4145, %fd3564, 0d3CA0000000000000;
	{
	.reg .b32 %temp; 
	mov.b64 	{%temp, %r1749}, %fd4145;
	}
	{
	.reg .b32 %temp; 
	mov.b64 	{%r1750, %temp}, %fd4145;
	}
	setp.gt.s32 	%p1105, %r1749, 1048575;
	mov.b32 	%r1751, -1023;
	@%p1105 bra 	$L__BB5_334;
	shr.u64 	%rd562, %rd617, 30;
	xor.b64  	%rd563, %rd562, %rd617;
	mul.lo.s64 	%rd564, %rd563, -4658895280553007687;
	shr.u64 	%rd565, %rd564, 27;
	xor.b64  	%rd566, %rd565, %rd564;
	mul.lo.s64 	%rd567, %rd566, -7723592293110705685;
	shr.u64 	%rd568, %rd567, 42;
	shr.u64 	%rd569, %rd567, 11;
	xor.b64  	%rd570, %rd568, %rd569;
	cvt.rn.f64.u64 	%fd3565, %rd570;
	add.f64 	%fd3566, %fd3565, 0d3FE0000000000000;
	mul.f64 	%fd3567, %fd3566, 0d3CA0000000000000;
	mul.f64 	%fd4145, %fd3567, 0d4350000000000000;
	{
	.reg .b32 %temp; 
	mov.b64 	{%temp, %r1749}, %fd4145;
	}
	{
	.reg .b32 %temp; 
	mov.b64 	{%r1750, %temp}, %fd4145;
	}
	mov.b32 	%r1751, -1077;
$L__BB5_334:
	add.s32 	%r1563, %r1749, -1;
	setp.gt.u32 	%p1106, %r1563, 2146435070;
	@%p1106 bra 	$L__BB5_338;
	shr.u32 	%r1566, %r1749, 20;
	add.s32 	%r1752, %r1751, %r1566;
	and.b32  	%r1567, %r1749, 1048575;
	or.b32  	%r1568, %r1567, 1072693248;
	mov.b64 	%fd4146, {%r1750, %r1568};
	setp.lt.u32 	%p1108, %r1568, 1073127583;
	@%p1108 bra 	$L__BB5_337;
	{
	.reg .b32 %temp; 
	mov.b64 	{%r1569, %temp}, %fd4146;
	}
	{
	.reg .b32 %temp; 
	mov.b64 	{%temp, %r1570}, %fd4146;
	}
	add.s32 	%r1571, %r1570, -1048576;
	mov.b64 	%fd4146, {%r1569, %r1571};
	add.s32 	%r1752, %r1752, 1;
$L__BB5_337:
	add.f64 	%fd3569, %fd4146, 0dBFF0000000000000;
	add.f64 	%fd3570, %fd4146, 0d3FF0000000000000;
	rcp.approx.ftz.f64 	%fd3571, %fd3570;
	neg.f64 	%fd3572, %fd3570;
	fma.rn.f64 	%fd3573, %fd3572, %fd3571, 0d3FF0000000000000;
	fma.rn.f64 	%fd3574, %fd3573, %fd3573, %fd3573;
	fma.rn.f64 	%fd3575, %fd3574, %fd3571, %fd3571;
	mul.f64 	%fd3576, %fd3569, %fd3575;
	fma.rn.f64 	%fd3577, %fd3569, %fd3575, %fd3576;
	mul.f64 	%fd3578, %fd3577, %fd3577;
	fma.rn.f64 	%fd3579, %fd3578, 0d3EB1380B3AE80F1E, 0d3ED0EE258B7A8B04;
	fma.rn.f64 	%fd3580, %fd3579, %fd3578, 0d3EF3B2669F02676F;
	fma.rn.f64 	%fd3581, %fd3580, %fd3578, 0d3F1745CBA9AB0956;
	fma.rn.f64 	%fd3582, %fd3581, %fd3578, 0d3F3C71C72D1B5154;
	fma.rn.f64 	%fd3583, %fd3582, %fd3578, 0d3F624924923BE72D;
	fma.rn.f64 	%fd3584, %fd3583, %fd3578, 0d3F8999999999A3C4;
	fma.rn.f64 	%fd3585, %fd3584, %fd3578, 0d3FB5555555555554;
	sub.f64 	%fd3586, %fd3569, %fd3577;
	add.f64 	%fd3587, %fd3586, %fd3586;
	neg.f64 	%fd3588, %fd3577;
	fma.rn.f64 	%fd3589, %fd3588, %fd3569, %fd3587;
	mul.f64 	%fd3590, %fd3575, %fd3589;
	mul.f64 	%fd3591, %fd3578, %fd3585;
	fma.rn.f64 	%fd3592, %fd3591, %fd3577, %fd3590;
	xor.b32  	%r1572, %r1752, -2147483648;
	mov.b32 	%r1573, 1127219200;
	mov.b64 	%fd3593, {%r1572, %r1573};
	sub.f64 	%fd3594, %fd3593, %fd51;
	fma.rn.f64 	%fd3595, %fd3594, 0d3FE62E42FEFA39EF, %fd3577;
	fma.rn.f64 	%fd3596, %fd3594, 0dBFE62E42FEFA39EF, %fd3595;
	sub.f64 	%fd3597, %fd3596, %fd3577;
	sub.f64 	%fd3598, %fd3592, %fd3597;
	fma.rn.f64 	%fd3599, %fd3594, 0d3C7ABC9E3B39803F, %fd3598;
	add.f64 	%fd4147, %fd3595, %fd3599;
	bra.uni 	$L__BB5_339;
$L__BB5_338:
	fma.rn.f64 	%fd3568, %fd4145, 0d7FF0000000000000, 0d7FF0000000000000;
	{
	.reg .b32 %temp; 
	mov.b64 	{%temp, %r1564}, %fd4145;
	}
	and.b32  	%r1565, %r1564, 2147483647;
	setp.eq.s32 	%p1107, %r1565, 0;
	selp.f64 	%fd4147, 0dFFF0000000000000, %fd3568, %p1107;
$L__BB5_339:
	sub.f64 	%fd3600, %fd4144, %fd4127;
	setp.le.f64 	%p1109, %fd4147, %fd3600;
	@%p1109 bra 	$L__BB5_551;
$L__BB5_340:
	add.f64 	%fd3601, %fd1, %fd2;
	mul.f64 	%fd4245, %fd3601, 0d3FE0000000000000;
	add.s32 	%r1740, %r1740, 1;
	setp.eq.s32 	%p1110, %r1740, 1024;
	mov.u64 	%rd616, %rd617;
	@%p1110 bra 	$L__BB5_551;
	bra.uni 	$L__BB5_286;
$L__BB5_341:
	ld.param.u32 	%r1685, [unbinned_toy_sample_obs_1d_param_9];
	setp.ne.s32 	%p365, %r77, 6;
	add.s32 	%r243, %r76, 5;
	setp.ge.u32 	%p366, %r243, %r1685;
	or.pred  	%p367, %p365, %p366;
	mov.f64 	%fd4182, 0dFFF0000000000000;
	mov.f64 	%fd4245, %fd99;
	@%p367 bra 	$L__BB5_551;
	mul.wide.u32 	%rd383, %r76, 4;
	add.s64 	%rd384, %rd10, %rd383;
	ld.global.nc.u32 	%r714, [%rd384];
	add.s32 	%r715, %r76, 1;
	mul.wide.u32 	%rd385, %r715, 4;
	add.s64 	%rd386, %rd10, %rd385;
	ld.global.nc.u32 	%r716, [%rd386];
	add.s32 	%r717, %r76, 2;
	mul.wide.u32 	%rd387, %r717, 4;
	add.s64 	%rd388, %rd10, %rd387;
	ld.global.nc.u32 	%r718, [%rd388];
	add.s32 	%r719, %r76, 3;
	mul.wide.u32 	%rd389, %r719, 4;
	add.s64 	%rd390, %rd10, %rd389;
	ld.global.nc.u32 	%r720, [%rd390];
	add.s32 	%r721, %r76, 4;
	mul.wide.u32 	%rd391, %r721, 4;
	add.s64 	%rd392, %rd10, %rd391;
	ld.global.nc.u32 	%r722, [%rd392];
	mul.wide.u32 	%rd393, %r243, 4;
	add.s64 	%rd394, %rd10, %rd393;
	ld.global.nc.u32 	%r723, [%rd394];
	mul.wide.u32 	%rd395, %r714, 8;
	add.s64 	%rd396, %rd4, %rd395;
	ld.global.nc.f64 	%fd387, [%rd396];
	mul.wide.u32 	%rd397, %r716, 8;
	add.s64 	%rd398, %rd4, %rd397;
	ld.global.nc.f64 	%fd1320, [%rd398];
	mul.wide.u32 	%rd399, %r718, 8;
	add.s64 	%rd400, %rd4, %rd399;
	ld.global.nc.f64 	%fd389, [%rd400];
	mul.wide.u32 	%rd401, %r720, 8;
	add.s64 	%rd402, %rd4, %rd401;
	ld.global.nc.f64 	%fd390, [%rd402];
	mul.wide.u32 	%rd403, %r722, 8;
	add.s64 	%rd404, %rd4, %rd403;
	ld.global.nc.f64 	%fd391, [%rd404];
	mul.wide.u32 	%rd405, %r723, 8;
	add.s64 	%rd406, %rd4, %rd405;
	ld.global.nc.f64 	%fd392, [%rd406];
	abs.f64 	%fd1321, %fd387;
	setp.equ.f64 	%p368, %fd1321, 0d7FF0000000000000;
	abs.f64 	%fd1322, %fd1320;
	setp.equ.f64 	%p369, %fd1322, 0d7FF0000000000000;
	or.pred  	%p370, %p368, %p369;
	setp.le.f64 	%p371, %fd1320, 0d0000000000000000;
	or.pred  	%p19, %p370, %p371;
	@%p19 bra 	$L__BB5_455;
	mov.b64 	%rd407, %fd389;
	setp.lt.s64 	%p372, %rd407, 0;
	and.b64  	%rd408, %rd407, 9223372036854775807;
	add.s64 	%rd409, %rd408, -4503599627370496;
	setp.lt.u64 	%p373, %rd409, 9214364837600034816;
	and.pred  	%p374, %p373, %p372;
	add.s64 	%rd410, %rd408, -1;
	setp.lt.u64 	%p375, %rd410, 4503599627370495;
	and.pred  	%p376, %p375, %p372;
	setp.eq.s64 	%p377, %rd408, 0;
	or.pred  	%p378, %p377, %p376;
	setp.eq.s64 	%p379, %rd408, 9218868437227405312;
	or.pred  	%p380, %p378, %p379;
	setp.gt.s64 	%p381, %rd408, 9218868437227405312;
	or.pred  	%p382, %p380, %p381;
	or.pred  	%p383, %p382, %p374;
	abs.f64 	%fd1325, %fd390;
	setp.equ.f64 	%p384, %fd1325, 0d7FF0000000000000;
	or.pred  	%p385, %p383, %p384;
	setp.leu.f64 	%p386, %fd390, 0d3FF0000000000000;
	or.pred  	%p387, %p385, %p386;
	@%p387 bra 	$L__BB5_455;
	div.rn.f64 	%fd393, %fd390, %fd389;
	{
	.reg .b32 %temp; 
	mov.b64 	{%temp, %r1753}, %fd393;
	}
	{
	.reg .b32 %temp; 
	mov.b64 	{%r1754, %temp}, %fd393;
	}
	setp.gt.s32 	%p388, %r1753, 1048575;
	mov.b32 	%r1755, -1023;
	mov.f64 	%fd4148, %fd393;
	@%p388 bra 	$L__BB5_346;
	mul.f64 	%fd4148, %fd393, 0d4350000000000000;
	{
	.reg .b32 %temp; 
	mov.b64 	{%temp, %r1753}, %fd4148;
	}
	{
	.reg .b32 %temp; 
	mov.b64 	{%r1754, %temp}, %fd4148;
	}
	mov.b32 	%r1755, -1077;
$L__BB5_346:
	add.s32 	%r726, %r1753, -1;
	setp.gt.u32 	%p389, %r726, 2146435070;
	@%p389 bra 	$L__BB5_350;
	shr.u32 	%r729, %r1753, 20;
	add.s32 	%r1756, %r1755, %r729;
	and.b32  	%r730, %r1753, 1048575;
	or.b32  	%r731, %r730, 1072693248;
	mov.b64 	%fd4149, {%r1754, %r731};
	setp.lt.u32 	%p391, %r731, 1073127583;
	@%p391 bra 	$L__BB5_349;
	{
	.reg .b32 %temp; 
	mov.b64 	{%r732, %temp}, %fd4149;
	}
	{
	.reg .b32 %temp; 
	mov.b64 	{%temp, %r733}, %fd4149;
	}
	add.s32 	%r734, %r733, -1048576;
	mov.b64 	%fd4149, {%r732, %r734};
	add.s32 	%r1756, %r1756, 1;
$L__BB5_349:
	add.f64 	%fd1328, %fd4149, 0dBFF0000000000000;
	add.f64 	%fd1329, %fd4149, 0d3FF0000000000000;
	rcp.approx.ftz.f64 	%fd1330, %fd1329;
	neg.f64 	%fd1331, %fd1329;
	fma.rn.f64 	%fd1332, %fd1331, %fd1330, 0d3FF0000000000000;
	fma.rn.f64 	%fd1333, %fd1332, %fd1332, %fd1332;
	fma.rn.f64 	%fd1334, %fd1333, %fd1330, %fd1330;
	mul.f64 	%fd1335, %fd1328, %fd1334;
	fma.rn.f64 	%fd1336, %fd1328, %fd1334, %fd1335;
	mul.f64 	%fd1337, %fd1336, %fd1336;
	fma.rn.f64 	%fd1338, %fd1337, 0d3EB1380B3AE80F1E, 0d3ED0EE258B7A8B04;
	fma.rn.f64 	%fd1339, %fd1338, %fd1337, 0d3EF3B2669F02676F;
	fma.rn.f64 	%fd1340, %fd1339, %fd1337, 0d3F1745CBA9AB0956;
	fma.rn.f64 	%fd1341, %fd1340, %fd1337, 0d3F3C71C72D1B5154;
	fma.rn.f64 	%fd1342, %fd1341, %fd1337, 0d3F624924923BE72D;
	fma.rn.f64 	%fd1343, %fd1342, %fd1337, 0d3F8999999999A3C4;
	fma.rn.f64 	%fd1344, %fd1343, %fd1337, 0d3FB5555555555554;
	sub.f64 	%fd1345, %fd1328, %fd1336;
	add.f64 	%fd1346, %fd1345, %fd1345;
	neg.f64 	%fd1347, %fd1336;
	fma.rn.f64 	%fd1348, %fd1347, %fd1328, %fd1346;
	mul.f64 	%fd1349, %fd1334, %fd1348;
	mul.f64 	%fd1350, %fd1337, %fd1344;
	fma.rn.f64 	%fd1351, %fd1350, %fd1336, %fd1349;
	xor.b32  	%r735, %r1756, -2147483648;
	mov.b32 	%r736, 1127219200;
	mov.b64 	%fd1352, {%r735, %r736};
	sub.f64 	%fd1353, %fd1352, %fd51;
	fma.rn.f64 	%fd1354, %fd1353, 0d3FE62E42FEFA39EF, %fd1336;
	fma.rn.f64 	%fd1355, %fd1353, 0dBFE62E42FEFA39EF, %fd1354;
	sub.f64 	%fd1356, %fd1355, %fd1336;
	sub.f64 	%fd1357, %fd1351, %fd1356;
	fma.rn.f64 	%fd1358, %fd1353, 0d3C7ABC9E3B39803F, %fd1357;
	add.f64 	%fd4150, %fd1354, %fd1358;
	bra.uni 	$L__BB5_351;
$L__BB5_350:
	fma.rn.f64 	%fd1327, %fd4148, 0d7FF0000000000000, 0d7FF0000000000000;
	{
	.reg .b32 %temp; 
	mov.b64 	{%temp, %r727}, %fd4148;
	}
	and.b32  	%r728, %r727, 2147483647;
	setp.eq.s32 	%p390, %r728, 0;
	selp.f64 	%fd4150, 0dFFF0000000000000, %fd1327, %p390;
$L__BB5_351:
	mul.f64 	%fd1360, %fd389, 0dBFE0000000000000;
	mul.f64 	%fd1361, %fd389, %fd1360;
	fma.rn.f64 	%fd402, %fd390, %fd4150, %fd1361;
	sub.f64 	%fd403, %fd393, %fd389;
	abs.f64 	%fd1362, %fd402;
	setp.equ.f64 	%p392, %fd1362, 0d7FF0000000000000;
	abs.f64 	%fd1363, %fd403;
	setp.equ.f64 	%p393, %fd1363, 0d7FF0000000000000;
	or.pred  	%p394, %p392, %p393;
	@%p394 bra 	$L__BB5_455;
	mov.b64 	%rd411, %fd391;
	setp.lt.s64 	%p395, %rd411, 0;
	and.b64  	%rd412, %rd411, 9223372036854775807;
	add.s64 	%rd413, %rd412, -4503599627370496;
	setp.lt.u64 	%p396, %rd413, 9214364837600034816;
	and.pred  	%p397, %p396, %p395;
	add.s64 	%rd414, %rd412, -1;
	setp.lt.u64 	%p398, %rd414, 4503599627370495;
	and.pred  	%p399, %p398, %p395;
	setp.eq.s64 	%p400, %rd412, 0;
	or.pred  	%p401, %p400, %p399;
	setp.eq.s64 	%p402, %rd412, 9218868437227405312;
	or.pred  	%p403, %p401, %p402;
	setp.gt.s64 	%p404, %rd412, 9218868437227405312;
	or.pred  	%p405, %p403, %p404;
	or.pred  	%p406, %p405, %p397;
	abs.f64 	%fd1366, %fd392;
	setp.equ.f64 	%p407, %fd1366, 0d7FF0000000000000;
	or.pred  	%p408, %p406, %p407;
	setp.leu.f64 	%p409, %fd392, 0d3FF0000000000000;
	or.pred  	%p410, %p408, %p409;
	@%p410 bra 	$L__BB5_455;
	div.rn.f64 	%fd404, %fd392, %fd391;
	{
	.reg .b32 %temp; 
	mov.b64 	{%temp, %r1757}, %fd404;
	}
	{
	.reg .b32 %temp; 
	mov.b64 	{%r1758, %temp}, %fd404;
	}
	setp.gt.s32 	%p411, %r1757, 1048575;
	mov.b32 	%r1759, -1023;
	mov.f64 	%fd4151, %fd404;
	@%p411 bra 	$L__BB5_355;
	mul.f64 	%fd4151, %fd404, 0d4350000000000000;
	{
	.reg .b32 %temp; 
	mov.b64 	{%temp, %r1757}, %fd4151;
	}
	{
	.reg .b32 %temp; 
	mov.b64 	{%r1758, %temp}, %fd4151;
	}
	mov.b32 	%r1759, -1077;
$L__BB5_355:
	add.s32 	%r739, %r1757, -1;
	setp.gt.u32 	%p412, %r739, 2146435070;
	@%p412 bra 	$L__BB5_359;
	shr.u32 	%r742, %r1757, 20;
	add.s32 	%r1760, %r1759, %r742;
	and.b32  	%r743, %r1757, 1048575;
	or.b32  	%r744, %r743, 1072693248;
	mov.b64 	%fd4152, {%r1758, %r744};
	setp.lt.u32 	%p414, %r744, 1073127583;
	@%p414 bra 	$L__BB5_358;
	{
	.reg .b32 %temp; 
	mov.b64 	{%r745, %temp}, %fd4152;
	}
	{
	.reg .b32 %temp; 
	mov.b64 	{%temp, %r746}, %fd4152;
	}
	add.s32 	%r747, %r746, -1048576;
	mov.b64 	%fd4152, {%r745, %r747};
	add.s32 	%r1760, %r1760, 1;
$L__BB5_358:
	add.f64 	%fd1369, %fd4152, 0dBFF0000000000000;
	add.f64 	%fd1370, %fd4152, 0d3FF0000000000000;
	rcp.approx.ftz.f64 	%fd1371, %fd1370;
	neg.f64 	%fd1372, %fd1370;
	fma.rn.f64 	%fd1373, %fd1372, %fd1371, 0d3FF0000000000000;
	fma.rn.f64 	%fd1374, %fd1373, %fd1373, %fd1373;
	fma.rn.f64 	%fd1375, %fd1374, %fd1371, %fd1371;
	mul.f64 	%fd1376, %fd1369, %fd1375;
	fma.rn.f64 	%fd1377, %fd1369, %fd1375, %fd1376;
	mul.f64 	%fd1378, %fd1377, %fd1377;
	fma.rn.f64 	%fd1379, %fd1378, 0d3EB1380B3AE80F1E, 0d3ED0EE258B7A8B04;
	fma.rn.f64 	%fd1380, %fd1379, %fd1378, 0d3EF3B2669F02676F;
	fma.rn.f64 	%fd1381, %fd1380, %fd1378, 0d3F1745CBA9AB0956;
	fma.rn.f64 	%fd1382, %fd1381, %fd1378, 0d3F3C71C72D1B5154;
	fma.rn.f64 	%fd1383, %fd1382, %fd1378, 0d3F624924923BE72D;
	fma.rn.f64 	%fd1384, %fd1383, %fd1378, 0d3F8999999999A3C4;
	fma.rn.f64 	%fd1385, %fd1384, %fd1378, 0d3FB5555555555554;
	sub.f64 	%fd1386, %fd1369, %fd1377;
	add.f64 	%fd1387, %fd1386, %fd1386;
	neg.f64 	%fd1388, %fd1377;
	fma.rn.f64 	%fd1389, %fd1388, %fd1369, %fd1387;
	mul.f64 	%fd1390, %fd1375, %fd1389;
	mul.f64 	%fd1391, %fd1378, %fd1385;
	fma.rn.f64 	%fd1392, %fd1391, %fd1377, %fd1390;
	xor.b32  	%r748, %r1760, -2147483648;
	mov.b32 	%r749, 1127219200;
	mov.b64 	%fd1393, {%r748, %r749};
	sub.f64 	%fd1394, %fd1393, %fd51;
	fma.rn.f64 	%fd1395, %fd1394, 0d3FE62E42FEFA39EF, %fd1377;
	fma.rn.f64 	%fd1396, %fd1394, 0dBFE62E42FEFA39EF, %fd1395;
	sub.f64 	%fd1397, %fd1396, %fd1377;
	sub.f64 	%fd1398, %fd1392, %fd1397;
	fma.rn.f64 	%fd1399, %fd1394, 0d3C7ABC9E3B39803F, %fd1398;
	add.f64 	%fd4153, %fd1395, %fd1399;
	bra.uni 	$L__BB5_360;
$L__BB5_359:
	fma.rn.f64 	%fd1368, %fd4151, 0d7FF0000000000000, 0d7FF0000000000000;
	{
	.reg .b32 %temp; 
	mov.b64 	{%temp, %r740}, %fd4151;
	}
	and.b32  	%r741, %r740, 2147483647;
	setp.eq.s32 	%p413, %r741, 0;
	selp.f64 	%fd4153, 0dFFF0000000000000, %fd1368, %p413;
$L__BB5_360:
	mul.f64 	%fd1401, %fd391, 0dBFE0000000000000;
	mul.f64 	%fd1402, %fd391, %fd1401;
	fma.rn.f64 	%fd413, %fd392, %fd4153, %fd1402;
	sub.f64 	%fd414, %fd404, %fd391;
	abs.f64 	%fd1403, %fd413;
	setp.equ.f64 	%p415, %fd1403, 0d7FF0000000000000;
	abs.f64 	%fd1404, %fd414;
	setp.equ.f64 	%p416, %fd1404, 0d7FF0000000000000;
	or.pred  	%p417, %p415, %p416;
	@%p417 bra 	$L__BB5_455;
	setp.lt.f64 	%p418, %fd387, %fd1;
	selp.f64 	%fd1407, %fd1, %fd387, %p418;
	rcp.rn.f64 	%fd1408, %fd1320;
	sub.f64 	%fd1409, %fd1, %fd387;
	mul.f64 	%fd415, %fd1409, %fd1408;
	sub.f64 	%fd1410, %fd2, %fd387;
	mul.f64 	%fd416, %fd1410, %fd1408;
	setp.gt.f64 	%p419, %fd1407, %fd2;
	selp.f64 	%fd1411, %fd2, %fd1407, %p419;
	sub.f64 	%fd1412, %fd1411, %fd387;
	mul.f64 	%fd417, %fd1408, %fd1412;
	neg.f64 	%fd418, %fd389;
	setp.geu.f64 	%p420, %fd415, %fd418;
	mov.f64 	%fd4162, 0d0000000000000000;
	@%p420 bra 	$L__BB5_386;
	add.f64 	%fd419, %fd390, 0dBFF0000000000000;
	fma.rn.f64 	%fd1413, %fd402, 0d3FF71547652B82FE, 0d4338000000000000;
	{
	.reg .b32 %temp; 
	mov.b64 	{%r264, %temp}, %fd1413;
	}
	mov.f64 	%fd1414, 0dC338000000000000;
	add.rn.f64 	%fd1415, %fd1413, %fd1414;
	fma.rn.f64 	%fd1416, %fd1415, 0dBFE62E42FEFA39EF, %fd402;
	fma.rn.f64 	%fd1417, %fd1415, 0dBC7ABC9E3B39803F, %fd1416;
	fma.rn.f64 	%fd1418, %fd1417, 0d3E5ADE1569CE2BDF, 0d3E928AF3FCA213EA;
	fma.rn.f64 	%fd1419, %fd1418, %fd1417, 0d3EC71DEE62401315;
	fma.rn.f64 	%fd1420, %fd1419, %fd1417, 0d3EFA01997C89EB71;
	fma.rn.f64 	%fd1421, %fd1420, %fd1417, 0d3F2A01A014761F65;
	fma.rn.f64 	%fd1422, %fd1421, %fd1417, 0d3F56C16C1852B7AF;
	fma.rn.f64 	%fd1423, %fd1422, %fd1417, 0d3F81111111122322;
	fma.rn.f64 	%fd1424, %fd1423, %fd1417, 0d3FA55555555502A1;
	fma.rn.f64 	%fd1425, %fd1424, %fd1417, 0d3FC5555555555511;
	fma.rn.f64 	%fd1426, %fd1425, %fd1417, 0d3FE000000000000B;
	fma.rn.f64 	%fd1427, %fd1426, %fd1417, 0d3FF0000000000000;
	fma.rn.f64 	%fd1428, %fd1427, %fd1417, 0d3FF0000000000000;
	{
	.reg .b32 %temp; 
	mov.b64 	{%r265, %temp}, %fd1428;
	}
	{
	.reg .b32 %temp; 
	mov.b64 	{%temp, %r266}, %fd1428;
	}
	shl.b32 	%r750, %r264, 20;
	add.s32 	%r751, %r750, %r266;
	mov.b64 	%fd4154, {%r265, %r751};
	{
	.reg .b32 %temp; 
	mov.b64 	{%temp, %r752}, %fd402;
	}
	mov.b32 	%f27, %r752;
	abs.f32 	%f11, %f27;
	setp.lt.f32 	%p421, %f11, 0f4086232B;
	@%p421 bra 	$L__BB5_365;
	setp.lt.f64 	%p422, %fd402, 0d0000000000000000;
	add.f64 	%fd1429, %fd402, 0d7FF0000000000000;
	selp.f64 	%fd4154, 0d0000000000000000, %fd1429, %p422;
	setp.geu.f32 	%p423, %f11, 0f40874800;
	@%p423 bra 	$L__BB5_365;
	shr.u32 	%r753, %r264, 31;
	add.s32 	%r754, %r264, %r753;
	shr.s32 	%r755, %r754, 1;
	shl.b32 	%r756, %r755, 20;
	add.s32 	%r757, %r266, %r756;
	mov.b64 	%fd1430, {%r265, %r757};
	sub.s32 	%r758, %r264, %r755;
	shl.b32 	%r759, %r758, 20;
	add.s32 	%r760, %r759, 1072693248;
	mov.b32 	%r761, 0;
	mov.b64 	%fd1431, {%r761, %r760};
	mul.f64 	%fd4154, %fd1431, %fd1430;
$L__BB5_365:
	setp.lt.f64 	%p424, %fd416, %fd418;
	selp.f64 	%fd1432, %fd416, %fd418, %p424;
	sub.f64 	%fd424, %fd403, %fd1432;
	neg.f64 	%fd425, %fd419;
	{
	.reg .b32 %temp; 
	mov.b64 	{%temp, %r267}, %fd424;
	}
	{
	.reg .b32 %temp; 
	mov.b64 	{%temp, %r268}, %fd425;
	}
	shr.u32 	%r762, %r268, 20;
	and.b32  	%r763, %r762, 2047;
	add.s32 	%r764, %r763, -1012;
	mov.b64 	%rd415, %fd425;
	shl.b64 	%rd18, %rd415, %r764;
	setp.eq.s64 	%p24, %rd18, -9223372036854775808;
	abs.f64 	%fd426, %fd424;
	setp.neu.f64 	%p425, %fd424, 0d0000000000000000;
	@%p425 bra 	$L__BB5_367;
	setp.eq.s64 	%p428, %rd18, -9223372036854775808;
	abs.f64 	%fd1441, %fd419;
	setp.neu.f64 	%p429, %fd1441, 0d3FE0000000000000;
	and.pred  	%p22, %p429, %p428;
	selp.b32 	%r765, %r267, 0, %p22;
	setp.lt.s32 	%p430, %r268, 0;
	or.b32  	%r766, %r765, 2146435072;
	selp.b32 	%r767, %r766, %r765, %p430;
	mov.b32 	%r768, 0;
	mov.b64 	%fd4156, {%r768, %r767};
	bra.uni 	$L__BB5_368;
$L__BB5_367:
	{ // callseq 65, 0
	.param .b64 param0;
	st.param.f64 	[param0], %fd426;
	.param .b64 param1;
	st.param.f64 	[param1], %fd425;
	.param .b64 retval0;
	call.uni (retval0), 
	__internal_accurate_pow, 
	(
	param0, 
	param1
	);
	ld.param.f64 	%fd1433, [retval0];
	} // callseq 65
	setp.lt.s32 	%p426, %r267, 0;
	cvt.rzi.f64.f64 	%fd1435, %fd425;
	setp.neu.f64 	%p427, %fd1435, %fd425;
	neg.f64 	%fd1437, %fd1433;
	selp.f64 	%fd1438, %fd1437, %fd1433, %p24;
	selp.f64 	%fd1439, %fd1438, %fd1433, %p426;
	selp.f64 	%fd1440, 0dFFF8000000000000, %fd1439, %p427;
	selp.f64 	%fd4156, %fd1440, %fd1439, %p426;
	mov.pred 	%p22, %p24;
$L__BB5_368:
	sub.f64 	%fd1442, %fd424, %fd419;
	{
	.reg .b32 %temp; 
	mov.b64 	{%temp, %r769}, %fd1442;
	}
	and.b32  	%r770, %r769, 2146435072;
	setp.ne.s32 	%p431, %r770, 2146435072;
	@%p431 bra 	$L__BB5_375;
	setp.num.f64 	%p432, %fd424, %fd424;
	@%p432 bra 	$L__BB5_371;
	add.rn.f64 	%fd4156, %fd424, %fd425;
	bra.uni 	$L__BB5_375;
$L__BB5_371:
	abs.f64 	%fd1443, %fd419;
	setp.neu.f64 	%p433, %fd1443, 0d7FF0000000000000;
	@%p433 bra 	$L__BB5_373;
	setp.gt.f64 	%p438, %fd426, 0d3FF0000000000000;
	selp.b32 	%r778, 2146435072, 0, %p438;
	setp.lt.s32 	%p439, %r268, 0;
	xor.b32  	%r779, %r778, 2146435072;
	selp.b32 	%r780, %r779, %r778, %p439;
	setp.eq.f64 	%p440, %fd424, 0dBFF0000000000000;
	selp.b32 	%r781, 1072693248, %r780, %p440;
	mov.b32 	%r782, 0;
	mov.b64 	%fd4156, {%r782, %r781};
	bra.uni 	$L__BB5_375;
$L__BB5_373:
	setp.neu.f64 	%p434, %fd426, 0d7FF0000000000000;
	@%p434 bra 	$L__BB5_375;
	setp.lt.s32 	%p435, %r267, 0;
	setp.lt.s32 	%p436, %r268, 0;
	selp.b32 	%r771, 0, 2146435072, %p436;
	and.b32  	%r772, %r268, 2147483647;
	setp.ne.s32 	%p437, %r772, 1071644672;
	or.b32  	%r773, %r771, -2147483648;
	selp.b32 	%r774, %r773, %r771, %p437;
	selp.b32 	%r775, %r774, %r771, %p22;
	selp.b32 	%r776, %r775, %r771, %p435;
	mov.b32 	%r777, 0;
	mov.b64 	%fd4156, {%r777, %r776};
$L__BB5_375:
	sub.f64 	%fd434, %fd403, %fd415;
	{
	.reg .b32 %temp; 
	mov.b64 	{%temp, %r269}, %fd434;
	}
	abs.f64 	%fd435, %fd434;
	setp.neu.f64 	%p441, %fd434, 0d0000000000000000;
	@%p441 bra 	$L__BB5_377;
	setp.eq.s64 	%p445, %rd18, -9223372036854775808;
	abs.f64 	%fd1452, %fd419;
	setp.neu.f64 	%p446, %fd1452, 0d3FE0000000000000;
	and.pred  	%p24, %p446, %p445;
	selp.b32 	%r783, %r269, 0, %p24;
	setp.lt.s32 	%p447, %r268, 0;
	or.b32  	%r784, %r783, 2146435072;
	selp.b32 	%r785, %r784, %r783, %p447;
	mov.b32 	%r786, 0;
	mov.b64 	%fd4158, {%r786, %r785};
	bra.uni 	$L__BB5_378;
$L__BB5_377:
	{ // callseq 66, 0
	.param .b64 param0;
	st.param.f64 	[param0], %fd435;
	.param .b64 param1;
	st.param.f64 	[param1], %fd425;
	.param .b64 retval0;
	call.uni (retval0), 
	__internal_accurate_pow, 
	(
	param0, 
	param1
	);
	ld.param.f64 	%fd1444, [retval0];
	} // callseq 66
	setp.lt.s32 	%p442, %r269, 0;
	cvt.rzi.f64.f64 	%fd1446, %fd425;
	setp.neu.f64 	%p443, %fd1446, %fd425;
	neg.f64 	%fd1448, %fd1444;
	setp.eq.s64 	%p444, %rd18, -9223372036854775808;
	selp.f64 	%fd1449, %fd1448, %fd1444, %p444;
	selp.f64 	%fd1450, %fd1449, %fd1444, %p442;
	selp.f64 	%fd1451, 0dFFF8000000000000, %fd1450, %p443;
	selp.f64 	%fd4158, %fd1451, %fd1450, %p442;
$L__BB5_378:
	sub.f64 	%fd1453, %fd434, %fd419;
	{
	.reg .b32 %temp; 
	mov.b64 	{%temp, %r787}, %fd1453;
	}
	and.b32  	%r788, %r787, 2146435072;
	setp.ne.s32 	%p448, %r788, 2146435072;
	@%p448 bra 	$L__BB5_385;
	setp.num.f64 	%p449, %fd434, %fd434;
	@%p449 bra 	$L__BB5_381;
	add.rn.f64 	%fd4158, %fd434, %fd425;
	bra.uni 	$L__BB5_385;
$L__BB5_381:
	abs.f64 	%fd1454, %fd419;
	setp.neu.f64 	%p450, %fd1454, 0d7FF0000000000000;
	@%p450 bra 	$L__BB5_383;
	setp.gt.f64 	%p455, %fd435, 0d3FF0000000000000;
	selp.b32 	%r796, 2146435072, 0, %p455;
	setp.lt.s32 	%p456, %r268, 0;
	xor.b32  	%r797, %r796, 2146435072;
	selp.b32 	%r798, %r797, %r796, %p456;
	setp.eq.f64 	%p457, %fd434, 0dBFF0000000000000;
	selp.b32 	%r799, 1072693248, %r798, %p457;
	mov.b32 	%r800, 0;
	mov.b64 	%fd4158, {%r800, %r799};
	bra.uni 	$L__BB5_385;
$L__BB5_383:
	setp.neu.f64 	%p451, %fd435, 0d7FF0000000000000;
	@%p451 bra 	$L__BB5_385;
	setp.lt.s32 	%p452, %r269, 0;
	setp.lt.s32 	%p453, %r268, 0;
	selp.b32 	%r789, 0, 2146435072, %p453;
	and.b32  	%r790, %r268, 2147483647;
	setp.ne.s32 	%p454, %r790, 1071644672;
	or.b32  	%r791, %r789, -2147483648;
	selp.b32 	%r792, %r791, %r789, %p454;
	selp.b32 	%r793, %r792, %r789, %p24;
	selp.b32 	%r794, %r793, %r789, %p452;
	mov.b32 	%r795, 0;
	mov.b64 	%fd4158, {%r795, %r794};
$L__BB5_385:
	setp.eq.f64 	%p458, %fd419, 0d0000000000000000;
	setp.eq.f64 	%p459, %fd434, 0d3FF0000000000000;
	selp.f64 	%fd1456, 0d3FF0000000000000, %fd4158, %p458;
	selp.f64 	%fd1457, 0d3FF0000000000000, %fd1456, %p459;
	div.rn.f64 	%fd1458, %fd4154, %fd419;
	setp.eq.f64 	%p460, %fd424, 0d3FF0000000000000;
	selp.f64 	%fd1459, 0d3FF0000000000000, %fd4156, %p458;
	selp.f64 	%fd1460, 0d3FF0000000000000, %fd1459, %p460;
	sub.f64 	%fd1461, %fd1460, %fd1457;
	mul.f64 	%fd4162, %fd1458, %fd1461;
	mov.b64 	%rd416, %fd4162;
	setp.lt.s64 	%p461, %rd416, 0;
	and.b64  	%rd417, %rd416, 9223372036854775807;
	add.s64 	%rd418, %rd417, -4503599627370496;
	setp.lt.u64 	%p462, %rd418, 9214364837600034816;
	and.pred  	%p463, %p462, %p461;
	add.s64 	%rd419, %rd417, -1;
	setp.lt.u64 	%p464, %rd419, 4503599627370495;
	and.pred  	%p465, %p464, %p461;
	setp.eq.s64 	%p466, %rd417, 0;
	or.pred  	%p467, %p466, %p465;
	setp.eq.s64 	%p468, %rd417, 9218868437227405312;
	or.pred  	%p469, %p467, %p468;
	setp.gt.s64 	%p470, %rd417, 9218868437227405312;
	or.pred  	%p471, %p469, %p470;
	or.pred  	%p472, %p471, %p463;
	@%p472 bra 	$L__BB5_455;
$L__BB5_386:
	setp.gt.f64 	%p473, %fd415, %fd418;
	selp.f64 	%fd445, %fd415, %fd418, %p473;
	setp.lt.f64 	%p474, %fd416, %fd391;
	selp.f64 	%fd446, %fd416, %fd391, %p474;
	setp.leu.f64 	%p475, %fd446, %fd445;
	@%p475 bra 	$L__BB5_394;
	mul.f64 	%fd447, %fd446, 0dBFE6A09E667F3BCD;
	{
	.reg .b32 %temp; 
	mov.b64 	{%temp, %r270}, %fd447;
	}
	and.b32  	%r271, %r270, 2147483647;
	{
	.reg .b32 %temp; 
	mov.b64 	{%r272, %temp}, %fd447;
	}
	setp.gt.u32 	%p476, %r271, 2146435071;
	@%p476 bra 	$L__BB5_389;
	mov.b64 	%fd1465, {%r272, %r271};
	add.f64 	%fd1466, %fd1465, 0dC010000000000000;
	add.f64 	%fd1467, %fd1465, 0d4010000000000000;
	rcp.approx.ftz.f64 	%fd1468, %fd1467;
	neg.f64 	%fd1469, %fd1467;
	fma.rn.f64 	%fd1470, %fd1469, %fd1468, 0d3FF0000000000000;
	fma.rn.f64 	%fd1471, %fd1470, %fd1470, %fd1470;
	fma.rn.f64 	%fd1472, %fd1471, %fd1468, %fd1468;
	mul.f64 	%fd1473, %fd1466, %fd1472;
	mov.f64 	%fd1474, 0d3FF0000000000000;
	add.rn.f64 	%fd1475, %fd1473, %fd1474;
	fma.rn.f64 	%fd1476, %fd1475, 0dC010000000000000, %fd1465;
	neg.f64 	%fd1477, %fd1473;
	fma.rn.f64 	%fd1478, %fd1477, %fd1465, %fd1476;
	fma.rn.f64 	%fd1479, %fd1472, %fd1478, %fd1473;
	fma.rn.f64 	%fd1480, %fd1479, 0dBDF8774AD4E0BFD7, 0dBE44E1C6FD03D328;
	fma.rn.f64 	%fd1481, %fd1480, %fd1479, 0dBE4330149F7A56B6;
	fma.rn.f64 	%fd1482, %fd1481, %fd1479, 0d3E7BEDDED8376273;
	fma.rn.f64 	%fd1483, %fd1482, %fd1479, 0d3E6F9254C3ABF22B;
	fma.rn.f64 	%fd1484, %fd1483, %fd1479, 0dBEAB9068C2148CF0;
	fma.rn.f64 	%fd1485, %fd1484, %fd1479, 0d3E94C6454DB34009;
	fma.rn.f64 	%fd1486, %fd1485, %fd1479, 0d3ED7F1C378F2311D;
	fma.rn.f64 	%fd1487, %fd1486, %fd1479, 0dBEE78E051C6D5C58;
	fma.rn.f64 	%fd1488, %fd1487, %fd1479, 0dBEF995B4EAD14A90;
	fma.rn.f64 	%fd1489, %fd1488, %fd1479, 0d3F23BE27CF0A29B2;
	fma.rn.f64 	%fd1490, %fd1489, %fd1479, 0dBF2A1DEF3E81672E;
	fma.rn.f64 	%fd1491, %fd1490, %fd1479, 0dBF48D4ABE68C1713;
	fma.rn.f64 	%fd1492, %fd1491, %fd1479, 0d3F749C67210DD6B4;
	fma.rn.f64 	%fd1493, %fd1492, %fd1479, 0dBF9096238568E357;
	fma.rn.f64 	%fd1494, %fd1493, %fd1479, 0d3FA3079EDF8C2DC9;
	fma.rn.f64 	%fd1495, %fd1494, %fd1479, 0dBFB0FB06DFF601FC;
	fma.rn.f64 	%fd1496, %fd1495, %fd1479, 0d3FB7FEE004DFBCDC;
	fma.rn.f64 	%fd1497, %fd1496, %fd1479, 0dBFB9DDB23C3DB8C6;
	fma.rn.f64 	%fd1498, %fd1497, %fd1479, 0d3FB16ECEFCFA5FDA;
	fma.rn.f64 	%fd1499, %fd1498, %fd1479, 0d3F8F7F5DF66FB6D6;
	fma.rn.f64 	%fd1500, %fd1499, %fd1479, 0dBFC1DF1AD154A29D;
	fma.rn.f64 	%fd1501, %fd1500, %fd1479, 0d3FF3BA5916E9FD7F;
	fma.rn.f64 	%fd1502, %fd1465, 0d4000000000000000, 0d3FF0000000000000;
	rcp.approx.ftz.f64 	%fd1503, %fd1502;
	neg.f64 	%fd1504, %fd1502;
	fma.rn.f64 	%fd1505, %fd1504, %fd1503, 0d3FF0000000000000;
	fma.rn.f64 	%fd1506, %fd1505, %fd1505, %fd1505;
	fma.rn.f64 	%fd1507, %fd1506, %fd1503, %fd1503;
	mul.f64 	%fd1508, %fd1507, %fd1501;
	mul.f64 	%fd1509, %fd1508, 0dC000000000000000;
	fma.rn.f64 	%fd1510, %fd1465, %fd1509, %fd1501;
	neg.f64 	%fd1511, %fd1508;
	add.rn.f64 	%fd1512, %fd1510, %fd1511;
	fma.rn.f64 	%fd1513, %fd1512, %fd1507, %fd1508;
	neg.f64 	%fd1514, %fd1465;
	mul.f64 	%fd1515, %fd1465, %fd1514;
	fma.rn.f64 	%fd1516, %fd1515, 0d3FF71547652B82FE, 0d4338000000000000;
	{
	.reg .b32 %temp; 
	mov.b64 	{%r801, %temp}, %fd1516;
	}
	mov.f64 	%fd1517, 0dC338000000000000;
	add.rn.f64 	%fd1518, %fd1516, %fd1517;
	fma.rn.f64 	%fd1519, %fd1518, 0dBFE62E42FEFA39EF, %fd1515;
	fma.rn.f64 	%fd1520, %fd1518, 0dBC7ABC9E3B39803F, %fd1519;
	fma.rn.f64 	%fd1521, %fd1520, 0d3E5ADE1569CE2BDF, 0d3E928AF3FCA213EA;
	fma.rn.f64 	%fd1522, %fd1521, %fd1520, 0d3EC71DEE62401315;
	fma.rn.f64 	%fd1523, %fd1522, %fd1520, 0d3EFA01997C89EB71;
	fma.rn.f64 	%fd1524, %fd1523, %fd1520, 0d3F2A01A014761F65;
	fma.rn.f64 	%fd1525, %fd1524, %fd1520, 0d3F56C16C1852B7AF;
	fma.rn.f64 	%fd1526, %fd1525, %fd1520, 0d3F81111111122322;
	fma.rn.f64 	%fd1527, %fd1526, %fd1520, 0d3FA55555555502A1;
	fma.rn.f64 	%fd1528, %fd1527, %fd1520, 0d3FC5555555555511;
	fma.rn.f64 	%fd1529, %fd1528, %fd1520, 0d3FE000000000000B;
	fma.rn.f64 	%fd1530, %fd1529, %fd1520, 0d3FF0000000000000;
	fma.rn.f64 	%fd1531, %fd1530, %fd1520, 0d3FF0000000000000;
	shr.u32 	%r802, %r801, 31;
	add.s32 	%r803, %r801, %r802;
	shr.s32 	%r804, %r803, 1;
	{
	.reg .b32 %temp; 
	mov.b64 	{%r805, %temp}, %fd1531;
	}
	{
	.reg .b32 %temp; 
	mov.b64 	{%temp, %r806}, %fd1531;
	}
	shl.b32 	%r807, %r804, 20;
	add.s32 	%r808, %r806, %r807;
	mov.b64 	%fd1532, {%r805, %r808};
	sub.s32 	%r809, %r801, %r804;
	shl.b32 	%r810, %r809, 20;
	add.s32 	%r811, %r810, 1072693248;
	mov.b32 	%r812, 0;
	mov.b64 	%fd1533, {%r812, %r811};
	mul.f64 	%fd1534, %fd1533, %fd1532;
	neg.f64 	%fd1535, %fd1515;
	fma.rn.f64 	%fd1536, %fd1514, %fd1465, %fd1535;
	fma.rn.f64 	%fd1537, %fd1534, %fd1536, %fd1534;
	mul.f64 	%fd1538, %fd1537, %fd1513;
	setp.gt.u32 	%p480, %r271, 1077624832;
	selp.f64 	%fd1539, 0d0000000000000000, %fd1538, %p480;
	setp.lt.s32 	%p481, %r270, 0;
	mov.f64 	%fd1540, 0d4000000000000000;
	sub.f64 	%fd1541, %fd1540, %fd1539;
	selp.f64 	%fd4160, %fd1541, %fd1539, %p481;
	bra.uni 	$L__BB5_390;
$L__BB5_389:
	setp.eq.s32 	%p477, %r271, 2146435072;
	setp.eq.s32 	%p478, %r272, 0;
	setp.lt.s32 	%p479, %r270, 0;
	selp.f64 	%fd1462, 0d4000000000000000, 0d0000000000000000, %p479;
	add.f64 	%fd1463, %fd447, %fd447;
	selp.f64 	%fd1464, %fd1462, %fd1463, %p478;
	selp.f64 	%fd4160, %fd1464, %fd1463, %p477;
$L__BB5_390:
	mul.f64 	%fd451, %fd445, 0dBFE6A09E667F3BCD;
	{
	.reg .b32 %temp; 
	mov.b64 	{%temp, %r273}, %fd451;
	}
	and.b32  	%r274, %r273, 2147483647;
	{
	.reg .b32 %temp; 
	mov.b64 	{%r275, %temp}, %fd451;
	}
	setp.gt.u32 	%p482, %r274, 2146435071;
	@%p482 bra 	$L__BB5_392;
	mov.b64 	%fd1545, {%r275, %r274};
	add.f64 	%fd1546, %fd1545, 0dC010000000000000;
	add.f64 	%fd1547, %fd1545, 0d4010000000000000;
	rcp.approx.ftz.f64 	%fd1548, %fd1547;
	neg.f64 	%fd1549, %fd1547;
	fma.rn.f64 	%fd1550, %fd1549, %fd1548, 0d3FF0000000000000;
	fma.rn.f64 	%fd1551, %fd1550, %fd1550, %fd1550;
	fma.rn.f64 	%fd1552, %fd1551, %fd1548, %fd1548;
	mul.f64 	%fd1553, %fd1546, %fd1552;
	mov.f64 	%fd1554, 0d3FF0000000000000;
	add.rn.f64 	%fd1555, %fd1553, %fd1554;
	fma.rn.f64 	%fd1556, %fd1555, 0dC010000000000000, %fd1545;
	neg.f64 	%fd1557, %fd1553;
	fma.rn.f64 	%fd1558, %fd1557, %fd1545, %fd1556;
	fma.rn.f64 	%fd1559, %fd1552, %fd1558, %fd1553;
	fma.rn.f64 	%fd1560, %fd1559, 0dBDF8774AD4E0BFD7, 0dBE44E1C6FD03D328;
	fma.rn.f64 	%fd1561, %fd1560, %fd1559, 0dBE4330149F7A56B6;
	fma.rn.f64 	%fd1562, %fd1561, %fd1559, 0d3E7BEDDED8376273;
	fma.rn.f64 	%fd1563, %fd1562, %fd1559, 0d3E6F9254C3ABF22B;
	fma.rn.f64 	%fd1564, %fd1563, %fd1559, 0dBEAB9068C2148CF0;
	fma.rn.f64 	%fd1565, %fd1564, %fd1559, 0d3E94C6454DB34009;
	fma.rn.f64 	%fd1566, %fd1565, %fd1559, 0d3ED7F1C378F2311D;
	fma.rn.f64 	%fd1567, %fd1566, %fd1559, 0dBEE78E051C6D5C58;
	fma.rn.f64 	%fd1568, %fd1567, %fd1559, 0dBEF995B4EAD14A90;
	fma.rn.f64 	%fd1569, %fd1568, %fd1559, 0d3F23BE27CF0A29B2;
	fma.rn.f64 	%fd1570, %fd1569, %fd1559, 0dBF2A1DEF3E81672E;
	fma.rn.f64 	%fd1571, %fd1570, %fd1559, 0dBF48D4ABE68C1713;
	fma.rn.f64 	%fd1572, %fd1571, %fd1559, 0d3F749C67210DD6B4;
	fma.rn.f64 	%fd1573, %fd1572, %fd1559, 0dBF9096238568E357;
	fma.rn.f64 	%fd1574, %fd1573, %fd1559, 0d3FA3079EDF8C2DC9;
	fma.rn.f64 	%fd1575, %fd1574, %fd1559, 0dBFB0FB06DFF601FC;
	fma.rn.f64 	%fd1576, %fd1575, %fd1559, 0d3FB7FEE004DFBCDC;
	fma.rn.f64 	%fd1577, %fd1576, %fd1559, 0dBFB9DDB23C3DB8C6;
	fma.rn.f64 	%fd1578, %fd1577, %fd1559, 0d3FB16ECEFCFA5FDA;
	fma.rn.f64 	%fd1579, %fd1578, %fd1559, 0d3F8F7F5DF66FB6D6;
	fma.rn.f64 	%fd1580, %fd1579, %fd1559, 0dBFC1DF1AD154A29D;
	fma.rn.f64 	%fd1581, %fd1580, %fd1559, 0d3FF3BA5916E9FD7F;
	fma.rn.f64 	%fd1582, %fd1545, 0d4000000000000000, 0d3FF0000000000000;
	rcp.approx.ftz.f64 	%fd1583, %fd1582;
	neg.f64 	%fd1584, %fd1582;
	fma.rn.f64 	%fd1585, %fd1584, %fd1583, 0d3FF0000000000000;
	fma.rn.f64 	%fd1586, %fd1585, %fd1585, %fd1585;
	fma.rn.f64 	%fd1587, %fd1586, %fd1583, %fd1583;
	mul.f64 	%fd1588, %fd1587, %fd1581;
	mul.f64 	%fd1589, %fd1588, 0dC000000000000000;
	fma.rn.f64 	%fd1590, %fd1545, %fd1589, %fd1581;
	neg.f64 	%fd1591, %fd1588;
	add.rn.f64 	%fd1592, %fd1590, %fd1591;
	fma.rn.f64 	%fd1593, %fd1592, %fd1587, %fd1588;
	neg.f64 	%fd1594, %fd1545;
	mul.f64 	%fd1595, %fd1545, %fd1594;
	fma.rn.f64 	%fd1596, %fd1595, 0d3FF71547652B82FE, 0d4338000000000000;
	{
	.reg .b32 %temp; 
	mov.b64 	{%r813, %temp}, %fd1596;
	}
	mov.f64 	%fd1597, 0dC338000000000000;
	add.rn.f64 	%fd1598, %fd1596, %fd1597;
	fma.rn.f64 	%fd1599, %fd1598, 0dBFE62E42FEFA39EF, %fd1595;
	fma.rn.f64 	%fd1600, %fd1598, 0dBC7ABC9E3B39803F, %fd1599;
	fma.rn.f64 	%fd1601, %fd1600, 0d3E5ADE1569CE2BDF, 0d3E928AF3FCA213EA;
	fma.rn.f64 	%fd1602, %fd1601, %fd1600, 0d3EC71DEE62401315;
	fma.rn.f64 	%fd1603, %fd1602, %fd1600, 0d3EFA01997C89EB71;
	fma.rn.f64 	%fd1604, %fd1603, %fd1600, 0d3F2A01A014761F65;
	fma.rn.f64 	%fd1605, %fd1604, %fd1600, 0d3F56C16C1852B7AF;
	fma.rn.f64 	%fd1606, %fd1605, %fd1600, 0d3F81111111122322;
	fma.rn.f64 	%fd1607, %fd1606, %fd1600, 0d3FA55555555502A1;
	fma.rn.f64 	%fd1608, %fd1607, %fd1600, 0d3FC5555555555511;
	fma.rn.f64 	%fd1609, %fd1608, %fd1600, 0d3FE000000000000B;
	fma.rn.f64 	%fd1610, %fd1609, %fd1600, 0d3FF0000000000000;
	fma.rn.f64 	%fd1611, %fd1610, %fd1600, 0d3FF0000000000000;
	shr.u32 	%r814, %r813, 31;
	add.s32 	%r815, %r813, %r814;
	shr.s32 	%r816, %r815, 1;
	{
	.reg .b32 %temp; 
	mov.b64 	{%r817, %temp}, %fd1611;
	}
	{
	.reg .b32 %temp; 
	mov.b64 	{%temp, %r818}, %fd1611;
	}
	shl.b32 	%r819, %r816, 20;
	add.s32 	%r820, %r818, %r819;
	mov.b64 	%fd1612, {%r817, %r820};
	sub.s32 	%r821, %r813, %r816;
	shl.b32 	%r822, %r821, 20;
	add.s32 	%r823, %r822, 1072693248;
	mov.b32 	%r824, 0;
	mov.b64 	%fd1613, {%r824, %r823};
	mul.f64 	%fd1614, %fd1613, %fd1612;
	neg.f64 	%fd1615, %fd1595;
	fma.rn.f64 	%fd1616, %fd1594, %fd1545, %fd1615;
	fma.rn.f64 	%fd1617, %fd1614, %fd1616, %fd1614;
	mul.f64 	%fd1618, %fd1617, %fd1593;
	setp.gt.u32 	%p486, %r274, 1077624832;
	selp.f64 	%fd1619, 0d0000000000000000, %fd1618, %p486;
	setp.lt.s32 	%p487, %r273, 0;
	mov.f64 	%fd1620, 0d4000000000000000;
	sub.f64 	%fd1621, %fd1620, %fd1619;
	selp.f64 	%fd4161, %fd1621, %fd1619, %p487;
	bra.uni 	$L__BB5_393;
$L__BB5_392:
	setp.eq.s32 	%p483, %r274, 2146435072;
	setp.eq.s32 	%p484, %r275, 0;
	setp.lt.s32 	%p485, %r273, 0;
	selp.f64 	%fd1542, 0d4000000000000000, 0d0000000000000000, %p485;
	add.f64 	%fd1543, %fd451, %fd451;
	selp.f64 	%fd1544, %fd1542, %fd1543, %p484;
	selp.f64 	%fd4161, %fd1544, %fd1543, %p483;
$L__BB5_393:
	mul.f64 	%fd1622, %fd4161, 0d3FE0000000000000;
	mul.f64 	%fd1623, %fd4160, 0d3FE0000000000000;
	sub.f64 	%fd1624, %fd1623, %fd1622;
	fma.rn.f64 	%fd4162, %fd1624, 0d40040D931FF62706, %fd4162;
$L__BB5_394:
	setp.leu.f64 	%p488, %fd416, %fd391;
	@%p488 bra 	$L__BB5_420;
	add.f64 	%fd457, %fd392, 0dBFF0000000000000;
	fma.rn.f64 	%fd1625, %fd413, 0d3FF71547652B82FE, 0d4338000000000000;
	{
	.reg .b32 %temp; 
	mov.b64 	{%r276, %temp}, %fd1625;
	}
	mov.f64 	%fd1626, 0dC338000000000000;
	add.rn.f64 	%fd1627, %fd1625, %fd1626;
	fma.rn.f64 	%fd1628, %fd1627, 0dBFE62E42FEFA39EF, %fd413;
	fma.rn.f64 	%fd1629, %fd1627, 0dBC7ABC9E3B39803F, %fd1628;
	fma.rn.f64 	%fd1630, %fd1629, 0d3E5ADE1569CE2BDF, 0d3E928AF3FCA213EA;
	fma.rn.f64 	%fd1631, %fd1630, %fd1629, 0d3EC71DEE62401315;
	fma.rn.f64 	%fd1632, %fd1631, %fd1629, 0d3EFA01997C89EB71;
	fma.rn.f64 	%fd1633, %fd1632, %fd1629, 0d3F2A01A014761F65;
	fma.rn.f64 	%fd1634, %fd1633, %fd1629, 0d3F56C16C1852B7AF;
	fma.rn.f64 	%fd1635, %fd1634, %fd1629, 0d3F81111111122322;
	fma.rn.f64 	%fd1636, %fd1635, %fd1629, 0d3FA55555555502A1;
	fma.rn.f64 	%fd1637, %fd1636, %fd1629, 0d3FC5555555555511;
	fma.rn.f64 	%fd1638, %fd1637, %fd1629, 0d3FE000000000000B;
	fma.rn.f64 	%fd1639, %fd1638, %fd1629, 0d3FF0000000000000;
	fma.rn.f64 	%fd1640, %fd1639, %fd1629, 0d3FF0000000000000;
	{
	.reg .b32 %temp; 
	mov.b64 	{%r277, %temp}, %fd1640;
	}
	{
	.reg .b32 %temp; 
	mov.b64 	{%temp, %r278}, %fd1640;
	}
	shl.b32 	%r825, %r276, 20;
	add.s32 	%r826, %r825, %r278;
	mov.b64 	%fd4163, {%r277, %r826};
	{
	.reg .b32 %temp; 
	mov.b64 	{%temp, %r827}, %fd413;
	}
	mov.b32 	%f28, %r827;
	abs.f32 	%f12, %f28;
	setp.lt.f32 	%p489, %f12, 0f4086232B;
	@%p489 bra 	$L__BB5_398;
	setp.lt.f64 	%p490, %fd413, 0d0000000000000000;
	add.f64 	%fd1641, %fd413, 0d7FF0000000000000;
	selp.f64 	%fd4163, 0d0000000000000000, %fd1641, %p490;
	setp.geu.f32 	%p491, %f12, 0f40874800;
	@%p491 bra 	$L__BB5_398;
	shr.u32 	%r828, %r276, 31;
	add.s32 	%r829, %r276, %r828;
	shr.s32 	%r830, %r829, 1;
	shl.b32 	%r831, %r830, 20;
	add.s32 	%r832, %r278, %r831;
	mov.b64 	%fd1642, {%r277, %r832};
	sub.s32 	%r833, %r276, %r830;
	shl.b32 	%r834, %r833, 20;
	add.s32 	%r835, %r834, 1072693248;
	mov.b32 	%r836, 0;
	mov.b64 	%fd1643, {%r836, %r835};
	mul.f64 	%fd4163, %fd1643, %fd1642;
$L__BB5_398:
	setp.gt.f64 	%p492, %fd415, %fd391;
	selp.f64 	%fd1644, %fd415, %fd391, %p492;
	add.f64 	%fd462, %fd1644, %fd414;
	neg.f64 	%fd463, %fd457;
	{
	.reg .b32 %temp; 
	mov.b64 	{%temp, %r279}, %fd462;
	}
	{
	.reg .b32 %temp; 
	mov.b64 	{%temp, %r280}, %fd463;
	}
	shr.u32 	%r837, %r280, 20;
	and.b32  	%r838, %r837, 2047;
	add.s32 	%r839, %r838, -1012;
	mov.b64 	%rd420, %fd463;
	shl.b64 	%rd19, %rd420, %r839;
	setp.eq.s64 	%p29, %rd19, -9223372036854775808;
	abs.f64 	%fd464, %fd462;
	setp.neu.f64 	%p493, %fd462, 0d0000000000000000;
	@%p493 bra 	$L__BB5_400;
	setp.eq.s64 	%p496, %rd19, -9223372036854775808;
	abs.f64 	%fd1653, %fd457;
	setp.neu.f64 	%p497, %fd1653, 0d3FE0000000000000;
	and.pred  	%p27, %p497, %p496;
	selp.b32 	%r840, %r279, 0, %p27;
	setp.lt.s32 	%p498, %r280, 0;
	or.b32  	%r841, %r840, 2146435072;
	selp.b32 	%r842, %r841, %r840, %p498;
	mov.b32 	%r843, 0;
	mov.b64 	%fd4165, {%r843, %r842};
	bra.uni 	$L__BB5_401;
$L__BB5_400:
	{ // callseq 67, 0
	.param .b64 param0;
	st.param.f64 	[param0], %fd464;
	.param .b64 param1;
	st.param.f64 	[param1], %fd463;
	.param .b64 retval0;
	call.uni (retval0), 
	__internal_accurate_pow, 
	(
	param0, 
	param1
	);
	ld.param.f64 	%fd1645, [retval0];
	} // callseq 67
	setp.lt.s32 	%p494, %r279, 0;
	cvt.rzi.f64.f64 	%fd1647, %fd463;
	setp.neu.f64 	%p495, %fd1647, %fd463;
	neg.f64 	%fd1649, %fd1645;
	selp.f64 	%fd1650, %fd1649, %fd1645, %p29;
	selp.f64 	%fd1651, %fd1650, %fd1645, %p494;
	selp.f64 	%fd1652, 0dFFF8000000000000, %fd1651, %p495;
	selp.f64 	%fd4165, %fd1652, %fd1651, %p494;
	mov.pred 	%p27, %p29;
$L__BB5_401:
	sub.f64 	%fd1654, %fd462, %fd457;
	{
	.reg .b32 %temp; 
	mov.b64 	{%temp, %r844}, %fd1654;
	}
	and.b32  	%r845, %r844, 2146435072;
	setp.ne.s32 	%p499, %r845, 2146435072;
	@%p499 bra 	$L__BB5_408;
	setp.num.f64 	%p500, %fd462, %fd462;
	@%p500 bra 	$L__BB5_404;
	add.rn.f64 	%fd4165, %fd462, %fd463;
	bra.uni 	$L__BB5_408;
$L__BB5_404:
	abs.f64 	%fd1655, %fd457;
	setp.neu.f64 	%p501, %fd1655, 0d7FF0000000000000;
	@%p501 bra 	$L__BB5_406;
	setp.gt.f64 	%p506, %fd464, 0d3FF0000000000000;
	selp.b32 	%r853, 2146435072, 0, %p506;
	setp.lt.s32 	%p507, %r280, 0;
	xor.b32  	%r854, %r853, 2146435072;
	selp.b32 	%r855, %r854, %r853, %p507;
	setp.eq.f64 	%p508, %fd462, 0dBFF0000000000000;
	selp.b32 	%r856, 1072693248, %r855, %p508;
	mov.b32 	%r857, 0;
	mov.b64 	%fd4165, {%r857, %r856};
	bra.uni 	$L__BB5_408;
$L__BB5_406:
	setp.neu.f64 	%p502, %fd464, 0d7FF0000000000000;
	@%p502 bra 	$L__BB5_408;
	setp.lt.s32 	%p503, %r279, 0;
	setp.lt.s32 	%p504, %r280, 0;
	selp.b32 	%r846, 0, 2146435072, %p504;
	and.b32  	%r847, %r280, 2147483647;
	setp.ne.s32 	%p505, %r847, 1071644672;
	or.b32  	%r848, %r846, -2147483648;
	selp.b32 	%r849, %r848, %r846, %p505;
	selp.b32 	%r850, %r849, %r846, %p27;
	selp.b32 	%r851, %r850, %r846, %p503;
	mov.b32 	%r852, 0;
	mov.b64 	%fd4165, {%r852, %r851};
$L__BB5_408:
	add.f64 	%fd472, %fd416, %fd414;
	{
	.reg .b32 %temp; 
	mov.b64 	{%temp, %r281}, %fd472;
	}
	abs.f64 	%fd473, %fd472;
	setp.neu.f64 	%p509, %fd472, 0d0000000000000000;
	@%p509 bra 	$L__BB5_410;
	setp.eq.s64 	%p513, %rd19, -9223372036854775808;
	abs.f64 	%fd1664, %fd457;
	setp.neu.f64 	%p514, %fd1664, 0d3FE0000000000000;
	and.pred  	%p29, %p514, %p513;
	selp.b32 	%r858, %r281, 0, %p29;
	setp.lt.s32 	%p515, %r280, 0;
	or.b32  	%r859, %r858, 2146435072;
	selp.b32 	%r860, %r859, %r858, %p515;
	mov.b32 	%r861, 0;
	mov.b64 	%fd4167, {%r861, %r860};
	bra.uni 	$L__BB5_411;
$L__BB5_410:
	{ // callseq 68, 0
	.param .b64 param0;
	st.param.f64 	[param0], %fd473;
	.param .b64 param1;
	st.param.f64 	[param1], %fd463;
	.param .b64 retval0;
	call.uni (retval0), 
	__internal_accurate_pow, 
	(
	param0, 
	param1
	);
	ld.param.f64 	%fd1656, [retval0];
	} // callseq 68
	setp.lt.s32 	%p510, %r281, 0;
	cvt.rzi.f64.f64 	%fd1658, %fd463;
	setp.neu.f64 	%p511, %fd1658, %fd463;
	neg.f64 	%fd1660, %fd1656;
	setp.eq.s64 	%p512, %rd19, -9223372036854775808;
	selp.f64 	%fd1661, %fd1660, %fd1656, %p512;
	selp.f64 	%fd1662, %fd1661, %fd1656, %p510;
	selp.f64 	%fd1663, 0dFFF8000000000000, %fd1662, %p511;
	selp.f64 	%fd4167, %fd1663, %fd1662, %p510;
$L__BB5_411:
	sub.f64 	%fd1665, %fd472, %fd457;
	{
	.reg .b32 %temp; 
	mov.b64 	{%temp, %r862}, %fd1665;
	}
	and.b32  	%r863, %r862, 2146435072;
	setp.ne.s32 	%p516, %r863, 2146435072;
	@%p516 bra 	$L__BB5_418;
	setp.num.f64 	%p517, %fd472, %fd472;
	@%p517 bra 	$L__BB5_414;
	add.rn.f64 	%fd4167, %fd472, %fd463;
	bra.uni 	$L__BB5_418;
$L__BB5_414:
	abs.f64 	%fd1666, %fd457;
	setp.neu.f64 	%p518, %fd1666, 0d7FF0000000000000;
	@%p518 bra 	$L__BB5_416;
	setp.gt.f64 	%p523, %fd473, 0d3FF0000000000000;
	selp.b32 	%r871, 2146435072, 0, %p523;
	setp.lt.s32 	%p524, %r280, 0;
	xor.b32  	%r872, %r871, 2146435072;
	selp.b32 	%r873, %r872, %r871, %p524;
	setp.eq.f64 	%p525, %fd472, 0dBFF0000000000000;
	selp.b32 	%r874, 1072693248, %r873, %p525;
	mov.b32 	%r875, 0;
	mov.b64 	%fd4167, {%r875, %r874};
	bra.uni 	$L__BB5_418;
$L__BB5_416:
	setp.neu.f64 	%p519, %fd473, 0d7FF0000000000000;
	@%p519 bra 	$L__BB5_418;
	setp.lt.s32 	%p520, %r281, 0;
	setp.lt.s32 	%p521, %r280, 0;
	selp.b32 	%r864, 0, 2146435072, %p521;
	and.b32  	%r865, %r280, 2147483647;
	setp.ne.s32 	%p522, %r865, 1071644672;
	or.b32  	%r866, %r864, -2147483648;
	selp.b32 	%r867, %r866, %r864, %p522;
	selp.b32 	%r868, %r867, %r864, %p29;
	selp.b32 	%r869, %r868, %r864, %p520;
	mov.b32 	%r870, 0;
	mov.b64 	%fd4167, {%r870, %r869};
$L__BB5_418:
	setp.eq.f64 	%p526, %fd457, 0d0000000000000000;
	setp.eq.f64 	%p527, %fd472, 0d3FF0000000000000;
	selp.f64 	%fd1668, 0d3FF0000000000000, %fd4167, %p526;
	selp.f64 	%fd1669, 0d3FF0000000000000, %fd1668, %p527;
	div.rn.f64 	%fd1670, %fd4163, %fd457;
	setp.eq.f64 	%p528, %fd462, 0d3FF0000000000000;
	selp.f64 	%fd1671, 0d3FF0000000000000, %fd4165, %p526;
	selp.f64 	%fd1672, 0d3FF0000000000000, %fd1671, %p528;
	sub.f64 	%fd1673, %fd1672, %fd1669;
	mul.f64 	%fd481, %fd1670, %fd1673;
	mov.b64 	%rd421, %fd481;
	setp.lt.s64 	%p529, %rd421, 0;
	and.b64  	%rd422, %rd421, 9223372036854775807;
	add.s64 	%rd423, %rd422, -4503599627370496;
	setp.lt.u64 	%p530, %rd423, 9214364837600034816;
	and.pred  	%p531, %p530, %p529;
	add.s64 	%rd424, %rd422, -1;
	setp.lt.u64 	%p532, %rd424, 4503599627370495;
	and.pred  	%p533, %p532, %p529;
	setp.eq.s64 	%p534, %rd422, 0;
	or.pred  	%p535, %p534, %p533;
	setp.eq.s64 	%p536, %rd422, 9218868437227405312;
	or.pred  	%p537, %p535, %p536;
	setp.gt.s64 	%p538, %rd422, 9218868437227405312;
	or.pred  	%p539, %p537, %p538;
	or.pred  	%p540, %p539, %p531;
	@%p540 bra 	$L__BB5_455;
	add.f64 	%fd4162, %fd4162, %fd481;
$L__BB5_420:
	mov.b64 	%rd425, %fd4162;
	setp.lt.s64 	%p541, %rd425, 0;
	and.b64  	%rd426, %rd425, 9223372036854775807;
	add.s64 	%rd427, %rd426, -4503599627370496;
	setp.lt.u64 	%p542, %rd427, 9214364837600034816;
	and.pred  	%p543, %p542, %p541;
	add.s64 	%rd428, %rd426, -1;
	setp.lt.u64 	%p544, %rd428, 4503599627370495;
	and.pred  	%p545, %p544, %p541;
	setp.eq.s64 	%p546, %rd426, 0;
	or.pred  	%p547, %p546, %p545;
	setp.eq.s64 	%p548, %rd426, 9218868437227405312;
	or.pred  	%p549, %p547, %p548;
	setp.gt.s64 	%p550, %rd426, 9218868437227405312;
	or.pred  	%p551, %p549, %p550;
	or.pred  	%p552, %p551, %p543;
	@%p552 bra 	$L__BB5_455;
	{
	.reg .b32 %temp; 
	mov.b64 	{%temp, %r1761}, %fd4162;
	}
	{
	.reg .b32 %temp; 
	mov.b64 	{%r1762, %temp}, %fd4162;
	}
	setp.gt.s32 	%p553, %r1761, 1048575;
	mov.b32 	%r1763, -1023;
	@%p553 bra 	$L__BB5_423;
	mul.f64 	%fd4162, %fd4162, 0d4350000000000000;
	{
	.reg .b32 %temp; 
	mov.b64 	{%temp, %r1761}, %fd4162;
	}
	{
	.reg .b32 %temp; 
	mov.b64 	{%r1762, %temp}, %fd4162;
	}
	mov.b32 	%r1763, -1077;
$L__BB5_423:
	add.s32 	%r878, %r1761, -1;
	setp.gt.u32 	%p554, %r878, 2146435070;
	@%p554 bra 	$L__BB5_427;
	shr.u32 	%r881, %r1761, 20;
	add.s32 	%r1764, %r1763, %r881;
	and.b32  	%r882, %r1761, 1048575;
	or.b32  	%r883, %r882, 1072693248;
	mov.b64 	%fd4170, {%r1762, %r883};
	setp.lt.u32 	%p556, %r883, 1073127583;
	@%p556 bra 	$L__BB5_426;
	{
	.reg .b32 %temp; 
	mov.b64 	{%r884, %temp}, %fd4170;
	}
	{
	.reg .b32 %temp; 
	mov.b64 	{%temp, %r885}, %fd4170;
	}
	add.s32 	%r886, %r885, -1048576;
	mov.b64 	%fd4170, {%r884, %r886};
	add.s32 	%r1764, %r1764, 1;
$L__BB5_426:
	add.f64 	%fd1676, %fd4170, 0dBFF0000000000000;
	add.f64 	%fd1677, %fd4170, 0d3FF0000000000000;
	rcp.approx.ftz.f64 	%fd1678, %fd1677;
	neg.f64 	%fd1679, %fd1677;
	fma.rn.f64 	%fd1680, %fd1679, %fd1678, 0d3FF0000000000000;
	fma.rn.f64 	%fd1681, %fd1680, %fd1680, %fd1680;
	fma.rn.f64 	%fd1682, %fd1681, %fd1678, %fd1678;
	mul.f64 	%fd1683, %fd1676, %fd1682;
	fma.rn.f64 	%fd1684, %fd1676, %fd1682, %fd1683;
	mul.f64 	%fd1685, %fd1684, %fd1684;
	fma.rn.f64 	%fd1686, %fd1685, 0d3EB1380B3AE80F1E, 0d3ED0EE258B7A8B04;
	fma.rn.f64 	%fd1687, %fd1686, %fd1685, 0d3EF3B2669F02676F;
	fma.rn.f64 	%fd1688, %fd1687, %fd1685, 0d3F1745CBA9AB0956;
	fma.rn.f64 	%fd1689, %fd1688, %fd1685, 0d3F3C71C72D1B5154;
	fma.rn.f64 	%fd1690, %fd1689, %fd1685, 0d3F624924923BE72D;
	fma.rn.f64 	%fd1691, %fd1690, %fd1685, 0d3F8999999999A3C4;
	fma.rn.f64 	%fd1692, %fd1691, %fd1685, 0d3FB5555555555554;
	sub.f64 	%fd1693, %fd1676, %fd1684;
	add.f64 	%fd1694, %fd1693, %fd1693;
	neg.f64 	%fd1695, %fd1684;
	fma.rn.f64 	%fd1696, %fd1695, %fd1676, %fd1694;
	mul.f64 	%fd1697, %fd1682, %fd1696;
	mul.f64 	%fd1698, %fd1685, %fd1692;
	fma.rn.f64 	%fd1699, %fd1698, %fd1684, %fd1697;
	xor.b32  	%r887, %r1764, -2147483648;
	mov.b32 	%r888, 1127219200;
	mov.b64 	%fd1700, {%r887, %r888};
	sub.f64 	%fd1701, %fd1700, %fd51;
	fma.rn.f64 	%fd1702, %fd1701, 0d3FE62E42FEFA39EF, %fd1684;
	fma.rn.f64 	%fd1703, %fd1701, 0dBFE62E42FEFA39EF, %fd1702;
	sub.f64 	%fd1704, %fd1703, %fd1684;
	sub.f64 	%fd1705, %fd1699, %fd1704;
	fma.rn.f64 	%fd1706, %fd1701, 0d3C7ABC9E3B39803F, %fd1705;
	add.f64 	%fd4171, %fd1702, %fd1706;
	bra.uni 	$L__BB5_428;
$L__BB5_427:
	fma.rn.f64 	%fd1675, %fd4162, 0d7FF0000000000000, 0d7FF0000000000000;
	{
	.reg .b32 %temp; 
	mov.b64 	{%temp, %r879}, %fd4162;
	}
	and.b32  	%r880, %r879, 2147483647;
	setp.eq.s32 	%p555, %r880, 0;
	selp.f64 	%fd4171, 0dFFF0000000000000, %fd1675, %p555;
$L__BB5_428:
	setp.geu.f64 	%p557, %fd417, %fd418;
	@%p557 bra 	$L__BB5_437;
	sub.f64 	%fd4172, %fd403, %fd417;
	{
	.reg .b32 %temp; 
	mov.b64 	{%temp, %r1765}, %fd4172;
	}
	{
	.reg .b32 %temp; 
	mov.b64 	{%r1766, %temp}, %fd4172;
	}
	setp.gt.s32 	%p563, %r1765, 1048575;
	mov.b32 	%r1767, -1023;
	@%p563 bra 	$L__BB5_431;
	mul.f64 	%fd4172, %fd4172, 0d4350000000000000;
	{
	.reg .b32 %temp; 
	mov.b64 	{%temp, %r1765}, %fd4172;
	}
	{
	.reg .b32 %temp; 
	mov.b64 	{%r1766, %temp}, %fd4172;
	}
	mov.b32 	%r1767, -1077;
$L__BB5_431:
	add.s32 	%r904, %r1765, -1;
	setp.gt.u32 	%p564, %r904, 2146435070;
	@%p564 bra 	$L__BB5_435;
	shr.u32 	%r907, %r1765, 20;
	add.s32 	%r1768, %r1767, %r907;
	and.b32  	%r908, %r1765, 1048575;
	or.b32  	%r909, %r908, 1072693248;
	mov.b64 	%fd4173, {%r1766, %r909};
	setp.lt.u32 	%p566, %r909, 1073127583;
	@%p566 bra 	$L__BB5_434;
	{
	.reg .b32 %temp; 
	mov.b64 	{%r910, %temp}, %fd4173;
	}
	{
	.reg .b32 %temp; 
	mov.b64 	{%temp, %r911}, %fd4173;
	}
	add.s32 	%r912, %r911, -1048576;
	mov.b64 	%fd4173, {%r910, %r912};
	add.s32 	%r1768, %r1768, 1;
$L__BB5_434:
	add.f64 	%fd1742, %fd4173, 0dBFF0000000000000;
	add.f64 	%fd1743, %fd4173, 0d3FF0000000000000;
	rcp.approx.ftz.f64 	%fd1744, %fd1743;
	neg.f64 	%fd1745, %fd1743;
	fma.rn.f64 	%fd1746, %fd1745, %fd1744, 0d3FF0000000000000;
	fma.rn.f64 	%fd1747, %fd1746, %fd1746, %fd1746;
	fma.rn.f64 	%fd1748, %fd1747, %fd1744, %fd1744;
	mul.f64 	%fd1749, %fd1742, %fd1748;
	fma.rn.f64 	%fd1750, %fd1742, %fd1748, %fd1749;
	mul.f64 	%fd1751, %fd1750, %fd1750;
	fma.rn.f64 	%fd1752, %fd1751, 0d3EB1380B3AE80F1E, 0d3ED0EE258B7A8B04;
	fma.rn.f64 	%fd1753, %fd1752, %fd1751, 0d3EF3B2669F02676F;
	fma.rn.f64 	%fd1754, %fd1753, %fd1751, 0d3F1745CBA9AB0956;
	fma.rn.f64 	%fd1755, %fd1754, %fd1751, 0d3F3C71C72D1B5154;
	fma.rn.f64 	%fd1756, %fd1755, %fd1751, 0d3F624924923BE72D;
	fma.rn.f64 	%fd1757, %fd1756, %fd1751, 0d3F8999999999A3C4;
	fma.rn.f64 	%fd1758, %fd1757, %fd1751, 0d3FB5555555555554;
	sub.f64 	%fd1759, %fd1742, %fd1750;
	add.f64 	%fd1760, %fd1759, %fd1759;
	neg.f64 	%fd1761, %fd1750;
	fma.rn.f64 	%fd1762, %fd1761, %fd1742, %fd1760;
	mul.f64 	%fd1763, %fd1748, %fd1762;
	mul.f64 	%fd1764, %fd1751, %fd1758;
	fma.rn.f64 	%fd1765, %fd1764, %fd1750, %fd1763;
	xor.b32  	%r913, %r1768, -2147483648;
	mov.b32 	%r914, 1127219200;
	mov.b64 	%fd1766, {%r913, %r914};
	sub.f64 	%fd1767, %fd1766, %fd51;
	fma.rn.f64 	%fd1768, %fd1767, 0d3FE62E42FEFA39EF, %fd1750;
	fma.rn.f64 	%fd1769, %fd1767, 0dBFE62E42FEFA39EF, %fd1768;
	sub.f64 	%fd1770, %fd1769, %fd1750;
	sub.f64 	%fd1771, %fd1765, %fd1770;
	fma.rn.f64 	%fd1772, %fd1767, 0d3C7ABC9E3B39803F, %fd1771;
	add.f64 	%fd4174, %fd1768, %fd1772;
	bra.uni 	$L__BB5_436;
$L__BB5_435:
	fma.rn.f64 	%fd1741, %fd4172, 0d7FF0000000000000, 0d7FF0000000000000;
	{
	.reg .b32 %temp; 
	mov.b64 	{%temp, %r905}, %fd4172;
	}
	and.b32  	%r906, %r905, 2147483647;
	setp.eq.s32 	%p565, %r906, 0;
	selp.f64 	%fd4174, 0dFFF0000000000000, %fd1741, %p565;
$L__BB5_436:
	mul.f64 	%fd1773, %fd390, %fd4174;
	sub.f64 	%fd4178, %fd402, %fd1773;
	bra.uni 	$L__BB5_447;
$L__BB5_437:
	setp.leu.f64 	%p558, %fd417, %fd391;
	@%p558 bra 	$L__BB5_446;
	add.f64 	%fd4175, %fd417, %fd414;
	{
	.reg .b32 %temp; 
	mov.b64 	{%temp, %r1769}, %fd4175;
	}
	{
	.reg .b32 %temp; 
	mov.b64 	{%r1770, %temp}, %fd4175;
	}
	setp.gt.s32 	%p559, %r1769, 1048575;
	mov.b32 	%r1771, -1023;
	@%p559 bra 	$L__BB5_440;
	mul.f64 	%fd4175, %fd4175, 0d4350000000000000;
	{
	.reg .b32 %temp; 
	mov.b64 	{%temp, %r1769}, %fd4175;
	}
	{
	.reg .b32 %temp; 
	mov.b64 	{%r1770, %temp}, %fd4175;
	}
	mov.b32 	%r1771, -1077;
$L__BB5_440:
	add.s32 	%r891, %r1769, -1;
	setp.gt.u32 	%p560, %r891, 2146435070;
	@%p560 bra 	$L__BB5_444;
	shr.u32 	%r894, %r1769, 20;
	add.s32 	%r1772, %r1771, %r894;
	and.b32  	%r895, %r1769, 1048575;
	or.b32  	%r896, %r895, 1072693248;
	mov.b64 	%fd4176, {%r1770, %r896};
	setp.lt.u32 	%p562, %r896, 1073127583;
	@%p562 bra 	$L__BB5_443;
	{
	.reg .b32 %temp; 
	mov.b64 	{%r897, %temp}, %fd4176;
	}
	{
	.reg .b32 %temp; 
	mov.b64 	{%temp, %r898}, %fd4176;
	}
	add.s32 	%r899, %r898, -1048576;
	mov.b64 	%fd4176, {%r897, %r899};
	add.s32 	%r1772, %r1772, 1;
$L__BB5_443:
	add.f64 	%fd1709, %fd4176, 0dBFF0000000000000;
	add.f64 	%fd1710, %fd4176, 0d3FF0000000000000;
	rcp.approx.ftz.f64 	%fd1711, %fd1710;
	neg.f64 	%fd1712, %fd1710;
	fma.rn.f64 	%fd1713, %fd1712, %fd1711, 0d3FF0000000000000;
	fma.rn.f64 	%fd1714, %fd1713, %fd1713, %fd1713;
	fma.rn.f64 	%fd1715, %fd1714, %fd1711, %fd1711;
	mul.f64 	%fd1716, %fd1709, %fd1715;
	fma.rn.f64 	%fd1717, %fd1709, %fd1715, %fd1716;
	mul.f64 	%fd1718, %fd1717, %fd1717;
	fma.rn.f64 	%fd1719, %fd1718, 0d3EB1380B3AE80F1E, 0d3ED0EE258B7A8B04;
	fma.rn.f64 	%fd1720, %fd1719, %fd1718, 0d3EF3B2669F02676F;
	fma.rn.f64 	%fd1721, %fd1720, %fd1718, 0d3F1745CBA9AB0956;
	fma.rn.f64 	%fd1722, %fd1721, %fd1718, 0d3F3C71C72D1B5154;
	fma.rn.f64 	%fd1723, %fd1722, %fd1718, 0d3F624924923BE72D;
	fma.rn.f64 	%fd1724, %fd1723, %fd1718, 0d3F8999999999A3C4;
	fma.rn.f64 	%fd1725, %fd1724, %fd1718, 0d3FB5555555555554;
	sub.f64 	%fd1726, %fd1709, %fd1717;
	add.f64 	%fd1727, %fd1726, %fd1726;
	neg.f64 	%fd1728, %fd1717;
	fma.rn.f64 	%fd1729, %fd1728, %fd1709, %fd1727;
	mul.f64 	%fd1730, %fd1715, %fd1729;
	mul.f64 	%fd1731, %fd1718, %fd1725;
	fma.rn.f64 	%fd1732, %fd1731, %fd1717, %fd1730;
	xor.b32  	%r900, %r1772, -2147483648;
	mov.b32 	%r901, 1127219200;
	mov.b64 	%fd1733, {%r900, %r901};
	sub.f64 	%fd1734, %fd1733, %fd51;
	fma.rn.f64 	%fd1735, %fd1734, 0d3FE62E42FEFA39EF, %fd1717;
	fma.rn.f64 	%fd1736, %fd1734, 0dBFE62E42FEFA39EF, %fd1735;
	sub.f64 	%fd1737, %fd1736, %fd1717;
	sub.f64 	%fd1738, %fd1732, %fd1737;
	fma.rn.f64 	%fd1739, %fd1734, 0d3C7ABC9E3B39803F, %fd1738;
	add.f64 	%fd4177, %fd1735, %fd1739;
	bra.uni 	$L__BB5_445;
$L__BB5_444:
	fma.rn.f64 	%fd1708, %fd4175, 0d7FF0000000000000, 0d7FF0000000000000;
	{
	.reg .b32 %temp; 
	mov.b64 	{%temp, %r892}, %fd4175;
	}
	and.b32  	%r893, %r892, 2147483647;
	setp.eq.s32 	%p561, %r893, 0;
	selp.f64 	%fd4177, 0dFFF0000000000000, %fd1708, %p561;
$L__BB5_445:
	mul.f64 	%fd1740, %fd392, %fd4177;
	sub.f64 	%fd4178, %fd413, %fd1740;
	bra.uni 	$L__BB5_447;
$L__BB5_446:
	mul.f64 	%fd1707, %fd417, 0dBFE0000000000000;
	mul.f64 	%fd4178, %fd417, %fd1707;
$L__BB5_447:
	{
	.reg .b32 %temp; 
	mov.b64 	{%temp, %r1773}, %fd1320;
	}
	{
	.reg .b32 %temp; 
	mov.b64 	{%r1774, %temp}, %fd1320;
	}
	setp.gt.s32 	%p567, %r1773, 1048575;
	mov.b32 	%r1775, -1023;
	mov.f64 	%fd4179, %fd1320;
	@%p567 bra 	$L__BB5_449;
	mul.f64 	%fd4179, %fd1320, 0d4350000000000000;
	{
	.reg .b32 %temp; 
	mov.b64 	{%temp, %r1773}, %fd4179;
	}
	{
	.reg .b32 %temp; 
	mov.b64 	{%r1774, %temp}, %fd4179;
	}
	mov.b32 	%r1775, -1077;
$L__BB5_449:
	add.s32 	%r917, %r1773, -1;
	setp.gt.u32 	%p568, %r917, 2146435070;
	@%p568 bra 	$L__BB5_453;
	shr.u32 	%r920, %r1773, 20;
	add.s32 	%r1776, %r1775, %r920;
	and.b32  	%r921, %r1773, 1048575;
	or.b32  	%r922, %r921, 1072693248;
	mov.b64 	%fd4180, {%r1774, %r922};
	setp.lt.u32 	%p570, %r922, 1073127583;
	@%p570 bra 	$L__BB5_452;
	{
	.reg .b32 %temp; 
	mov.b64 	{%r923, %temp}, %fd4180;
	}
	{
	.reg .b32 %temp; 
	mov.b64 	{%temp, %r924}, %fd4180;
	}
	add.s32 	%r925, %r924, -1048576;
	mov.b64 	%fd4180, {%r923, %r925};
	add.s32 	%r1776, %r1776, 1;
$L__BB5_452:
	add.f64 	%fd1775, %fd4180, 0dBFF0000000000000;
	add.f64 	%fd1776, %fd4180, 0d3FF0000000000000;
	rcp.approx.ftz.f64 	%fd1777, %fd1776;
	neg.f64 	%fd1778, %fd1776;
	fma.rn.f64 	%fd1779, %fd1778, %fd1777, 0d3FF0000000000000;
	fma.rn.f64 	%fd1780, %fd1779, %fd1779, %fd1779;
	fma.rn.f64 	%fd1781, %fd1780, %fd1777, %fd1777;
	mul.f64 	%fd1782, %fd1775, %fd1781;
	fma.rn.f64 	%fd1783, %fd1775, %fd1781, %fd1782;
	mul.f64 	%fd1784, %fd1783, %fd1783;
	fma.rn.f64 	%fd1785, %fd1784, 0d3EB1380B3AE80F1E, 0d3ED0EE258B7A8B04;
	fma.rn.f64 	%fd1786, %fd1785, %fd1784, 0d3EF3B2669F02676F;
	fma.rn.f64 	%fd1787, %fd1786, %fd1784, 0d3F1745CBA9AB0956;
	fma.rn.f64 	%fd1788, %fd1787, %fd1784, 0d3F3C71C72D1B5154;
	fma.rn.f64 	%fd1789, %fd1788, %fd1784, 0d3F624924923BE72D;
	fma.rn.f64 	%fd1790, %fd1789, %fd1784, 0d3F8999999999A3C4;
	fma.rn.f64 	%fd1791, %fd1790, %fd1784, 0d3FB5555555555554;
	sub.f64 	%fd1792, %fd1775, %fd1783;
	add.f64 	%fd1793, %fd1792, %fd1792;
	neg.f64 	%fd1794, %fd1783;
	fma.rn.f64 	%fd1795, %fd1794, %fd1775, %fd1793;
	mul.f64 	%fd1796, %fd1781, %fd1795;
	mul.f64 	%fd1797, %fd1784, %fd1791;
	fma.rn.f64 	%fd1798, %fd1797, %fd1783, %fd1796;
	xor.b32  	%r926, %r1776, -2147483648;
	mov.b32 	%r927, 1127219200;
	mov.b64 	%fd1799, {%r926, %r927};
	sub.f64 	%fd1800, %fd1799, %fd51;
	fma.rn.f64 	%fd1801, %fd1800, 0d3FE62E42FEFA39EF, %fd1783;
	fma.rn.f64 	%fd1802, %fd1800, 0dBFE62E42FEFA39EF, %fd1801;
	sub.f64 	%fd1803, %fd1802, %fd1783;
	sub.f64 	%fd1804, %fd1798, %fd1803;
	fma.rn.f64 	%fd1805, %fd1800, 0d3C7ABC9E3B39803F, %fd1804;
	add.f64 	%fd4181, %fd1801, %fd1805;
	bra.uni 	$L__BB5_454;
$L__BB5_453:
	fma.rn.f64 	%fd1774, %fd4179, 0d7FF0000000000000, 0d7FF0000000000000;
	{
	.reg .b32 %temp; 
	mov.b64 	{%temp, %r918}, %fd4179;
	}
	and.b32  	%r919, %r918, 2147483647;
	setp.eq.s32 	%p569, %r919, 0;
	selp.f64 	%fd4181, 0dFFF0000000000000, %fd1774, %p569;
$L__BB5_454:
	sub.f64 	%fd1806, %fd4178, %fd4181;
	sub.f64 	%fd4182, %fd1806, %fd4171;
$L__BB5_455:
	abs.f64 	%fd1807, %fd4182;
	setp.equ.f64 	%p571, %fd1807, 0d7FF0000000000000;
	mov.f64 	%fd4245, %fd99;
	@%p571 bra 	$L__BB5_551;
	ld.param.u64 	%rd612, [unbinned_toy_sample_obs_1d_param_13];
	cvt.u64.u32 	%rd429, %r1700;
	mad.lo.s64 	%rd430, %rd429, -7046029254386353131, -7046029254386353131;
	mov.u32 	%r929, %ctaid.x;
	cvt.u64.u32 	%rd431, %r929;
	add.s64 	%rd432, %rd612, %rd431;
	xor.b64  	%rd433, %rd430, %rd432;
	add.s64 	%rd618, %rd433, -7046029254386353131;
	mov.b64 	%rd434, %fd389;
	setp.lt.s64 	%p572, %rd434, 0;
	and.b64  	%rd435, %rd434, 9223372036854775807;
	add.s64 	%rd436, %rd435, -4503599627370496;
	setp.lt.u64 	%p573, %rd436, 9214364837600034816;
	and.pred  	%p574, %p573, %p572;
	add.s64 	%rd437, %rd435, -1;
	setp.lt.u64 	%p575, %rd437, 4503599627370495;
	and.pred  	%p576, %p575, %p572;
	setp.eq.s64 	%p577, %rd435, 0;
	or.pred  	%p578, %p577, %p576;
	setp.eq.s64 	%p579, %rd435, 9218868437227405312;
	or.pred  	%p580, %p578, %p579;
	setp.gt.s64 	%p581, %rd435, 9218868437227405312;
	or.pred  	%p582, %p580, %p581;
	or.pred  	%p583, %p582, %p574;
	abs.f64 	%fd1808, %fd390;
	setp.equ.f64 	%p585, %fd1808, 0d7FF0000000000000;
	setp.leu.f64 	%p586, %fd390, 0d3FF0000000000000;
	div.rn.f64 	%fd1810, %fd390, %fd389;
	{
	.reg .b32 %temp; 
	mov.b64 	{%temp, %r930}, %fd1810;
	}
	{
	.reg .b32 %temp; 
	mov.b64 	{%r931, %temp}, %fd1810;
	}
	setp.lt.s32 	%p587, %r930, 1048576;
	mul.f64 	%fd1811, %fd1810, 0d4350000000000000;
	{
	.reg .b32 %temp; 
	mov.b64 	{%temp, %r932}, %fd1811;
	}
	{
	.reg .b32 %temp; 
	mov.b64 	{%r933, %temp}, %fd1811;
	}
	mul.f64 	%fd1812, %fd389, 0d3FE0000000000000;
	mul.f64 	%fd524, %fd389, %fd1812;
	sub.f64 	%fd525, %fd1810, %fd389;
	abs.f64 	%fd526, %fd525;
	mov.b64 	%rd438, %fd391;
	setp.lt.s64 	%p588, %rd438, 0;
	and.b64  	%rd439, %rd438, 9223372036854775807;
	add.s64 	%rd440, %rd439, -4503599627370496;
	setp.lt.u64 	%p589, %rd440, 9214364837600034816;
	and.pred  	%p590, %p589, %p588;
	add.s64 	%rd441, %rd439, -1;
	setp.lt.u64 	%p591, %rd441, 4503599627370495;
	and.pred  	%p592, %p591, %p588;
	setp.eq.s64 	%p593, %rd439, 0;
	or.pred  	%p594, %p593, %p592;
	setp.eq.s64 	%p595, %rd439, 9218868437227405312;
	or.pred  	%p596, %p594, %p595;
	setp.gt.s64 	%p597, %rd439, 9218868437227405312;
	or.pred  	%p598, %p596, %p597;
	or.pred  	%p30, %p598, %p590;
	abs.f64 	%fd527, %fd392;
	div.rn.f64 	%fd1813, %fd392, %fd391;
	{
	.reg .b32 %temp; 
	mov.b64 	{%temp, %r934}, %fd1813;
	}
	{
	.reg .b32 %temp; 
	mov.b64 	{%r935, %temp}, %fd1813;
	}
	setp.lt.s32 	%p599, %r934, 1048576;
	mul.f64 	%fd1814, %fd1813, 0d4350000000000000;
	{
	.reg .b32 %temp; 
	mov.b64 	{%temp, %r936}, %fd1814;
	}
	{
	.reg .b32 %temp; 
	mov.b64 	{%r937, %temp}, %fd1814;
	}
	sub.f64 	%fd528, %fd1813, %fd391;
	abs.f64 	%fd529, %fd528;
	rcp.rn.f64 	%fd530, %fd1320;
	sub.f64 	%fd1815, %fd1, %fd387;
	mul.f64 	%fd1816, %fd1815, %fd530;
	sub.f64 	%fd1817, %fd2, %fd387;
	mul.f64 	%fd1818, %fd1817, %fd530;
	neg.f64 	%fd531, %fd389;
	setp.lt.f64 	%p600, %fd1818, %fd531;
	selp.f64 	%fd1819, %fd1818, %fd531, %p600;
	add.f64 	%fd1820, %fd390, 0dBFF0000000000000;
	sub.f64 	%fd1821, %fd525, %fd1819;
	neg.f64 	%fd1822, %fd1820;
	{
	.reg .b32 %temp; 
	mov.b64 	{%temp, %r938}, %fd1821;
	}
	{
	.reg .b32 %temp; 
	mov.b64 	{%temp, %r939}, %fd1822;
	}
	shr.u32 	%r941, %r939, 20;
	and.b32  	%r942, %r941, 2047;
	add.s32 	%r943, %r942, -1012;
	mov.b64 	%rd442, %fd1822;
	shl.b64 	%rd443, %rd442, %r943;
	setp.eq.s64 	%p601, %rd443, -9223372036854775808;
	abs.f64 	%fd533, %fd1821;
	setp.lt.s32 	%p603, %r938, 0;
	and.pred  	%p31, %p603, %p601;
	setp.eq.f64 	%p604, %fd1821, 0d0000000000000000;
	cvt.rzi.f64.f64 	%fd1823, %fd1822;
	setp.neu.f64 	%p605, %fd1823, %fd1822;
	and.pred  	%p32, %p603, %p605;
	abs.f64 	%fd534, %fd1820;
	setp.neu.f64 	%p606, %fd534, 0d3FE0000000000000;
	and.pred  	%p607, %p606, %p601;
	selp.b32 	%r944, %r938, 0, %p607;
	setp.lt.s32 	%p608, %r939, 0;
	or.b32  	%r945, %r944, 2146435072;
	selp.b32 	%r946, %r945, %r944, %p608;
	mov.b32 	%r1777, 0;
	mov.b64 	%fd535, {%r1777, %r946};
	sub.f64 	%fd1825, %fd1821, %fd1820;
	{
	.reg .b32 %temp; 
	mov.b64 	{%temp, %r947}, %fd1825;
	}
	and.b32  	%r322, %r947, 2146435072;
	selp.b32 	%r948, 0, 2146435072, %p608;
	and.b32  	%r949, %r939, 2147483647;
	setp.ne.s32 	%p609, %r949, 1071644672;
	or.b32  	%r950, %r948, -2147483648;
	setp.gt.f64 	%p610, %fd533, 0d3FF0000000000000;
	selp.b32 	%r951, 2146435072, 0, %p610;
	xor.b32  	%r952, %r951, 2146435072;
	selp.b32 	%r953, %r952, %r951, %p608;
	setp.eq.f64 	%p611, %fd1821, 0dBFF0000000000000;
	selp.b32 	%r954, 1072693248, %r953, %p611;
	mov.b64 	%fd536, {%r1777, %r954};
	sub.f64 	%fd1826, %fd525, %fd1816;
	{
	.reg .b32 %temp; 
	mov.b64 	{%temp, %r955}, %fd1826;
	}
	abs.f64 	%fd537, %fd1826;
	setp.lt.s32 	%p612, %r955, 0;
	and.pred  	%p33, %p612, %p601;
	setp.eq.f64 	%p613, %fd1826, 0d0000000000000000;
	and.pred  	%p34, %p612, %p605;
	selp.b32 	%r956, %r955, 0, %p607;
	or.b32  	%r957, %r956, 2146435072;
	selp.b32 	%r958, %r957, %r956, %p608;
	mov.b64 	%fd538, {%r1777, %r958};
	sub.f64 	%fd1827, %fd1826, %fd1820;
	{
	.reg .b32 %temp; 
	mov.b64 	{%temp, %r959}, %fd1827;
	}
	and.b32  	%r323, %r959, 2146435072;
	setp.gt.f64 	%p614, %fd537, 0d3FF0000000000000;
	selp.b32 	%r960, 2146435072, 0, %p614;
	xor.b32  	%r961, %r960, 2146435072;
	selp.b32 	%r962, %r961, %r960, %p608;
	setp.eq.f64 	%p615, %fd1826, 0dBFF0000000000000;
	selp.b32 	%r963, 1072693248, %r962, %p615;
	mov.b64 	%fd539, {%r1777, %r963};
	setp.gt.f64 	%p616, %fd1816, %fd531;
	selp.f64 	%fd1828, %fd1816, %fd531, %p616;
	setp.lt.f64 	%p617, %fd1818, %fd391;
	selp.f64 	%fd1829, %fd1818, %fd391, %p617;
	mul.f64 	%fd1830, %fd1829, 0dBFE6A09E667F3BCD;
	{
	.reg .b32 %temp; 
	mov.b64 	{%temp, %r324}, %fd1830;
	}
	and.b32  	%r964, %r324, 2147483647;
	{
	.reg .b32 %temp; 
	mov.b64 	{%r325, %temp}, %fd1830;
	}
	mov.b64 	%fd540, {%r325, %r964};
	add.f64 	%fd1831, %fd540, 0d4010000000000000;
	neg.f64 	%fd541, %fd1831;
	fma.rn.f64 	%fd1832, %fd540, 0d4000000000000000, 0d3FF0000000000000;
	neg.f64 	%fd542, %fd1832;
	neg.f64 	%fd1833, %fd540;
	mul.f64 	%fd1834, %fd540, %fd1833;
	fma.rn.f64 	%fd1835, %fd1834, 0d3FF71547652B82FE, 0d4338000000000000;
	{
	.reg .b32 %temp; 
	mov.b64 	{%r965, %temp}, %fd1835;
	}
	mov.f64 	%fd1836, 0dC338000000000000;
	add.rn.f64 	%fd1837, %fd1835, %fd1836;
	fma.rn.f64 	%fd1838, %fd1837, 0dBFE62E42FEFA39EF, %fd1834;
	fma.rn.f64 	%fd1839, %fd1837, 0dBC7ABC9E3B39803F, %fd1838;
	fma.rn.f64 	%fd1840, %fd1839, 0d3E5ADE1569CE2BDF, 0d3E928AF3FCA213EA;
	fma.rn.f64 	%fd1841, %fd1840, %fd1839, 0d3EC71DEE62401315;
	fma.rn.f64 	%fd1842, %fd1841, %fd1839, 0d3EFA01997C89EB71;
	fma.rn.f64 	%fd1843, %fd1842, %fd1839, 0d3F2A01A014761F65;
	fma.rn.f64 	%fd1844, %fd1843, %fd1839, 0d3F56C16C1852B7AF;
	fma.rn.f64 	%fd1845, %fd1844, %fd1839, 0d3F81111111122322;
	fma.rn.f64 	%fd1846, %fd1845, %fd1839, 0d3FA55555555502A1;
	fma.rn.f64 	%fd1847, %fd1846, %fd1839, 0d3FC5555555555511;
	fma.rn.f64 	%fd1848, %fd1847, %fd1839, 0d3FE000000000000B;
	fma.rn.f64 	%fd1849, %fd1848, %fd1839, 0d3FF0000000000000;
	fma.rn.f64 	%fd1850, %fd1849, %fd1839, 0d3FF0000000000000;
	shr.u32 	%r966, %r965, 31;
	add.s32 	%r967, %r965, %r966;
	shr.s32 	%r968, %r967, 1;
	{
	.reg .b32 %temp; 
	mov.b64 	{%r969, %temp}, %fd1850;
	}
	{
	.reg .b32 %temp; 
	mov.b64 	{%temp, %r970}, %fd1850;
	}
	shl.b32 	%r971, %r968, 20;
	add.s32 	%r972, %r970, %r971;
	mov.b64 	%fd1851, {%r969, %r972};
	sub.s32 	%r973, %r965, %r968;
	shl.b32 	%r974, %r973, 20;
	add.s32 	%r975, %r974, 1072693248;
	mov.b64 	%fd1852, {%r1777, %r975};
	mul.f64 	%fd1853, %fd1852, %fd1851;
	neg.f64 	%fd1854, %fd1834;
	fma.rn.f64 	%fd1855, %fd1833, %fd540, %fd1854;
	fma.rn.f64 	%fd543, %fd1853, %fd1855, %fd1853;
	mul.f64 	%fd1856, %fd1828, 0dBFE6A09E667F3BCD;
	{
	.reg .b32 %temp; 
	mov.b64 	{%temp, %r326}, %fd1856;
	}
	and.b32  	%r976, %r326, 2147483647;
	{
	.reg .b32 %temp; 
	mov.b64 	{%r327, %temp}, %fd1856;
	}
	mov.b64 	%fd544, {%r327, %r976};
	add.f64 	%fd1857, %fd544, 0d4010000000000000;
	neg.f64 	%fd545, %fd1857;
	fma.rn.f64 	%fd1858, %fd544, 0d4000000000000000, 0d3FF0000000000000;
	neg.f64 	%fd546, %fd1858;
	neg.f64 	%fd1859, %fd544;
	mul.f64 	%fd1860, %fd544, %fd1859;
	fma.rn.f64 	%fd1861, %fd1860, 0d3FF71547652B82FE, 0d4338000000000000;
	{
	.reg .b32 %temp; 
	mov.b64 	{%r977, %temp}, %fd1861;
	}
	add.rn.f64 	%fd1862, %fd1861, %fd1836;
	fma.rn.f64 	%fd1863, %fd1862, 0dBFE62E42FEFA39EF, %fd1860;
	fma.rn.f64 	%fd1864, %fd1862, 0dBC7ABC9E3B39803F, %fd1863;
	fma.rn.f64 	%fd1865, %fd1864, 0d3E5ADE1569CE2BDF, 0d3E928AF3FCA213EA;
	fma.rn.f64 	%fd1866, %fd1865, %fd1864, 0d3EC71DEE62401315;
	fma.rn.f64 	%fd1867, %fd1866, %fd1864, 0d3EFA01997C89EB71;
	fma.rn.f64 	%fd1868, %fd1867, %fd1864, 0d3F2A01A014761F65;
	fma.rn.f64 	%fd1869, %fd1868, %fd1864, 0d3F56C16C1852B7AF;
	fma.rn.f64 	%fd1870, %fd1869, %fd1864, 0d3F81111111122322;
	fma.rn.f64 	%fd1871, %fd1870, %fd1864, 0d3FA55555555502A1;
	fma.rn.f64 	%fd1872, %fd1871, %fd1864, 0d3FC5555555555511;
	fma.rn.f64 	%fd1873, %fd1872, %fd1864, 0d3FE000000000000B;
	fma.rn.f64 	%fd1874, %fd1873, %fd1864, 0d3FF0000000000000;
	fma.rn.f64 	%fd1875, %fd1874, %fd1864, 0d3FF0000000000000;
	shr.u32 	%r978, %r977, 31;
	add.s32 	%r979, %r977, %r978;
	shr.s32 	%r980, %r979, 1;
	{
	.reg .b32 %temp; 
	mov.b64 	{%r981, %temp}, %fd1875;
	}
	{
	.reg .b32 %temp; 
	mov.b64 	{%temp, %r982}, %fd1875;
	}
	shl.b32 	%r983, %r980, 20;
	add.s32 	%r984, %r982, %r983;
	mov.b64 	%fd1876, {%r981, %r984};
	sub.s32 	%r985, %r977, %r980;
	shl.b32 	%r986, %r985, 20;
	add.s32 	%r987, %r986, 1072693248;
	mov.b64 	%fd1877, {%r1777, %r987};
	mul.f64 	%fd1878, %fd1877, %fd1876;
	neg.f64 	%fd1879, %fd1860;
	fma.rn.f64 	%fd1880, %fd1859, %fd544, %fd1879;
	fma.rn.f64 	%fd547, %fd1878, %fd1880, %fd1878;
	setp.gt.f64 	%p618, %fd1816, %fd391;
	selp.f64 	%fd1881, %fd1816, %fd391, %p618;
	add.f64 	%fd1882, %fd392, 0dBFF0000000000000;
	add.f64 	%fd1883, %fd1881, %fd528;
	neg.f64 	%fd1884, %fd1882;
	{
	.reg .b32 %temp; 
	mov.b64 	{%temp, %r988}, %fd1883;
	}
	{
	.reg .b32 %temp; 
	mov.b64 	{%temp, %r989}, %fd1884;
	}
	shr.u32 	%r991, %r989, 20;
	and.b32  	%r992, %r991, 2047;
	add.s32 	%r993, %r992, -1012;
	mov.b64 	%rd444, %fd1884;
	shl.b64 	%rd445, %rd444, %r993;
	setp.eq.s64 	%p619, %rd445, -9223372036854775808;
	abs.f64 	%fd549, %fd1883;
	setp.lt.s32 	%p621, %r988, 0;
	and.pred  	%p35, %p621, %p619;
	setp.eq.f64 	%p622, %fd1883, 0d0000000000000000;
	cvt.rzi.f64.f64 	%fd1885, %fd1884;
	setp.neu.f64 	%p623, %fd1885, %fd1884;
	and.pred  	%p36, %p621, %p623;
	abs.f64 	%fd550, %fd1882;
	setp.neu.f64 	%p624, %fd550, 0d3FE0000000000000;
	and.pred  	%p625, %p624, %p619;
	selp.b32 	%r994, %r988, 0, %p625;
	setp.lt.s32 	%p626, %r989, 0;
	or.b32  	%r995, %r994, 2146435072;
	selp.b32 	%r996, %r995, %r994, %p626;
	mov.b64 	%fd551, {%r1777, %r996};
	sub.f64 	%fd1887, %fd1883, %fd1882;
	{
	.reg .b32 %temp; 
	mov.b64 	{%temp, %r997}, %fd1887;
	}
	and.b32  	%r328, %r997, 2146435072;
	selp.b32 	%r998, 0, 2146435072, %p626;
	and.b32  	%r999, %r989, 2147483647;
	setp.ne.s32 	%p627, %r999, 1071644672;
	or.b32  	%r1000, %r998, -2147483648;
	setp.gt.f64 	%p628, %fd549, 0d3FF0000000000000;
	selp.b32 	%r1001, 2146435072, 0, %p628;
	xor.b32  	%r1002, %r1001, 2146435072;
	selp.b32 	%r1003, %r1002, %r1001, %p626;
	setp.eq.f64 	%p629, %fd1883, 0dBFF0000000000000;
	selp.b32 	%r1004, 1072693248, %r1003, %p629;
	mov.b64 	%fd552, {%r1777, %r1004};
	add.f64 	%fd1888, %fd1818, %fd528;
	{
	.reg .b32 %temp; 
	mov.b64 	{%temp, %r1005}, %fd1888;
	}
	abs.f64 	%fd553, %fd1888;
	setp.lt.s32 	%p630, %r1005, 0;
	and.pred  	%p37, %p630, %p619;
	setp.eq.f64 	%p631, %fd1888, 0d0000000000000000;
	and.pred  	%p38, %p630, %p623;
	selp.b32 	%r1006, %r1005, 0, %p625;
	or.b32  	%r1007, %r1006, 2146435072;
	selp.b32 	%r1008, %r1007, %r1006, %p626;
	mov.b64 	%fd554, {%r1777, %r1008};
	sub.f64 	%fd1889, %fd1888, %fd1882;
	{
	.reg .b32 %temp; 
	mov.b64 	{%temp, %r1009}, %fd1889;
	}
	and.b32  	%r329, %r1009, 2146435072;
	setp.gt.f64 	%p632, %fd553, 0d3FF0000000000000;
	selp.b32 	%r1010, 2146435072, 0, %p632;
	xor.b32  	%r1011, %r1010, 2146435072;
	selp.b32 	%r1012, %r1011, %r1010, %p626;
	setp.eq.f64 	%p633, %fd1888, 0dBFF0000000000000;
	selp.b32 	%r1013, 1072693248, %r1012, %p633;
	mov.b64 	%fd555, {%r1777, %r1013};
	{
	.reg .b32 %temp; 
	mov.b64 	{%temp, %r1014}, %fd1320;
	}
	{
	.reg .b32 %temp; 
	mov.b64 	{%r1015, %temp}, %fd1320;
	}
	setp.lt.s32 	%p634, %r1014, 1048576;
	mul.f64 	%fd1890, %fd1320, 0d4350000000000000;
	{
	.reg .b32 %temp; 
	mov.b64 	{%temp, %r1016}, %fd1890;
	}
	{
	.reg .b32 %temp; 
	mov.b64 	{%r1017, %temp}, %fd1890;
	}
	or.pred  	%p635, %p19, %p583;
	or.pred  	%p636, %p635, %p585;
	or.pred  	%p39, %p636, %p586;
	selp.f64 	%fd1891, %fd1811, %fd1810, %p587;
	selp.b32 	%r1018, %r932, %r930, %p587;
	selp.b32 	%r1019, %r933, %r931, %p587;
	add.s32 	%r330, %r1018, -1;
	fma.rn.f64 	%fd1892, %fd1891, 0d7FF0000000000000, 0d7FF0000000000000;
	{
	.reg .b32 %temp; 
	mov.b64 	{%temp, %r1020}, %fd1891;
	}
	and.b32  	%r1021, %r1020, 2147483647;
	setp.eq.s32 	%p637, %r1021, 0;
	selp.f64 	%fd556, 0dFFF0000000000000, %fd1892, %p637;
	selp.b32 	%r1022, -1077, -1023, %p587;
	shr.u32 	%r1023, %r1018, 20;
	add.s32 	%r331, %r1022, %r1023;
	and.b32  	%r1024, %r1018, 1048575;
	or.b32  	%r332, %r1024, 1072693248;
	mov.b64 	%fd557, {%r1019, %r332};
	{
	.reg .b32 %temp; 
	mov.b64 	{%r1025, %temp}, %fd557;
	}
	{
	.reg .b32 %temp; 
	mov.b64 	{%temp, %r1026}, %fd557;
	}
	add.s32 	%r1027, %r1026, -1048576;
	mov.b64 	%fd558, {%r1025, %r1027};
	selp.f64 	%fd1893, %fd1814, %fd1813, %p599;
	selp.b32 	%r1028, %r936, %r934, %p599;
	selp.b32 	%r1029, %r937, %r935, %p599;
	add.s32 	%r333, %r1028, -1;
	fma.rn.f64 	%fd1894, %fd1893, 0d7FF0000000000000, 0d7FF0000000000000;
	{
	.reg .b32 %temp; 
	mov.b64 	{%temp, %r1030}, %fd1893;
	}
	and.b32  	%r1031, %r1030, 2147483647;
	setp.eq.s32 	%p638, %r1031, 0;
	selp.f64 	%fd559, 0dFFF0000000000000, %fd1894, %p638;
	selp.b32 	%r1032, -1077, -1023, %p599;
	shr.u32 	%r1033, %r1028, 20;
	add.s32 	%r334, %r1032, %r1033;
	and.b32  	%r1034, %r1028, 1048575;
	or.b32  	%r335, %r1034, 1072693248;
	mov.b64 	%fd560, {%r1029, %r335};
	{
	.reg .b32 %temp; 
	mov.b64 	{%r1035, %temp}, %fd560;
	}
	{
	.reg .b32 %temp; 
	mov.b64 	{%temp, %r1036}, %fd560;
	}
	add.s32 	%r1037, %r1036, -1048576;
	mov.b64 	%fd561, {%r1035, %r1037};
	selp.u32 	%r1038, -1, 0, %p601;
	selp.u32 	%r1039, -1, 0, %p607;
	selp.b32 	%r1040, %r1039, %r1038, %p604;
	and.b32  	%r1042, %r1040, 1;
	setp.eq.b32 	%p639, %r1042, 1;
	selp.b32 	%r1043, %r950, %r948, %p609;
	selp.b32 	%r1044, %r1043, %r948, %p639;
	selp.b32 	%r1045, %r1044, %r948, %p603;
	mov.b64 	%fd562, {%r1777, %r1045};
	selp.b32 	%r1046, %r1039, %r1038, %p613;
	and.b32  	%r1048, %r1046, 1;
	setp.eq.b32 	%p640, %r1048, 1;
	selp.b32 	%r1049, %r1043, %r948, %p640;
	selp.b32 	%r1050, %r1049, %r948, %p612;
	mov.b64 	%fd563, {%r1777, %r1050};
	selp.u32 	%r1051, -1, 0, %p619;
	selp.u32 	%r1052, -1, 0, %p625;
	selp.b32 	%r1053, %r1052, %r1051, %p622;
	and.b32  	%r1055, %r1053, 1;
	setp.eq.b32 	%p641, %r1055, 1;
	selp.b32 	%r1056, %r1000, %r998, %p627;
	selp.b32 	%r1057, %r1056, %r998, %p641;
	selp.b32 	%r1058, %r1057, %r998, %p621;
	mov.b64 	%fd564, {%r1777, %r1058};
	selp.b32 	%r1059, %r1052, %r1051, %p631;
	and.b32  	%r1061, %r1059, 1;
	setp.eq.b32 	%p642, %r1061, 1;
	selp.b32 	%r1062, %r1056, %r998, %p642;
	selp.b32 	%r1063, %r1062, %r998, %p630;
	mov.b64 	%fd565, {%r1777, %r1063};
	selp.f64 	%fd1895, %fd1890, %fd1320, %p634;
	selp.b32 	%r1064, %r1016, %r1014, %p634;
	selp.b32 	%r1065, %r1017, %r1015, %p634;
	add.s32 	%r336, %r1064, -1;
	fma.rn.f64 	%fd1896, %fd1895, 0d7FF0000000000000, 0d7FF0000000000000;
	{
	.reg .b32 %temp; 
	mov.b64 	{%temp, %r1066}, %fd1895;
	}
	and.b32  	%r1067, %r1066, 2147483647;
	setp.eq.s32 	%p643, %r1067, 0;
	selp.f64 	%fd566, 0dFFF0000000000000, %fd1896, %p643;
	selp.b32 	%r1068, -1077, -1023, %p634;
	shr.u32 	%r1069, %r1064, 20;
	add.s32 	%r337, %r1068, %r1069;
	and.b32  	%r1070, %r1064, 1048575;
	or.b32  	%r338, %r1070, 1072693248;
	mov.b64 	%fd567, {%r1065, %r338};
	{
	.reg .b32 %temp; 
	mov.b64 	{%r1071, %temp}, %fd567;
	}
	{
	.reg .b32 %temp; 
	mov.b64 	{%temp, %r1072}, %fd567;
	}
	add.s32 	%r1073, %r1072, -1048576;
	mov.b64 	%fd568, {%r1071, %r1073};
$L__BB5_457:
	add.s64 	%rd446, %rd618, -7046029254386353131;
	shr.u64 	%rd447, %rd446, 30;
	xor.b64  	%rd448, %rd447, %rd446;
	mul.lo.s64 	%rd449, %rd448, -4658895280553007687;
	shr.u64 	%rd450, %rd449, 27;
	xor.b64  	%rd451, %rd450, %rd449;
	mul.lo.s64 	%rd452, %rd451, -7723592293110705685;
	shr.u64 	%rd453, %rd452, 42;
	shr.u64 	%rd454, %rd452, 11;
	xor.b64  	%rd455, %rd453, %rd454;
	cvt.rn.f64.u64 	%fd1898, %rd455;
	add.f64 	%fd1899, %fd1898, 0d3FE0000000000000;
	mul.f64 	%fd1900, %fd1899, 0d3CA0000000000000;
	sub.f64 	%fd1901, %fd2, %fd1;
	fma.rn.f64 	%fd4245, %fd1901, %fd1900, %fd1;
	mov.f64 	%fd4203, 0dFFF0000000000000;
	@%p39 bra 	$L__BB5_511;
	setp.gt.u32 	%p644, %r330, 2146435070;
	mov.f64 	%fd4183, %fd556;
	@%p644 bra 	$L__BB5_460;
	setp.gt.u32 	%p645, %r332, 1073127582;
	selp.f64 	%fd1902, %fd558, %fd557, %p645;
	selp.u32 	%r1074, 1, 0, %p645;
	add.s32 	%r1075, %r331, %r1074;
	add.f64 	%fd1903, %fd1902, 0dBFF0000000000000;
	add.f64 	%fd1904, %fd1902, 0d3FF0000000000000;
	rcp.approx.ftz.f64 	%fd1905, %fd1904;
	neg.f64 	%fd1906, %fd1904;
	fma.rn.f64 	%fd1907, %fd1906, %fd1905, 0d3FF0000000000000;
	fma.rn.f64 	%fd1908, %fd1907, %fd1907, %fd1907;
	fma.rn.f64 	%fd1909, %fd1908, %fd1905, %fd1905;
	mul.f64 	%fd1910, %fd1903, %fd1909;
	fma.rn.f64 	%fd1911, %fd1903, %fd1909, %fd1910;
	mul.f64 	%fd1912, %fd1911, %fd1911;
	fma.rn.f64 	%fd1913, %fd1912, 0d3EB1380B3AE80F1E, 0d3ED0EE258B7A8B04;
	fma.rn.f64 	%fd1914, %fd1913, %fd1912, 0d3EF3B2669F02676F;
	fma.rn.f64 	%fd1915, %fd1914, %fd1912, 0d3F1745CBA9AB0956;
	fma.rn.f64 	%fd1916, %fd1915, %fd1912, 0d3F3C71C72D1B5154;
	fma.rn.f64 	%fd1917, %fd1916, %fd1912, 0d3F624924923BE72D;
	fma.rn.f64 	%fd1918, %fd1917, %fd1912, 0d3F8999999999A3C4;
	fma.rn.f64 	%fd1919, %fd1918, %fd1912, 0d3FB5555555555554;
	sub.f64 	%fd1920, %fd1903, %fd1911;
	add.f64 	%fd1921, %fd1920, %fd1920;
	neg.f64 	%fd1922, %fd1911;
	fma.rn.f64 	%fd1923, %fd1922, %fd1903, %fd1921;
	mul.f64 	%fd1924, %fd1909, %fd1923;
	mul.f64 	%fd1925, %fd1912, %fd1919;
	fma.rn.f64 	%fd1926, %fd1925, %fd1911, %fd1924;
	xor.b32  	%r1076, %r1075, -2147483648;
	mov.b32 	%r1077, 1127219200;
	mov.b64 	%fd1927, {%r1076, %r1077};
	sub.f64 	%fd1928, %fd1927, %fd51;
	fma.rn.f64 	%fd1929, %fd1928, 0d3FE62E42FEFA39EF, %fd1911;
	fma.rn.f64 	%fd1930, %fd1928, 0dBFE62E42FEFA39EF, %fd1929;
	sub.f64 	%fd1931, %fd1930, %fd1911;
	sub.f64 	%fd1932, %fd1926, %fd1931;
	fma.rn.f64 	%fd1933, %fd1928, 0d3C7ABC9E3B39803F, %fd1932;
	add.f64 	%fd4183, %fd1929, %fd1933;
$L__BB5_460:
	setp.leu.f64 	%p646, %fd392, 0d3FF0000000000000;
	setp.equ.f64 	%p647, %fd527, 0d7FF0000000000000;
	setp.equ.f64 	%p648, %fd526, 0d7FF0000000000000;
	mul.f64 	%fd1935, %fd390, %fd4183;
	sub.f64 	%fd572, %fd1935, %fd524;
	abs.f64 	%fd1936, %fd572;
	setp.equ.f64 	%p649, %fd1936, 0d7FF0000000000000;
	or.pred  	%p650, %p649, %p648;
	or.pred  	%p651, %p650, %p30;
	or.pred  	%p652, %p651, %p647;
	or.pred  	%p653, %p652, %p646;
	@%p653 bra 	$L__BB5_511;
	setp.gt.u32 	%p654, %r333, 2146435070;
	mov.f64 	%fd4184, %fd559;
	@%p654 bra 	$L__BB5_463;
	setp.gt.u32 	%p655, %r335, 1073127582;
	selp.f64 	%fd1937, %fd561, %fd560, %p655;
	selp.u32 	%r1078, 1, 0, %p655;
	add.s32 	%r1079, %r334, %r1078;
	add.f64 	%fd1938, %fd1937, 0dBFF0000000000000;
	add.f64 	%fd1939, %fd1937, 0d3FF0000000000000;
	rcp.approx.ftz.f64 	%fd1940, %fd1939;
	neg.f64 	%fd1941, %fd1939;
	fma.rn.f64 	%fd1942, %fd1941, %fd1940, 0d3FF0000000000000;
	fma.rn.f64 	%fd1943, %fd1942, %fd1942, %fd1942;
	fma.rn.f64 	%fd1944, %fd1943, %fd1940, %fd1940;
	mul.f64 	%fd1945, %fd1938, %fd1944;
	fma.rn.f64 	%fd1946, %fd1938, %fd1944, %fd1945;
	mul.f64 	%fd1947, %fd1946, %fd1946;
	fma.rn.f64 	%fd1948, %fd1947, 0d3EB1380B3AE80F1E, 0d3ED0EE258B7A8B04;
	fma.rn.f64 	%fd1949, %fd1948, %fd1947, 0d3EF3B2669F02676F;
	fma.rn.f64 	%fd1950, %fd1949, %fd1947, 0d3F1745CBA9AB0956;
	fma.rn.f64 	%fd1951, %fd1950, %fd1947, 0d3F3C71C72D1B5154;
	fma.rn.f64 	%fd1952, %fd1951, %fd1947, 0d3F624924923BE72D;
	fma.rn.f64 	%fd1953, %fd1952, %fd1947, 0d3F8999999999A3C4;
	fma.rn.f64 	%fd1954, %fd1953, %fd1947, 0d3FB5555555555554;
	sub.f64 	%fd1955, %fd1938, %fd1946;
	add.f64 	%fd1956, %fd1955, %fd1955;
	neg.f64 	%fd1957, %fd1946;
	fma.rn.f64 	%fd1958, %fd1957, %fd1938, %fd1956;
	mul.f64 	%fd1959, %fd1944, %fd1958;
	mul.f64 	%fd1960, %fd1947, %fd1954;
	fma.rn.f64 	%fd1961, %fd1960, %fd1946, %fd1959;
	xor.b32  	%r1080, %r1079, -2147483648;
	mov.b32 	%r1081, 1127219200;
	mov.b64 	%fd1962, {%r1080, %r1081};
	sub.f64 	%fd1963, %fd1962, %fd51;
	fma.rn.f64 	%fd1964, %fd1963, 0d3FE62E42FEFA39EF, %fd1946;
	fma.rn.f64 	%fd1965, %fd1963, 0dBFE62E42FEFA39EF, %fd1964;
	sub.f64 	%fd1966, %fd1965, %fd1946;
	sub.f64 	%fd1967, %fd1961, %fd1966;
	fma.rn.f64 	%fd1968, %fd1963, 0d3C7ABC9E3B39803F, %fd1967;
	add.f64 	%fd4184, %fd1964, %fd1968;
$L__BB5_463:
	setp.equ.f64 	%p656, %fd529, 0d7FF0000000000000;
	mul.f64 	%fd1970, %fd391, 0dBFE0000000000000;
	mul.f64 	%fd1971, %fd391, %fd1970;
	fma.rn.f64 	%fd575, %fd392, %fd4184, %fd1971;
	abs.f64 	%fd1972, %fd575;
	setp.equ.f64 	%p657, %fd1972, 0d7FF0000000000000;
	or.pred  	%p658, %p657, %p656;
	@%p658 bra 	$L__BB5_511;
	sub.f64 	%fd1974, %fd1, %fd387;
	mul.f64 	%fd1975, %fd1974, %fd530;
	setp.geu.f64 	%p659, %fd1975, %fd531;
	mov.f64 	%fd4189, 0d0000000000000000;
	@%p659 bra 	$L__BB5_469;
	fma.rn.f64 	%fd1976, %fd572, 0d3FF71547652B82FE, 0d4338000000000000;
	{
	.reg .b32 %temp; 
	mov.b64 	{%r340, %temp}, %fd1976;
	}
	mov.f64 	%fd1977, 0dC338000000000000;
	add.rn.f64 	%fd1978, %fd1976, %fd1977;
	fma.rn.f64 	%fd1979, %fd1978, 0dBFE62E42FEFA39EF, %fd572;
	fma.rn.f64 	%fd1980, %fd1978, 0dBC7ABC9E3B39803F, %fd1979;
	fma.rn.f64 	%fd1981, %fd1980, 0d3E5ADE1569CE2BDF, 0d3E928AF3FCA213EA;
	fma.rn.f64 	%fd1982, %fd1981, %fd1980, 0d3EC71DEE62401315;
	fma.rn.f64 	%fd1983, %fd1982, %fd1980, 0d3EFA01997C89EB71;
	fma.rn.f64 	%fd1984, %fd1983, %fd1980, 0d3F2A01A014761F65;
	fma.rn.f64 	%fd1985, %fd1984, %fd1980, 0d3F56C16C1852B7AF;
	fma.rn.f64 	%fd1986, %fd1985, %fd1980, 0d3F81111111122322;
	fma.rn.f64 	%fd1987, %fd1986, %fd1980, 0d3FA55555555502A1;
	fma.rn.f64 	%fd1988, %fd1987, %fd1980, 0d3FC5555555555511;
	fma.rn.f64 	%fd1989, %fd1988, %fd1980, 0d3FE000000000000B;
	fma.rn.f64 	%fd1990, %fd1989, %fd1980, 0d3FF0000000000000;
	fma.rn.f64 	%fd1991, %fd1990, %fd1980, 0d3FF0000000000000;
	{
	.reg .b32 %temp; 
	mov.b64 	{%r341, %temp}, %fd1991;
	}
	{
	.reg .b32 %temp; 
	mov.b64 	{%temp, %r342}, %fd1991;
	}
	shl.b32 	%r1082, %r340, 20;
	add.s32 	%r1083, %r1082, %r342;
	mov.b64 	%fd4185, {%r341, %r1083};
	{
	.reg .b32 %temp; 
	mov.b64 	{%temp, %r1084}, %fd572;
	}
	mov.b32 	%f29, %r1084;
	abs.f32 	%f13, %f29;
	setp.lt.f32 	%p660, %f13, 0f4086232B;
	@%p660 bra 	$L__BB5_468;
	setp.lt.f64 	%p661, %fd572, 0d0000000000000000;
	add.f64 	%fd1992, %fd572, 0d7FF0000000000000;
	selp.f64 	%fd4185, 0d0000000000000000, %fd1992, %p661;
	setp.geu.f32 	%p662, %f13, 0f40874800;
	@%p662 bra 	$L__BB5_468;
	shr.u32 	%r1085, %r340, 31;
	add.s32 	%r1086, %r340, %r1085;
	shr.s32 	%r1087, %r1086, 1;
	shl.b32 	%r1088, %r1087, 20;
	add.s32 	%r1089, %r342, %r1088;
	mov.b64 	%fd1993, {%r341, %r1089};
	sub.s32 	%r1090, %r340, %r1087;
	shl.b32 	%r1091, %r1090, 20;
	add.s32 	%r1092, %r1091, 1072693248;
	mov.b32 	%r1093, 0;
	mov.b64 	%fd1994, {%r1093, %r1092};
	mul.f64 	%fd4185, %fd1994, %fd1993;
$L__BB5_468:
	setp.neu.f64 	%p663, %fd537, 0d7FF0000000000000;
	sub.f64 	%fd1996, %fd1, %fd387;
	mul.f64 	%fd1997, %fd1996, %fd530;
	sub.f64 	%fd1998, %fd525, %fd1997;
	setp.nan.f64 	%p664, %fd1998, %fd1998;
	setp.eq.s32 	%p665, %r323, 2146435072;
	setp.eq.f64 	%p666, %fd1998, 0d0000000000000000;
	setp.neu.f64 	%p667, %fd533, 0d7FF0000000000000;
	setp.eq.f64 	%p668, %fd534, 0d7FF0000000000000;
	sub.f64 	%fd1999, %fd2, %fd387;
	mul.f64 	%fd2000, %fd1999, %fd530;
	setp.lt.f64 	%p669, %fd2000, %fd531;
	selp.f64 	%fd2001, %fd2000, %fd531, %p669;
	sub.f64 	%fd2002, %fd525, %fd2001;
	setp.nan.f64 	%p670, %fd2002, %fd2002;
	setp.eq.s32 	%p671, %r322, 2146435072;
	setp.eq.f64 	%p672, %fd2002, 0d0000000000000000;
	{ // callseq 69, 0
	.param .b64 param0;
	st.param.f64 	[param0], %fd533;
	.param .b64 param1;
	st.param.f64 	[param1], %fd1822;
	.param .b64 retval0;
	call.uni (retval0), 
	__internal_accurate_pow, 
	(
	param0, 
	param1
	);
	ld.param.f64 	%fd2003, [retval0];
	} // callseq 69
	neg.f64 	%fd2005, %fd2003;
	selp.f64 	%fd2006, %fd2005, %fd2003, %p31;
	selp.f64 	%fd2007, 0dFFF8000000000000, %fd2006, %p32;
	selp.f64 	%fd2008, %fd535, %fd2007, %p672;
	selp.f64 	%fd2009, %fd2008, %fd562, %p667;
	selp.f64 	%fd2010, %fd536, %fd2009, %p668;
	add.rn.f64 	%fd2011, %fd2002, %fd1822;
	selp.f64 	%fd2012, %fd2011, %fd2010, %p670;
	selp.f64 	%fd2013, %fd2012, %fd2008, %p671;
	setp.eq.f64 	%p673, %fd2002, 0d3FF0000000000000;
	add.f64 	%fd2014, %fd390, 0dBFF0000000000000;
	setp.eq.f64 	%p674, %fd2014, 0d0000000000000000;
	selp.f64 	%fd2016, 0d3FF0000000000000, %fd2013, %p674;
	selp.f64 	%fd2017, 0d3FF0000000000000, %fd2016, %p673;
	{ // callseq 70, 0
	.param .b64 param0;
	st.param.f64 	[param0], %fd537;
	.param .b64 param1;
	st.param.f64 	[param1], %fd1822;
	.param .b64 retval0;
	call.uni (retval0), 
	__internal_accurate_pow, 
	(
	param0, 
	param1
	);
	ld.param.f64 	%fd2018, [retval0];
	} // callseq 70
	neg.f64 	%fd2020, %fd2018;
	selp.f64 	%fd2021, %fd2020, %fd2018, %p33;
	selp.f64 	%fd2022, 0dFFF8000000000000, %fd2021, %p34;
	selp.f64 	%fd2023, %fd538, %fd2022, %p666;
	selp.f64 	%fd2024, %fd2023, %fd563, %p663;
	selp.f64 	%fd2025, %fd539, %fd2024, %p668;
	add.rn.f64 	%fd2026, %fd1998, %fd1822;
	selp.f64 	%fd2027, %fd2026, %fd2025, %p664;
	selp.f64 	%fd2028, %fd2027, %fd2023, %p665;
	setp.eq.f64 	%p675, %fd1998, 0d3FF0000000000000;
	selp.f64 	%fd2029, 0d3FF0000000000000, %fd2028, %p674;
	selp.f64 	%fd2030, 0d3FF0000000000000, %fd2029, %p675;
	div.rn.f64 	%fd2031, %fd4185, %fd2014;
	sub.f64 	%fd2032, %fd2017, %fd2030;
	mul.f64 	%fd4189, %fd2031, %fd2032;
	mov.b64 	%rd456, %fd4189;
	setp.lt.s64 	%p676, %rd456, 0;
	and.b64  	%rd457, %rd456, 9223372036854775807;
	add.s64 	%rd458, %rd457, -4503599627370496;
	setp.lt.u64 	%p677, %rd458, 9214364837600034816;
	and.pred  	%p678, %p677, %p676;
	add.s64 	%rd459, %rd457, -1;
	setp.lt.u64 	%p679, %rd459, 4503599627370495;
	and.pred  	%p680, %p679, %p676;
	setp.eq.s64 	%p681, %rd457, 0;
	or.pred  	%p682, %p681, %p680;
	setp.eq.s64 	%p683, %rd457, 9218868437227405312;
	or.pred  	%p684, %p682, %p683;
	setp.gt.s64 	%p685, %rd457, 9218868437227405312;
	or.pred  	%p686, %p684, %p685;
	or.pred  	%p687, %p686, %p678;
	@%p687 bra 	$L__BB5_511;
$L__BB5_469:
	sub.f64 	%fd2033, %fd1, %fd387;
	mul.f64 	%fd2034, %fd2033, %fd530;
	setp.gt.f64 	%p688, %fd2034, %fd531;
	selp.f64 	%fd2035, %fd2034, %fd531, %p688;
	sub.f64 	%fd2036, %fd2, %fd387;
	mul.f64 	%fd2037, %fd2036, %fd530;
	setp.lt.f64 	%p689, %fd2037, %fd391;
	selp.f64 	%fd2038, %fd2037, %fd391, %p689;
	setp.leu.f64 	%p690, %fd2038, %fd2035;
	@%p690 bra 	$L__BB5_475;
	and.b32  	%r1094, %r324, 2147483647;
	setp.eq.s32 	%p691, %r1094, 2146435072;
	setp.eq.s32 	%p692, %r325, 0;
	setp.lt.s32 	%p693, %r324, 0;
	selp.f64 	%fd2039, 0d4000000000000000, 0d0000000000000000, %p693;
	sub.f64 	%fd2040, %fd2, %fd387;
	mul.f64 	%fd2041, %fd2040, %fd530;
	setp.lt.f64 	%p694, %fd2041, %fd391;
	selp.f64 	%fd2042, %fd2041, %fd391, %p694;
	mul.f64 	%fd2043, %fd2042, 0dBFE6A09E667F3BCD;
	fma.rn.f64 	%fd2044, %fd2042, 0dBFE6A09E667F3BCD, %fd2043;
	selp.f64 	%fd2045, %fd2039, %fd2044, %p692;
	selp.f64 	%fd4187, %fd2045, %fd2044, %p691;
	setp.gt.u32 	%p695, %r1094, 2146435071;
	@%p695 bra 	$L__BB5_472;
	and.b32  	%r1095, %r324, 2147483647;
	setp.gt.u32 	%p696, %r1095, 1077624832;
	setp.lt.s32 	%p697, %r324, 0;
	add.f64 	%fd2046, %fd540, 0d4010000000000000;
	rcp.approx.ftz.f64 	%fd2047, %fd2046;
	fma.rn.f64 	%fd2048, %fd541, %fd2047, 0d3FF0000000000000;
	fma.rn.f64 	%fd2049, %fd2048, %fd2048, %fd2048;
	fma.rn.f64 	%fd2050, %fd2049, %fd2047, %fd2047;
	add.f64 	%fd2051, %fd540, 0dC010000000000000;
	mul.f64 	%fd2052, %fd2051, %fd2050;
	mov.f64 	%fd2053, 0d3FF0000000000000;
	add.rn.f64 	%fd2054, %fd2052, %fd2053;
	fma.rn.f64 	%fd2055, %fd2054, 0dC010000000000000, %fd540;
	neg.f64 	%fd2056, %fd2052;
	fma.rn.f64 	%fd2057, %fd2056, %fd540, %fd2055;
	fma.rn.f64 	%fd2058, %fd2050, %fd2057, %fd2052;
	fma.rn.f64 	%fd2059, %fd2058, 0dBDF8774AD4E0BFD7, 0dBE44E1C6FD03D328;
	fma.rn.f64 	%fd2060, %fd2059, %fd2058, 0dBE4330149F7A56B6;
	fma.rn.f64 	%fd2061, %fd2060, %fd2058, 0d3E7BEDDED8376273;
	fma.rn.f64 	%fd2062, %fd2061, %fd2058, 0d3E6F9254C3ABF22B;
	fma.rn.f64 	%fd2063, %fd2062, %fd2058, 0dBEAB9068C2148CF0;
	fma.rn.f64 	%fd2064, %fd2063, %fd2058, 0d3E94C6454DB34009;
	fma.rn.f64 	%fd2065, %fd2064, %fd2058, 0d3ED7F1C378F2311D;
	fma.rn.f64 	%fd2066, %fd2065, %fd2058, 0dBEE78E051C6D5C58;
	fma.rn.f64 	%fd2067, %fd2066, %fd2058, 0dBEF995B4EAD14A90;
	fma.rn.f64 	%fd2068, %fd2067, %fd2058, 0d3F23BE27CF0A29B2;
	fma.rn.f64 	%fd2069, %fd2068, %fd2058, 0dBF2A1DEF3E81672E;
	fma.rn.f64 	%fd2070, %fd2069, %fd2058, 0dBF48D4ABE68C1713;
	fma.rn.f64 	%fd2071, %fd2070, %fd2058, 0d3F749C67210DD6B4;
	fma.rn.f64 	%fd2072, %fd2071, %fd2058, 0dBF9096238568E357;
	fma.rn.f64 	%fd2073, %fd2072, %fd2058, 0d3FA3079EDF8C2DC9;
	fma.rn.f64 	%fd2074, %fd2073, %fd2058, 0dBFB0FB06DFF601FC;
	fma.rn.f64 	%fd2075, %fd2074, %fd2058, 0d3FB7FEE004DFBCDC;
	fma.rn.f64 	%fd2076, %fd2075, %fd2058, 0dBFB9DDB23C3DB8C6;
	fma.rn.f64 	%fd2077, %fd2076, %fd2058, 0d3FB16ECEFCFA5FDA;
	fma.rn.f64 	%fd2078, %fd2077, %fd2058, 0d3F8F7F5DF66FB6D6;
	fma.rn.f64 	%fd2079, %fd2078, %fd2058, 0dBFC1DF1AD154A29D;
	fma.rn.f64 	%fd2080, %fd2079, %fd2058, 0d3FF3BA5916E9FD7F;
	fma.rn.f64 	%fd2081, %fd540, 0d4000000000000000, 0d3FF0000000000000;
	rcp.approx.ftz.f64 	%fd2082, %fd2081;
	fma.rn.f64 	%fd2083, %fd542, %fd2082, 0d3FF0000000000000;
	fma.rn.f64 	%fd2084, %fd2083, %fd2083, %fd2083;
	fma.rn.f64 	%fd2085, %fd2084, %fd2082, %fd2082;
	mul.f64 	%fd2086, %fd2085, %fd2080;
	mul.f64 	%fd2087, %fd2086, 0dC000000000000000;
	fma.rn.f64 	%fd2088, %fd540, %fd2087, %fd2080;
	neg.f64 	%fd2089, %fd2086;
	add.rn.f64 	%fd2090, %fd2088, %fd2089;
	fma.rn.f64 	%fd2091, %fd2090, %fd2085, %fd2086;
	mul.f64 	%fd2092, %fd543, %fd2091;
	selp.f64 	%fd2093, 0d0000000000000000, %fd2092, %p696;
	mov.f64 	%fd2094, 0d4000000000000000;
	sub.f64 	%fd2095, %fd2094, %fd2093;
	selp.f64 	%fd4187, %fd2095, %fd2093, %p697;
$L__BB5_472:
	and.b32  	%r1096, %r326, 2147483647;
	setp.eq.s32 	%p698, %r1096, 2146435072;
	setp.eq.s32 	%p699, %r327, 0;
	setp.lt.s32 	%p700, %r326, 0;
	selp.f64 	%fd2096, 0d4000000000000000, 0d0000000000000000, %p700;
	sub.f64 	%fd2097, %fd1, %fd387;
	mul.f64 	%fd2098, %fd2097, %fd530;
	setp.gt.f64 	%p701, %fd2098, %fd531;
	selp.f64 	%fd2099, %fd2098, %fd531, %p701;
	mul.f64 	%fd2100, %fd2099, 0dBFE6A09E667F3BCD;
	fma.rn.f64 	%fd2101, %fd2099, 0dBFE6A09E667F3BCD, %fd2100;
	selp.f64 	%fd2102, %fd2096, %fd2101, %p699;
	selp.f64 	%fd4188, %fd2102, %fd2101, %p698;
	setp.gt.u32 	%p702, %r1096, 2146435071;
	@%p702 bra 	$L__BB5_474;
	and.b32  	%r1097, %r326, 2147483647;
	setp.gt.u32 	%p703, %r1097, 1077624832;
	setp.lt.s32 	%p704, %r326, 0;
	add.f64 	%fd2103, %fd544, 0d4010000000000000;
	rcp.approx.ftz.f64 	%fd2104, %fd2103;
	fma.rn.f64 	%fd2105, %fd545, %fd2104, 0d3FF0000000000000;
	fma.rn.f64 	%fd2106, %fd2105, %fd2105, %fd2105;
	fma.rn.f64 	%fd2107, %fd2106, %fd2104, %fd2104;
	add.f64 	%fd2108, %fd544, 0dC010000000000000;
	mul.f64 	%fd2109, %fd2108, %fd2107;
	mov.f64 	%fd2110, 0d3FF0000000000000;
	add.rn.f64 	%fd2111, %fd2109, %fd2110;
	fma.rn.f64 	%fd2112, %fd2111, 0dC010000000000000, %fd544;
	neg.f64 	%fd2113, %fd2109;
	fma.rn.f64 	%fd2114, %fd2113, %fd544, %fd2112;
	fma.rn.f64 	%fd2115, %fd2107, %fd2114, %fd2109;
	fma.rn.f64 	%fd2116, %fd2115, 0dBDF8774AD4E0BFD7, 0dBE44E1C6FD03D328;
	fma.rn.f64 	%fd2117, %fd2116, %fd2115, 0dBE4330149F7A56B6;
	fma.rn.f64 	%fd2118, %fd2117, %fd2115, 0d3E7BEDDED8376273;
	fma.rn.f64 	%fd2119, %fd2118, %fd2115, 0d3E6F9254C3ABF22B;
	fma.rn.f64 	%fd2120, %fd2119, %fd2115, 0dBEAB9068C2148CF0;
	fma.rn.f64 	%fd2121, %fd2120, %fd2115, 0d3E94C6454DB34009;
	fma.rn.f64 	%fd2122, %fd2121, %fd2115, 0d3ED7F1C378F2311D;
	fma.rn.f64 	%fd2123, %fd2122, %fd2115, 0dBEE78E051C6D5C58;
	fma.rn.f64 	%fd2124, %fd2123, %fd2115, 0dBEF995B4EAD14A90;
	fma.rn.f64 	%fd2125, %fd2124, %fd2115, 0d3F23BE27CF0A29B2;
	fma.rn.f64 	%fd2126, %fd2125, %fd2115, 0dBF2A1DEF3E81672E;
	fma.rn.f64 	%fd2127, %fd2126, %fd2115, 0dBF48D4ABE68C1713;
	fma.rn.f64 	%fd2128, %fd2127, %fd2115, 0d3F749C67210DD6B4;
	fma.rn.f64 	%fd2129, %fd2128, %fd2115, 0dBF9096238568E357;
	fma.rn.f64 	%fd2130, %fd2129, %fd2115, 0d3FA3079EDF8C2DC9;
	fma.rn.f64 	%fd2131, %fd2130, %fd2115, 0dBFB0FB06DFF601FC;
	fma.rn.f64 	%fd2132, %fd2131, %fd2115, 0d3FB7FEE004DFBCDC;
	fma.rn.f64 	%fd2133, %fd2132, %fd2115, 0dBFB9DDB23C3DB8C6;
	fma.rn.f64 	%fd2134, %fd2133, %fd2115, 0d3FB16ECEFCFA5FDA;
	fma.rn.f64 	%fd2135, %fd2134, %fd2115, 0d3F8F7F5DF66FB6D6;
	fma.rn.f64 	%fd2136, %fd2135, %fd2115, 0dBFC1DF1AD154A29D;
	fma.rn.f64 	%fd2137, %fd2136, %fd2115, 0d3FF3BA5916E9FD7F;
	fma.rn.f64 	%fd2138, %fd544, 0d4000000000000000, 0d3FF0000000000000;
	rcp.approx.ftz.f64 	%fd2139, %fd2138;
	fma.rn.f64 	%fd2140, %fd546, %fd2139, 0d3FF0000000000000;
	fma.rn.f64 	%fd2141, %fd2140, %fd2140, %fd2140;
	fma.rn.f64 	%fd2142, %fd2141, %fd2139, %fd2139;
	mul.f64 	%fd2143, %fd2142, %fd2137;
	mul.f64 	%fd2144, %fd2143, 0dC000000000000000;
	fma.rn.f64 	%fd2145, %fd544, %fd2144, %fd2137;
	neg.f64 	%fd2146, %fd2143;
	add.rn.f64 	%fd2147, %fd2145, %fd2146;
	fma.rn.f64 	%fd2148, %fd2147, %fd2142, %fd2143;
	mul.f64 	%fd2149, %fd547, %fd2148;
	selp.f64 	%fd2150, 0d0000000000000000, %fd2149, %p703;
	mov.f64 	%fd2151, 0d4000000000000000;
	sub.f64 	%fd2152, %fd2151, %fd2150;
	selp.f64 	%fd4188, %fd2152, %fd2150, %p704;
$L__BB5_474:
	mul.f64 	%fd2153, %fd4188, 0d3FE0000000000000;
	mul.f64 	%fd2154, %fd4187, 0d3FE0000000000000;
	sub.f64 	%fd2155, %fd2154, %fd2153;
	fma.rn.f64 	%fd4189, %fd2155, 0d40040D931FF62706, %fd4189;
$L__BB5_475:
	sub.f64 	%fd2156, %fd2, %fd387;
	mul.f64 	%fd2157, %fd2156, %fd530;
	setp.leu.f64 	%p705, %fd2157, %fd391;
	@%p705 bra 	$L__BB5_481;
	fma.rn.f64 	%fd2158, %fd575, 0d3FF71547652B82FE, 0d4338000000000000;
	{
	.reg .b32 %temp; 
	mov.b64 	{%r343, %temp}, %fd2158;
	}
	mov.f64 	%fd2159, 0dC338000000000000;
	add.rn.f64 	%fd2160, %fd2158, %fd2159;
	fma.rn.f64 	%fd2161, %fd2160, 0dBFE62E42FEFA39EF, %fd575;
	fma.rn.f64 	%fd2162, %fd2160, 0dBC7ABC9E3B39803F, %fd2161;
	fma.rn.f64 	%fd2163, %fd2162, 0d3E5ADE1569CE2BDF, 0d3E928AF3FCA213EA;
	fma.rn.f64 	%fd2164, %fd2163, %fd2162, 0d3EC71DEE62401315;
	fma.rn.f64 	%fd2165, %fd2164, %fd2162, 0d3EFA01997C89EB71;
	fma.rn.f64 	%fd2166, %fd2165, %fd2162, 0d3F2A01A014761F65;
	fma.rn.f64 	%fd2167, %fd2166, %fd2162, 0d3F56C16C1852B7AF;
	fma.rn.f64 	%fd2168, %fd2167, %fd2162, 0d3F81111111122322;
	fma.rn.f64 	%fd2169, %fd2168, %fd2162, 0d3FA55555555502A1;
	fma.rn.f64 	%fd2170, %fd2169, %fd2162, 0d3FC5555555555511;
	fma.rn.f64 	%fd2171, %fd2170, %fd2162, 0d3FE000000000000B;
	fma.rn.f64 	%fd2172, %fd2171, %fd2162, 0d3FF0000000000000;
	fma.rn.f64 	%fd2173, %fd2172, %fd2162, 0d3FF0000000000000;
	{
	.reg .b32 %temp; 
	mov.b64 	{%r344, %temp}, %fd2173;
	}
	{
	.reg .b32 %temp; 
	mov.b64 	{%temp, %r345}, %fd2173;
	}
	shl.b32 	%r1098, %r343, 20;
	add.s32 	%r1099, %r1098, %r345;
	mov.b64 	%fd4190, {%r344, %r1099};
	{
	.reg .b32 %temp; 
	mov.b64 	{%temp, %r1100}, %fd575;
	}
	mov.b32 	%f30, %r1100;
	abs.f32 	%f14, %f30;
	setp.lt.f32 	%p706, %f14, 0f4086232B;
	@%p706 bra 	$L__BB5_479;
	setp.lt.f64 	%p707, %fd575, 0d0000000000000000;
	add.f64 	%fd2174, %fd575, 0d7FF0000000000000;
	selp.f64 	%fd4190, 0d0000000000000000, %fd2174, %p707;
	setp.geu.f32 	%p708, %f14, 0f40874800;
	@%p708 bra 	$L__BB5_479;
	shr.u32 	%r1101, %r343, 31;
	add.s32 	%r1102, %r343, %r1101;
	shr.s32 	%r1103, %r1102, 1;
	shl.b32 	%r1104, %r1103, 20;
	add.s32 	%r1105, %r345, %r1104;
	mov.b64 	%fd2175, {%r344, %r1105};
	sub.s32 	%r1106, %r343, %r1103;
	shl.b32 	%r1107, %r1106, 20;
	add.s32 	%r1108, %r1107, 1072693248;
	mov.b32 	%r1109, 0;
	mov.b64 	%fd2176, {%r1109, %r1108};
	mul.f64 	%fd4190, %fd2176, %fd2175;
$L__BB5_479:
	setp.neu.f64 	%p709, %fd553, 0d7FF0000000000000;
	sub.f64 	%fd2178, %fd2, %fd387;
	fma.rn.f64 	%fd2179, %fd2178, %fd530, %fd528;
	setp.nan.f64 	%p710, %fd2179, %fd2179;
	setp.eq.s32 	%p711, %r329, 2146435072;
	setp.eq.f64 	%p712, %fd2179, 0d0000000000000000;
	setp.neu.f64 	%p713, %fd549, 0d7FF0000000000000;
	setp.eq.f64 	%p714, %fd550, 0d7FF0000000000000;
	sub.f64 	%fd2180, %fd1, %fd387;
	mul.f64 	%fd2181, %fd2180, %fd530;
	setp.gt.f64 	%p715, %fd2181, %fd391;
	selp.f64 	%fd2182, %fd2181, %fd391, %p715;
	add.f64 	%fd2183, %fd2182, %fd528;
	setp.nan.f64 	%p716, %fd2183, %fd2183;
	setp.eq.s32 	%p717, %r328, 2146435072;
	setp.eq.f64 	%p718, %fd2183, 0d0000000000000000;
	{ // callseq 71, 0
	.param .b64 param0;
	st.param.f64 	[param0], %fd549;
	.param .b64 param1;
	st.param.f64 	[param1], %fd1884;
	.param .b64 retval0;
	call.uni (retval0), 
	__internal_accurate_pow, 
	(
	param0, 
	param1
	);
	ld.param.f64 	%fd2184, [retval0];
	} // callseq 71
	neg.f64 	%fd2186, %fd2184;
	selp.f64 	%fd2187, %fd2186, %fd2184, %p35;
	selp.f64 	%fd2188, 0dFFF8000000000000, %fd2187, %p36;
	selp.f64 	%fd2189, %fd551, %fd2188, %p718;
	selp.f64 	%fd2190, %fd2189, %fd564, %p713;
	selp.f64 	%fd2191, %fd552, %fd2190, %p714;
	add.rn.f64 	%fd2192, %fd2183, %fd1884;
	selp.f64 	%fd2193, %fd2192, %fd2191, %p716;
	selp.f64 	%fd2194, %fd2193, %fd2189, %p717;
	setp.eq.f64 	%p719, %fd2183, 0d3FF0000000000000;
	add.f64 	%fd2195, %fd392, 0dBFF0000000000000;
	setp.eq.f64 	%p720, %fd2195, 0d0000000000000000;
	selp.f64 	%fd2197, 0d3FF0000000000000, %fd2194, %p720;
	selp.f64 	%fd2198, 0d3FF0000000000000, %fd2197, %p719;
	{ // callseq 72, 0
	.param .b64 param0;
	st.param.f64 	[param0], %fd553;
	.param .b64 param1;
	st.param.f64 	[param1], %fd1884;
	.param .b64 retval0;
	call.uni (retval0), 
	__internal_accurate_pow, 
	(
	param0, 
	param1
	);
	ld.param.f64 	%fd2199, [retval0];
	} // callseq 72
	neg.f64 	%fd2201, %fd2199;
	selp.f64 	%fd2202, %fd2201, %fd2199, %p37;
	selp.f64 	%fd2203, 0dFFF8000000000000, %fd2202, %p38;
	selp.f64 	%fd2204, %fd554, %fd2203, %p712;
	selp.f64 	%fd2205, %fd2204, %fd565, %p709;
	selp.f64 	%fd2206, %fd555, %fd2205, %p714;
	add.rn.f64 	%fd2207, %fd2179, %fd1884;
	selp.f64 	%fd2208, %fd2207, %fd2206, %p710;
	selp.f64 	%fd2209, %fd2208, %fd2204, %p711;
	setp.eq.f64 	%p721, %fd2179, 0d3FF0000000000000;
	selp.f64 	%fd2210, 0d3FF0000000000000, %fd2209, %p720;
	selp.f64 	%fd2211, 0d3FF0000000000000, %fd2210, %p721;
	div.rn.f64 	%fd2212, %fd4190, %fd2195;
	sub.f64 	%fd2213, %fd2198, %fd2211;
	mul.f64 	%fd594, %fd2212, %fd2213;
	mov.b64 	%rd460, %fd594;
	setp.lt.s64 	%p722, %rd460, 0;
	and.b64  	%rd461, %rd460, 9223372036854775807;
	add.s64 	%rd462, %rd461, -4503599627370496;
	setp.lt.u64 	%p723, %rd462, 9214364837600034816;
	and.pred  	%p724, %p723, %p722;
	add.s64 	%rd463, %rd461, -1;
	setp.lt.u64 	%p725, %rd463, 4503599627370495;
	and.pred  	%p726, %p725, %p722;
	setp.eq.s64 	%p727, %rd461, 0;
	or.pred  	%p728, %p727, %p726;
	setp.eq.s64 	%p729, %rd461, 9218868437227405312;
	or.pred  	%p730, %p728, %p729;
	setp.gt.s64 	%p731, %rd461, 9218868437227405312;
	or.pred  	%p732, %p730, %p731;
	or.pred  	%p733, %p732, %p724;
	@%p733 bra 	$L__BB5_511;
	add.f64 	%fd4189, %fd4189, %fd594;
$L__BB5_481:
	mov.b64 	%rd464, %fd4189;
	setp.lt.s64 	%p734, %rd464, 0;
	and.b64  	%rd465, %rd464, 9223372036854775807;
	add.s64 	%rd466, %rd465, -4503599627370496;
	setp.lt.u64 	%p735, %rd466, 9214364837600034816;
	and.pred  	%p736, %p735, %p734;
	add.s64 	%rd467, %rd465, -1;
	setp.lt.u64 	%p737, %rd467, 4503599627370495;
	and.pred  	%p738, %p737, %p734;
	setp.eq.s64 	%p739, %rd465, 0;
	or.pred  	%p740, %p739, %p738;
	setp.eq.s64 	%p741, %rd465, 9218868437227405312;
	or.pred  	%p742, %p740, %p741;
	setp.gt.s64 	%p743, %rd465, 9218868437227405312;
	or.pred  	%p744, %p742, %p743;
	or.pred  	%p745, %p744, %p736;
	@%p745 bra 	$L__BB5_511;
	{
	.reg .b32 %temp; 
	mov.b64 	{%temp, %r1778}, %fd4189;
	}
	{
	.reg .b32 %temp; 
	mov.b64 	{%r1779, %temp}, %fd4189;
	}
	setp.gt.s32 	%p746, %r1778, 1048575;
	mov.b32 	%r1780, -1023;
	@%p746 bra 	$L__BB5_484;
	mul.f64 	%fd4189, %fd4189, 0d4350000000000000;
	{
	.reg .b32 %temp; 
	mov.b64 	{%temp, %r1778}, %fd4189;
	}
	{
	.reg .b32 %temp; 
	mov.b64 	{%r1779, %temp}, %fd4189;
	}
	mov.b32 	%r1780, -1077;
$L__BB5_484:
	add.s32 	%r1112, %r1778, -1;
	setp.gt.u32 	%p747, %r1112, 2146435070;
	@%p747 bra 	$L__BB5_488;
	shr.u32 	%r1115, %r1778, 20;
	add.s32 	%r1781, %r1780, %r1115;
	and.b32  	%r1116, %r1778, 1048575;
	or.b32  	%r1117, %r1116, 1072693248;
	mov.b64 	%fd4193, {%r1779, %r1117};
	setp.lt.u32 	%p749, %r1117, 1073127583;
	@%p749 bra 	$L__BB5_487;
	{
	.reg .b32 %temp; 
	mov.b64 	{%r1118, %temp}, %fd4193;
	}
	{
	.reg .b32 %temp; 
	mov.b64 	{%temp, %r1119}, %fd4193;
	}
	add.s32 	%r1120, %r1119, -1048576;
	mov.b64 	%fd4193, {%r1118, %r1120};
	add.s32 	%r1781, %r1781, 1;
$L__BB5_487:
	add.f64 	%fd2216, %fd4193, 0dBFF0000000000000;
	add.f64 	%fd2217, %fd4193, 0d3FF0000000000000;
	rcp.approx.ftz.f64 	%fd2218, %fd2217;
	neg.f64 	%fd2219, %fd2217;
	fma.rn.f64 	%fd2220, %fd2219, %fd2218, 0d3FF0000000000000;
	fma.rn.f64 	%fd2221, %fd2220, %fd2220, %fd2220;
	fma.rn.f64 	%fd2222, %fd2221, %fd2218, %fd2218;
	mul.f64 	%fd2223, %fd2216, %fd2222;
	fma.rn.f64 	%fd2224, %fd2216, %fd2222, %fd2223;
	mul.f64 	%fd2225, %fd2224, %fd2224;
	fma.rn.f64 	%fd2226, %fd2225, 0d3EB1380B3AE80F1E, 0d3ED0EE258B7A8B04;
	fma.rn.f64 	%fd2227, %fd2226, %fd2225, 0d3EF3B2669F02676F;
	fma.rn.f64 	%fd2228, %fd2227, %fd2225, 0d3F1745CBA9AB0956;
	fma.rn.f64 	%fd2229, %fd2228, %fd2225, 0d3F3C71C72D1B5154;
	fma.rn.f64 	%fd2230, %fd2229, %fd2225, 0d3F624924923BE72D;
	fma.rn.f64 	%fd2231, %fd2230, %fd2225, 0d3F8999999999A3C4;
	fma.rn.f64 	%fd2232, %fd2231, %fd2225, 0d3FB5555555555554;
	sub.f64 	%fd2233, %fd2216, %fd2224;
	add.f64 	%fd2234, %fd2233, %fd2233;
	neg.f64 	%fd2235, %fd2224;
	fma.rn.f64 	%fd2236, %fd2235, %fd2216, %fd2234;
	mul.f64 	%fd2237, %fd2222, %fd2236;
	mul.f64 	%fd2238, %fd2225, %fd2232;
	fma.rn.f64 	%fd2239, %fd2238, %fd2224, %fd2237;
	xor.b32  	%r1121, %r1781, -2147483648;
	mov.b32 	%r1122, 1127219200;
	mov.b64 	%fd2240, {%r1121, %r1122};
	sub.f64 	%fd2241, %fd2240, %fd51;
	fma.rn.f64 	%fd2242, %fd2241, 0d3FE62E42FEFA39EF, %fd2224;
	fma.rn.f64 	%fd2243, %fd2241, 0dBFE62E42FEFA39EF, %fd2242;
	sub.f64 	%fd2244, %fd2243, %fd2224;
	sub.f64 	%fd2245, %fd2239, %fd2244;
	fma.rn.f64 	%fd2246, %fd2241, 0d3C7ABC9E3B39803F, %fd2245;
	add.f64 	%fd4194, %fd2242, %fd2246;
	bra.uni 	$L__BB5_489;
$L__BB5_488:
	fma.rn.f64 	%fd2215, %fd4189, 0d7FF0000000000000, 0d7FF0000000000000;
	{
	.reg .b32 %temp; 
	mov.b64 	{%temp, %r1113}, %fd4189;
	}
	and.b32  	%r1114, %r1113, 2147483647;
	setp.eq.s32 	%p748, %r1114, 0;
	selp.f64 	%fd4194, 0dFFF0000000000000, %fd2215, %p748;
$L__BB5_489:
	sub.f64 	%fd2247, %fd4245, %fd387;
	mul.f64 	%fd2248, %fd530, %fd2247;
	setp.geu.f64 	%p750, %fd2248, %fd531;
	@%p750 bra 	$L__BB5_498;
	sub.f64 	%fd2290, %fd4245, %fd387;
	mul.f64 	%fd2291, %fd530, %fd2290;
	sub.f64 	%fd4195, %fd525, %fd2291;
	{
	.reg .b32 %temp; 
	mov.b64 	{%temp, %r1782}, %fd4195;
	}
	{
	.reg .b32 %temp; 
	mov.b64 	{%r1783, %temp}, %fd4195;
	}
	setp.gt.s32 	%p756, %r1782, 1048575;
	mov.b32 	%r1784, -1023;
	@%p756 bra 	$L__BB5_492;
	sub.f64 	%fd2292, %fd4245, %fd387;
	mul.f64 	%fd2293, %fd530, %fd2292;
	sub.f64 	%fd2294, %fd525, %fd2293;
	mul.f64 	%fd4195, %fd2294, 0d4350000000000000;
	{
	.reg .b32 %temp; 
	mov.b64 	{%temp, %r1782}, %fd4195;
	}
	{
	.reg .b32 %temp; 
	mov.b64 	{%r1783, %temp}, %fd4195;
	}
	mov.b32 	%r1784, -1077;
$L__BB5_492:
	add.s32 	%r1138, %r1782, -1;
	setp.gt.u32 	%p757, %r1138, 2146435070;
	@%p757 bra 	$L__BB5_496;
	shr.u32 	%r1141, %r1782, 20;
	add.s32 	%r1785, %r1784, %r1141;
	and.b32  	%r1142, %r1782, 1048575;
	or.b32  	%r1143, %r1142, 1072693248;
	mov.b64 	%fd4196, {%r1783, %r1143};
	setp.lt.u32 	%p759, %r1143, 1073127583;
	@%p759 bra 	$L__BB5_495;
	{
	.reg .b32 %temp; 
	mov.b64 	{%r1144, %temp}, %fd4196;
	}
	{
	.reg .b32 %temp; 
	mov.b64 	{%temp, %r1145}, %fd4196;
	}
	add.s32 	%r1146, %r1145, -1048576;
	mov.b64 	%fd4196, {%r1144, %r1146};
	add.s32 	%r1785, %r1785, 1;
$L__BB5_495:
	add.f64 	%fd2296, %fd4196, 0dBFF0000000000000;
	add.f64 	%fd2297, %fd4196, 0d3FF0000000000000;
	rcp.approx.ftz.f64 	%fd2298, %fd2297;
	neg.f64 	%fd2299, %fd2297;
	fma.rn.f64 	%fd2300, %fd2299, %fd2298, 0d3FF0000000000000;
	fma.rn.f64 	%fd2301, %fd2300, %fd2300, %fd2300;
	fma.rn.f64 	%fd2302, %fd2301, %fd2298, %fd2298;
	mul.f64 	%fd2303, %fd2296, %fd2302;
	fma.rn.f64 	%fd2304, %fd2296, %fd2302, %fd2303;
	mul.f64 	%fd2305, %fd2304, %fd2304;
	fma.rn.f64 	%fd2306, %fd2305, 0d3EB1380B3AE80F1E, 0d3ED0EE258B7A8B04;
	fma.rn.f64 	%fd2307, %fd2306, %fd2305, 0d3EF3B2669F02676F;
	fma.rn.f64 	%fd2308, %fd2307, %fd2305, 0d3F1745CBA9AB0956;
	fma.rn.f64 	%fd2309, %fd2308, %fd2305, 0d3F3C71C72D1B5154;
	fma.rn.f64 	%fd2310, %fd2309, %fd2305, 0d3F624924923BE72D;
	fma.rn.f64 	%fd2311, %fd2310, %fd2305, 0d3F8999999999A3C4;
	fma.rn.f64 	%fd2312, %fd2311, %fd2305, 0d3FB5555555555554;
	sub.f64 	%fd2313, %fd2296, %fd2304;
	add.f64 	%fd2314, %fd2313, %fd2313;
	neg.f64 	%fd2315, %fd2304;
	fma.rn.f64 	%fd2316, %fd2315, %fd2296, %fd2314;
	mul.f64 	%fd2317, %fd2302, %fd2316;
	mul.f64 	%fd2318, %fd2305, %fd2312;
	fma.rn.f64 	%fd2319, %fd2318, %fd2304, %fd2317;
	xor.b32  	%r1147, %r1785, -2147483648;
	mov.b32 	%r1148, 1127219200;
	mov.b64 	%fd2320, {%r1147, %r1148};
	sub.f64 	%fd2321, %fd2320, %fd51;
	fma.rn.f64 	%fd2322, %fd2321, 0d3FE62E42FEFA39EF, %fd2304;
	fma.rn.f64 	%fd2323, %fd2321, 0dBFE62E42FEFA39EF, %fd2322;
	sub.f64 	%fd2324, %fd2323, %fd2304;
	sub.f64 	%fd2325, %fd2319, %fd2324;
	fma.rn.f64 	%fd2326, %fd2321, 0d3C7ABC9E3B39803F, %fd2325;
	add.f64 	%fd4197, %fd2322, %fd2326;
	bra.uni 	$L__BB5_497;
$L__BB5_496:
	fma.rn.f64 	%fd2295, %fd4195, 0d7FF0000000000000, 0d7FF0000000000000;
	{
	.reg .b32 %temp; 
	mov.b64 	{%temp, %r1139}, %fd4195;
	}
	and.b32  	%r1140, %r1139, 2147483647;
	setp.eq.s32 	%p758, %r1140, 0;
	selp.f64 	%fd4197, 0dFFF0000000000000, %fd2295, %p758;
$L__BB5_497:
	mul.f64 	%fd2327, %fd390, %fd4197;
	sub.f64 	%fd4201, %fd572, %fd2327;
	bra.uni 	$L__BB5_508;
$L__BB5_498:
	sub.f64 	%fd2249, %fd4245, %fd387;
	mul.f64 	%fd2250, %fd530, %fd2249;
	setp.leu.f64 	%p751, %fd2250, %fd391;
	@%p751 bra 	$L__BB5_507;
	sub.f64 	%fd2254, %fd4245, %fd387;
	fma.rn.f64 	%fd4198, %fd530, %fd2254, %fd528;
	{
	.reg .b32 %temp; 
	mov.b64 	{%temp, %r1786}, %fd4198;
	}
	{
	.reg .b32 %temp; 
	mov.b64 	{%r1787, %temp}, %fd4198;
	}
	setp.gt.s32 	%p752, %r1786, 1048575;
	mov.b32 	%r1788, -1023;
	@%p752 bra 	$L__BB5_501;
	sub.f64 	%fd2255, %fd4245, %fd387;
	fma.rn.f64 	%fd2256, %fd530, %fd2255, %fd528;
	mul.f64 	%fd4198, %fd2256, 0d4350000000000000;
	{
	.reg .b32 %temp; 
	mov.b64 	{%temp, %r1786}, %fd4198;
	}
	{
	.reg .b32 %temp; 
	mov.b64 	{%r1787, %temp}, %fd4198;
	}
	mov.b32 	%r1788, -1077;
$L__BB5_501:
	add.s32 	%r1125, %r1786, -1;
	setp.gt.u32 	%p753, %r1125, 2146435070;
	@%p753 bra 	$L__BB5_505;
	shr.u32 	%r1128, %r1786, 20;
	add.s32 	%r1789, %r1788, %r1128;
	and.b32  	%r1129, %r1786, 1048575;
	or.b32  	%r1130, %r1129, 1072693248;
	mov.b64 	%fd4199, {%r1787, %r1130};
	setp.lt.u32 	%p755, %r1130, 1073127583;
	@%p755 bra 	$L__BB5_504;
	{
	.reg .b32 %temp; 
	mov.b64 	{%r1131, %temp}, %fd4199;
	}
	{
	.reg .b32 %temp; 
	mov.b64 	{%temp, %r1132}, %fd4199;
	}
	add.s32 	%r1133, %r1132, -1048576;
	mov.b64 	%fd4199, {%r1131, %r1133};
	add.s32 	%r1789, %r1789, 1;
$L__BB5_504:
	add.f64 	%fd2258, %fd4199, 0dBFF0000000000000;
	add.f64 	%fd2259, %fd4199, 0d3FF0000000000000;
	rcp.approx.ftz.f64 	%fd2260, %fd2259;
	neg.f64 	%fd2261, %fd2259;
	fma.rn.f64 	%fd2262, %fd2261, %fd2260, 0d3FF0000000000000;
	fma.rn.f64 	%fd2263, %fd2262, %fd2262, %fd2262;
	fma.rn.f64 	%fd2264, %fd2263, %fd2260, %fd2260;
	mul.f64 	%fd2265, %fd2258, %fd2264;
	fma.rn.f64 	%fd2266, %fd2258, %fd2264, %fd2265;
	mul.f64 	%fd2267, %fd2266, %fd2266;
	fma.rn.f64 	%fd2268, %fd2267, 0d3EB1380B3AE80F1E, 0d3ED0EE258B7A8B04;
	fma.rn.f64 	%fd2269, %fd2268, %fd2267, 0d3EF3B2669F02676F;
	fma.rn.f64 	%fd2270, %fd2269, %fd2267, 0d3F1745CBA9AB0956;
	fma.rn.f64 	%fd2271, %fd2270, %fd2267, 0d3F3C71C72D1B5154;
	fma.rn.f64 	%fd2272, %fd2271, %fd2267, 0d3F624924923BE72D;
	fma.rn.f64 	%fd2273, %fd2272, %fd2267, 0d3F8999999999A3C4;
	fma.rn.f64 	%fd2274, %fd2273, %fd2267, 0d3FB5555555555554;
	sub.f64 	%fd2275, %fd2258, %fd2266;
	add.f64 	%fd2276, %fd2275, %fd2275;
	neg.f64 	%fd2277, %fd2266;
	fma.rn.f64 	%fd2278, %fd2277, %fd2258, %fd2276;
	mul.f64 	%fd2279, %fd2264, %fd2278;
	mul.f64 	%fd2280, %fd2267, %fd2274;
	fma.rn.f64 	%fd2281, %fd2280, %fd2266, %fd2279;
	xor.b32  	%r1134, %r1789, -2147483648;
	mov.b32 	%r1135, 1127219200;
	mov.b64 	%fd2282, {%r1134, %r1135};
	sub.f64 	%fd2283, %fd2282, %fd51;
	fma.rn.f64 	%fd2284, %fd2283, 0d3FE62E42FEFA39EF, %fd2266;
	fma.rn.f64 	%fd2285, %fd2283, 0dBFE62E42FEFA39EF, %fd2284;
	sub.f64 	%fd2286, %fd2285, %fd2266;
	sub.f64 	%fd2287, %fd2281, %fd2286;
	fma.rn.f64 	%fd2288, %fd2283, 0d3C7ABC9E3B39803F, %fd2287;
	add.f64 	%fd4200, %fd2284, %fd2288;
	bra.uni 	$L__BB5_506;
$L__BB5_505:
	fma.rn.f64 	%fd2257, %fd4198, 0d7FF0000000000000, 0d7FF0000000000000;
	{
	.reg .b32 %temp; 
	mov.b64 	{%temp, %r1126}, %fd4198;
	}
	and.b32  	%r1127, %r1126, 2147483647;
	setp.eq.s32 	%p754, %r1127, 0;
	selp.f64 	%fd4200, 0dFFF0000000000000, %fd2257, %p754;
$L__BB5_506:
	mul.f64 	%fd2289, %fd392, %fd4200;
	sub.f64 	%fd4201, %fd575, %fd2289;
	bra.uni 	$L__BB5_508;
$L__BB5_507:
	sub.f64 	%fd2251, %fd4245, %fd387;
	mul.f64 	%fd2252, %fd530, %fd2251;
	mul.f64 	%fd2253, %fd2252, 0dBFE0000000000000;
	mul.f64 	%fd4201, %fd2252, %fd2253;
$L__BB5_508:
	setp.gt.u32 	%p760, %r336, 2146435070;
	mov.f64 	%fd4202, %fd566;
	@%p760 bra 	$L__BB5_510;
	setp.gt.u32 	%p761, %r338, 1073127582;
	selp.f64 	%fd2328, %fd568, %fd567, %p761;
	selp.u32 	%r1149, 1, 0, %p761;
	add.s32 	%r1150, %r337, %r1149;
	add.f64 	%fd2329, %fd2328, 0dBFF0000000000000;
	add.f64 	%fd2330, %fd2328, 0d3FF0000000000000;
	rcp.approx.ftz.f64 	%fd2331, %fd2330;
	neg.f64 	%fd2332, %fd2330;
	fma.rn.f64 	%fd2333, %fd2332, %fd2331, 0d3FF0000000000000;
	fma.rn.f64 	%fd2334, %fd2333, %fd2333, %fd2333;
	fma.rn.f64 	%fd2335, %fd2334, %fd2331, %fd2331;
	mul.f64 	%fd2336, %fd2329, %fd2335;
	fma.rn.f64 	%fd2337, %fd2329, %fd2335, %fd2336;
	mul.f64 	%fd2338, %fd2337, %fd2337;
	fma.rn.f64 	%fd2339, %fd2338, 0d3EB1380B3AE80F1E, 0d3ED0EE258B7A8B04;
	fma.rn.f64 	%fd2340, %fd2339, %fd2338, 0d3EF3B2669F02676F;
	fma.rn.f64 	%fd2341, %fd2340, %fd2338, 0d3F1745CBA9AB0956;
	fma.rn.f64 	%fd2342, %fd2341, %fd2338, 0d3F3C71C72D1B5154;
	fma.rn.f64 	%fd2343, %fd2342, %fd2338, 0d3F624924923BE72D;
	fma.rn.f64 	%fd2344, %fd2343, %fd2338, 0d3F8999999999A3C4;
	fma.rn.f64 	%fd2345, %fd2344, %fd2338, 0d3FB5555555555554;
	sub.f64 	%fd2346, %fd2329, %fd2337;
	add.f64 	%fd2347, %fd2346, %fd2346;
	neg.f64 	%fd2348, %fd2337;
	fma.rn.f64 	%fd2349, %fd2348, %fd2329, %fd2347;
	mul.f64 	%fd2350, %fd2335, %fd2349;
	mul.f64 	%fd2351, %fd2338, %fd2345;
	fma.rn.f64 	%fd2352, %fd2351, %fd2337, %fd2350;
	xor.b32  	%r1151, %r1150, -2147483648;
	mov.b32 	%r1152, 1127219200;
	mov.b64 	%fd2353, {%r1151, %r1152};
	sub.f64 	%fd2354, %fd2353, %fd51;
	fma.rn.f64 	%fd2355, %fd2354, 0d3FE62E42FEFA39EF, %fd2337;
	fma.rn.f64 	%fd2356, %fd2354, 0dBFE62E42FEFA39EF, %fd2355;
	sub.f64 	%fd2357, %fd2356, %fd2337;
	sub.f64 	%fd2358, %fd2352, %fd2357;
	fma.rn.f64 	%fd2359, %fd2354, 0d3C7ABC9E3B39803F, %fd2358;
	add.f64 	%fd4202, %fd2355, %fd2359;
$L__BB5_510:
	sub.f64 	%fd2360, %fd4201, %fd4202;
	sub.f64 	%fd4203, %fd2360, %fd4194;
$L__BB5_511:
	add.s64 	%rd619, %rd618, -7046029254386353131;
	abs.f64 	%fd2361, %fd4203;
	setp.equ.f64 	%p762, %fd2361, 0d7FF0000000000000;
	@%p762 bra 	$L__BB5_520;
	add.s64 	%rd619, %rd618, 4354685564936845354;
	shr.u64 	%rd468, %rd619, 30;
	xor.b64  	%rd469, %rd468, %rd619;
	mul.lo.s64 	%rd470, %rd469, -4658895280553007687;
	shr.u64 	%rd471, %rd470, 27;
	xor.b64  	%rd472, %rd471, %rd470;
	mul.lo.s64 	%rd473, %rd472, -7723592293110705685;
	shr.u64 	%rd474, %rd473, 42;
	shr.u64 	%rd475, %rd473, 11;
	xor.b64  	%rd476, %rd474, %rd475;
	cvt.rn.f64.u64 	%fd2362, %rd476;
	add.f64 	%fd2363, %fd2362, 0d3FE0000000000000;
	mul.f64 	%fd4204, %fd2363, 0d3CA0000000000000;
	{
	.reg .b32 %temp; 
	mov.b64 	{%temp, %r1790}, %fd4204;
	}
	{
	.reg .b32 %temp; 
	mov.b64 	{%r1791, %temp}, %fd4204;
	}
	setp.gt.s32 	%p763, %r1790, 1048575;
	mov.b32 	%r1792, -1023;
	@%p763 bra 	$L__BB5_514;
	shr.u64 	%rd477, %rd619, 30;
	xor.b64  	%rd478, %rd477, %rd619;
	mul.lo.s64 	%rd479, %rd478, -4658895280553007687;
	shr.u64 	%rd480, %rd479, 27;
	xor.b64  	%rd481, %rd480, %rd479;
	mul.lo.s64 	%rd482, %rd481, -7723592293110705685;
	shr.u64 	%rd483, %rd482, 42;
	shr.u64 	%rd484, %rd482, 11;
	xor.b64  	%rd485, %rd483, %rd484;
	cvt.rn.f64.u64 	%fd2364, %rd485;
	add.f64 	%fd2365, %fd2364, 0d3FE0000000000000;
	mul.f64 	%fd2366, %fd2365, 0d3CA0000000000000;
	mul.f64 	%fd4204, %fd2366, 0d4350000000000000;
	{
	.reg .b32 %temp; 
	mov.b64 	{%temp, %r1790}, %fd4204;
	}
	{
	.reg .b32 %temp; 
	mov.b64 	{%r1791, %temp}, %fd4204;
	}
	mov.b32 	%r1792, -1077;
$L__BB5_514:
	add.s32 	%r1155, %r1790, -1;
	setp.gt.u32 	%p764, %r1155, 2146435070;
	@%p764 bra 	$L__BB5_518;
	shr.u32 	%r1158, %r1790, 20;
	add.s32 	%r1793, %r1792, %r1158;
	and.b32  	%r1159, %r1790, 1048575;
	or.b32  	%r1160, %r1159, 1072693248;
	mov.b64 	%fd4205, {%r1791, %r1160};
	setp.lt.u32 	%p766, %r1160, 1073127583;
	@%p766 bra 	$L__BB5_517;
	{
	.reg .b32 %temp; 
	mov.b64 	{%r1161, %temp}, %fd4205;
	}
	{
	.reg .b32 %temp; 
	mov.b64 	{%temp, %r1162}, %fd4205;
	}
	add.s32 	%r1163, %r1162, -1048576;
	mov.b64 	%fd4205, {%r1161, %r1163};
	add.s32 	%r1793, %r1793, 1;
$L__BB5_517:
	add.f64 	%fd2368, %fd4205, 0dBFF0000000000000;
	add.f64 	%fd2369, %fd4205, 0d3FF0000000000000;
	rcp.approx.ftz.f64 	%fd2370, %fd2369;
	neg.f64 	%fd2371, %fd2369;
	fma.rn.f64 	%fd2372, %fd2371, %fd2370, 0d3FF0000000000000;
	fma.rn.f64 	%fd2373, %fd2372, %fd2372, %fd2372;
	fma.rn.f64 	%fd2374, %fd2373, %fd2370, %fd2370;
	mul.f64 	%fd2375, %fd2368, %fd2374;
	fma.rn.f64 	%fd2376, %fd2368, %fd2374, %fd2375;
	mul.f64 	%fd2377, %fd2376, %fd2376;
	fma.rn.f64 	%fd2378, %fd2377, 0d3EB1380B3AE80F1E, 0d3ED0EE258B7A8B04;
	fma.rn.f64 	%fd2379, %fd2378, %fd2377, 0d3EF3B2669F02676F;
	fma.rn.f64 	%fd2380, %fd2379, %fd2377, 0d3F1745CBA9AB0956;
	fma.rn.f64 	%fd2381, %fd2380, %fd2377, 0d3F3C71C72D1B5154;
	fma.rn.f64 	%fd2382, %fd2381, %fd2377, 0d3F624924923BE72D;
	fma.rn.f64 	%fd2383, %fd2382, %fd2377, 0d3F8999999999A3C4;
	fma.rn.f64 	%fd2384, %fd2383, %fd2377, 0d3FB5555555555554;
	sub.f64 	%fd2385, %fd2368, %fd2376;
	add.f64 	%fd2386, %fd2385, %fd2385;
	neg.f64 	%fd2387, %fd2376;
	fma.rn.f64 	%fd2388, %fd2387, %fd2368, %fd2386;
	mul.f64 	%fd2389, %fd2374, %fd2388;
	mul.f64 	%fd2390, %fd2377, %fd2384;
	fma.rn.f64 	%fd2391, %fd2390, %fd2376, %fd2389;
	xor.b32  	%r1164, %r1793, -2147483648;
	mov.b32 	%r1165, 1127219200;
	mov.b64 	%fd2392, {%r1164, %r1165};
	sub.f64 	%fd2393, %fd2392, %fd51;
	fma.rn.f64 	%fd2394, %fd2393, 0d3FE62E42FEFA39EF, %fd2376;
	fma.rn.f64 	%fd2395, %fd2393, 0dBFE62E42FEFA39EF, %fd2394;
	sub.f64 	%fd2396, %fd2395, %fd2376;
	sub.f64 	%fd2397, %fd2391, %fd2396;
	fma.rn.f64 	%fd2398, %fd2393, 0d3C7ABC9E3B39803F, %fd2397;
	add.f64 	%fd4206, %fd2394, %fd2398;
	bra.uni 	$L__BB5_519;
$L__BB5_518:
	fma.rn.f64 	%fd2367, %fd4204, 0d7FF0000000000000, 0d7FF0000000000000;
	{
	.reg .b32 %temp; 
	mov.b64 	{%temp, %r1156}, %fd4204;
	}
	and.b32  	%r1157, %r1156, 2147483647;
	setp.eq.s32 	%p765, %r1157, 0;
	selp.f64 	%fd4206, 0dFFF0000000000000, %fd2367, %p765;
$L__BB5_519:
	sub.f64 	%fd2399, %fd4203, %fd4182;
	setp.le.f64 	%p767, %fd4206, %fd2399;
	@%p767 bra 	$L__BB5_551;
$L__BB5_520:
	add.f64 	%fd2400, %fd1, %fd2;
	mul.f64 	%fd4245, %fd2400, 0d3FE0000000000000;
	add.s32 	%r1777, %r1777, 1;
	setp.eq.s32 	%p768, %r1777, 1024;
	mov.u64 	%rd618, %rd619;
	@%p768 bra 	$L__BB5_551;
	bra.uni 	$L__BB5_457;
$L__BB5_521:
	ld.param.u32 	%r1684, [unbinned_toy_sample_obs_1d_param_9];
	setp.eq.s32 	%p290, %r77, 0;
	add.s32 	%r616, %r76, %r77;
	add.s32 	%r617, %r616, -1;
	setp.ge.u32 	%p291, %r617, %r1684;
	or.pred  	%p292, %p290, %p291;
	mov.f64 	%fd4245, %fd99;
	@%p292 bra 	$L__BB5_551;
	and.b32  	%r387, %r77, 15;
	setp.lt.u32 	%p293, %r77, 16;
	mov.f64 	%fd4214, 0d3FF0000000000000;
	mov.b32 	%r1796, 0;
	@%p293 bra 	$L__BB5_525;
	and.b32  	%r1796, %r77, -16;
	mov.f64 	%fd4214, 0d3FF0000000000000;
	mov.b32 	%r1794, 0;
$L__BB5_524:
	.pragma "nounroll";
	add.s32 	%r620, %r1794, %r76;
	mul.wide.u32 	%rd173, %r620, 4;
	add.s64 	%rd174, %rd10, %rd173;
	ld.global.nc.u32 	%r621, [%rd174];
	mul.wide.u32 	%rd175, %r621, 8;
	add.s64 	%rd176, %rd4, %rd175;
	ld.global.nc.f64 	%fd1125, [%rd176];
	abs.f64 	%fd1126, %fd1125;
	setp.equ.f64 	%p294, %fd1126, 0d7FF0000000000000;
	add.f64 	%fd1127, %fd4214, %fd1126;
	selp.f64 	%fd1128, %fd4214, %fd1127, %p294;
	add.s32 	%r622, %r620, 1;
	mul.wide.u32 	%rd177, %r622, 4;
	add.s64 	%rd178, %rd10, %rd177;
	ld.global.nc.u32 	%r623, [%rd178];
	mul.wide.u32 	%rd179, %r623, 8;
	add.s64 	%rd180, %rd4, %rd179;
	ld.global.nc.f64 	%fd1129, [%rd180];
	abs.f64 	%fd1130, %fd1129;
	setp.equ.f64 	%p295, %fd1130, 0d7FF0000000000000;
	add.f64 	%fd1131, %fd1128, %fd1130;
	selp.f64 	%fd1132, %fd1128, %fd1131, %p295;
	add.s32 	%r624, %r620, 2;
	mul.wide.u32 	%rd181, %r624, 4;
	add.s64 	%rd182, %rd10, %rd181;
	ld.global.nc.u32 	%r625, [%rd182];
	mul.wide.u32 	%rd183, %r625, 8;
	add.s64 	%rd184, %rd4, %rd183;
	ld.global.nc.f64 	%fd1133, [%rd184];
	abs.f64 	%fd1134, %fd1133;
	setp.equ.f64 	%p296, %fd1134, 0d7FF0000000000000;
	add.f64 	%fd1135, %fd1132, %fd1134;
	selp.f64 	%fd1136, %fd1132, %fd1135, %p296;
	add.s32 	%r626, %r620, 3;
	mul.wide.u32 	%rd185, %r626, 4;
	add.s64 	%rd186, %rd10, %rd185;
	ld.global.nc.u32 	%r627, [%rd186];
	mul.wide.u32 	%rd187, %r627, 8;
	add.s64 	%rd188, %rd4, %rd187;
	ld.global.nc.f64 	%fd1137, [%rd188];
	abs.f64 	%fd1138, %fd1137;
	setp.equ.f64 	%p297, %fd1138, 0d7FF0000000000000;
	add.f64 	%fd1139, %fd1136, %fd1138;
	selp.f64 	%fd1140, %fd1136, %fd1139, %p297;
	add.s32 	%r628, %r620, 4;
	mul.wide.u32 	%rd189, %r628, 4;
	add.s64 	%rd190, %rd10, %rd189;
	ld.global.nc.u32 	%r629, [%rd190];
	mul.wide.u32 	%rd191, %r629, 8;
	add.s64 	%rd192, %rd4, %rd191;
	ld.global.nc.f64 	%fd1141, [%rd192];
	abs.f64 	%fd1142, %fd1141;
	setp.equ.f64 	%p298, %fd1142, 0d7FF0000000000000;
	add.f64 	%fd1143, %fd1140, %fd1142;
	selp.f64 	%fd1144, %fd1140, %fd1143, %p298;
	add.s32 	%r630, %r620, 5;
	mul.wide.u32 	%rd193, %r630, 4;
	add.s64 	%rd194, %rd10, %rd193;
	ld.global.nc.u32 	%r631, [%rd194];
	mul.wide.u32 	%rd195, %r631, 8;
	add.s64 	%rd196, %rd4, %rd195;
	ld.global.nc.f64 	%fd1145, [%rd196];
	abs.f64 	%fd1146, %fd1145;
	setp.equ.f64 	%p299, %fd1146, 0d7FF0000000000000;
	add.f64 	%fd1147, %fd1144, %fd1146;
	selp.f64 	%fd1148, %fd1144, %fd1147, %p299;
	add.s32 	%r632, %r620, 6;
	mul.wide.u32 	%rd197, %r632, 4;
	add.s64 	%rd198, %rd10, %rd197;
	ld.global.nc.u32 	%r633, [%rd198];
	mul.wide.u32 	%rd199, %r633, 8;
	add.s64 	%rd200, %rd4, %rd199;
	ld.global.nc.f64 	%fd1149, [%rd200];
	abs.f64 	%fd1150, %fd1149;
	setp.equ.f64 	%p300, %fd1150, 0d7FF0000000000000;
	add.f64 	%fd1151, %fd1148, %fd1150;
	selp.f64 	%fd1152, %fd1148, %fd1151, %p300;
	add.s32 	%r634, %r620, 7;
	mul.wide.u32 	%rd201, %r634, 4;
	add.s64 	%rd202, %rd10, %rd201;
	ld.global.nc.u32 	%r635, [%rd202];
	mul.wide.u32 	%rd203, %r635, 8;
	add.s64 	%rd204, %rd4, %rd203;
	ld.global.nc.f64 	%fd1153, [%rd204];
	abs.f64 	%fd1154, %fd1153;
	setp.equ.f64 	%p301, %fd1154, 0d7FF0000000000000;
	add.f64 	%fd1155, %fd1152, %fd1154;
	selp.f64 	%fd1156, %fd1152, %fd1155, %p301;
	add.s32 	%r636, %r620, 8;
	mul.wide.u32 	%rd205, %r636, 4;
	add.s64 	%rd206, %rd10, %rd205;
	ld.global.nc.u32 	%r637, [%rd206];
	mul.wide.u32 	%rd207, %r637, 8;
	add.s64 	%rd208, %rd4, %rd207;
	ld.global.nc.f64 	%fd1157, [%rd208];
	abs.f64 	%fd1158, %fd1157;
	setp.equ.f64 	%p302, %fd1158, 0d7FF0000000000000;
	add.f64 	%fd1159, %fd1156, %fd1158;
	selp.f64 	%fd1160, %fd1156, %fd1159, %p302;
	add.s32 	%r638, %r620, 9;
	mul.wide.u32 	%rd209, %r638, 4;
	add.s64 	%rd210, %rd10, %rd209;
	ld.global.nc.u32 	%r639, [%rd210];
	mul.wide.u32 	%rd211, %r639, 8;
	add.s64 	%rd212, %rd4, %rd211;
	ld.global.nc.f64 	%fd1161, [%rd212];
	abs.f64 	%fd1162, %fd1161;
	setp.equ.f64 	%p303, %fd1162, 0d7FF0000000000000;
	add.f64 	%fd1163, %fd1160, %fd1162;
	selp.f64 	%fd1164, %fd1160, %fd1163, %p303;
	add.s32 	%r640, %r620, 10;
	mul.wide.u32 	%rd213, %r640, 4;
	add.s64 	%rd214, %rd10, %rd213;
	ld.global.nc.u32 	%r641, [%rd214];
	mul.wide.u32 	%rd215, %r641, 8;
	add.s64 	%rd216, %rd4, %rd215;
	ld.global.nc.f64 	%fd1165, [%rd216];
	abs.f64 	%fd1166, %fd1165;
	setp.equ.f64 	%p304, %fd1166, 0d7FF0000000000000;
	add.f64 	%fd1167, %fd1164, %fd1166;
	selp.f64 	%fd1168, %fd1164, %fd1167, %p304;
	add.s32 	%r642, %r620, 11;
	mul.wide.u32 	%rd217, %r642, 4;
	add.s64 	%rd218, %rd10, %rd217;
	ld.global.nc.u32 	%r643, [%rd218];
	mul.wide.u32 	%rd219, %r643, 8;
	add.s64 	%rd220, %rd4, %rd219;
	ld.global.nc.f64 	%fd1169, [%rd220];
	abs.f64 	%fd1170, %fd1169;
	setp.equ.f64 	%p305, %fd1170, 0d7FF0000000000000;
	add.f64 	%fd1171, %fd1168, %fd1170;
	selp.f64 	%fd1172, %fd1168, %fd1171, %p305;
	add.s32 	%r644, %r620, 12;
	mul.wide.u32 	%rd221, %r644, 4;
	add.s64 	%rd222, %rd10, %rd221;
	ld.global.nc.u32 	%r645, [%rd222];
	mul.wide.u32 	%rd223, %r645, 8;
	add.s64 	%rd224, %rd4, %rd223;
	ld.global.nc.f64 	%fd1173, [%rd224];
	abs.f64 	%fd1174, %fd1173;
	setp.equ.f64 	%p306, %fd1174, 0d7FF0000000000000;
	add.f64 	%fd1175, %fd1172, %fd1174;
	selp.f64 	%fd1176, %fd1172, %fd1175, %p306;
	add.s32 	%r646, %r620, 13;
	mul.wide.u32 	%rd225, %r646, 4;
	add.s64 	%rd226, %rd10, %rd225;
	ld.global.nc.u32 	%r647, [%rd226];
	mul.wide.u32 	%rd227, %r647, 8;
	add.s64 	%rd228, %rd4, %rd227;
	ld.global.nc.f64 	%fd1177, [%rd228];
	abs.f64 	%fd1178, %fd1177;
	setp.equ.f64 	%p307, %fd1178, 0d7FF0000000000000;
	add.f64 	%fd1179, %fd1176, %fd1178;
	selp.f64 	%fd1180, %fd1176, %fd1179, %p307;
	add.s32 	%r648, %r620, 14;
	mul.wide.u32 	%rd229, %r648, 4;
	add.s64 	%rd230, %rd10, %rd229;
	ld.global.nc.u32 	%r649, [%rd230];
	mul.wide.u32 	%rd231, %r649, 8;
	add.s64 	%rd232, %rd4, %rd231;
	ld.global.nc.f64 	%fd1181, [%rd232];
	abs.f64 	%fd1182, %fd1181;
	setp.equ.f64 	%p308, %fd1182, 0d7FF0000000000000;
	add.f64 	%fd1183, %fd1180, %fd1182;
	selp.f64 	%fd1184, %fd1180, %fd1183, %p308;
	add.s32 	%r650, %r620, 15;
	mul.wide.u32 	%rd233, %r650, 4;
	add.s64 	%rd234, %rd10, %rd233;
	ld.global.nc.u32 	%r651, [%rd234];
	mul.wide.u32 	%rd235, %r651, 8;
	add.s64 	%rd236, %rd4, %rd235;
	ld.global.nc.f64 	%fd1185, [%rd236];
	abs.f64 	%fd1186, %fd1185;
	setp.equ.f64 	%p309, %fd1186, 0d7FF0000000000000;
	add.f64 	%fd1187, %fd1184, %fd1186;
	selp.f64 	%fd4214, %fd1184, %fd1187, %p309;
	add.s32 	%r1794, %r1794, 16;
	setp.ne.s32 	%p310, %r1794, %r1796;
	@%p310 bra 	$L__BB5_524;
$L__BB5_525:
	setp.eq.s32 	%p311, %r387, 0;
	@%p311 bra 	$L__BB5_535;
	and.b32  	%r392, %r77, 7;
	setp.lt.u32 	%p312, %r387, 8;
	@%p312 bra 	$L__BB5_528;
	add.s32 	%r652, %r1796, %r76;
	mul.wide.u32 	%rd237, %r652, 4;
	add.s64 	%rd238, %rd10, %rd237;
	ld.global.nc.u32 	%r653, [%rd238];
	mul.wide.u32 	%rd239, %r653, 8;
	add.s64 	%rd240, %rd4, %rd239;
	ld.global.nc.f64 	%fd1189, [%rd240];
	abs.f64 	%fd1190, %fd1189;
	setp.equ.f64 	%p313, %fd1190, 0d7FF0000000000000;
	add.f64 	%fd1191, %fd4214, %fd1190;
	selp.f64 	%fd1192, %fd4214, %fd1191, %p313;
	add.s32 	%r654, %r652, 1;
	mul.wide.u32 	%rd241, %r654, 4;
	add.s64 	%rd242, %rd10, %rd241;
	ld.global.nc.u32 	%r655, [%rd242];
	mul.wide.u32 	%rd243, %r655, 8;
	add.s64 	%rd244, %rd4, %rd243;
	ld.global.nc.f64 	%fd1193, [%rd244];
	abs.f64 	%fd1194, %fd1193;
	setp.equ.f64 	%p314, %fd1194, 0d7FF0000000000000;
	add.f64 	%fd1195, %fd1192, %fd1194;
	selp.f64 	%fd1196, %fd1192, %fd1195, %p314;
	add.s32 	%r656, %r652, 2;
	mul.wide.u32 	%rd245, %r656, 4;
	add.s64 	%rd246, %rd10, %rd245;
	ld.global.nc.u32 	%r657, [%rd246];
	mul.wide.u32 	%rd247, %r657, 8;
	add.s64 	%rd248, %rd4, %rd247;
	ld.global.nc.f64 	%fd1197, [%rd248];
	abs.f64 	%fd1198, %fd1197;
	setp.equ.f64 	%p315, %fd1198, 0d7FF0000000000000;
	add.f64 	%fd1199, %fd1196, %fd1198;
	selp.f64 	%fd1200, %fd1196, %fd1199, %p315;
	add.s32 	%r658, %r652, 3;
	mul.wide.u32 	%rd249, %r658, 4;
	add.s64 	%rd250, %rd10, %rd249;
	ld.global.nc.u32 	%r659, [%rd250];
	mul.wide.u32 	%rd251, %r659, 8;
	add.s64 	%rd252, %rd4, %rd251;
	ld.global.nc.f64 	%fd1201, [%rd252];
	abs.f64 	%fd1202, %fd1201;
	setp.equ.f64 	%p316, %fd1202, 0d7FF0000000000000;
	add.f64 	%fd1203, %fd1200, %fd1202;
	selp.f64 	%fd1204, %fd1200, %fd1203, %p316;
	add.s32 	%r660, %r652, 4;
	mul.wide.u32 	%rd253, %r660, 4;
	add.s64 	%rd254, %rd10, %rd253;
	ld.global.nc.u32 	%r661, [%rd254];
	mul.wide.u32 	%rd255, %r661, 8;
	add.s64 	%rd256, %rd4, %rd255;
	ld.global.nc.f64 	%fd1205, [%rd256];
	abs.f64 	%fd1206, %fd1205;
	setp.equ.f64 	%p317, %fd1206, 0d7FF0000000000000;
	add.f64 	%fd1207, %fd1204, %fd1206;
	selp.f64 	%fd1208, %fd1204, %fd1207, %p317;
	add.s32 	%r662, %r652, 5;
	mul.wide.u32 	%rd257, %r662, 4;
	add.s64 	%rd258, %rd10, %rd257;
	ld.global.nc.u32 	%r663, [%rd258];
	mul.wide.u32 	%rd259, %r663, 8;
	add.s64 	%rd260, %rd4, %rd259;
	ld.global.nc.f64 	%fd1209, [%rd260];
	abs.f64 	%fd1210, %fd1209;
	setp.equ.f64 	%p318, %fd1210, 0d7FF0000000000000;
	add.f64 	%fd1211, %fd1208, %fd1210;
	selp.f64 	%fd1212, %fd1208, %fd1211, %p318;
	add.s32 	%r664, %r652, 6;
	mul.wide.u32 	%rd261, %r664, 4;
	add.s64 	%rd262, %rd10, %rd261;
	ld.global.nc.u32 	%r665, [%rd262];
	mul.wide.u32 	%rd263, %r665, 8;
	add.s64 	%rd264, %rd4, %rd263;
	ld.global.nc.f64 	%fd1213, [%rd264];
	abs.f64 	%fd1214, %fd1213;
	setp.equ.f64 	%p319, %fd1214, 0d7FF0000000000000;
	add.f64 	%fd1215, %fd1212, %fd1214;
	selp.f64 	%fd1216, %fd1212, %fd1215, %p319;
	add.s32 	%r666, %r652, 7;
	mul.wide.u32 	%rd265, %r666, 4;
	add.s64 	%rd266, %rd10, %rd265;
	ld.global.nc.u32 	%r667, [%rd266];
	mul.wide.u32 	%rd267, %r667, 8;
	add.s64 	%rd268, %rd4, %rd267;
	ld.global.nc.f64 	%fd1217, [%rd268];
	abs.f64 	%fd1218, %fd1217;
	setp.equ.f64 	%p320, %fd1218, 0d7FF0000000000000;
	add.f64 	%fd1219, %fd1216, %fd1218;
	selp.f64 	%fd4214, %fd1216, %fd1219, %p320;
	add.s32 	%r1796, %r1796, 8;
$L__BB5_528:
	setp.eq.s32 	%p321, %r392, 0;
	@%p321 bra 	$L__BB5_535;
	and.b32  	%r395, %r77, 3;
	setp.lt.u32 	%p322, %r392, 4;
	@%p322 bra 	$L__BB5_531;
	add.s32 	%r668, %r1796, %r76;
	mul.wide.u32 	%rd269, %r668, 4;
	add.s64 	%rd270, %rd10, %rd269;
	ld.global.nc.u32 	%r669, [%rd270];
	mul.wide.u32 	%rd271, %r669, 8;
	add.s64 	%rd272, %rd4, %rd271;
	ld.global.nc.f64 	%fd1221, [%rd272];
	abs.f64 	%fd1222, %fd1221;
	setp.equ.f64 	%p323, %fd1222, 0d7FF0000000000000;
	add.f64 	%fd1223, %fd4214, %fd1222;
	selp.f64 	%fd1224, %fd4214, %fd1223, %p323;
	add.s32 	%r670, %r668, 1;
	mul.wide.u32 	%rd273, %r670, 4;
	add.s64 	%rd274, %rd10, %rd273;
	ld.global.nc.u32 	%r671, [%rd274];
	mul.wide.u32 	%rd275, %r671, 8;
	add.s64 	%rd276, %rd4, %rd275;
	ld.global.nc.f64 	%fd1225, [%rd276];
	abs.f64 	%fd1226, %fd1225;
	setp.equ.f64 	%p324, %fd1226, 0d7FF0000000000000;
	add.f64 	%fd1227, %fd1224, %fd1226;
	selp.f64 	%fd1228, %fd1224, %fd1227, %p324;
	add.s32 	%r672, %r668, 2;
	mul.wide.u32 	%rd277, %r672, 4;
	add.s64 	%rd278, %rd10, %rd277;
	ld.global.nc.u32 	%r673, [%rd278];
	mul.wide.u32 	%rd279, %r673, 8;
	add.s64 	%rd280, %rd4, %rd279;
	ld.global.nc.f64 	%fd1229, [%rd280];
	abs.f64 	%fd1230, %fd1229;
	setp.equ.f64 	%p325, %fd1230, 0d7FF0000000000000;
	add.f64 	%fd1231, %fd1228, %fd1230;
	selp.f64 	%fd1232, %fd1228, %fd1231, %p325;
	add.s32 	%r674, %r668, 3;
	mul.wide.u32 	%rd281, %r674, 4;
	add.s64 	%rd282, %rd10, %rd281;
	ld.global.nc.u32 	%r675, [%rd282];
	mul.wide.u32 	%rd283, %r675, 8;
	add.s64 	%rd284, %rd4, %rd283;
	ld.global.nc.f64 	%fd1233, [%rd284];
	abs.f64 	%fd1234, %fd1233;
	setp.equ.f64 	%p326, %fd1234, 0d7FF0000000000000;
	add.f64 	%fd1235, %fd1232, %fd1234;
	selp.f64 	%fd4214, %fd1232, %fd1235, %p326;
	add.s32 	%r1796, %r1796, 4;
$L__BB5_531:
	setp.eq.s32 	%p327, %r395, 0;
	@%p327 bra 	$L__BB5_535;
	add.s32 	%r398, %r1796, %r76;
	mul.wide.u32 	%rd285, %r398, 4;
	add.s64 	%rd286, %rd10, %rd285;
	ld.global.nc.u32 	%r676, [%rd286];
	mul.wide.u32 	%rd287, %r676, 8;
	add.s64 	%rd288, %rd4, %rd287;
	ld.global.nc.f64 	%fd1236, [%rd288];
	abs.f64 	%fd1237, %fd1236;
	setp.equ.f64 	%p328, %fd1237, 0d7FF0000000000000;
	add.f64 	%fd1238, %fd4214, %fd1237;
	selp.f64 	%fd4214, %fd4214, %fd1238, %p328;
	setp.eq.s32 	%p329, %r395, 1;
	@%p329 bra 	$L__BB5_535;
	add.s32 	%r677, %r398, 1;
	mul.wide.u32 	%rd289, %r677, 4;
	add.s64 	%rd290, %rd10, %rd289;
	ld.global.nc.u32 	%r678, [%rd290];
	mul.wide.u32 	%rd291, %r678, 8;
	add.s64 	%rd292, %rd4, %rd291;
	ld.global.nc.f64 	%fd1239, [%rd292];
	abs.f64 	%fd1240, %fd1239;
	setp.equ.f64 	%p330, %fd1240, 0d7FF0000000000000;
	add.f64 	%fd1241, %fd4214, %fd1240;
	selp.f64 	%fd4214, %fd4214, %fd1241, %p330;
	setp.eq.s32 	%p331, %r395, 2;
	@%p331 bra 	$L__BB5_535;
	add.s32 	%r679, %r398, 2;
	mul.wide.u32 	%rd293, %r679, 4;
	add.s64 	%rd294, %rd10, %rd293;
	ld.global.nc.u32 	%r680, [%rd294];
	mul.wide.u32 	%rd295, %r680, 8;
	add.s64 	%rd296, %rd4, %rd295;
	ld.global.nc.f64 	%fd1242, [%rd296];
	abs.f64 	%fd1243, %fd1242;
	setp.equ.f64 	%p332, %fd1243, 0d7FF0000000000000;
	add.f64 	%fd1244, %fd4214, %fd1243;
	selp.f64 	%fd4214, %fd4214, %fd1244, %p332;
$L__BB5_535:
	mov.b64 	%rd297, %fd4214;
	setp.lt.s64 	%p333, %rd297, 0;
	and.b64  	%rd298, %rd297, 9223372036854775807;
	add.s64 	%rd299, %rd298, -4503599627370496;
	setp.gt.u64 	%p334, %rd299, 9214364837600034815;
	or.pred  	%p335, %p334, %p333;
	add.s64 	%rd300, %rd297, -1;
	setp.gt.u64 	%p336, %rd300, 4503599627370494;
	and.pred  	%p337, %p336, %p335;
	mov.f64 	%fd4245, %fd99;
	@%p337 bra 	$L__BB5_551;
	and.b32  	%r399, %r77, 7;
	add.s32 	%r400, %r399, -1;
	and.b32  	%r401, %r77, 3;
	and.b32  	%r402, %r77, -8;
	and.b32  	%r403, %r77, 1;
	mov.b32 	%r1798, 0;
$L__BB5_537:
	setp.lt.u32 	%p338, %r77, 8;
	add.s64 	%rd621, %rd620, -7046029254386353131;
	shr.u64 	%rd301, %rd621, 30;
	xor.b64  	%rd302, %rd301, %rd621;
	mul.lo.s64 	%rd303, %rd302, -4658895280553007687;
	shr.u64 	%rd304, %rd303, 27;
	xor.b64  	%rd305, %rd304, %rd303;
	mul.lo.s64 	%rd306, %rd305, -7723592293110705685;
	shr.u64 	%rd307, %rd306, 42;
	shr.u64 	%rd308, %rd306, 11;
	xor.b64  	%rd309, %rd307, %rd308;
	cvt.rn.f64.u64 	%fd1247, %rd309;
	add.f64 	%fd1248, %fd1247, 0d3FE0000000000000;
	mul.f64 	%fd1249, %fd1248, 0d3CA0000000000000;
	fma.rn.f64 	%fd4245, %fd100, %fd1249, %fd1;
	add.f64 	%fd1250, %fd4245, %fd4245;
	add.f64 	%fd1251, %fd1, %fd2;
	sub.f64 	%fd1252, %fd1250, %fd1251;
	div.rn.f64 	%fd1253, %fd1252, %fd100;
	setp.lt.f64 	%p339, %fd1253, 0dBFF0000000000000;
	selp.f64 	%fd1254, 0dBFF0000000000000, %fd1253, %p339;
	setp.gt.f64 	%p340, %fd1254, 0d3FF0000000000000;
	selp.f64 	%fd4219, 0d3FF0000000000000, %fd1254, %p340;
	add.f64 	%fd657, %fd4219, %fd4219;
	mov.f64 	%fd4220, 0d3FF0000000000000;
	mov.b32 	%r1801, 0;
	mov.f64 	%fd4230, %fd4220;
	@%p338 bra 	$L__BB5_540;
	mov.f64 	%fd4220, 0d3FF0000000000000;
	mov.b32 	%r1799, 0;
$L__BB5_539:
	.pragma "nounroll";
	setp.eq.s32 	%p341, %r1799, 0;
	mul.f64 	%fd1256, %fd657, %fd4219;
	sub.f64 	%fd1257, %fd1256, %fd4220;
	selp.f64 	%fd1258, %fd4220, %fd4219, %p341;
	selp.f64 	%fd1259, %fd4219, %fd1257, %p341;
	add.s32 	%r684, %r1799, %r76;
	mul.wide.u32 	%rd310, %r684, 4;
	add.s64 	%rd311, %rd10, %rd310;
	ld.global.nc.u32 	%r685, [%rd311];
	mul.wide.u32 	%rd312, %r685, 8;
	add.s64 	%rd313, %rd4, %rd312;
	ld.global.nc.f64 	%fd1260, [%rd313];
	fma.rn.f64 	%fd1261, %fd1259, %fd1260, %fd4230;
	mul.f64 	%fd1262, %fd657, %fd1259;
	sub.f64 	%fd1263, %fd1262, %fd1258;
	add.s32 	%r686, %r684, 1;
	mul.wide.u32 	%rd314, %r686, 4;
	add.s64 	%rd315, %rd10, %rd314;
	ld.global.nc.u32 	%r687, [%rd315];
	mul.wide.u32 	%rd316, %r687, 8;
	add.s64 	%rd317, %rd4, %rd316;
	ld.global.nc.f64 	%fd1264, [%rd317];
	fma.rn.f64 	%fd1265, %fd1263, %fd1264, %fd1261;
	mul.f64 	%fd1266, %fd657, %fd1263;
	sub.f64 	%fd1267, %fd1266, %fd1259;
	add.s32 	%r688, %r684, 2;
	mul.wide.u32 	%rd318, %r688, 4;
	add.s64 	%rd319, %rd10, %rd318;
	ld.global.nc.u32 	%r689, [%rd319];
	mul.wide.u32 	%rd320, %r689, 8;
	add.s64 	%rd321, %rd4, %rd320;
	ld.global.nc.f64 	%fd1268, [%rd321];
	fma.rn.f64 	%fd1269, %fd1267, %fd1268, %fd1265;
	mul.f64 	%fd1270, %fd657, %fd1267;
	sub.f64 	%fd1271, %fd1270, %fd1263;
	add.s32 	%r690, %r684, 3;
	mul.wide.u32 	%rd322, %r690, 4;
	add.s64 	%rd323, %rd10, %rd322;
	ld.global.nc.u32 	%r691, [%rd323];
	mul.wide.u32 	%rd324, %r691, 8;
	add.s64 	%rd325, %rd4, %rd324;
	ld.global.nc.f64 	%fd1272, [%rd325];
	fma.rn.f64 	%fd1273, %fd1271, %fd1272, %fd1269;
	mul.f64 	%fd1274, %fd657, %fd1271;
	sub.f64 	%fd1275, %fd1274, %fd1267;
	add.s32 	%r692, %r684, 4;
	mul.wide.u32 	%rd326, %r692, 4;
	add.s64 	%rd327, %rd10, %rd326;
	ld.global.nc.u32 	%r693, [%rd327];
	mul.wide.u32 	%rd328, %r693, 8;
	add.s64 	%rd329, %rd4, %rd328;
	ld.global.nc.f64 	%fd1276, [%rd329];
	fma.rn.f64 	%fd1277, %fd1275, %fd1276, %fd1273;
	mul.f64 	%fd1278, %fd657, %fd1275;
	sub.f64 	%fd1279, %fd1278, %fd1271;
	add.s32 	%r694, %r684, 5;
	mul.wide.u32 	%rd330, %r694, 4;
	add.s64 	%rd331, %rd10, %rd330;
	ld.global.nc.u32 	%r695, [%rd331];
	mul.wide.u32 	%rd332, %r695, 8;
	add.s64 	%rd333, %rd4, %rd332;
	ld.global.nc.f64 	%fd1280, [%rd333];
	fma.rn.f64 	%fd1281, %fd1279, %fd1280, %fd1277;
	mul.f64 	%fd1282, %fd657, %fd1279;
	sub.f64 	%fd4220, %fd1282, %fd1275;
	add.s32 	%r696, %r684, 6;
	mul.wide.u32 	%rd334, %r696, 4;
	add.s64 	%rd335, %rd10, %rd334;
	ld.global.nc.u32 	%r697, [%rd335];
	mul.wide.u32 	%rd336, %r697, 8;
	add.s64 	%rd337, %rd4, %rd336;
	ld.global.nc.f64 	%fd1283, [%rd337];
	fma.rn.f64 	%fd1284, %fd4220, %fd1283, %fd1281;
	mul.f64 	%fd1285, %fd657, %fd4220;
	sub.f64 	%fd4219, %fd1285, %fd1279;
	add.s32 	%r698, %r684, 7;
	mul.wide.u32 	%rd338, %r698, 4;
	add.s64 	%rd339, %rd10, %rd338;
	ld.global.nc.u32 	%r699, [%rd339];
	mul.wide.u32 	%rd340, %r699, 8;
	add.s64 	%rd341, %rd4, %rd340;
	ld.global.nc.f64 	%fd1286, [%rd341];
	fma.rn.f64 	%fd4230, %fd4219, %fd1286, %fd1284;
	add.s32 	%r1799, %r1799, 8;
	setp.ne.s32 	%p342, %r1799, %r402;
	mov.u32 	%r1801, %r402;
	@%p342 bra 	$L__BB5_539;
$L__BB5_540:
	setp.eq.s32 	%p343, %r399, 0;
	@%p343 bra 	$L__BB5_548;
	setp.lt.u32 	%p344, %r400, 3;
	@%p344 bra 	$L__BB5_543;
	setp.eq.s32 	%p345, %r1801, 0;
	mul.f64 	%fd1288, %fd657, %fd4219;
	sub.f64 	%fd1289, %fd1288, %fd4220;
	selp.f64 	%fd1290, %fd4220, %fd4219, %p345;
	selp.f64 	%fd1291, %fd4219, %fd1289, %p345;
	add.s32 	%r700, %r1801, %r76;
	mul.wide.u32 	%rd342, %r700, 4;
	add.s64 	%rd343, %rd10, %rd342;
	ld.global.nc.u32 	%r701, [%rd343];
	mul.wide.u32 	%rd344, %r701, 8;
	add.s64 	%rd345, %rd4, %rd344;
	ld.global.nc.f64 	%fd1292, [%rd345];
	fma.rn.f64 	%fd1293, %fd1291, %fd1292, %fd4230;
	mul.f64 	%fd1294, %fd657, %fd1291;
	sub.f64 	%fd1295, %fd1294, %fd1290;
	add.s32 	%r702, %r700, 1;
	mul.wide.u32 	%rd346, %r702, 4;
	add.s64 	%rd347, %rd10, %rd346;
	ld.global.nc.u32 	%r703, [%rd347];
	mul.wide.u32 	%rd348, %r703, 8;
	add.s64 	%rd349, %rd4, %rd348;
	ld.global.nc.f64 	%fd1296, [%rd349];
	fma.rn.f64 	%fd1297, %fd1295, %fd1296, %fd1293;
	mul.f64 	%fd1298, %fd657, %fd1295;
	sub.f64 	%fd4220, %fd1298, %fd1291;
	add.s32 	%r704, %r700, 2;
	mul.wide.u32 	%rd350, %r704, 4;
	add.s64 	%rd351, %rd10, %rd350;
	ld.global.nc.u32 	%r705, [%rd351];
	mul.wide.u32 	%rd352, %r705, 8;
	add.s64 	%rd353, %rd4, %rd352;
	ld.global.nc.f64 	%fd1299, [%rd353];
	fma.rn.f64 	%fd1300, %fd4220, %fd1299, %fd1297;
	mul.f64 	%fd1301, %fd657, %fd4220;
	sub.f64 	%fd4219, %fd1301, %fd1295;
	add.s32 	%r706, %r700, 3;
	mul.wide.u32 	%rd354, %r706, 4;
	add.s64 	%rd355, %rd10, %rd354;
	ld.global.nc.u32 	%r707, [%rd355];
	mul.wide.u32 	%rd356, %r707, 8;
	add.s64 	%rd357, %rd4, %rd356;
	ld.global.nc.f64 	%fd1302, [%rd357];
	fma.rn.f64 	%fd4230, %fd4219, %fd1302, %fd1300;
	add.s32 	%r1801, %r1801, 4;
$L__BB5_543:
	setp.eq.s32 	%p346, %r401, 0;
	@%p346 bra 	$L__BB5_548;
	setp.eq.s32 	%p347, %r401, 1;
	@%p347 bra 	$L__BB5_546;
	setp.eq.s32 	%p348, %r1801, 0;
	mul.f64 	%fd1304, %fd657, %fd4219;
	sub.f64 	%fd1305, %fd1304, %fd4220;
	selp.f64 	%fd1306, %fd4220, %fd4219, %p348;
	selp.f64 	%fd4220, %fd4219, %fd1305, %p348;
	add.s32 	%r708, %r1801, %r76;
	mul.wide.u32 	%rd358, %r708, 4;
	add.s64 	%rd359, %rd10, %rd358;
	ld.global.nc.u32 	%r709, [%rd359];
	mul.wide.u32 	%rd360, %r709, 8;
	add.s64 	%rd361, %rd4, %rd360;
	ld.global.nc.f64 	%fd1307, [%rd361];
	fma.rn.f64 	%fd1308, %fd4220, %fd1307, %fd4230;
	mul.f64 	%fd1309, %fd657, %fd4220;
	sub.f64 	%fd4219, %fd1309, %fd1306;
	add.s32 	%r710, %r708, 1;
	mul.wide.u32 	%rd362, %r710, 4;
	add.s64 	%rd363, %rd10, %rd362;
	ld.global.nc.u32 	%r711, [%rd363];
	mul.wide.u32 	%rd364, %r711, 8;
	add.s64 	%rd365, %rd4, %rd364;
	ld.global.nc.f64 	%fd1310, [%rd365];
	fma.rn.f64 	%fd4230, %fd4219, %fd1310, %fd1308;
	add.s32 	%r1801, %r1801, 2;
$L__BB5_546:
	setp.eq.s32 	%p349, %r403, 0;
	@%p349 bra 	$L__BB5_548;
	setp.eq.s32 	%p350, %r1801, 0;
	mul.f64 	%fd1311, %fd657, %fd4219;
	sub.f64 	%fd1312, %fd1311, %fd4220;
	selp.f64 	%fd1313, %fd4219, %fd1312, %p350;
	add.s32 	%r712, %r1801, %r76;
	mul.wide.u32 	%rd366, %r712, 4;
	add.s64 	%rd367, %rd10, %rd366;
	ld.global.nc.u32 	%r713, [%rd367];
	mul.wide.u32 	%rd368, %r713, 8;
	add.s64 	%rd369, %rd4, %rd368;
	ld.global.nc.f64 	%fd1314, [%rd369];
	fma.rn.f64 	%fd4230, %fd1313, %fd1314, %fd4230;
$L__BB5_548:
	mov.b64 	%rd370, %fd4230;
	setp.lt.s64 	%p351, %rd370, 0;
	and.b64  	%rd371, %rd370, 9223372036854775807;
	add.s64 	%rd372, %rd371, -4503599627370496;
	setp.lt.u64 	%p352, %rd372, 9214364837600034816;
	and.pred  	%p353, %p352, %p351;
	add.s64 	%rd373, %rd371, -1;
	setp.lt.u64 	%p354, %rd373, 4503599627370495;
	and.pred  	%p355, %p354, %p351;
	setp.eq.s64 	%p356, %rd371, 0;
	or.pred  	%p357, %p356, %p355;
	setp.eq.s64 	%p358, %rd371, 9218868437227405312;
	or.pred  	%p359, %p357, %p358;
	setp.gt.s64 	%p360, %rd371, 9218868437227405312;
	or.pred  	%p361, %p359, %p360;
	or.pred  	%p362, %p361, %p353;
	@%p362 bra 	$L__BB5_550;
	add.s64 	%rd621, %rd620, 4354685564936845354;
	shr.u64 	%rd374, %rd621, 30;
	xor.b64  	%rd375, %rd374, %rd621;
	mul.lo.s64 	%rd376, %rd375, -4658895280553007687;
	shr.u64 	%rd377, %rd376, 27;
	xor.b64  	%rd378, %rd377, %rd376;
	mul.lo.s64 	%rd379, %rd378, -7723592293110705685;
	shr.u64 	%rd380, %rd379, 42;
	shr.u64 	%rd381, %rd379, 11;
	xor.b64  	%rd382, %rd380, %rd381;
	cvt.rn.f64.u64 	%fd1315, %rd382;
	add.f64 	%fd1316, %fd1315, 0d3FE0000000000000;
	mul.f64 	%fd1317, %fd1316, 0d3CA0000000000000;
	mul.f64 	%fd1318, %fd4214, %fd1317;
	setp.le.f64 	%p363, %fd1318, %fd4230;
	@%p363 bra 	$L__BB5_551;
$L__BB5_550:
	add.s32 	%r1798, %r1798, 1;
	setp.eq.s32 	%p364, %r1798, 4096;
	mov.u64 	%rd620, %rd621;
	mov.f64 	%fd4245, %fd99;
	@%p364 bra 	$L__BB5_551;
	bra.uni 	$L__BB5_537;
$L__BB5_551:
	ld.param.u64 	%rd614, [unbinned_toy_sample_obs_1d_param_14];
	add.s32 	%r1676, %r1700, %r3;
	cvta.to.global.u64 	%rd603, %rd614;
	mul.wide.u32 	%rd604, %r1676, 8;
	add.s64 	%rd605, %rd603, %rd604;
	st.global.f64 	[%rd605], %fd4245;
	mov.u32 	%r1677, %ntid.x;
	add.s32 	%r1700, %r1700, %r1677;
	setp.lt.u32 	%p1174, %r1700, %r4;
	@%p1174 bra 	$L__BB5_50;
$L__BB5_552:
	ret;

}
.func  (.param .b64 func_retval0) __internal_accurate_pow(
	.param .b64 __internal_accurate_pow_param_0,
	.param .b64 __internal_accurate_pow_param_1
)
{
	.reg .pred 	%p<8>;
	.reg .b32 	%r<49>;
	.reg .b32 	%f<3>;
	.reg .b64 	%fd<109>;

	ld.param.f64 	%fd10, [__internal_accurate_pow_param_0];
	ld.param.f64 	%fd11, [__internal_accurate_pow_param_1];
	{
	.reg .b32 %temp; 
	mov.b64 	{%temp, %r46}, %fd10;
	}
	{
	.reg .b32 %temp; 
	mov.b64 	{%r45, %temp}, %fd10;
	}
	shr.u32 	%r47, %r46, 20;
	setp.gt.u32 	%p1, %r46, 1048575;
	@%p1 bra 	$L__BB6_2;
	mul.f64 	%fd12, %fd10, 0d4350000000000000;
	{
	.reg .b32 %temp; 
	mov.b64 	{%temp, %r46}, %fd12;
	}
	{
	.reg .b32 %temp; 
	mov.b64 	{%r45, %temp}, %fd12;
	}
	shr.u32 	%r16, %r46, 20;
	add.s32 	%r47, %r16, -54;
$L__BB6_2:
	add.s32 	%r48, %r47, -1023;
	and.b32  	%r17, %r46, -2146435073;
	or.b32  	%r18, %r17, 1072693248;
	mov.b64 	%fd107, {%r45, %r18};
	setp.lt.u32 	%p2, %r18, 1073127583;
	@%p2 bra 	$L__BB6_4;
	{
	.reg .b32 %temp; 
	mov.b64 	{%r19, %temp}, %fd107;
	}
	{
	.reg .b32 %temp; 
	mov.b64 	{%temp, %r20}, %fd107;
	}
	add.s32 	%r21, %r20, -1048576;
	mov.b64 	%fd107, {%r19, %r21};
	add.s32 	%r48, %r47, -1022;
$L__BB6_4:
	add.f64 	%fd13, %fd107, 0dBFF0000000000000;
	add.f64 	%fd14, %fd107, 0d3FF0000000000000;
	rcp.approx.ftz.f64 	%fd15, %fd14;
	neg.f64 	%fd16, %fd14;
	fma.rn.f64 	%fd17, %fd16, %fd15, 0d3FF0000000000000;
	fma.rn.f64 	%fd18, %fd17, %fd17, %fd17;
	fma.rn.f64 	%fd19, %fd18, %fd15, %fd15;
	mul.f64 	%fd20, %fd13, %fd19;
	fma.rn.f64 	%fd21, %fd13, %fd19, %fd20;
	mul.f64 	%fd22, %fd21, %fd21;
	fma.rn.f64 	%fd23, %fd22, 0d3EB0F5FF7D2CAFE2, 0d3ED0F5D241AD3B5A;
	fma.rn.f64 	%fd24, %fd23, %fd22, 0d3EF3B20A75488A3F;
	fma.rn.f64 	%fd25, %fd24, %fd22, 0d3F1745CDE4FAECD5;
	fma.rn.f64 	%fd26, %fd25, %fd22, 0d3F3C71C7258A578B;
	fma.rn.f64 	%fd27, %fd26, %fd22, 0d3F6249249242B910;
	fma.rn.f64 	%fd28, %fd27, %fd22, 0d3F89999999999DFB;
	sub.f64 	%fd29, %fd13, %fd21;
	add.f64 	%fd30, %fd29, %fd29;
	neg.f64 	%fd31, %fd21;
	fma.rn.f64 	%fd32, %fd31, %fd13, %fd30;
	mul.f64 	%fd33, %fd19, %fd32;
	fma.rn.f64 	%fd34, %fd22, %fd28, 0d3FB5555555555555;
	mov.f64 	%fd35, 0d3FB5555555555555;
	sub.f64 	%fd36, %fd35, %fd34;
	fma.rn.f64 	%fd37, %fd22, %fd28, %fd36;
	add.f64 	%fd38, %fd37, 0dBC46A4CB00B9E7B0;
	add.f64 	%fd39, %fd34, %fd38;
	sub.f64 	%fd40, %fd34, %fd39;
	add.f64 	%fd41, %fd38, %fd40;
	mul.rn.f64 	%fd42, %fd21, %fd21;
	neg.f64 	%fd43, %fd42;
	fma.rn.f64 	%fd44, %fd21, %fd21, %fd43;
	{
	.reg .b32 %temp; 
	mov.b64 	{%r22, %temp}, %fd33;
	}
	{
	.reg .b32 %temp; 
	mov.b64 	{%temp, %r23}, %fd33;
	}
	add.s32 	%r24, %r23, 1048576;
	mov.b64 	%fd45, {%r22, %r24};
	fma.rn.f64 	%fd46, %fd21, %fd45, %fd44;
	mul.rn.f64 	%fd47, %fd42, %fd21;
	neg.f64 	%fd48, %fd47;
	fma.rn.f64 	%fd49, %fd42, %fd21, %fd48;
	fma.rn.f64 	%fd50, %fd42, %fd33, %fd49;
	fma.rn.f64 	%fd51, %fd46, %fd21, %fd50;
	mul.rn.f64 	%fd52, %fd39, %fd47;
	neg.f64 	%fd53, %fd52;
	fma.rn.f64 	%fd54, %fd39, %fd47, %fd53;
	fma.rn.f64 	%fd55, %fd39, %fd51, %fd54;
	fma.rn.f64 	%fd56, %fd41, %fd47, %fd55;
	add.f64 	%fd57, %fd52, %fd56;
	sub.f64 	%fd58, %fd52, %fd57;
	add.f64 	%fd59, %fd56, %fd58;
	add.f64 	%fd60, %fd21, %fd57;
	sub.f64 	%fd61, %fd21, %fd60;
	add.f64 	%fd62, %fd57, %fd61;
	add.f64 	%fd63, %fd59, %fd62;
	add.f64 	%fd64, %fd33, %fd63;
	add.f64 	%fd65, %fd60, %fd64;
	sub.f64 	%fd66, %fd60, %fd65;
	add.f64 	%fd67, %fd64, %fd66;
	xor.b32  	%r25, %r48, -2147483648;
	mov.b32 	%r26, 1127219200;
	mov.b64 	%fd68, {%r25, %r26};
	mov.b32 	%r27, -2147483648;
	mov.b64 	%fd69, {%r27, %r26};
	sub.f64 	%fd70, %fd68, %fd69;
	fma.rn.f64 	%fd71, %fd70, 0d3FE62E42FEFA39EF, %fd65;
	fma.rn.f64 	%fd72, %fd70, 0dBFE62E42FEFA39EF, %fd71;
	sub.f64 	%fd73, %fd72, %fd65;
	sub.f64 	%fd74, %fd67, %fd73;
	fma.rn.f64 	%fd75, %fd70, 0d3C7ABC9E3B39803F, %fd74;
	add.f64 	%fd76, %fd71, %fd75;
	sub.f64 	%fd77, %fd71, %fd76;
	add.f64 	%fd78, %fd75, %fd77;
	{
	.reg .b32 %temp; 
	mov.b64 	{%temp, %r28}, %fd11;
	}
	{
	.reg .b32 %temp; 
	mov.b64 	{%r29, %temp}, %fd11;
	}
	shl.b32 	%r30, %r28, 1;
	setp.gt.u32 	%p3, %r30, -33554433;
	and.b32  	%r31, %r28, -15728641;
	selp.b32 	%r32, %r31, %r28, %p3;
	mov.b64 	%fd79, {%r29, %r32};
	mul.rn.f64 	%fd80, %fd76, %fd79;
	neg.f64 	%fd81, %fd80;
	fma.rn.f64 	%fd82, %fd76, %fd79, %fd81;
	fma.rn.f64 	%fd83, %fd78, %fd79, %fd82;
	add.f64 	%fd4, %fd80, %fd83;
	sub.f64 	%fd84, %fd80, %fd4;
	add.f64 	%fd5, %fd83, %fd84;
	fma.rn.f64 	%fd85, %fd4, 0d3FF71547652B82FE, 0d4338000000000000;
	{
	.reg .b32 %temp; 
	mov.b64 	{%r13, %temp}, %fd85;
	}
	mov.f64 	%fd86, 0dC338000000000000;
	add.rn.f64 	%fd87, %fd85, %fd86;
	fma.rn.f64 	%fd88, %fd87, 0dBFE62E42FEFA39EF, %fd4;
	fma.rn.f64 	%fd89, %fd87, 0dBC7ABC9E3B39803F, %fd88;
	fma.rn.f64 	%fd90, %fd89, 0d3E5ADE1569CE2BDF, 0d3E928AF3FCA213EA;
	fma.rn.f64 	%fd91, %fd90, %fd89, 0d3EC71DEE62401315;
	fma.rn.f64 	%fd92, %fd91, %fd89, 0d3EFA01997C89EB71;
	fma.rn.f64 	%fd93, %fd92, %fd89, 0d3F2A01A014761F65;
	fma.rn.f64 	%fd94, %fd93, %fd89, 0d3F56C16C1852B7AF;
	fma.rn.f64 	%fd95, %fd94, %fd89, 0d3F81111111122322;
	fma.rn.f64 	%fd96, %fd95, %fd89, 0d3FA55555555502A1;
	fma.rn.f64 	%fd97, %fd96, %fd89, 0d3FC5555555555511;
	fma.rn.f64 	%fd98, %fd97, %fd89, 0d3FE000000000000B;
	fma.rn.f64 	%fd99, %fd98, %fd89, 0d3FF0000000000000;
	fma.rn.f64 	%fd100, %fd99, %fd89, 0d3FF0000000000000;
	{
	.reg .b32 %temp; 
	mov.b64 	{%r14, %temp}, %fd100;
	}
	{
	.reg .b32 %temp; 
	mov.b64 	{%temp, %r15}, %fd100;
	}
	shl.b32 	%r33, %r13, 20;
	add.s32 	%r34, %r33, %r15;
	mov.b64 	%fd108, {%r14, %r34};
	{
	.reg .b32 %temp; 
	mov.b64 	{%temp, %r35}, %fd4;
	}
	mov.b32 	%f2, %r35;
	abs.f32 	%f1, %f2;
	setp.lt.f32 	%p4, %f1, 0f4086232B;
	@%p4 bra 	$L__BB6_7;
	setp.lt.f64 	%p5, %fd4, 0d0000000000000000;
	add.f64 	%fd101, %fd4, 0d7FF0000000000000;
	selp.f64 	%fd108, 0d0000000000000000, %fd101, %p5;
	setp.geu.f32 	%p6, %f1, 0f40874800;
	@%p6 bra 	$L__BB6_7;
	shr.u32 	%r36, %r13, 31;
	add.s32 	%r37, %r13, %r36;
	shr.s32 	%r38, %r37, 1;
	shl.b32 	%r39, %r38, 20;
	add.s32 	%r40, %r15, %r39;
	mov.b64 	%fd102, {%r14, %r40};
	sub.s32 	%r41, %r13, %r38;
	shl.b32 	%r42, %r41, 20;
	add.s32 	%r43, %r42, 1072693248;
	mov.b32 	%r44, 0;
	mov.b64 	%fd103, {%r44, %r43};
	mul.f64 	%fd108, %fd103, %fd102;
$L__BB6_7:
	abs.f64 	%fd104, %fd108;
	setp.eq.f64 	%p7, %fd104, 0d7FF0000000000000;
	fma.rn.f64 	%fd105, %fd108, %fd5, %fd108;
	selp.f64 	%fd106, %fd108, %fd105, %p7;
	st.param.f64 	[func_retval0], %fd106;
	ret;

}
.func  (.param .b64 func_retval0) __internal_lgamma_pos(
	.param .b64 __internal_lgamma_pos_param_0
)
{
	.reg .pred 	%p<12>;
	.reg .b32 	%r<47>;
	.reg .b64 	%fd<184>;

	ld.param.f64 	%fd22, [__internal_lgamma_pos_param_0];
	{
	.reg .b32 %temp; 
	mov.b64 	{%temp, %r1}, %fd22;
	}
	setp.lt.s32 	%p1, %r1, 1074266112;
	@%p1 bra 	$L__BB7_9;
	setp.lt.u32 	%p8, %r1, 1075838976;
	@%p8 bra 	$L__BB7_8;
	setp.gt.u32 	%p9, %r1, 2146435071;
	@%p9 bra 	$L__BB7_6;
	{
	.reg .b32 %temp; 
	mov.b64 	{%r30, %temp}, %fd22;
	}
	shr.u32 	%r2, %r1, 20;
	add.s32 	%r42, %r2, -1023;
	and.b32  	%r31, %r1, 1048575;
	or.b32  	%r32, %r31, 1072693248;
	mov.b64 	%fd178, {%r30, %r32};
	setp.lt.u32 	%p10, %r32, 1073127583;
	@%p10 bra 	$L__BB7_5;
	{
	.reg .b32 %temp; 
	mov.b64 	{%r33, %temp}, %fd178;
	}
	{
	.reg .b32 %temp; 
	mov.b64 	{%temp, %r34}, %fd178;
	}
	add.s32 	%r35, %r34, -1048576;
	mov.b64 	%fd178, {%r33, %r35};
	add.s32 	%r42, %r2, -1022;
$L__BB7_5:
	add.f64 	%fd129, %fd178, 0dBFF0000000000000;
	add.f64 	%fd130, %fd178, 0d3FF0000000000000;
	rcp.approx.ftz.f64 	%fd131, %fd130;
	neg.f64 	%fd132, %fd130;
	fma.rn.f64 	%fd133, %fd132, %fd131, 0d3FF0000000000000;
	fma.rn.f64 	%fd134, %fd133, %fd133, %fd133;
	fma.rn.f64 	%fd135, %fd134, %fd131, %fd131;
	mul.f64 	%fd136, %fd129, %fd135;
	fma.rn.f64 	%fd137, %fd129, %fd135, %fd136;
	mul.f64 	%fd138, %fd137, %fd137;
	fma.rn.f64 	%fd139, %fd138, 0d3EB1380B3AE80F1E, 0d3ED0EE258B7A8B04;
	fma.rn.f64 	%fd140, %fd139, %fd138, 0d3EF3B2669F02676F;
	fma.rn.f64 	%fd141, %fd140, %fd138, 0d3F1745CBA9AB0956;
	fma.rn.f64 	%fd142, %fd141, %fd138, 0d3F3C71C72D1B5154;
	fma.rn.f64 	%fd143, %fd142, %fd138, 0d3F624924923BE72D;
	fma.rn.f64 	%fd144, %fd143, %fd138, 0d3F8999999999A3C4;
	fma.rn.f64 	%fd145, %fd144, %fd138, 0d3FB5555555555554;
	sub.f64 	%fd146, %fd129, %fd137;
	add.f64 	%fd147, %fd146, %fd146;
	neg.f64 	%fd148, %fd137;
	fma.rn.f64 	%fd149, %fd148, %fd129, %fd147;
	mul.f64 	%fd150, %fd135, %fd149;
	mul.f64 	%fd151, %fd138, %fd145;
	fma.rn.f64 	%fd152, %fd151, %fd137, %fd150;
	xor.b32  	%r36, %r42, -2147483648;
	mov.b32 	%r37, 1127219200;
	mov.b64 	%fd153, {%r36, %r37};
	mov.b32 	%r38, -2147483648;
	mov.b64 	%fd154, {%r38, %r37};
	sub.f64 	%fd155, %fd153, %fd154;
	fma.rn.f64 	%fd156, %fd155, 0d3FE62E42FEFA39EF, %fd137;
	fma.rn.f64 	%fd157, %fd155, 0dBFE62E42FEFA39EF, %fd156;
	sub.f64 	%fd158, %fd157, %fd137;
	sub.f64 	%fd159, %fd152, %fd158;
	fma.rn.f64 	%fd160, %fd155, 0d3C7ABC9E3B39803F, %fd159;
	add.f64 	%fd179, %fd156, %fd160;
	bra.uni 	$L__BB7_7;
$L__BB7_6:
	fma.rn.f64 	%fd179, %fd22, 0d7FF0000000000000, 0d7FF0000000000000;
$L__BB7_7:
	rcp.approx.ftz.f64 	%fd161, %fd22;
	neg.f64 	%fd162, %fd22;
	fma.rn.f64 	%fd163, %fd162, %fd161, 0d3FF0000000000000;
	fma.rn.f64 	%fd164, %fd163, %fd163, %fd163;
	fma.rn.f64 	%fd165, %fd164, %fd161, %fd161;
	mul.f64 	%fd166, %fd165, %fd165;
	{
	.reg .b32 %temp; 
	mov.b64 	{%r39, %temp}, %fd179;
	}
	{
	.reg .b32 %temp; 
	mov.b64 	{%temp, %r40}, %fd179;
	}
	add.s32 	%r41, %r40, -1048576;
	mov.b64 	%fd167, {%r39, %r41};
	add.f64 	%fd168, %fd22, 0dBFE0000000000000;
	fma.rn.f64 	%fd169, %fd166, 0dBF5AC321034783F9, 0d3F4B68B992738FBF;
	fma.rn.f64 	%fd170, %fd169, %fd166, 0dBF4380D01E4F7B8C;
	fma.rn.f64 	%fd171, %fd170, %fd166, 0d3F4A019FA29F7264;
	fma.rn.f64 	%fd172, %fd171, %fd166, 0dBF66C16C16B2ACEC;
	fma.rn.f64 	%fd173, %fd172, %fd166, 0d3FB5555555555545;
	fma.rn.f64 	%fd174, %fd173, %fd165, 0d3FED67F1C864BEAE;
	fma.rn.f64 	%fd175, %fd167, %fd168, %fd174;
	fma.rn.f64 	%fd176, %fd167, %fd168, %fd162;
	add.f64 	%fd177, %fd176, %fd175;
	setp.eq.f64 	%p11, %fd22, 0d7FF0000000000000;
	selp.f64 	%fd183, 0d7FF0000000000000, %fd177, %p11;
	bra.uni 	$L__BB7_21;
$L__BB7_8:
	add.f64 	%fd113, %fd22, 0dC008000000000000;
	fma.rn.f64 	%fd114, %fd113, 0dC0AF7040BB18FB05, 0dC1122B7730207EF3;
	fma.rn.f64 	%fd115, %fd114, %fd113, 0dC1585A0DB81DE7D0;
	fma.rn.f64 	%fd116, %fd115, %fd113, 0dC18A992B8BA94677;
	fma.rn.f64 	%fd117, %fd116, %fd113, 0dC1AAC5CB6957CC20;
	fma.rn.f64 	%fd118, %fd117, %fd113, 0dC1BC0E2B308774BE;
	fma.rn.f64 	%fd119, %fd118, %fd113, 0dC1C6BA13DCAE7F67;
	fma.rn.f64 	%fd120, %fd119, %fd113, 0dC1CCF33B9C3D120C;
	add.f64 	%fd121, %fd113, 0dC08FF62E0BE189FE;
	fma.rn.f64 	%fd122, %fd121, %fd113, 0dC10074FACE10C93F;
	fma.rn.f64 	%fd123, %fd122, %fd113, 0dC151B662F8D75791;
	fma.rn.f64 	%fd124, %fd123, %fd113, 0dC18EE64AB4D207F7;
	fma.rn.f64 	%fd125, %fd124, %fd113, 0dC1B9051687C9951A;
	fma.rn.f64 	%fd126, %fd125, %fd113, 0dC1D2B866BF0B853D;
	fma.rn.f64 	%fd127, %fd126, %fd113, 0dC1D4E2130E9DC133;
	div.rn.f64 	%fd128, %fd120, %fd127;
	add.f64 	%fd183, %fd113, %fd128;
	bra.uni 	$L__BB7_21;
$L__BB7_9:
	setp.lt.s32 	%p2, %r1, 1073217536;
	@%p2 bra 	$L__BB7_11;
	add.f64 	%fd93, %fd22, 0dC000000000000000;
	fma.rn.f64 	%fd94, %fd93, 0d3E452636124338B3, 0dBE71FA71D78C0EE2;
	fma.rn.f64 	%fd95, %fd94, %fd93, 0d3E8D111F31E61306;
	fma.rn.f64 	%fd96, %fd95, %fd93, 0dBEA0502BBE1B2706;
	fma.rn.f64 	%fd97, %fd96, %fd93, 0d3EB06850B2970292;
	fma.rn.f64 	%fd98, %fd97, %fd93, 0dBEC108474875033D;
	fma.rn.f64 	%fd99, %fd98, %fd93, 0d3ED24ACCC62909DC;
	fma.rn.f64 	%fd100, %fd99, %fd93, 0dBEE3CB25209E63BE;
	fma.rn.f64 	%fd101, %fd100, %fd93, 0d3EF581CBBC8CDC7B;
	fma.rn.f64 	%fd102, %fd101, %fd93, 0dBF078E04B85C7597;
	fma.rn.f64 	%fd103, %fd102, %fd93, 0d3F1A12730CF45051;
	fma.rn.f64 	%fd104, %fd103, %fd93, 0dBF2D3FD354062012;
	fma.rn.f64 	%fd105, %fd104, %fd93, 0d3F40B36B0B4DE323;
	fma.rn.f64 	%fd106, %fd105, %fd93, 0dBF538AC5C6D0317A;
	fma.rn.f64 	%fd107, %fd106, %fd93, 0d3F67ADD6EAAB19FC;
	fma.rn.f64 	%fd108, %fd107, %fd93, 0dBF7E404FC20E4D5B;
	fma.rn.f64 	%fd109, %fd108, %fd93, 0d3F951322AC7DA390;
	fma.rn.f64 	%fd110, %fd109, %fd93, 0dBFB13E001A5578A3;
	fma.rn.f64 	%fd111, %fd110, %fd93, 0d3FD4A34CC4A60FA3;
	fma.rn.f64 	%fd112, %fd111, %fd93, 0d3FDB0EE6072093CF;
	mul.f64 	%fd183, %fd93, %fd112;
	bra.uni 	$L__BB7_21;
$L__BB7_11:
	setp.lt.s32 	%p3, %r1, 1072064102;
	@%p3 bra 	$L__BB7_13;
	mov.f64 	%fd70, 0d3FF0000000000000;
	sub.f64 	%fd71, %fd70, %fd22;
	fma.rn.f64 	%fd72, %fd71, 0d3F881F6D2A4C4310, 0d3FA3EB504359EB88;
	fma.rn.f64 	%fd73, %fd72, %fd71, 0d3FAE35D8DEB06317;
	fma.rn.f64 	%fd74, %fd73, %fd71, 0d3FAED469A8B6ECCE;
	fma.rn.f64 	%fd75, %fd74, %fd71, 0d3FACC1B1C357BEFE;
	fma.rn.f64 	%fd76, %fd75, %fd71, 0d3FAD7154DB67F79F;
	fma.rn.f64 	%fd77, %fd76, %fd71, 0d3FAFCC622CF2F7BB;
	fma.rn.f64 	%fd78, %fd77, %fd71, 0d3FB11747A4D1CC43;
	fma.rn.f64 	%fd79, %fd78, %fd71, 0d3FB24CE16A21B8AC;
	fma.rn.f64 	%fd80, %fd79, %fd71, 0d3FB3B1C21A7BCB00;
	fma.rn.f64 	%fd81, %fd80, %fd71, 0d3FB556723452ED57;
	fma.rn.f64 	%fd82, %fd81, %fd71, 0d3FB748C00891544F;
	fma.rn.f64 	%fd83, %fd82, %fd71, 0d3FB9A0207808CF40;
	fma.rn.f64 	%fd84, %fd83, %fd71, 0d3FBC80673B8AE26B;
	fma.rn.f64 	%fd85, %fd84, %fd71, 0d3FC010B364B7E555;
	fma.rn.f64 	%fd86, %fd85, %fd71, 0d3FC2703A1D239658;
	fma.rn.f64 	%fd87, %fd86, %fd71, 0d3FC5B40CB1137E6E;
	fma.rn.f64 	%fd88, %fd87, %fd71, 0d3FCA8B9C17AC4F03;
	fma.rn.f64 	%fd89, %fd88, %fd71, 0d3FD151322AC7CB52;
	fma.rn.f64 	%fd90, %fd89, %fd71, 0d3FD9A4D55BEAB1D4;
	fma.rn.f64 	%fd91, %fd90, %fd71, 0d3FEA51A6625307D6;
	fma.rn.f64 	%fd92, %fd91, %fd71, 0d3FE2788CFC6FB619;
	mul.f64 	%fd183, %fd71, %fd92;
	bra.uni 	$L__BB7_21;
$L__BB7_13:
	fma.rn.f64 	%fd23, %fd22, 0dBE7844988BFE6590, 0d3EA7B77CEB0625E8;
	fma.rn.f64 	%fd24, %fd23, %fd22, 0dBE998C69C8710CC4;
	fma.rn.f64 	%fd25, %fd24, %fd22, 0dBEF6527A5A11CF6E;
	fma.rn.f64 	%fd26, %fd25, %fd22, 0d3F20EC2950B1B5DE;
	fma.rn.f64 	%fd27, %fd26, %fd22, 0dBF2C4D80C24BA278;
	fma.rn.f64 	%fd28, %fd27, %fd22, 0dBF5315B4E8CC0D09;
	fma.rn.f64 	%fd29, %fd28, %fd22, 0d3F7D917F15D50020;
	fma.rn.f64 	%fd30, %fd29, %fd22, 0dBF83B4ABB41CB6FA;
	fma.rn.f64 	%fd31, %fd30, %fd22, 0dBFA59AF1275B7120;
	fma.rn.f64 	%fd32, %fd31, %fd22, 0d3FC5512321A168A0;
	fma.rn.f64 	%fd33, %fd32, %fd22, 0dBFA5815E8FDCE74C;
	fma.rn.f64 	%fd34, %fd33, %fd22, 0dBFE4FCF4026ADD1A;
	fma.rn.f64 	%fd35, %fd34, %fd22, 0d3FE2788CFC6FB5C8;
	mul.f64 	%fd36, %fd22, %fd35;
	fma.rn.f64 	%fd180, %fd36, %fd22, %fd22;
	{
	.reg .b32 %temp; 
	mov.b64 	{%temp, %r43}, %fd180;
	}
	{
	.reg .b32 %temp; 
	mov.b64 	{%r44, %temp}, %fd180;
	}
	setp.gt.s32 	%p4, %r43, 1048575;
	mov.b32 	%r45, -1023;
	@%p4 bra 	$L__BB7_15;
	mul.f64 	%fd180, %fd180, 0d4350000000000000;
	{
	.reg .b32 %temp; 
	mov.b64 	{%temp, %r43}, %fd180;
	}
	{
	.reg .b32 %temp; 
	mov.b64 	{%r44, %temp}, %fd180;
	}
	mov.b32 	%r45, -1077;
$L__BB7_15:
	add.s32 	%r18, %r43, -1;
	setp.gt.u32 	%p5, %r18, 2146435070;
	@%p5 bra 	$L__BB7_19;
	shr.u32 	%r21, %r43, 20;
	add.s32 	%r46, %r45, %r21;
	and.b32  	%r22, %r43, 1048575;
	or.b32  	%r23, %r22, 1072693248;
	mov.b64 	%fd181, {%r44, %r23};
	setp.lt.u32 	%p7, %r23, 1073127583;
	@%p7 bra 	$L__BB7_18;
	{
	.reg .b32 %temp; 
	mov.b64 	{%r24, %temp}, %fd181;
	}
	{
	.reg .b32 %temp; 
	mov.b64 	{%temp, %r25}, %fd181;
	}
	add.s32 	%r26, %r25, -1048576;
	mov.b64 	%fd181, {%r24, %r26};
	add.s32 	%r46, %r46, 1;
$L__BB7_18:
	add.f64 	%fd38, %fd181, 0dBFF0000000000000;
	add.f64 	%fd39, %fd181, 0d3FF0000000000000;
	rcp.approx.ftz.f64 	%fd40, %fd39;
	neg.f64 	%fd41, %fd39;
	fma.rn.f64 	%fd42, %fd41, %fd40, 0d3FF0000000000000;
	fma.rn.f64 	%fd43, %fd42, %fd42, %fd42;
	fma.rn.f64 	%fd44, %fd43, %fd40, %fd40;
	mul.f64 	%fd45, %fd38, %fd44;
	fma.rn.f64 	%fd46, %fd38, %fd44, %fd45;
	mul.f64 	%fd47, %fd46, %fd46;
	fma.rn.f64 	%fd48, %fd47, 0d3EB1380B3AE80F1E, 0d3ED0EE258B7A8B04;
	fma.rn.f64 	%fd49, %fd48, %fd47, 0d3EF3B2669F02676F;
	fma.rn.f64 	%fd50, %fd49, %fd47, 0d3F1745CBA9AB0956;
	fma.rn.f64 	%fd51, %fd50, %fd47, 0d3F3C71C72D1B5154;
	fma.rn.f64 	%fd52, %fd51, %fd47, 0d3F624924923BE72D;
	fma.rn.f64 	%fd53, %fd52, %fd47, 0d3F8999999999A3C4;
	fma.rn.f64 	%fd54, %fd53, %fd47, 0d3FB5555555555554;
	sub.f64 	%fd55, %fd38, %fd46;
	add.f64 	%fd56, %fd55, %fd55;
	neg.f64 	%fd57, %fd46;
	fma.rn.f64 	%fd58, %fd57, %fd38, %fd56;
	mul.f64 	%fd59, %fd44, %fd58;
	mul.f64 	%fd60, %fd47, %fd54;
	fma.rn.f64 	%fd61, %fd60, %fd46, %fd59;
	xor.b32  	%r27, %r46, -2147483648;
	mov.b32 	%r28, 1127219200;
	mov.b64 	%fd62, {%r27, %r28};
	mov.b32 	%r29, -2147483648;
	mov.b64 	%fd63, {%r29, %r28};
	sub.f64 	%fd64, %fd62, %fd63;
	fma.rn.f64 	%fd65, %fd64, 0d3FE62E42FEFA39EF, %fd46;
	fma.rn.f64 	%fd66, %fd64, 0dBFE62E42FEFA39EF, %fd65;
	sub.f64 	%fd67, %fd66, %fd46;
	sub.f64 	%fd68, %fd61, %fd67;
	fma.rn.f64 	%fd69, %fd64, 0d3C7ABC9E3B39803F, %fd68;
	add.f64 	%fd182, %fd65, %fd69;
	bra.uni 	$L__BB7_20;
$L__BB7_19:
	fma.rn.f64 	%fd37, %fd180, 0d7FF0000000000000, 0d7FF0000000000000;
	{
	.reg .b32 %temp; 
	mov.b64 	{%temp, %r19}, %fd180;
	}
	and.b32  	%r20, %r19, 2147483647;
	setp.eq.s32 	%p6, %r20, 0;
	selp.f64 	%fd182, 0dFFF0000000000000, %fd37, %p6;
$L__BB7_20:
	neg.f64 	%fd183, %fd182;
$L__BB7_21:
	st.param.f64 	[func_retval0], %fd183;
	ret;

}


// ===== COMPILED SASS (sm_100) =====

	.target	sm_100

	.elftype	@"ET_EXEC"


//--------------------- .note.nv.tkinfo           --------------------------
	.section	.note.nv.tkinfo,"",@"SHT_NOTE"
	.sectionflags	@"SHF_NOTE_NV_TKINFO"
	.tkinfo
        /*0018*/ 	.word	0x00000002
        /*0030*/ 	.string	""
        /*0030*/ 	.string	"ptxas"
        /*0030*/ 	.string	"Cuda compilation tools, release 13.0, V13.0.88"
        /*0030*/ 	.string	"Build cuda_13.0.r13.0/compiler.36424714_0"
        /*0030*/ 	.string	"-arch sm_100 -m 64 "



//--------------------- .note.nv.cuinfo           --------------------------
	.section	.note.nv.cuinfo,"",@"SHT_NOTE"
	.sectionflags	@"SHF_NOTE_NV_CUINFO"
        /*0018*/ 	.short	0x0002
        /*001a*/ 	.short	0x0064
        /*001c*/ 	.short	0x0082
	.zero		2


//--------------------- .nv.info                  --------------------------
	.section	.nv.info,"",@"SHT_CUDA_INFO"
	.align	4


	//----- nvinfo : EIATTR_REGCOUNT
	.align		4
        /*0000*/ 	.byte	0x04, 0x2f
        /*0002*/ 	.short	(.L_1 - .L_0)
	.align		4
.L_0:
        /*0004*/ 	.word	index@(unbinned_nll_grad)
        /*0008*/ 	.word	0x0000008c


	//----- nvinfo : EIATTR_FRAME_SIZE
	.align		4
.L_1:
        /*000c*/ 	.byte	0x04, 0x11
        /*000e*/ 	.short	(.L_3 - .L_2)
	.align		4
.L_2:
        /*0010*/ 	.word	index@($unbinned_nll_grad$__internal_accurate_pow)
        /*0014*/ 	.word	0x00000000


	//----- nvinfo : EIATTR_FRAME_SIZE
	.align		4
.L_3:
        /*0018*/ 	.byte	0x04, 0x11
        /*001a*/ 	.short	(.L_5 - .L_4)
	.align		4
.L_4:
        /*001c*/ 	.word	index@($__internal_12_$__cuda_sm20_div_rn_f64_full)
        /*0020*/ 	.word	0x00000000


	//----- nvinfo : EIATTR_FRAME_SIZE
	.align		4
.L_5:
        /*0024*/ 	.byte	0x04, 0x11
        /*0026*/ 	.short	(.L_7 - .L_6)
	.align		4
.L_6:
        /*0028*/ 	.word	index@($__internal_11_$__cuda_sm20_dblrcp_rn_slowpath_v3)
        /*002c*/ 	.word	0x00000000


	//----- nvinfo : EIATTR_FRAME_SIZE
	.align		4
.L_7:
        /*0030*/ 	.byte	0x04, 0x11
        /*0032*/ 	.short	(.L_9 - .L_8)
	.align		4
.L_8:
        /*0034*/ 	.word	index@(unbinned_nll_grad)
        /*0038*/ 	.word	0x00000000


	//----- nvinfo : EIATTR_REGCOUNT
	.align		4
.L_9:
        /*003c*/ 	.byte	0x04, 0x2f
        /*003e*/ 	.short	(.L_11 - .L_10)
	.align		4
.L_10:
        /*0040*/ 	.word	index@(unbinned_nll_only)
        /*0044*/ 	.word	0x00000051


	//----- nvinfo : EIATTR_FRAME_SIZE
	.align		4
.L_11:
        /*0048*/ 	.byte	0x04, 0x11
        /*004a*/ 	.short	(.L_13 - .L_12)
	.align		4
.L_12:
        /*004c*/ 	.word	index@($unbinned_nll_only$__internal_accurate_pow)
        /*0050*/ 	.word	0x00000000


	//----- nvinfo : EIATTR_FRAME_SIZE
	.align		4
.L_13:
        /*0054*/ 	.byte	0x04, 0x11
        /*0056*/ 	.short	(.L_15 - .L_14)
	.align		4
.L_14:
        /*0058*/ 	.word	index@($__internal_10_$__cuda_sm20_div_rn_f64_full)
        /*005c*/ 	.word	0x00000000


	//----- nvinfo : EIATTR_FRAME_SIZE
	.align		4
.L_15:
        /*0060*/ 	.byte	0x04, 0x11
        /*0062*/ 	.short	(.L_17 - .L_16)
	.align		4
.L_16:
        /*0064*/ 	.word	index@($__internal_9_$__cuda_sm20_dblrcp_rn_slowpath_v3)
        /*0068*/ 	.word	0x00000000


	//----- nvinfo : EIATTR_FRAME_SIZE
	.align		4
.L_17:
        /*006c*/ 	.byte	0x04, 0x11
        /*006e*/ 	.short	(.L_19 - .L_18)
	.align		4
.L_18:
        /*0070*/ 	.word	index@(unbinned_nll_only)
        /*0074*/ 	.word	0x00000000


	//----- nvinfo : EIATTR_REGCOUNT
	.align		4
.L_19:
        /*0078*/ 	.byte	0x04, 0x2f
        /*007a*/ 	.short	(.L_21 - .L_20)
	.align		4
.L_20:
        /*007c*/ 	.word	index@(unbinned_batch_nll_grad)
        /*0080*/ 	.word	0x00000094


	//----- nvinfo : EIATTR_FRAME_SIZE
	.align		4
.L_21:
        /*0084*/ 	.byte	0x04, 0x11
        /*0086*/ 	.short	(.L_23 - .L_22)
	.align		4
.L_22:
        /*0088*/ 	.word	index@($unbinned_batch_nll_grad$__internal_accurate_pow)
        /*008c*/ 	.word	0x00000000


	//----- nvinfo : EIATTR_FRAME_SIZE
	.align		4
.L_23:
        /*0090*/ 	.byte	0x04, 0x11
        /*0092*/ 	.short	(.L_25 - .L_24)
	.align		4
.L_24:
        /*0094*/ 	.word	index@($__internal_8_$__cuda_sm20_div_rn_f64_full)
        /*0098*/ 	.word	0x00000000


	//----- nvinfo : EIATTR_FRAME_SIZE
	.align		4
.L_25:
        /*009c*/ 	.byte	0x04, 0x11
        /*009e*/ 	.short	(.L_27 - .L_26)
	.align		4
.L_26:
        /*00a0*/ 	.word	index@($__internal_7_$__cuda_sm20_dblrcp_rn_slowpath_v3)
        /*00a4*/ 	.word	0x00000000


	//----- nvinfo : EIATTR_FRAME_SIZE
	.align		4
.L_27:
        /*00a8*/ 	.byte	0x04, 0x11
        /*00aa*/ 	.short	(.L_29 - .L_28)
	.align		4
.L_28:
        /*00ac*/ 	.word	index@(unbinned_batch_nll_grad)
        /*00b0*/ 	.word	0x00000000


	//----- nvinfo : EIATTR_REGCOUNT
	.align		4
.L_29:
        /*00b4*/ 	.byte	0x04, 0x2f
        /*00b6*/ 	.short	(.L_31 - .L_30)
	.align		4
.L_30:
        /*00b8*/ 	.word	index@(unbinned_batch_nll_only)
        /*00bc*/ 	.word	0x0000005e


	//----- nvinfo : EIATTR_FRAME_SIZE
	.align		4
.L_31:
        /*00c0*/ 	.byte	0x04, 0x11
        /*00c2*/ 	.short	(.L_33 - .L_32)
	.align		4
.L_32:
        /*00c4*/ 	.word	index@($unbinned_batch_nll_only$__internal_accurate_pow)
        /*00c8*/ 	.word	0x00000000


	//----- nvinfo : EIATTR_FRAME_SIZE
	.align		4
.L_33:
        /*00cc*/ 	.byte	0x04, 0x11
        /*00ce*/ 	.short	(.L_35 - .L_34)
	.align		4
.L_34:
        /*00d0*/ 	.word	index@($__internal_6_$__cuda_sm20_div_rn_f64_full)
        /*00d4*/ 	.word	0x00000000


	//----- nvinfo : EIATTR_FRAME_SIZE
	.align		4
.L_35:
        /*00d8*/ 	.byte	0x04, 0x11
        /*00da*/ 	.short	(.L_37 - .L_36)
	.align		4
.L_36:
        /*00dc*/ 	.word	index@($__internal_5_$__cuda_sm20_dblrcp_rn_slowpath_v3)
        /*00e0*/ 	.word	0x00000000


	//----- nvinfo : EIATTR_FRAME_SIZE
	.align		4
.L_37:
        /*00e4*/ 	.byte	0x04, 0x11
        /*00e6*/ 	.short	(.L_39 - .L_38)
	.align		4
.L_38:
        /*00e8*/ 	.word	index@(unbinned_batch_nll_only)
        /*00ec*/ 	.word	0x00000000


	//----- nvinfo : EIATTR_REGCOUNT
	.align		4
.L_39:
        /*00f0*/ 	.byte	0x04, 0x2f
        /*00f2*/ 	.short	(.L_41 - .L_40)
	.align		4
.L_40:
        /*00f4*/ 	.word	index@(unbinned_toy_counts)
        /*00f8*/ 	.word	0x00000036


	//----- nvinfo : EIATTR_FRAME_SIZE
	.align		4
.L_41:
        /*00fc*/ 	.byte	0x04, 0x11
        /*00fe*/ 	.short	(.L_43 - .L_42)
	.align		4
.L_42:
        /*0100*/ 	.word	index@($unbinned_toy_counts$__internal_lgamma_pos)
        /*0104*/ 	.word	0x00000000


	//----- nvinfo : EIATTR_FRAME_SIZE
	.align		4
.L_43:
        /*0108*/ 	.byte	0x04, 0x11
        /*010a*/ 	.short	(.L_45 - .L_44)
	.align		4
.L_44:
        /*010c*/ 	.word	index@($__internal_4_$__cuda_sm20_dsqrt_rn_f64_mediumpath_v1)
        /*0110*/ 	.word	0x00000000


	//----- nvinfo : EIATTR_FRAME_SIZE
	.align		4
.L_45:
        /*0114*/ 	.byte	0x04, 0x11
        /*0116*/ 	.short	(.L_47 - .L_46)
	.align		4
.L_46:
        /*0118*/ 	.word	index@($__internal_3_$__cuda_sm20_div_rn_f64_full)
        /*011c*/ 	.word	0x00000000


	//----- nvinfo : EIATTR_FRAME_SIZE
	.align		4
.L_47:
        /*0120*/ 	.byte	0x04, 0x11
        /*0122*/ 	.short	(.L_49 - .L_48)
	.align		4
.L_48:
        /*0124*/ 	.word	index@(unbinned_toy_counts)
        /*0128*/ 	.word	0x00000000


	//----- nvinfo : EIATTR_REGCOUNT
	.align		4
.L_49:
        /*012c*/ 	.byte	0x04, 0x2f
        /*012e*/ 	.short	(.L_51 - .L_50)
	.align		4
.L_50:
        /*0130*/ 	.word	index@(unbinned_toy_sample_obs_1d)
        /*0134*/ 	.word	0x0000009c


	//----- nvinfo : EIATTR_FRAME_SIZE
	.align		4
.L_51:
        /*0138*/ 	.byte	0x04, 0x11
        /*013a*/ 	.short	(.L_53 - .L_52)
	.align		4
.L_52:
        /*013c*/ 	.word	index@($unbinned_toy_sample_obs_1d$__internal_accurate_pow)
        /*0140*/ 	.word	0x00000000


	//----- nvinfo : EIATTR_FRAME_SIZE
	.align		4
.L_53:
        /*0144*/ 	.byte	0x04, 0x11
        /*0146*/ 	.short	(.L_55 - .L_54)
	.align		4
.L_54:
        /*0148*/ 	.word	index@($__internal_2_$__cuda_sm20_dsqrt_rn_f64_mediumpath_v1)
        /*014c*/ 	.word	0x00000000


	//----- nvinfo : EIATTR_FRAME_SIZE
	.align		4
.L_55:
        /*0150*/ 	.byte	0x04, 0x11
        /*0152*/ 	.short	(.L_57 - .L_56)
	.align		4
.L_56:
        /*0154*/ 	.word	index@($__internal_1_$__cuda_sm20_div_rn_f64_full)
        /*0158*/ 	.word	0x00000000


	//----- nvinfo : EIATTR_FRAME_SIZE
	.align		4
.L_57:
        /*015c*/ 	.byte	0x04, 0x11
        /*015e*/ 	.short	(.L_59 - .L_58)
	.align		4
.L_58:
        /*0160*/ 	.word	index@($__internal_0_$__cuda_sm20_dblrcp_rn_slowpath_v3)
        /*0164*/ 	.word	0x00000000


	//----- nvinfo : EIATTR_FRAME_SIZE
	.align		4
.L_59:
        /*0168*/ 	.byte	0x04, 0x11
        /*016a*/ 	.short	(.L_61 - .L_60)
	.align		4
.L_60:
        /*016c*/ 	.word	index@(unbinned_toy_sample_obs_1d)
        /*0170*/ 	.word	0x00000000


	//----- nvinfo : EIATTR_MIN_STACK_SIZE
	.align		4
.L_61:
        /*0174*/ 	.byte	0x04, 0x12
        /*0176*/ 	.short	(.L_63 - .L_62)
	.align		4
.L_62:
        /*0178*/ 	.word	index@(unbinned_toy_sample_obs_1d)
        /*017c*/ 	.word	0x00000000


	//----- nvinfo : EIATTR_MIN_STACK_SIZE
	.align		4
.L_63:
        /*0180*/ 	.byte	0x04, 0x12
        /*0182*/ 	.short	(.L_65 - .L_64)
	.align		4
.L_64:
        /*0184*/ 	.word	index@(unbinned_toy_counts)
        /*0188*/ 	.word	0x00000000


	//----- nvinfo : EIATTR_MIN_STACK_SIZE
	.align		4
.L_65:
        /*018c*/ 	.byte	0x04, 0x12
        /*018e*/ 	.short	(.L_67 - .L_66)
	.align		4
.L_66:
        /*0190*/ 	.word	index@(unbinned_batch_nll_only)
        /*0194*/ 	.word	0x00000000


	//----- nvinfo : EIATTR_MIN_STACK_SIZE
	.align		4
.L_67:
        /*0198*/ 	.byte	0x04, 0x12
        /*019a*/ 	.short	(.L_69 - .L_68)
	.align		4
.L_68:
        /*019c*/ 	.word	index@(unbinned_batch_nll_grad)
        /*01a0*/ 	.word	0x00000000


	//----- nvinfo : EIATTR_MIN_STACK_SIZE
	.align		4
.L_69:
        /*01a4*/ 	.byte	0x04, 0x12
        /*01a6*/ 	.short	(.L_71 - .L_70)
	.align		4
.L_70:
        /*01a8*/ 	.word	index@(unbinned_nll_only)
        /*01ac*/ 	.word	0x00000000


	//----- nvinfo : EIATTR_MIN_STACK_SIZE
	.align		4
.L_71:
        /*01b0*/ 	.byte	0x04, 0x12
        /*01b2*/ 	.short	(.L_73 - .L_72)
	.align		4
.L_72:
        /*01b4*/ 	.word	index@(unbinned_nll_grad)
        /*01b8*/ 	.word	0x00000000
.L_73:


//--------------------- .nv.compat                --------------------------
	.section	.nv.compat,"",@"SHT_CUDA_COMPAT_INFO"
	.align	4
        /*0000*/ 	.byte	0x02, 0x09, 0x00, 0x00, 0x02, 0x02, 0x01, 0x00, 0x02, 0x05, 0x05, 0x00, 0x03, 0x07, 0x01, 0x01
        /*0010*/ 	.byte	0x02, 0x03, 0x00, 0x00, 0x02, 0x06, 0x01, 0x00, 0x04, 0x0b, 0x08, 0x00, 0x01, 0x00, 0x00, 0x00
        /*0020*/ 	.byte	0x00, 0x00, 0x00, 0x00


//--------------------- .nv.info.unbinned_toy_sample_obs_1d --------------------------
	.section	.nv.info.unbinned_toy_sample_obs_1d,"",@"SHT_CUDA_INFO"
	.sectionflags	@""
	.align	4


	//----- nvinfo : EIATTR_CUDA_API_VERSION
	.align		4
        /*0000*/ 	.byte	0x04, 0x37
        /*0002*/ 	.short	(.L_75 - .L_74)
.L_74:
        /*0004*/ 	.word	0x00000082


	//----- nvinfo : EIATTR_KPARAM_INFO
	.align		4
.L_75:
        /*0008*/ 	.byte	0x04, 0x17
        /*000a*/ 	.short	(.L_77 - .L_76)
.L_76:
        /*000c*/ 	.word	0x00000000
        /*0010*/ 	.short	0x000e
        /*0012*/ 	.short	0x0060
        /*0014*/ 	.byte	0x00, 0xf5, 0x21, 0x00


	//----- nvinfo : EIATTR_KPARAM_INFO
	.align		4
.L_77:
        /*0018*/ 	.byte	0x04, 0x17
        /*001a*/ 	.short	(.L_79 - .L_78)
.L_78:
        /*001c*/ 	.word	0x00000000
        /*0020*/ 	.short	0x000d
        /*0022*/ 	.short	0x0058
        /*0024*/ 	.byte	0x00, 0xf0, 0x21, 0x00


	//----- nvinfo : EIATTR_KPARAM_INFO
	.align		4
.L_79:
        /*0028*/ 	.byte	0x04, 0x17
        /*002a*/ 	.short	(.L_81 - .L_80)
.L_80:
        /*002c*/ 	.word	0x00000000
        /*0030*/ 	.short	0x000c
        /*0032*/ 	.short	0x0050
        /*0034*/ 	.byte	0x00, 0xf0, 0x11, 0x00


	//----- nvinfo : EIATTR_KPARAM_INFO
	.align		4
.L_81:
        /*0038*/ 	.byte	0x04, 0x17
        /*003a*/ 	.short	(.L_83 - .L_82)
.L_82:
        /*003c*/ 	.word	0x00000000
        /*0040*/ 	.short	0x000b
        /*0042*/ 	.short	0x0048
        /*0044*/ 	.byte	0x00, 0xf5, 0x21, 0x00


	//----- nvinfo : EIATTR_KPARAM_INFO
	.align		4
.L_83:
        /*0048*/ 	.byte	0x04, 0x17
        /*004a*/ 	.short	(.L_85 - .L_84)
.L_84:
        /*004c*/ 	.word	0x00000000
        /*0050*/ 	.short	0x000a
        /*0052*/ 	.short	0x0044
        /*0054*/ 	.byte	0x00, 0xf0, 0x11, 0x00


	//----- nvinfo : EIATTR_KPARAM_INFO
	.align		4
.L_85:
        /*0058*/ 	.byte	0x04, 0x17
        /*005a*/ 	.short	(.L_87 - .L_86)
.L_86:
        /*005c*/ 	.word	0x00000000
        /*0060*/ 	.short	0x0009
        /*0062*/ 	.short	0x0040
        /*0064*/ 	.byte	0x00, 0xf0, 0x11, 0x00


	//----- nvinfo : EIATTR_KPARAM_INFO
	.align		4
.L_87:
        /*0068*/ 	.byte	0x04, 0x17
        /*006a*/ 	.short	(.L_89 - .L_88)
.L_88:
        /*006c*/ 	.word	0x00000000
        /*0070*/ 	.short	0x0008
        /*0072*/ 	.short	0x003c
        /*0074*/ 	.byte	0x00, 0xf0, 0x11, 0x00


	//----- nvinfo : EIATTR_KPARAM_INFO
	.align		4
.L_89:
        /*0078*/ 	.byte	0x04, 0x17
        /*007a*/ 	.short	(.L_91 - .L_90)
.L_90:
        /*007c*/ 	.word	0x00000000
        /*0080*/ 	.short	0x0007
        /*0082*/ 	.short	0x0038
        /*0084*/ 	.byte	0x00, 0xf0, 0x11, 0x00


	//----- nvinfo : EIATTR_KPARAM_INFO
	.align		4
.L_91:
        /*0088*/ 	.byte	0x04, 0x17
        /*008a*/ 	.short	(.L_93 - .L_92)
.L_92:
        /*008c*/ 	.word	0x00000000
        /*0090*/ 	.short	0x0006
        /*0092*/ 	.short	0x0030
        /*0094*/ 	.byte	0x00, 0xf5, 0x21, 0x00


	//----- nvinfo : EIATTR_KPARAM_INFO
	.align		4
.L_93:
        /*0098*/ 	.byte	0x04, 0x17
        /*009a*/ 	.short	(.L_95 - .L_94)
.L_94:
        /*009c*/ 	.word	0x00000000
        /*00a0*/ 	.short	0x0005
        /*00a2*/ 	.short	0x0028
        /*00a4*/ 	.byte	0x00, 0xf5, 0x21, 0x00


	//----- nvinfo : EIATTR_KPARAM_INFO
	.align		4
.L_95:
        /*00a8*/ 	.byte	0x04, 0x17
        /*00aa*/ 	.short	(.L_97 - .L_96)
.L_96:
        /*00ac*/ 	.word	0x00000000
        /*00b0*/ 	.short	0x0004
        /*00b2*/ 	.short	0x0020
        /*00b4*/ 	.byte	0x00, 0xf5, 0x21, 0x00


	//----- nvinfo : EIATTR_KPARAM_INFO
	.align		4
.L_97:
        /*00b8*/ 	.byte	0x04, 0x17
        /*00ba*/ 	.short	(.L_99 - .L_98)
.L_98:
        /*00bc*/ 	.word	0x00000000
        /*00c0*/ 	.short	0x0003
        /*00c2*/ 	.short	0x0018
        /*00c4*/ 	.byte	0x00, 0xf5, 0x21, 0x00


	//----- nvinfo : EIATTR_KPARAM_INFO
	.align		4
.L_99:
        /*00c8*/ 	.byte	0x04, 0x17
        /*00ca*/ 	.short	(.L_101 - .L_100)
.L_100:
        /*00cc*/ 	.word	0x00000000
        /*00d0*/ 	.short	0x0002
        /*00d2*/ 	.short	0x0010
        /*00d4*/ 	.byte	0x00, 0xf5, 0x21, 0x00


	//----- nvinfo : EIATTR_KPARAM_INFO
	.align		4
.L_101:
        /*00d8*/ 	.byte	0x04, 0x17
        /*00da*/ 	.short	(.L_103 - .L_102)
.L_102:
        /*00dc*/ 	.word	0x00000000
        /*00e0*/ 	.short	0x0001
        /*00e2*/ 	.short	0x0008
        /*00e4*/ 	.byte	0x00, 0xf5, 0x21, 0x00


	//----- nvinfo : EIATTR_KPARAM_INFO
	.align		4
.L_103:
        /*00e8*/ 	.byte	0x04, 0x17
        /*00ea*/ 	.short	(.L_105 - .L_104)
.L_104:
        /*00ec*/ 	.word	0x00000000
        /*00f0*/ 	.short	0x0000
        /*00f2*/ 	.short	0x0000
        /*00f4*/ 	.byte	0x00, 0xf5, 0x21, 0x00


	//----- nvinfo : EIATTR_SPARSE_MMA_MASK
	.align		4
.L_105:
        /*00f8*/ 	.byte	0x03, 0x50
        /*00fa*/ 	.short	0x0000


	//----- nvinfo : EIATTR_MAXREG_COUNT
	.align		4
        /*00fc*/ 	.byte	0x03, 0x1b
        /*00fe*/ 	.short	0x00ff


	//----- nvinfo : EIATTR_MERCURY_ISA_VERSION
	.align		4
        /*0100*/ 	.byte	0x03, 0x5f
        /*0102*/ 	.short	0x0101


	//----- nvinfo : EIATTR_VRC_CTA_INIT_COUNT
	.align		4
        /*0104*/ 	.byte	0x02, 0x4a
	.zero		1
	.zero		1


	//----- nvinfo : EIATTR_EXIT_INSTR_OFFSETS
	.align		4
        /*0108*/ 	.byte	0x04, 0x1c
        /*010a*/ 	.short	(.L_107 - .L_106)


	//   ....[0]....
.L_106:
        /*010c*/ 	.word	0x00000050


	//   ....[1]....
        /*0110*/ 	.word	0x00001e90


	//   ....[2]....
        /*0114*/ 	.word	0x00028100


	//----- nvinfo : EIATTR_INDIRECT_BRANCH_TARGETS
	.align		4
.L_107:
        /*0118*/ 	.byte	0x04, 0x34
        /*011a*/ 	.short	(.L_109 - .L_108)


	//   ....[0]....
.L_108:
        /*011c*/ 	.word	.L_x_2915@srel
        /*0120*/ 	.short	0x0
        /*0122*/ 	.short	0x0
        /*0124*/ 	.word	0x3
        /*0128*/ 	.word	.L_x_2916@srel
        /*012c*/ 	.word	.L_x_2917@srel
        /*0130*/ 	.word	.L_x_2918@srel


	//   ....[1]....
        /*0134*/ 	.word	.L_x_2919@srel
        /*0138*/ 	.short	0x0
        /*013a*/ 	.short	0x0
        /*013c*/ 	.word	0x3
        /*0140*/ 	.word	.L_x_2920@srel
        /*0144*/ 	.word	.L_x_2921@srel
        /*0148*/ 	.word	.L_x_2922@srel


	//----- nvinfo : EIATTR_CRS_STACK_SIZE
	.align		4
.L_109:
        /*014c*/ 	.byte	0x04, 0x1e
        /*014e*/ 	.short	(.L_111 - .L_110)
.L_110:
        /*0150*/ 	.word	0x00000000


	//----- nvinfo : EIATTR_CBANK_PARAM_SIZE
	.align		4
.L_111:
        /*0154*/ 	.byte	0x03, 0x19
        /*0156*/ 	.short	0x0068


	//----- nvinfo : EIATTR_PARAM_CBANK
	.align		4
        /*0158*/ 	.byte	0x04, 0x0a
        /*015a*/ 	.short	(.L_113 - .L_112)
	.align		4
.L_112:
        /*015c*/ 	.word	index@(.nv.constant0.unbinned_toy_sample_obs_1d)
        /*0160*/ 	.short	0x0380
        /*0162*/ 	.short	0x0068


	//----- nvinfo : EIATTR_SW_WAR
	.align		4
.L_113:
        /*0164*/ 	.byte	0x04, 0x36
        /*0166*/ 	.short	(.L_115 - .L_114)
.L_114:
        /*0168*/ 	.word	0x00000008
.L_115:


//--------------------- .nv.info.unbinned_toy_counts --------------------------
	.section	.nv.info.unbinned_toy_counts,"",@"SHT_CUDA_INFO"
	.sectionflags	@""
	.align	4


	//----- nvinfo : EIATTR_CUDA_API_VERSION
	.align		4
        /*0000*/ 	.byte	0x04, 0x37
        /*0002*/ 	.short	(.L_117 - .L_116)
.L_116:
        /*0004*/ 	.word	0x00000082


	//----- nvinfo : EIATTR_KPARAM_INFO
	.align		4
.L_117:
        /*0008*/ 	.byte	0x04, 0x17
        /*000a*/ 	.short	(.L_119 - .L_118)
.L_118:
        /*000c*/ 	.word	0x00000000
        /*0010*/ 	.short	0x0007
        /*0012*/ 	.short	0x0030
        /*0014*/ 	.byte	0x00, 0xf5, 0x21, 0x00


	//----- nvinfo : EIATTR_KPARAM_INFO
	.align		4
.L_119:
        /*0018*/ 	.byte	0x04, 0x17
        /*001a*/ 	.short	(.L_121 - .L_120)
.L_120:
        /*001c*/ 	.word	0x00000000
        /*0020*/ 	.short	0x0006
        /*0022*/ 	.short	0x0028
        /*0024*/ 	.byte	0x00, 0xf0, 0x21, 0x00


	//----- nvinfo : EIATTR_KPARAM_INFO
	.align		4
.L_121:
        /*0028*/ 	.byte	0x04, 0x17
        /*002a*/ 	.short	(.L_123 - .L_122)
.L_122:
        /*002c*/ 	.word	0x00000000
        /*0030*/ 	.short	0x0005
        /*0032*/ 	.short	0x0020
        /*0034*/ 	.byte	0x00, 0xf0, 0x11, 0x00


	//----- nvinfo : EIATTR_KPARAM_INFO
	.align		4
.L_123:
        /*0038*/ 	.byte	0x04, 0x17
        /*003a*/ 	.short	(.L_125 - .L_124)
.L_124:
        /*003c*/ 	.word	0x00000000
        /*0040*/ 	.short	0x0004
        /*0042*/ 	.short	0x001c
        /*0044*/ 	.byte	0x00, 0xf0, 0x11, 0x00


	//----- nvinfo : EIATTR_KPARAM_INFO
	.align		4
.L_125:
        /*0048*/ 	.byte	0x04, 0x17
        /*004a*/ 	.short	(.L_127 - .L_126)
.L_126:
        /*004c*/ 	.word	0x00000000
        /*0050*/ 	.short	0x0003
        /*0052*/ 	.short	0x0018
        /*0054*/ 	.byte	0x00, 0xf0, 0x11, 0x00


	//----- nvinfo : EIATTR_KPARAM_INFO
	.align		4
.L_127:
        /*0058*/ 	.byte	0x04, 0x17
        /*005a*/ 	.short	(.L_129 - .L_128)
.L_128:
        /*005c*/ 	.word	0x00000000
        /*0060*/ 	.short	0x0002
        /*0062*/ 	.short	0x0010
        /*0064*/ 	.byte	0x00, 0xf5, 0x21, 0x00


	//----- nvinfo : EIATTR_KPARAM_INFO
	.align		4
.L_129:
        /*0068*/ 	.byte	0x04, 0x17
        /*006a*/ 	.short	(.L_131 - .L_130)
.L_130:
        /*006c*/ 	.word	0x00000000
        /*0070*/ 	.short	0x0001
        /*0072*/ 	.short	0x0008
        /*0074*/ 	.byte	0x00, 0xf5, 0x21, 0x00


	//----- nvinfo : EIATTR_KPARAM_INFO
	.align		4
.L_131:
        /*0078*/ 	.byte	0x04, 0x17
        /*007a*/ 	.short	(.L_133 - .L_132)
.L_132:
        /*007c*/ 	.word	0x00000000
        /*0080*/ 	.short	0x0000
        /*0082*/ 	.short	0x0000
        /*0084*/ 	.byte	0x00, 0xf5, 0x21, 0x00


	//----- nvinfo : EIATTR_SPARSE_MMA_MASK
	.align		4
.L_133:
        /*0088*/ 	.byte	0x03, 0x50
        /*008a*/ 	.short	0x0000


	//----- nvinfo : EIATTR_MAXREG_COUNT
	.align		4
        /*008c*/ 	.byte	0x03, 0x1b
        /*008e*/ 	.short	0x00ff


	//----- nvinfo : EIATTR_MERCURY_ISA_VERSION
	.align		4
        /*0090*/ 	.byte	0x03, 0x5f
        /*0092*/ 	.short	0x0101


	//----- nvinfo : EIATTR_VRC_CTA_INIT_COUNT
	.align		4
        /*0094*/ 	.byte	0x02, 0x4a
	.zero		1
	.zero		1


	//----- nvinfo : EIATTR_EXIT_INSTR_OFFSETS
	.align		4
        /*0098*/ 	.byte	0x04, 0x1c
        /*009a*/ 	.short	(.L_135 - .L_134)


	//   ....[0]....
.L_134:
        /*009c*/ 	.word	0x00000070


	//   ....[1]....
        /*00a0*/ 	.word	0x000049b0


	//----- nvinfo : EIATTR_CRS_STACK_SIZE
	.align		4
.L_135:
        /*00a4*/ 	.byte	0x04, 0x1e
        /*00a6*/ 	.short	(.L_137 - .L_136)
.L_136:
        /*00a8*/ 	.word	0x00000000


	//----- nvinfo : EIATTR_CBANK_PARAM_SIZE
	.align		4
.L_137:
        /*00ac*/ 	.byte	0x03, 0x19
        /*00ae*/ 	.short	0x0038


	//----- nvinfo : EIATTR_PARAM_CBANK
	.align		4
        /*00b0*/ 	.byte	0x04, 0x0a
        /*00b2*/ 	.short	(.L_139 - .L_138)
	.align		4
.L_138:
        /*00b4*/ 	.word	index@(.nv.constant0.unbinned_toy_counts)
        /*00b8*/ 	.short	0x0380
        /*00ba*/ 	.short	0x0038


	//----- nvinfo : EIATTR_SW_WAR
	.align		4
.L_139:
        /*00bc*/ 	.byte	0x04, 0x36
        /*00be*/ 	.short	(.L_141 - .L_140)
.L_140:
        /*00c0*/ 	.word	0x00000008
.L_141:


//--------------------- .nv.info.unbinned_batch_nll_only --------------------------
	.section	.nv.info.unbinned_batch_nll_only,"",@"SHT_CUDA_INFO"
	.sectionflags	@""
	.align	4


	//----- nvinfo : EIATTR_CUDA_API_VERSION
	.align		4
        /*0000*/ 	.byte	0x04, 0x37
        /*0002*/ 	.short	(.L_143 - .L_142)
.L_142:
        /*0004*/ 	.word	0x00000082


	//----- nvinfo : EIATTR_KPARAM_INFO
	.align		4
.L_143:
        /*0008*/ 	.byte	0x04, 0x17
        /*000a*/ 	.short	(.L_145 - .L_144)
.L_144:
        /*000c*/ 	.word	0x00000000
        /*0010*/ 	.short	0x0011
        /*0012*/ 	.short	0x0078
        /*0014*/ 	.byte	0x00, 0xf0, 0x11, 0x00


	//----- nvinfo : EIATTR_KPARAM_INFO
	.align		4
.L_145:
        /*0018*/ 	.byte	0x04, 0x17
        /*001a*/ 	.short	(.L_147 - .L_146)
.L_146:
        /*001c*/ 	.word	0x00000000
        /*0020*/ 	.short	0x0010
        /*0022*/ 	.short	0x0070
        /*0024*/ 	.byte	0x00, 0xf0, 0x21, 0x00


	//----- nvinfo : EIATTR_KPARAM_INFO
	.align		4
.L_147:
        /*0028*/ 	.byte	0x04, 0x17
        /*002a*/ 	.short	(.L_149 - .L_148)
.L_148:
        /*002c*/ 	.word	0x00000000
        /*0030*/ 	.short	0x000f
        /*0032*/ 	.short	0x0068
        /*0034*/ 	.byte	0x00, 0xf0, 0x11, 0x00


	//----- nvinfo : EIATTR_KPARAM_INFO
	.align		4
.L_149:
        /*0038*/ 	.byte	0x04, 0x17
        /*003a*/ 	.short	(.L_151 - .L_150)
.L_150:
        /*003c*/ 	.word	0x00000000
        /*0040*/ 	.short	0x000e
        /*0042*/ 	.short	0x0064
        /*0044*/ 	.byte	0x00, 0xf0, 0x11, 0x00


	//----- nvinfo : EIATTR_KPARAM_INFO
	.align		4
.L_151:
        /*0048*/ 	.byte	0x04, 0x17
        /*004a*/ 	.short	(.L_153 - .L_152)
.L_152:
        /*004c*/ 	.word	0x00000000
        /*0050*/ 	.short	0x000d
        /*0052*/ 	.short	0x0060
        /*0054*/ 	.byte	0x00, 0xf0, 0x11, 0x00


	//----- nvinfo : EIATTR_KPARAM_INFO
	.align		4
.L_153:
        /*0058*/ 	.byte	0x04, 0x17
        /*005a*/ 	.short	(.L_155 - .L_154)
.L_154:
        /*005c*/ 	.word	0x00000000
        /*0060*/ 	.short	0x000c
        /*0062*/ 	.short	0x005c
        /*0064*/ 	.byte	0x00, 0xf0, 0x11, 0x00


	//----- nvinfo : EIATTR_KPARAM_INFO
	.align		4
.L_155:
        /*0068*/ 	.byte	0x04, 0x17
        /*006a*/ 	.short	(.L_157 - .L_156)
.L_156:
        /*006c*/ 	.word	0x00000000
        /*0070*/ 	.short	0x000b
        /*0072*/ 	.short	0x0058
        /*0074*/ 	.byte	0x00, 0xf0, 0x11, 0x00


	//----- nvinfo : EIATTR_KPARAM_INFO
	.align		4
.L_157:
        /*0078*/ 	.byte	0x04, 0x17
        /*007a*/ 	.short	(.L_159 - .L_158)
.L_158:
        /*007c*/ 	.word	0x00000000
        /*0080*/ 	.short	0x000a
        /*0082*/ 	.short	0x0050
        /*0084*/ 	.byte	0x00, 0xf5, 0x21, 0x00


	//----- nvinfo : EIATTR_KPARAM_INFO
	.align		4
.L_159:
        /*0088*/ 	.byte	0x04, 0x17
        /*008a*/ 	.short	(.L_161 - .L_160)
.L_160:
        /*008c*/ 	.word	0x00000000
        /*0090*/ 	.short	0x0009
        /*0092*/ 	.short	0x0048
        /*0094*/ 	.byte	0x00, 0xf5, 0x21, 0x00


	//----- nvinfo : EIATTR_KPARAM_INFO
	.align		4
.L_161:
        /*0098*/ 	.byte	0x04, 0x17
        /*009a*/ 	.short	(.L_163 - .L_162)
.L_162:
        /*009c*/ 	.word	0x00000000
        /*00a0*/ 	.short	0x0008
        /*00a2*/ 	.short	0x0040
        /*00a4*/ 	.byte	0x00, 0xf5, 0x21, 0x00


	//----- nvinfo : EIATTR_KPARAM_INFO
	.align		4
.L_163:
        /*00a8*/ 	.byte	0x04, 0x17
        /*00aa*/ 	.short	(.L_165 - .L_164)
.L_164:
        /*00ac*/ 	.word	0x00000000
        /*00b0*/ 	.short	0x0007
        /*00b2*/ 	.short	0x0038
        /*00b4*/ 	.byte	0x00, 0xf5, 0x21, 0x00


	//----- nvinfo : EIATTR_KPARAM_INFO
	.align		4
.L_165:
        /*00b8*/ 	.byte	0x04, 0x17
        /*00ba*/ 	.short	(.L_167 - .L_166)
.L_166:
        /*00bc*/ 	.word	0x00000000
        /*00c0*/ 	.short	0x0006
        /*00c2*/ 	.short	0x0030
        /*00c4*/ 	.byte	0x00, 0xf5, 0x21, 0x00


	//----- nvinfo : EIATTR_KPARAM_INFO
	.align		4
.L_167:
        /*00c8*/ 	.byte	0x04, 0x17
        /*00ca*/ 	.short	(.L_169 - .L_168)
.L_168:
        /*00cc*/ 	.word	0x00000000
        /*00d0*/ 	.short	0x0005
        /*00d2*/ 	.short	0x0028
        /*00d4*/ 	.byte	0x00, 0xf5, 0x21, 0x00


	//----- nvinfo : EIATTR_KPARAM_INFO
	.align		4
.L_169:
        /*00d8*/ 	.byte	0x04, 0x17
        /*00da*/ 	.short	(.L_171 - .L_170)
.L_170:
        /*00dc*/ 	.word	0x00000000
        /*00e0*/ 	.short	0x0004
        /*00e2*/ 	.short	0x0020
        /*00e4*/ 	.byte	0x00, 0xf5, 0x21, 0x00


	//----- nvinfo : EIATTR_KPARAM_INFO
	.align		4
.L_171:
        /*00e8*/ 	.byte	0x04, 0x17
        /*00ea*/ 	.short	(.L_173 - .L_172)
.L_172:
        /*00ec*/ 	.word	0x00000000
        /*00f0*/ 	.short	0x0003
        /*00f2*/ 	.short	0x0018
        /*00f4*/ 	.byte	0x00, 0xf5, 0x21, 0x00


	//----- nvinfo : EIATTR_KPARAM_INFO
	.align		4
.L_173:
        /*00f8*/ 	.byte	0x04, 0x17
        /*00fa*/ 	.short	(.L_175 - .L_174)
.L_174:
        /*00fc*/ 	.word	0x00000000
        /*0100*/ 	.short	0x0002
        /*0102*/ 	.short	0x0010
        /*0104*/ 	.byte	0x00, 0xf5, 0x21, 0x00


	//----- nvinfo : EIATTR_KPARAM_INFO
	.align		4
.L_175:
        /*0108*/ 	.byte	0x04, 0x17
        /*010a*/ 	.short	(.L_177 - .L_176)
.L_176:
        /*010c*/ 	.word	0x00000000
        /*0110*/ 	.short	0x0001
        /*0112*/ 	.short	0x0008
        /*0114*/ 	.byte	0x00, 0xf5, 0x21, 0x00


	//----- nvinfo : EIATTR_KPARAM_INFO
	.align		4
.L_177:
        /*0118*/ 	.byte	0x04, 0x17
        /*011a*/ 	.short	(.L_179 - .L_178)
.L_178:
        /*011c*/ 	.word	0x00000000
        /*0120*/ 	.short	0x0000
        /*0122*/ 	.short	0x0000
        /*0124*/ 	.byte	0x00, 0xf5, 0x21, 0x00


	//----- nvinfo : EIATTR_SPARSE_MMA_MASK
	.align		4
.L_179:
        /*0128*/ 	.byte	0x03, 0x50
        /*012a*/ 	.short	0x0000


	//----- nvinfo : EIATTR_MAXREG_COUNT
	.align		4
        /*012c*/ 	.byte	0x03, 0x1b
        /*012e*/ 	.short	0x00ff


	//----- nvinfo : EIATTR_NUM_BARRIERS
	.align		4
        /*0130*/ 	.byte	0x02, 0x4c
        /*0132*/ 	.byte	0x01
	.zero		1


	//----- nvinfo : EIATTR_MERCURY_ISA_VERSION
	.align		4
        /*0134*/ 	.byte	0x03, 0x5f
        /*0136*/ 	.short	0x0101


	//----- nvinfo : EIATTR_VRC_CTA_INIT_COUNT
	.align		4
        /*0138*/ 	.byte	0x02, 0x4a
	.zero		1
	.zero		1


	//----- nvinfo : EIATTR_EXIT_INSTR_OFFSETS
	.align		4
        /*013c*/ 	.byte	0x04, 0x1c
        /*013e*/ 	.short	(.L_181 - .L_180)


	//   ....[0]....
.L_180:
        /*0140*/ 	.word	0x00000040


	//   ....[1]....
        /*0144*/ 	.word	0x000000b0


	//   ....[2]....
        /*0148*/ 	.word	0x00017ad0


	//   ....[3]....
        /*014c*/ 	.word	0x0001a270


	//----- nvinfo : EIATTR_INDIRECT_BRANCH_TARGETS
	.align		4
.L_181:
        /*0150*/ 	.byte	0x04, 0x34
        /*0152*/ 	.short	(.L_183 - .L_182)


	//   ....[0]....
.L_182:
        /*0154*/ 	.word	.L_x_2923@srel
        /*0158*/ 	.short	0x0
        /*015a*/ 	.short	0x0
        /*015c*/ 	.word	0x3
        /*0160*/ 	.word	.L_x_2924@srel
        /*0164*/ 	.word	.L_x_2925@srel
        /*0168*/ 	.word	.L_x_2926@srel


	//   ....[1]....
        /*016c*/ 	.word	.L_x_2927@srel
        /*0170*/ 	.short	0x0
        /*0172*/ 	.short	0x0
        /*0174*/ 	.word	0x4
        /*0178*/ 	.word	.L_x_2928@srel
        /*017c*/ 	.word	.L_x_2929@srel
        /*0180*/ 	.word	.L_x_2930@srel
        /*0184*/ 	.word	.L_x_2926@srel


	//----- nvinfo : EIATTR_CRS_STACK_SIZE
	.align		4
.L_183:
        /*0188*/ 	.byte	0x04, 0x1e
        /*018a*/ 	.short	(.L_185 - .L_184)
.L_184:
        /*018c*/ 	.word	0x00000000


	//----- nvinfo : EIATTR_CBANK_PARAM_SIZE
	.align		4
.L_185:
        /*0190*/ 	.byte	0x03, 0x19
        /*0192*/ 	.short	0x007c


	//----- nvinfo : EIATTR_PARAM_CBANK
	.align		4
        /*0194*/ 	.byte	0x04, 0x0a
        /*0196*/ 	.short	(.L_187 - .L_186)
	.align		4
.L_186:
        /*0198*/ 	.word	index@(.nv.constant0.unbinned_batch_nll_only)
        /*019c*/ 	.short	0x0380
        /*019e*/ 	.short	0x007c


	//----- nvinfo : EIATTR_SW_WAR
	.align		4
.L_187:
        /*01a0*/ 	.byte	0x04, 0x36
        /*01a2*/ 	.short	(.L_189 - .L_188)
.L_188:
        /*01a4*/ 	.word	0x00000008
.L_189:


//--------------------- .nv.info.unbinned_batch_nll_grad --------------------------
	.section	.nv.info.unbinned_batch_nll_grad,"",@"SHT_CUDA_INFO"
	.sectionflags	@""
	.align	4


	//----- nvinfo : EIATTR_CUDA_API_VERSION
	.align		4
        /*0000*/ 	.byte	0x04, 0x37
        /*0002*/ 	.short	(.L_191 - .L_190)
.L_190:
        /*0004*/ 	.word	0x00000082


	//----- nvinfo : EIATTR_KPARAM_INFO
	.align		4
.L_191:
        /*0008*/ 	.byte	0x04, 0x17
        /*000a*/ 	.short	(.L_193 - .L_192)
.L_192:
        /*000c*/ 	.word	0x00000000
        /*0010*/ 	.short	0x0012
        /*0012*/ 	.short	0x0080
        /*0014*/ 	.byte	0x00, 0xf0, 0x11, 0x00


	//----- nvinfo : EIATTR_KPARAM_INFO
	.align		4
.L_193:
        /*0018*/ 	.byte	0x04, 0x17
        /*001a*/ 	.short	(.L_195 - .L_194)
.L_194:
        /*001c*/ 	.word	0x00000000
        /*0020*/ 	.short	0x0011
        /*0022*/ 	.short	0x0078
        /*0024*/ 	.byte	0x00, 0xf0, 0x21, 0x00


	//----- nvinfo : EIATTR_KPARAM_INFO
	.align		4
.L_195:
        /*0028*/ 	.byte	0x04, 0x17
        /*002a*/ 	.short	(.L_197 - .L_196)
.L_196:
        /*002c*/ 	.word	0x00000000
        /*0030*/ 	.short	0x0010
        /*0032*/ 	.short	0x0070
        /*0034*/ 	.byte	0x00, 0xf0, 0x11, 0x00


	//----- nvinfo : EIATTR_KPARAM_INFO
	.align		4
.L_197:
        /*0038*/ 	.byte	0x04, 0x17
        /*003a*/ 	.short	(.L_199 - .L_198)
.L_198:
        /*003c*/ 	.word	0x00000000
        /*0040*/ 	.short	0x000f
        /*0042*/ 	.short	0x006c
        /*0044*/ 	.byte	0x00, 0xf0, 0x11, 0x00


	//----- nvinfo : EIATTR_KPARAM_INFO
	.align		4
.L_199:
        /*0048*/ 	.byte	0x04, 0x17
        /*004a*/ 	.short	(.L_201 - .L_200)
.L_200:
        /*004c*/ 	.word	0x00000000
        /*0050*/ 	.short	0x000e
        /*0052*/ 	.short	0x0068
        /*0054*/ 	.byte	0x00, 0xf0, 0x11, 0x00


	//----- nvinfo : EIATTR_KPARAM_INFO
	.align		4
.L_201:
        /*0058*/ 	.byte	0x04, 0x17
        /*005a*/ 	.short	(.L_203 - .L_202)
.L_202:
        /*005c*/ 	.word	0x00000000
        /*0060*/ 	.short	0x000d
        /*0062*/ 	.short	0x0064
        /*0064*/ 	.byte	0x00, 0xf0, 0x11, 0x00


	//----- nvinfo : EIATTR_KPARAM_INFO
	.align		4
.L_203:
        /*0068*/ 	.byte	0x04, 0x17
        /*006a*/ 	.short	(.L_205 - .L_204)
.L_204:
        /*006c*/ 	.word	0x00000000
        /*0070*/ 	.short	0x000c
        /*0072*/ 	.short	0x0060
        /*0074*/ 	.byte	0x00, 0xf0, 0x11, 0x00


	//----- nvinfo : EIATTR_KPARAM_INFO
	.align		4
.L_205:
        /*0078*/ 	.byte	0x04, 0x17
        /*007a*/ 	.short	(.L_207 - .L_206)
.L_206:
        /*007c*/ 	.word	0x00000000
        /*0080*/ 	.short	0x000b
        /*0082*/ 	.short	0x0058
        /*0084*/ 	.byte	0x00, 0xf5, 0x21, 0x00


	//----- nvinfo : EIATTR_KPARAM_INFO
	.align		4
.L_207:
        /*0088*/ 	.byte	0x04, 0x17
        /*008a*/ 	.short	(.L_209 - .L_208)
.L_208:
        /*008c*/ 	.word	0x00000000
        /*0090*/ 	.short	0x000a
        /*0092*/ 	.short	0x0050
        /*0094*/ 	.byte	0x00, 0xf5, 0x21, 0x00


	//----- nvinfo : EIATTR_KPARAM_INFO
	.align		4
.L_209:
        /*0098*/ 	.byte	0x04, 0x17
        /*009a*/ 	.short	(.L_211 - .L_210)
.L_210:
        /*009c*/ 	.word	0x00000000
        /*00a0*/ 	.short	0x0009
        /*00a2*/ 	.short	0x0048
        /*00a4*/ 	.byte	0x00, 0xf5, 0x21, 0x00


	//----- nvinfo : EIATTR_KPARAM_INFO
	.align		4
.L_211:
        /*00a8*/ 	.byte	0x04, 0x17
        /*00aa*/ 	.short	(.L_213 - .L_212)
.L_212:
        /*00ac*/ 	.word	0x00000000
        /*00b0*/ 	.short	0x0008
        /*00b2*/ 	.short	0x0040
        /*00b4*/ 	.byte	0x00, 0xf5, 0x21, 0x00


	//----- nvinfo : EIATTR_KPARAM_INFO
	.align		4
.L_213:
        /*00b8*/ 	.byte	0x04, 0x17
        /*00ba*/ 	.short	(.L_215 - .L_214)
.L_214:
        /*00bc*/ 	.word	0x00000000
        /*00c0*/ 	.short	0x0007
        /*00c2*/ 	.short	0x0038
        /*00c4*/ 	.byte	0x00, 0xf5, 0x21, 0x00


	//----- nvinfo : EIATTR_KPARAM_INFO
	.align		4
.L_215:
        /*00c8*/ 	.byte	0x04, 0x17
        /*00ca*/ 	.short	(.L_217 - .L_216)
.L_216:
        /*00cc*/ 	.word	0x00000000
        /*00d0*/ 	.short	0x0006
        /*00d2*/ 	.short	0x0030
        /*00d4*/ 	.byte	0x00, 0xf5, 0x21, 0x00


	//----- nvinfo : EIATTR_KPARAM_INFO
	.align		4
.L_217:
        /*00d8*/ 	.byte	0x04, 0x17
        /*00da*/ 	.short	(.L_219 - .L_218)
.L_218:
        /*00dc*/ 	.word	0x00000000
        /*00e0*/ 	.short	0x0005
        /*00e2*/ 	.short	0x0028
        /*00e4*/ 	.byte	0x00, 0xf5, 0x21, 0x00


	//----- nvinfo : EIATTR_KPARAM_INFO
	.align		4
.L_219:
        /*00e8*/ 	.byte	0x04, 0x17
        /*00ea*/ 	.short	(.L_221 - .L_220)
.L_220:
        /*00ec*/ 	.word	0x00000000
        /*00f0*/ 	.short	0x0004
        /*00f2*/ 	.short	0x0020
        /*00f4*/ 	.byte	0x00, 0xf5, 0x21, 0x00


	//----- nvinfo : EIATTR_KPARAM_INFO
	.align		4
.L_221:
        /*00f8*/ 	.byte	0x04, 0x17
        /*00fa*/ 	.short	(.L_223 - .L_222)
.L_222:
        /*00fc*/ 	.word	0x00000000
        /*0100*/ 	.short	0x0003
        /*0102*/ 	.short	0x0018
        /*0104*/ 	.byte	0x00, 0xf5, 0x21, 0x00


	//----- nvinfo : EIATTR_KPARAM_INFO
	.align		4
.L_223:
        /*0108*/ 	.byte	0x04, 0x17
        /*010a*/ 	.short	(.L_225 - .L_224)
.L_224:
        /*010c*/ 	.word	0x00000000
        /*0110*/ 	.short	0x0002
        /*0112*/ 	.short	0x0010
        /*0114*/ 	.byte	0x00, 0xf5, 0x21, 0x00


	//----- nvinfo : EIATTR_KPARAM_INFO
	.align		4
.L_225:
        /*0118*/ 	.byte	0x04, 0x17
        /*011a*/ 	.short	(.L_227 - .L_226)
.L_226:
        /*011c*/ 	.word	0x00000000
        /*0120*/ 	.short	0x0001
        /*0122*/ 	.short	0x0008
        /*0124*/ 	.byte	0x00, 0xf5, 0x21, 0x00


	//----- nvinfo : EIATTR_KPARAM_INFO
	.align		4
.L_227:
        /*0128*/ 	.byte	0x04, 0x17
        /*012a*/ 	.short	(.L_229 - .L_228)
.L_228:
        /*012c*/ 	.word	0x00000000
        /*0130*/ 	.short	0x0000
        /*0132*/ 	.short	0x0000
        /*0134*/ 	.byte	0x00, 0xf5, 0x21, 0x00


	//----- nvinfo : EIATTR_SPARSE_MMA_MASK
	.align		4
.L_229:
        /*0138*/ 	.byte	0x03, 0x50
        /*013a*/ 	.short	0x0000


	//----- nvinfo : EIATTR_MAXREG_COUNT
	.align		4
        /*013c*/ 	.byte	0x03, 0x1b
        /*013e*/ 	.short	0x00ff


	//----- nvinfo : EIATTR_NUM_BARRIERS
	.align		4
        /*0140*/ 	.byte	0x02, 0x4c
        /*0142*/ 	.byte	0x01
	.zero		1


	//----- nvinfo : EIATTR_MERCURY_ISA_VERSION
	.align		4
        /*0144*/ 	.byte	0x03, 0x5f
        /*0146*/ 	.short	0x0101


	//----- nvinfo : EIATTR_VRC_CTA_INIT_COUNT
	.align		4
        /*0148*/ 	.byte	0x02, 0x4a
	.zero		1
	.zero		1


	//----- nvinfo : EIATTR_EXIT_INSTR_OFFSETS
	.align		4
        /*014c*/ 	.byte	0x04, 0x1c
        /*014e*/ 	.short	(.L_231 - .L_230)


	//   ....[0]....
.L_230:
        /*0150*/ 	.word	0x00000040


	//   ....[1]....
        /*0154*/ 	.word	0x000000b0


	//   ....[2]....
        /*0158*/ 	.word	0x00049210


	//   ....[3]....
        /*015c*/ 	.word	0x0004d490


	//----- nvinfo : EIATTR_INDIRECT_BRANCH_TARGETS
	.align		4
.L_231:
        /*0160*/ 	.byte	0x04, 0x34
        /*0162*/ 	.short	(.L_233 - .L_232)


	//   ....[0]....
.L_232:
        /*0164*/ 	.word	.L_x_2932@srel
        /*0168*/ 	.short	0x0
        /*016a*/ 	.short	0x0
        /*016c*/ 	.word	0x3
        /*0170*/ 	.word	.L_x_2933@srel
        /*0174*/ 	.word	.L_x_2934@srel
        /*0178*/ 	.word	.L_x_2935@srel


	//   ....[1]....
        /* <DEDUP_REMOVED lines=8> */


	//   ....[2]....
        /*0198*/ 	.word	.L_x_2941@srel
        /*019c*/ 	.short	0x0
        /*019e*/ 	.short	0x0
        /*01a0*/ 	.word	0x3
        /*01a4*/ 	.word	.L_x_2942@srel
        /*01a8*/ 	.word	.L_x_2943@srel
        /*01ac*/ 	.word	.L_x_2944@srel


	//   ....[3]....
        /* <DEDUP_REMOVED lines=8> */


	//----- nvinfo : EIATTR_CRS_STACK_SIZE
	.align		4
.L_233:
        /*01cc*/ 	.byte	0x04, 0x1e
        /*01ce*/ 	.short	(.L_235 - .L_234)
.L_234:
        /*01d0*/ 	.word	0x00000000


	//----- nvinfo : EIATTR_CBANK_PARAM_SIZE
	.align		4
.L_235:
        /*01d4*/ 	.byte	0x03, 0x19
        /*01d6*/ 	.short	0x0084


	//----- nvinfo : EIATTR_PARAM_CBANK
	.align		4
        /*01d8*/ 	.byte	0x04, 0x0a
        /*01da*/ 	.short	(.L_237 - .L_236)
	.align		4
.L_236:
        /*01dc*/ 	.word	index@(.nv.constant0.unbinned_batch_nll_grad)
        /*01e0*/ 	.short	0x0380
        /*01e2*/ 	.short	0x0084


	//----- nvinfo : EIATTR_SW_WAR
	.align		4
.L_237:
        /*01e4*/ 	.byte	0x04, 0x36
        /*01e6*/ 	.short	(.L_239 - .L_238)
.L_238:
        /*01e8*/ 	.word	0x00000008
.L_239:


//--------------------- .nv.info.unbinned_nll_only --------------------------
	.section	.nv.info.unbinned_nll_only,"",@"SHT_CUDA_INFO"
	.sectionflags	@""
	.align	4


	//----- nvinfo : EIATTR_CUDA_API_VERSION
	.align		4
        /*0000*/ 	.byte	0x04, 0x37
        /*0002*/ 	.short	(.L_241 - .L_240)
.L_240:
        /*0004*/ 	.word	0x00000082


	//----- nvinfo : EIATTR_KPARAM_INFO
	.align		4
.L_241:
        /*0008*/ 	.byte	0x04, 0x17
        /*000a*/ 	.short	(.L_243 - .L_242)
.L_242:
        /*000c*/ 	.word	0x00000000
        /*0010*/ 	.short	0x0013
        /*0012*/ 	.short	0x0080
        /*0014*/ 	.byte	0x00, 0xf0, 0x21, 0x00


	//----- nvinfo : EIATTR_KPARAM_INFO
	.align		4
.L_243:
        /*0018*/ 	.byte	0x04, 0x17
        /*001a*/ 	.short	(.L_245 - .L_244)
.L_244:
        /*001c*/ 	.word	0x00000000
        /*0020*/ 	.short	0x0012
        /*0022*/ 	.short	0x0078
        /*0024*/ 	.byte	0x00, 0xf0, 0x11, 0x00


	//----- nvinfo : EIATTR_KPARAM_INFO
	.align		4
.L_245:
        /*0028*/ 	.byte	0x04, 0x17
        /*002a*/ 	.short	(.L_247 - .L_246)
.L_246:
        /*002c*/ 	.word	0x00000000
        /*0030*/ 	.short	0x0011
        /*0032*/ 	.short	0x0074
        /*0034*/ 	.byte	0x00, 0xf0, 0x11, 0x00


	//----- nvinfo : EIATTR_KPARAM_INFO
	.align		4
.L_247:
        /*0038*/ 	.byte	0x04, 0x17
        /*003a*/ 	.short	(.L_249 - .L_248)
.L_248:
        /*003c*/ 	.word	0x00000000
        /*0040*/ 	.short	0x0010
        /*0042*/ 	.short	0x0070
        /*0044*/ 	.byte	0x00, 0xf0, 0x11, 0x00


	//----- nvinfo : EIATTR_KPARAM_INFO
	.align		4
.L_249:
        /*0048*/ 	.byte	0x04, 0x17
        /*004a*/ 	.short	(.L_251 - .L_250)
.L_250:
        /*004c*/ 	.word	0x00000000
        /*0050*/ 	.short	0x000f
        /*0052*/ 	.short	0x006c
        /*0054*/ 	.byte	0x00, 0xf0, 0x11, 0x00


	//----- nvinfo : EIATTR_KPARAM_INFO
	.align		4
.L_251:
        /*0058*/ 	.byte	0x04, 0x17
        /*005a*/ 	.short	(.L_253 - .L_252)
.L_252:
        /*005c*/ 	.word	0x00000000
        /*0060*/ 	.short	0x000e
        /*0062*/ 	.short	0x0068
        /*0064*/ 	.byte	0x00, 0xf0, 0x11, 0x00


	//----- nvinfo : EIATTR_KPARAM_INFO
	.align		4
.L_253:
        /*0068*/ 	.byte	0x04, 0x17
        /*006a*/ 	.short	(.L_255 - .L_254)
.L_254:
        /*006c*/ 	.word	0x00000000
        /*0070*/ 	.short	0x000d
        /*0072*/ 	.short	0x0064
        /*0074*/ 	.byte	0x00, 0xf0, 0x11, 0x00


	//----- nvinfo : EIATTR_KPARAM_INFO
	.align		4
.L_255:
        /*0078*/ 	.byte	0x04, 0x17
        /*007a*/ 	.short	(.L_257 - .L_256)
.L_256:
        /*007c*/ 	.word	0x00000000
        /*0080*/ 	.short	0x000c
        /*0082*/ 	.short	0x0060
        /*0084*/ 	.byte	0x00, 0xf0, 0x11, 0x00


	//----- nvinfo : EIATTR_KPARAM_INFO
	.align		4
.L_257:
        /*0088*/ 	.byte	0x04, 0x17
        /*008a*/ 	.short	(.L_259 - .L_258)
.L_258:
        /*008c*/ 	.word	0x00000000
        /*0090*/ 	.short	0x000b
        /*0092*/ 	.short	0x0058
        /*0094*/ 	.byte	0x00, 0xf5, 0x21, 0x00


	//----- nvinfo : EIATTR_KPARAM_INFO
	.align		4
.L_259:
        /*0098*/ 	.byte	0x04, 0x17
        /*009a*/ 	.short	(.L_261 - .L_260)
.L_260:
        /*009c*/ 	.word	0x00000000
        /*00a0*/ 	.short	0x000a
        /*00a2*/ 	.short	0x0050
        /*00a4*/ 	.byte	0x00, 0xf5, 0x21, 0x00


	//----- nvinfo : EIATTR_KPARAM_INFO
	.align		4
.L_261:
        /*00a8*/ 	.byte	0x04, 0x17
        /*00aa*/ 	.short	(.L_263 - .L_262)
.L_262:
        /*00ac*/ 	.word	0x00000000
        /*00b0*/ 	.short	0x0009
        /*00b2*/ 	.short	0x0048
        /*00b4*/ 	.byte	0x00, 0xf5, 0x21, 0x00


	//----- nvinfo : EIATTR_KPARAM_INFO
	.align		4
.L_263:
        /*00b8*/ 	.byte	0x04, 0x17
        /*00ba*/ 	.short	(.L_265 - .L_264)
.L_264:
        /*00bc*/ 	.word	0x00000000
        /*00c0*/ 	.short	0x0008
        /*00c2*/ 	.short	0x0040
        /*00c4*/ 	.byte	0x00, 0xf5, 0x21, 0x00


	//----- nvinfo : EIATTR_KPARAM_INFO
	.align		4
.L_265:
        /*00c8*/ 	.byte	0x04, 0x17
        /*00ca*/ 	.short	(.L_267 - .L_266)
.L_266:
        /*00cc*/ 	.word	0x00000000
        /*00d0*/ 	.short	0x0007
        /*00d2*/ 	.short	0x0038
        /*00d4*/ 	.byte	0x00, 0xf5, 0x21, 0x00


	//----- nvinfo : EIATTR_KPARAM_INFO
	.align		4
.L_267:
        /*00d8*/ 	.byte	0x04, 0x17
        /*00da*/ 	.short	(.L_269 - .L_268)
.L_268:
        /*00dc*/ 	.word	0x00000000
        /*00e0*/ 	.short	0x0006
        /*00e2*/ 	.short	0x0030
        /*00e4*/ 	.byte	0x00, 0xf5, 0x21, 0x00


	//----- nvinfo : EIATTR_KPARAM_INFO
	.align		4
.L_269:
        /*00e8*/ 	.byte	0x04, 0x17
        /*00ea*/ 	.short	(.L_271 - .L_270)
.L_270:
        /*00ec*/ 	.word	0x00000000
        /*00f0*/ 	.short	0x0005
        /*00f2*/ 	.short	0x0028
        /*00f4*/ 	.byte	0x00, 0xf0, 0x11, 0x00


	//----- nvinfo : EIATTR_KPARAM_INFO
	.align		4
.L_271:
        /*00f8*/ 	.byte	0x04, 0x17
        /*00fa*/ 	.short	(.L_273 - .L_272)
.L_272:
        /*00fc*/ 	.word	0x00000000
        /*0100*/ 	.short	0x0004
        /*0102*/ 	.short	0x0020
        /*0104*/ 	.byte	0x00, 0xf5, 0x21, 0x00


	//----- nvinfo : EIATTR_KPARAM_INFO
	.align		4
.L_273:
        /*0108*/ 	.byte	0x04, 0x17
        /*010a*/ 	.short	(.L_275 - .L_274)
.L_274:
        /*010c*/ 	.word	0x00000000
        /*0110*/ 	.short	0x0003
        /*0112*/ 	.short	0x0018
        /*0114*/ 	.byte	0x00, 0xf5, 0x21, 0x00


	//----- nvinfo : EIATTR_KPARAM_INFO
	.align		4
.L_275:
        /*0118*/ 	.byte	0x04, 0x17
        /*011a*/ 	.short	(.L_277 - .L_276)
.L_276:
        /*011c*/ 	.word	0x00000000
        /*0120*/ 	.short	0x0002
        /*0122*/ 	.short	0x0010
        /*0124*/ 	.byte	0x00, 0xf5, 0x21, 0x00


	//----- nvinfo : EIATTR_KPARAM_INFO
	.align		4
.L_277:
        /*0128*/ 	.byte	0x04, 0x17
        /*012a*/ 	.short	(.L_279 - .L_278)
.L_278:
        /*012c*/ 	.word	0x00000000
        /*0130*/ 	.short	0x0001
        /*0132*/ 	.short	0x0008
        /*0134*/ 	.byte	0x00, 0xf5, 0x21, 0x00


	//----- nvinfo : EIATTR_KPARAM_INFO
	.align		4
.L_279:
        /*0138*/ 	.byte	0x04, 0x17
        /*013a*/ 	.short	(.L_281 - .L_280)
.L_280:
        /*013c*/ 	.word	0x00000000
        /*0140*/ 	.short	0x0000
        /*0142*/ 	.short	0x0000
        /*0144*/ 	.byte	0x00, 0xf5, 0x21, 0x00


	//----- nvinfo : EIATTR_SPARSE_MMA_MASK
	.align		4
.L_281:
        /*0148*/ 	.byte	0x03, 0x50
        /*014a*/ 	.short	0x0000


	//----- nvinfo : EIATTR_MAXREG_COUNT
	.align		4
        /*014c*/ 	.byte	0x03, 0x1b
        /*014e*/ 	.short	0x00ff


	//----- nvinfo : EIATTR_NUM_BARRIERS
	.align		4
        /*0150*/ 	.byte	0x02, 0x4c
        /*0152*/ 	.byte	0x01
	.zero		1


	//----- nvinfo : EIATTR_MERCURY_ISA_VERSION
	.align		4
        /*0154*/ 	.byte	0x03, 0x5f
        /*0156*/ 	.short	0x0101


	//----- nvinfo : EIATTR_VRC_CTA_INIT_COUNT
	.align		4
        /*0158*/ 	.byte	0x02, 0x4a
	.zero		1
	.zero		1


	//----- nvinfo : EIATTR_EXIT_INSTR_OFFSETS
	.align		4
        /*015c*/ 	.byte	0x04, 0x1c
        /*015e*/ 	.short	(.L_283 - .L_282)


	//   ....[0]....
.L_282:
        /*0160*/ 	.word	0x00017950


	//   ....[1]....
        /*0164*/ 	.word	0x0001a0d0


	//----- nvinfo : EIATTR_INDIRECT_BRANCH_TARGETS
	.align		4
.L_283:
        /*0168*/ 	.byte	0x04, 0x34
        /*016a*/ 	.short	(.L_285 - .L_284)


	//   ....[0]....
.L_284:
        /*016c*/ 	.word	.L_x_2950@srel
        /*0170*/ 	.short	0x0
        /*0172*/ 	.short	0x0
        /*0174*/ 	.word	0x3
        /*0178*/ 	.word	.L_x_2951@srel
        /*017c*/ 	.word	.L_x_2952@srel
        /*0180*/ 	.word	.L_x_2953@srel


	//   ....[1]....
        /* <DEDUP_REMOVED lines=8> */


	//----- nvinfo : EIATTR_CRS_STACK_SIZE
	.align		4
.L_285:
        /*01a0*/ 	.byte	0x04, 0x1e
        /*01a2*/ 	.short	(.L_287 - .L_286)
.L_286:
        /*01a4*/ 	.word	0x00000000


	//----- nvinfo : EIATTR_CBANK_PARAM_SIZE
	.align		4
.L_287:
        /*01a8*/ 	.byte	0x03, 0x19
        /*01aa*/ 	.short	0x0088


	//----- nvinfo : EIATTR_PARAM_CBANK
	.align		4
        /*01ac*/ 	.byte	0x04, 0x0a
        /*01ae*/ 	.short	(.L_289 - .L_288)
	.align		4
.L_288:
        /*01b0*/ 	.word	index@(.nv.constant0.unbinned_nll_only)
        /*01b4*/ 	.short	0x0380
        /*01b6*/ 	.short	0x0088


	//----- nvinfo : EIATTR_SW_WAR
	.align		4
.L_289:
        /*01b8*/ 	.byte	0x04, 0x36
        /*01ba*/ 	.short	(.L_291 - .L_290)
.L_290:
        /*01bc*/ 	.word	0x00000008
.L_291:


//--------------------- .nv.info.unbinned_nll_grad --------------------------
	.section	.nv.info.unbinned_nll_grad,"",@"SHT_CUDA_INFO"
	.sectionflags	@""
	.align	4


	//----- nvinfo : EIATTR_CUDA_API_VERSION
	.align		4
        /*0000*/ 	.byte	0x04, 0x37
        /*0002*/ 	.short	(.L_293 - .L_292)
.L_292:
        /*0004*/ 	.word	0x00000082


	//----- nvinfo : EIATTR_KPARAM_INFO
	.align		4
.L_293:
        /*0008*/ 	.byte	0x04, 0x17
        /*000a*/ 	.short	(.L_295 - .L_294)
.L_294:
        /*000c*/ 	.word	0x00000000
        /*0010*/ 	.short	0x0014
        /*0012*/ 	.short	0x0088
        /*0014*/ 	.byte	0x00, 0xf0, 0x21, 0x00


	//----- nvinfo : EIATTR_KPARAM_INFO
	.align		4
.L_295:
        /*0018*/ 	.byte	0x04, 0x17
        /*001a*/ 	.short	(.L_297 - .L_296)
.L_296:
        /*001c*/ 	.word	0x00000000
        /*0020*/ 	.short	0x0013
        /*0022*/ 	.short	0x0080
        /*0024*/ 	.byte	0x00, 0xf0, 0x11, 0x00


	//----- nvinfo : EIATTR_KPARAM_INFO
	.align		4
.L_297:
        /*0028*/ 	.byte	0x04, 0x17
        /*002a*/ 	.short	(.L_299 - .L_298)
.L_298:
        /*002c*/ 	.word	0x00000000
        /*0030*/ 	.short	0x0012
        /*0032*/ 	.short	0x007c
        /*0034*/ 	.byte	0x00, 0xf0, 0x11, 0x00


	//----- nvinfo : EIATTR_KPARAM_INFO
	.align		4
.L_299:
        /*0038*/ 	.byte	0x04, 0x17
        /*003a*/ 	.short	(.L_301 - .L_300)
.L_300:
        /*003c*/ 	.word	0x00000000
        /*0040*/ 	.short	0x0011
        /*0042*/ 	.short	0x0078
        /*0044*/ 	.byte	0x00, 0xf0, 0x11, 0x00


	//----- nvinfo : EIATTR_KPARAM_INFO
	.align		4
.L_301:
        /*0048*/ 	.byte	0x04, 0x17
        /*004a*/ 	.short	(.L_303 - .L_302)
.L_302:
        /*004c*/ 	.word	0x00000000
        /*0050*/ 	.short	0x0010
        /*0052*/ 	.short	0x0074
        /*0054*/ 	.byte	0x00, 0xf0, 0x11, 0x00


	//----- nvinfo : EIATTR_KPARAM_INFO
	.align		4
.L_303:
        /*0058*/ 	.byte	0x04, 0x17
        /*005a*/ 	.short	(.L_305 - .L_304)
.L_304:
        /*005c*/ 	.word	0x00000000
        /*0060*/ 	.short	0x000f
        /*0062*/ 	.short	0x0070
        /*0064*/ 	.byte	0x00, 0xf0, 0x11, 0x00


	//----- nvinfo : EIATTR_KPARAM_INFO
	.align		4
.L_305:
        /*0068*/ 	.byte	0x04, 0x17
        /*006a*/ 	.short	(.L_307 - .L_306)
.L_306:
        /*006c*/ 	.word	0x00000000
        /*0070*/ 	.short	0x000e
        /*0072*/ 	.short	0x006c
        /*0074*/ 	.byte	0x00, 0xf0, 0x11, 0x00


	//----- nvinfo : EIATTR_KPARAM_INFO
	.align		4
.L_307:
        /*0078*/ 	.byte	0x04, 0x17
        /*007a*/ 	.short	(.L_309 - .L_308)
.L_308:
        /*007c*/ 	.word	0x00000000
        /*0080*/ 	.short	0x000d
        /*0082*/ 	.short	0x0068
        /*0084*/ 	.byte	0x00, 0xf0, 0x11, 0x00


	//----- nvinfo : EIATTR_KPARAM_INFO
	.align		4
.L_309:
        /*0088*/ 	.byte	0x04, 0x17
        /*008a*/ 	.short	(.L_311 - .L_310)
.L_310:
        /*008c*/ 	.word	0x00000000
        /*0090*/ 	.short	0x000c
        /*0092*/ 	.short	0x0060
        /*0094*/ 	.byte	0x00, 0xf5, 0x21, 0x00


	//----- nvinfo : EIATTR_KPARAM_INFO
	.align		4
.L_311:
        /*0098*/ 	.byte	0x04, 0x17
        /*009a*/ 	.short	(.L_313 - .L_312)
.L_312:
        /*009c*/ 	.word	0x00000000
        /*00a0*/ 	.short	0x000b
        /*00a2*/ 	.short	0x0058
        /*00a4*/ 	.byte	0x00, 0xf5, 0x21, 0x00


	//----- nvinfo : EIATTR_KPARAM_INFO
	.align		4
.L_313:
        /*00a8*/ 	.byte	0x04, 0x17
        /*00aa*/ 	.short	(.L_315 - .L_314)
.L_314:
        /*00ac*/ 	.word	0x00000000
        /*00b0*/ 	.short	0x000a
        /*00b2*/ 	.short	0x0050
        /*00b4*/ 	.byte	0x00, 0xf5, 0x21, 0x00


	//----- nvinfo : EIATTR_KPARAM_INFO
	.align		4
.L_315:
        /*00b8*/ 	.byte	0x04, 0x17
        /*00ba*/ 	.short	(.L_317 - .L_316)
.L_316:
        /*00bc*/ 	.word	0x00000000
        /*00c0*/ 	.short	0x0009
        /*00c2*/ 	.short	0x0048
        /*00c4*/ 	.byte	0x00, 0xf5, 0x21, 0x00


	//----- nvinfo : EIATTR_KPARAM_INFO
	.align		4
.L_317:
        /*00c8*/ 	.byte	0x04, 0x17
        /*00ca*/ 	.short	(.L_319 - .L_318)
.L_318:
        /*00cc*/ 	.word	0x00000000
        /*00d0*/ 	.short	0x0008
        /*00d2*/ 	.short	0x0040
        /*00d4*/ 	.byte	0x00, 0xf5, 0x21, 0x00


	//----- nvinfo : EIATTR_KPARAM_INFO
	.align		4
.L_319:
        /*00d8*/ 	.byte	0x04, 0x17
        /*00da*/ 	.short	(.L_321 - .L_320)
.L_320:
        /*00dc*/ 	.word	0x00000000
        /*00e0*/ 	.short	0x0007
        /*00e2*/ 	.short	0x0038
        /*00e4*/ 	.byte	0x00, 0xf5, 0x21, 0x00


	//----- nvinfo : EIATTR_KPARAM_INFO
	.align		4
.L_321:
        /*00e8*/ 	.byte	0x04, 0x17
        /*00ea*/ 	.short	(.L_323 - .L_322)
.L_322:
        /*00ec*/ 	.word	0x00000000
        /*00f0*/ 	.short	0x0006
        /*00f2*/ 	.short	0x0030
        /*00f4*/ 	.byte	0x00, 0xf5, 0x21, 0x00


	//----- nvinfo : EIATTR_KPARAM_INFO
	.align		4
.L_323:
        /*00f8*/ 	.byte	0x04, 0x17
        /*00fa*/ 	.short	(.L_325 - .L_324)
.L_324:
        /*00fc*/ 	.word	0x00000000
        /*0100*/ 	.short	0x0005
        /*0102*/ 	.short	0x0028
        /*0104*/ 	.byte	0x00, 0xf0, 0x11, 0x00


	//----- nvinfo : EIATTR_KPARAM_INFO
	.align		4
.L_325:
        /*0108*/ 	.byte	0x04, 0x17
        /*010a*/ 	.short	(.L_327 - .L_326)
.L_326:
        /*010c*/ 	.word	0x00000000
        /*0110*/ 	.short	0x0004
        /*0112*/ 	.short	0x0020
        /*0114*/ 	.byte	0x00, 0xf5, 0x21, 0x00


	//----- nvinfo : EIATTR_KPARAM_INFO
	.align		4
.L_327:
        /*0118*/ 	.byte	0x04, 0x17
        /*011a*/ 	.short	(.L_329 - .L_328)
.L_328:
        /*011c*/ 	.word	0x00000000
        /*0120*/ 	.short	0x0003
        /*0122*/ 	.short	0x0018
        /*0124*/ 	.byte	0x00, 0xf5, 0x21, 0x00


	//----- nvinfo : EIATTR_KPARAM_INFO
	.align		4
.L_329:
        /*0128*/ 	.byte	0x04, 0x17
        /*012a*/ 	.short	(.L_331 - .L_330)
.L_330:
        /*012c*/ 	.word	0x00000000
        /*0130*/ 	.short	0x0002
        /*0132*/ 	.short	0x0010
        /*0134*/ 	.byte	0x00, 0xf5, 0x21, 0x00


	//----- nvinfo : EIATTR_KPARAM_INFO
	.align		4
.L_331:
        /*0138*/ 	.byte	0x04, 0x17
        /*013a*/ 	.short	(.L_333 - .L_332)
.L_332:
        /*013c*/ 	.word	0x00000000
        /*0140*/ 	.short	0x0001
        /*0142*/ 	.short	0x0008
        /*0144*/ 	.byte	0x00, 0xf5, 0x21, 0x00


	//----- nvinfo : EIATTR_KPARAM_INFO
	.align		4
.L_333:
        /*0148*/ 	.byte	0x04, 0x17
        /*014a*/ 	.short	(.L_335 - .L_334)
.L_334:
        /*014c*/ 	.word	0x00000000
        /*0150*/ 	.short	0x0000
        /*0152*/ 	.short	0x0000
        /*0154*/ 	.byte	0x00, 0xf5, 0x21, 0x00


	//----- nvinfo : EIATTR_SPARSE_MMA_MASK
	.align		4
.L_335:
        /*0158*/ 	.byte	0x03, 0x50
        /*015a*/ 	.short	0x0000


	//----- nvinfo : EIATTR_MAXREG_COUNT
	.align		4
        /*015c*/ 	.byte	0x03, 0x1b
        /*015e*/ 	.short	0x00ff


	//----- nvinfo : EIATTR_NUM_BARRIERS
	.align		4
        /*0160*/ 	.byte	0x02, 0x4c
        /*0162*/ 	.byte	0x01
	.zero		1


	//----- nvinfo : EIATTR_MERCURY_ISA_VERSION
	.align		4
        /*0164*/ 	.byte	0x03, 0x5f
        /*0166*/ 	.short	0x0101


	//----- nvinfo : EIATTR_VRC_CTA_INIT_COUNT
	.align		4
        /*0168*/ 	.byte	0x02, 0x4a
	.zero		1
	.zero		1


	//----- nvinfo : EIATTR_EXIT_INSTR_OFFSETS
	.align		4
        /*016c*/ 	.byte	0x04, 0x1c
        /*016e*/ 	.short	(.L_337 - .L_336)


	//   ....[0]....
.L_336:
        /*0170*/ 	.word	0x00049d50


	//   ....[1]....
        /*0174*/ 	.word	0x0004e0d0


	//----- nvinfo : EIATTR_INDIRECT_BRANCH_TARGETS
	.align		4
.L_337:
        /*0178*/ 	.byte	0x04, 0x34
        /*017a*/ 	.short	(.L_339 - .L_338)


	//   ....[0]....
.L_338:
        /*017c*/ 	.word	.L_x_2959@srel
        /*0180*/ 	.short	0x0
        /*0182*/ 	.short	0x0
        /*0184*/ 	.word	0x3
        /*0188*/ 	.word	.L_x_2960@srel
        /*018c*/ 	.word	.L_x_2961@srel
        /*0190*/ 	.word	.L_x_2962@srel


	//   ....[1]....
        /* <DEDUP_REMOVED lines=8> */


	//   ....[2]....
        /*01b0*/ 	.word	.L_x_2968@srel
        /*01b4*/ 	.short	0x0
        /*01b6*/ 	.short	0x0
        /*01b8*/ 	.word	0x3
        /*01bc*/ 	.word	.L_x_2969@srel
        /*01c0*/ 	.word	.L_x_2970@srel
        /*01c4*/ 	.word	.L_x_2971@srel


	//   ....[3]....
        /* <DEDUP_REMOVED lines=8> */


	//----- nvinfo : EIATTR_CRS_STACK_SIZE
	.align		4
.L_339:
        /*01e4*/ 	.byte	0x04, 0x1e
        /*01e6*/ 	.short	(.L_341 - .L_340)
.L_340:
        /*01e8*/ 	.word	0x00000000


	//----- nvinfo : EIATTR_CBANK_PARAM_SIZE
	.align		4
.L_341:
        /*01ec*/ 	.byte	0x03, 0x19
        /*01ee*/ 	.short	0x0090


	//----- nvinfo : EIATTR_PARAM_CBANK
	.align		4
        /*01f0*/ 	.byte	0x04, 0x0a
        /*01f2*/ 	.short	(.L_343 - .L_342)
	.align		4
.L_342:
        /*01f4*/ 	.word	index@(.nv.constant0.unbinned_nll_grad)
        /*01f8*/ 	.short	0x0380
        /*01fa*/ 	.short	0x0090


	//----- nvinfo : EIATTR_SW_WAR
	.align		4
.L_343:
        /*01fc*/ 	.byte	0x04, 0x36
        /*01fe*/ 	.short	(.L_345 - .L_344)
.L_344:
        /*0200*/ 	.word	0x00000008
.L_345:


//--------------------- .nv.callgraph             --------------------------
	.section	.nv.callgraph,"",@"SHT_CUDA_CALLGRAPH"
	.align	4
	.sectionentsize	8
	.align		4
        /*0000*/ 	.word	0x00000000
	.align		4
        /*0004*/ 	.word	0xffffffff
	.align		4
        /*0008*/ 	.word	0x00000000
	.align		4
        /*000c*/ 	.word	0xfffffffe
	.align		4
        /*0010*/ 	.word	0x00000000
	.align		4
        /*0014*/ 	.word	0xfffffffd
	.align		4
        /*0018*/ 	.word	0x00000000
	.align		4
        /*001c*/ 	.word	0xfffffffc


//--------------------- .nv.constant2.unbinned_toy_sample_obs_1d --------------------------
	.section	.nv.constant2.unbinned_toy_sample_obs_1d,"a",@progbits
	.sectionflags	@""
	.align	4
.nv.constant2.unbinned_toy_sample_obs_1d:
        /*0000*/ 	.byte	0xe0, 0x13, 0x01, 0x00, 0x80, 0x5b, 0x01, 0x00, 0xf0, 0x3f, 0x00, 0x00, 0xa0, 0x87, 0x01, 0x00
        /*0010*/ 	.byte	0xd0, 0x58, 0x02, 0x00, 0xc0, 0x6a, 0x01, 0x00


//--------------------- .nv.constant2.unbinned_batch_nll_only --------------------------
	.section	.nv.constant2.unbinned_batch_nll_only,"a",@progbits
	.sectionflags	@""
	.align	4
.nv.constant2.unbinned_batch_nll_only:
        /*0000*/ 	.byte	0x50, 0x41, 0x00, 0x00, 0x30, 0x25, 0x00, 0x00, 0x20, 0x92, 0x00, 0x00, 0x50, 0x95, 0x00, 0x00
        /*0010*/ 	.byte	0x90, 0xfe, 0x00, 0x00, 0x30, 0x66, 0x00, 0x00, 0x20, 0x92, 0x00, 0x00


//--------------------- .nv.constant2.unbinned_batch_nll_grad --------------------------
	.section	.nv.constant2.unbinned_batch_nll_grad,"a",@progbits
	.sectionflags	@""
	.align	4
.nv.constant2.unbinned_batch_nll_grad:
        /*0000*/ 	.byte	0x80, 0x43, 0x00, 0x00, 0x70, 0x26, 0x00, 0x00, 0x40, 0x98, 0x00, 0x00, 0xa0, 0x9b, 0x00, 0x00
        /*0010*/ 	.byte	0x90, 0x03, 0x01, 0x00, 0xd0, 0x68, 0x00, 0x00, 0x40, 0x98, 0x00, 0x00, 0xc0, 0xd8, 0x01, 0x00
        /*0020*/ 	.byte	0x80, 0x9d, 0x01, 0x00, 0x00, 0x7d, 0x02, 0x00, 0x00, 0x9b, 0x02, 0x00, 0xb0, 0x86, 0x03, 0x00
        /*0030*/ 	.byte	0xd0, 0x22, 0x02, 0x00, 0x00, 0x7d, 0x02, 0x00


//--------------------- .nv.constant2.unbinned_nll_only --------------------------
	.section	.nv.constant2.unbinned_nll_only,"a",@progbits
	.sectionflags	@""
	.align	4
.nv.constant2.unbinned_nll_only:
        /*0000*/ 	.byte	0x50, 0x41, 0x00, 0x00, 0x70, 0x21, 0x00, 0x00, 0xc0, 0x94, 0x00, 0x00, 0xf0, 0x97, 0x00, 0x00
        /*0010*/ 	.byte	0x60, 0xff, 0x00, 0x00, 0x50, 0x66, 0x00, 0x00, 0xc0, 0x94, 0x00, 0x00


//--------------------- .nv.constant2.unbinned_nll_grad --------------------------
	.section	.nv.constant2.unbinned_nll_grad,"a",@progbits
	.sectionflags	@""
	.align	4
.nv.constant2.unbinned_nll_grad:
        /*0000*/ 	.byte	0xf0, 0x42, 0x00, 0x00, 0x50, 0x22, 0x00, 0x00, 0xd0, 0x9a, 0x00, 0x00, 0x30, 0x9e, 0x00, 0x00
        /*0010*/ 	.byte	0xb0, 0x06, 0x01, 0x00, 0xa0, 0x68, 0x00, 0x00, 0xd0, 0x9a, 0x00, 0x00, 0x80, 0xdf, 0x01, 0x00
        /*0020*/ 	.byte	0xf0, 0x9f, 0x01, 0x00, 0x50, 0x87, 0x02, 0x00, 0x80, 0xa5, 0x02, 0x00, 0x40, 0x92, 0x03, 0x00
        /*0030*/ 	.byte	0xb0, 0x29, 0x02, 0x00, 0x50, 0x87, 0x02, 0x00


//--------------------- .text.unbinned_toy_sample_obs_1d --------------------------
	.section	.text.unbinned_toy_sample_obs_1d,"ax",@progbits
	.align	128
        .global         unbinned_toy_sample_obs_1d
        .type           unbinned_toy_sample_obs_1d,@function
        .size           unbinned_toy_sample_obs_1d,(.L_x_2980 - unbinned_toy_sample_obs_1d)
        .other          unbinned_toy_sample_obs_1d,@"STO_CUDA_ENTRY STV_DEFAULT"
unbinned_toy_sample_obs_1d:
.text.unbinned_toy_sample_obs_1d:
[----:B------:R-:W-:Y:S08]  /*0000*/  LDC R1, c[0x0][0x37c] ;  /* 0x0000df00ff017b82 */ /* 0x000ff00000000800 */
[----:B------:R-:W0:Y:S01]  /*0010*/  S2UR UR5, SR_CTAID.X ;  /* 0x00000000000579c3 */ /* 0x000e220000002500 */
[----:B------:R-:W1:Y:S01]  /*0020*/  LDCU UR4, c[0x0][0x3d0] ;  /* 0x00007a00ff0477ac */ /* 0x000e620008000800 */
[----:B0-----:R-:W-:-:S05]  /*0030*/  IMAD.U32 R2, RZ, RZ, UR5 ;  /* 0x00000005ff027e24 */ /* 0x001fca000f8e00ff */
[----:B-1----:R-:W-:-:S13]  /*0040*/  ISETP.GE.U32.AND P0, PT, R2, UR4, PT ;  /* 0x0000000402007c0c */ /* 0x002fda000bf06070 */
[----:B------:R-:W-:Y:S05]  /*0050*/  @P0 EXIT ;  /* 0x000000000000094d */ /* 0x000fea0003800000 */
[----:B------:R-:W0:Y:S01]  /*0060*/  LDC.64 R6, c[0x0][0x3c8] ;  /* 0x0000f200ff067b82 */ /* 0x000e220000000a00 */
[----:B------:R-:W1:Y:S01]  /*0070*/  LDCU.64 UR10, c[0x0][0x358] ;  /* 0x00006b00ff0a77ac */ /* 0x000e620008000a00 */
[----:B------:R-:W2:Y:S06]  /*0080*/  LDCU UR4, c[0x0][0x3b8] ;  /* 0x00007700ff0477ac */ /* 0x000eac0008000800 */
[----:B------:R-:W3:Y:S08]  /*0090*/  LDC.64 R106, c[0x0][0x388] ;  /* 0x0000e200ff6a7b82 */ /* 0x000ef00000000a00 */
[----:B------:R-:W4:Y:S01]  /*00a0*/  LDC.64 R104, c[0x0][0x390] ;  /* 0x0000e400ff687b82 */ /* 0x000f220000000a00 */
[----:B0-----:R-:W-:-:S05]  /*00b0*/  IMAD.WIDE.U32 R6, R2, 0x4, R6 ;  /* 0x0000000402067825 */ /* 0x001fca00078e0006 */
[----:B-1----:R-:W2:Y:S04]  /*00c0*/  LDG.E.CONSTANT R3, desc[UR10][R6.64] ;  /* 0x0000000a06037981 */ /* 0x002ea8000c1e9900 */
[----:B------:R-:W2:Y:S04]  /*00d0*/  LDG.E.CONSTANT R0, desc[UR10][R6.64+0x4] ;  /* 0x0000040a06007981 */ /* 0x000ea8000c1e9900 */
[----:B---3--:R-:W5:Y:S04]  /*00e0*/  LDG.E.64.CONSTANT R106, desc[UR10][R106.64] ;  /* 0x0000000a6a6a7981 */ /* 0x008f68000c1e9b00 */
[----:B----4-:R-:W5:Y:S01]  /*00f0*/  LDG.E.64.CONSTANT R104, desc[UR10][R104.64] ;  /* 0x0000000a68687981 */ /* 0x010f62000c1e9b00 */
[----:B--2---:R-:W-:Y:S01]  /*0100*/  UISETP.NE.AND UP0, UPT, UR4, URZ, UPT ;  /* 0x000000ff0400728c */ /* 0x004fe2000bf05270 */
[----:B------:R-:W-:Y:S01]  /*0110*/  CS2R R102, SRZ ;  /* 0x0000000000667805 */ /* 0x000fe2000001ff00 */
[----:B------:R-:W0:Y:S01]  /*0120*/  S2R R4, SR_TID.X ;  /* 0x0000000000047919 */ /* 0x000e220000002100 */
[----:B------:R-:W-:-:S06]  /*0130*/  IMAD.IADD R5, R0, 0x1, -R3 ;  /* 0x0000000100057824 */ /* 0x000fcc00078e0a03 */
[----:B0-----:R-:W-:Y:S05]  /*0140*/  BRA.U !UP0, `(.L_x_0) ;  /* 0x0000001d08247547 */ /* 0x001fea000b800000 */
[----:B------:R-:W-:Y:S01]  /*0150*/  IMAD.MOV.U32 R0, RZ, RZ, RZ ;  /* 0x000000ffff007224 */ /* 0x000fe200078e00ff */
[----:B------:R-:W-:-:S07]  /*0160*/  CS2R R102, SRZ ;  /* 0x0000000000667805 */ /* 0x000fce000001ff00 */
.L_x_15:
[----:B------:R-:W0:Y:S02]  /*0170*/  LDC.64 R10, c[0x0][0x398] ;  /* 0x0000e600ff0a7b82 */ /* 0x000e240000000a00 */
[----:B0-----:R-:W-:-:S05]  /*0180*/  IMAD.WIDE.U32 R10, R0, 0x30, R10 ;  /* 0x00000030000a7825 */ /* 0x001fca00078e000a */
[----:B------:R-:W2:Y:S04]  /*0190*/  LDG.E.CONSTANT R12, desc[UR10][R10.64+0xc] ;  /* 0x00000c0a0a0c7981 */ /* 0x000ea8000c1e9900 */
[----:B-----5:R0:W5:Y:S04]  /*01a0*/  LDG.E.64.CONSTANT R8, desc[UR10][R10.64] ;  /* 0x0000000a0a087981 */ /* 0x020168000c1e9b00 */
[----:B------:R0:W5:Y:S01]  /*01b0*/  LDG.E.64.CONSTANT R6, desc[UR10][R10.64+0x20] ;  /* 0x0000200a0a067981 */ /* 0x000162000c1e9b00 */
[----:B--2---:R-:W-:-:S13]  /*01c0*/  ISETP.NE.AND P0, PT, R12, RZ, PT ;  /* 0x000000ff0c00720c */ /* 0x004fda0003f05270 */
[----:B0-----:R-:W-:Y:S05]  /*01d0*/  @!P0 BRA `(.L_x_1) ;  /* 0x00000000003c8947 */ /* 0x001fea0003800000 */
[----:B------:R0:W5:Y:S01]  /*01e0*/  LDG.E.CONSTANT R13, desc[UR10][R10.64+0x1c] ;  /* 0x00001c0a0a0d7981 */ /* 0x000162000c1e9900 */
[----:B------:R-:W-:-:S13]  /*01f0*/  ISETP.NE.AND P0, PT, R12, 0x2, PT ;  /* 0x000000020c00780c */ /* 0x000fda0003f05270 */
[----:B0-----:R-:W-:Y:S05]  /*0200*/  @!P0 BRA `(.L_x_2) ;  /* 0x0000000000208947 */ /* 0x001fea0003800000 */
[----:B------:R-:W-:-:S13]  /*0210*/  ISETP.NE.AND P0, PT, R12, 0x1, PT ;  /* 0x000000010c00780c */ /* 0x000fda0003f05270 */
[----:B------:R-:W-:Y:S05]  /*0220*/  @P0 BRA `(.L_x_3) ;  /* 0x0000000000100947 */ /* 0x000fea0003800000 */
[----:B-----5:R-:W0:Y:S02]  /*0230*/  LDC.64 R8, c[0x0][0x380] ;  /* 0x0000e000ff087b82 */ /* 0x020e240000000a00 */
[----:B0-----:R-:W-:-:S06]  /*0240*/  IMAD.WIDE.U32 R8, R13, 0x8, R8 ;  /* 0x000000080d087825 */ /* 0x001fcc00078e0008 */
[----:B------:R-:W5:Y:S01]  /*0250*/  LDG.E.64.CONSTANT R8, desc[UR10][R8.64] ;  /* 0x0000000a08087981 */ /* 0x000f62000c1e9b00 */
[----:B------:R-:W-:Y:S05]  /*0260*/  BRA `(.L_x_1) ;  /* 0x0000000000187947 */ /* 0x000fea0003800000 */
.L_x_3:
[----:B-----5:R-:W-:Y:S01]  /*0270*/  CS2R R8, SRZ ;  /* 0x0000000000087805 */ /* 0x020fe2000001ff00 */
[----:B------:R-:W-:Y:S06]  /*0280*/  BRA `(.L_x_1) ;  /* 0x0000000000107947 */ /* 0x000fec0003800000 */
.L_x_2:
[----:B------:R-:W0:Y:S02]  /*0290*/  LDC.64 R10, c[0x0][0x380] ;  /* 0x0000e000ff0a7b82 */ /* 0x000e240000000a00 */
[----:B0----5:R-:W-:-:S06]  /*02a0*/  IMAD.WIDE.U32 R10, R13, 0x8, R10 ;  /* 0x000000080d0a7825 */ /* 0x021fcc00078e000a */
[----:B------:R-:W2:Y:S02]  /*02b0*/  LDG.E.64.CONSTANT R10, desc[UR10][R10.64] ;  /* 0x0000000a0a0a7981 */ /* 0x000ea4000c1e9b00 */
[----:B--2---:R-:W-:-:S11]  /*02c0*/  DMUL R8, R8, R10 ;  /* 0x0000000a08087228 */ /* 0x004fd60000000000 */
.L_x_1:
[----:B------:R-:W0:Y:S01]  /*02d0*/  LDCU UR4, c[0x0][0x3bc] ;  /* 0x00007780ff0477ac */ /* 0x000e220008000800 */
[----:B-----5:R-:W-:Y:S01]  /*02e0*/  IMAD.IADD R10, R6, 0x1, R7 ;  /* 0x00000001060a7824 */ /* 0x020fe200078e0207 */
[----:B------:R-:W-:-:S04]  /*02f0*/  ISETP.NE.AND P0, PT, R7, RZ, PT ;  /* 0x000000ff0700720c */ /* 0x000fc80003f05270 */
[----:B0-----:R-:W-:-:S13]  /*0300*/  ISETP.GT.U32.OR P0, PT, R10, UR4, !P0 ;  /* 0x000000040a007c0c */ /* 0x001fda000c704470 */
[----:B------:R-:W-:Y:S05]  /*0310*/  @P0 BRA `(.L_x_4) ;  /* 0x0000001800440947 */ /* 0x000fea0003800000 */
[----:B------:R-:W-:-:S05]  /*0320*/  UMOV UR4, URZ ;  /* 0x000000ff00047c82 */ /* 0x000fca0008000000 */
.L_x_14:
[----:B------:R-:W0:Y:S01]  /*0330*/  LDC.64 R12, c[0x0][0x3a0] ;  /* 0x0000e800ff0c7b82 */ /* 0x000e220000000a00 */
[----:B-----5:R-:W-:-:S04]  /*0340*/  VIADD R11, R6, UR4 ;  /* 0x00000004060b7c36 */ /* 0x020fc80008000000 */
[----:B0-----:R-:W-:-:S03]  /*0350*/  IMAD.WIDE.U32 R12, R11, 0x20, R12 ;  /* 0x000000200b0c7825 */ /* 0x001fc600078e000c */
[----:B------:R-:W0:Y:S02]  /*0360*/  LDC.64 R10, c[0x0][0x380] ;  /* 0x0000e000ff0a7b82 */ /* 0x000e240000000a00 */
[----:B------:R-:W0:Y:S04]  /*0370*/  LDG.E.64.CONSTANT R22, desc[UR10][R12.64] ;  /* 0x0000000a0c167981 */ /* 0x000e28000c1e9b00 */
[----:B------:R1:W5:Y:S04]  /*0380*/  LDG.E.CONSTANT R20, desc[UR10][R12.64+0x8] ;  /* 0x0000080a0c147981 */ /* 0x000368000c1e9900 */
[----:B------:R1:W5:Y:S04]  /*0390*/  LDG.E.64.CONSTANT R14, desc[UR10][R12.64+0x10] ;  /* 0x0000100a0c0e7981 */ /* 0x000368000c1e9b00 */
[----:B------:R1:W5:Y:S01]  /*03a0*/  LDG.E.64.CONSTANT R16, desc[UR10][R12.64+0x18] ;  /* 0x0000180a0c107981 */ /* 0x000362000c1e9b00 */
[----:B0-----:R-:W-:-:S06]  /*03b0*/  IMAD.WIDE.U32 R10, R23, 0x8, R10 ;  /* 0x00000008170a7825 */ /* 0x001fcc00078e000a */
[----:B------:R-:W5:Y:S01]  /*03c0*/  LDG.E.64.CONSTANT R10, desc[UR10][R10.64] ;  /* 0x0000000a0a0a7981 */ /* 0x000f62000c1e9b00 */
[----:B------:R-:W-:Y:S01]  /*03d0*/  ISETP.NE.AND P0, PT, R22, 0x1, PT ;  /* 0x000000011600780c */ /* 0x000fe20003f05270 */
[----:B------:R-:W-:Y:S02]  /*03e0*/  IMAD.MOV.U32 R18, RZ, RZ, 0x0 ;  /* 0x00000000ff127424 */ /* 0x000fe400078e00ff */
[----:B------:R-:W-:-:S10]  /*03f0*/  IMAD.MOV.U32 R19, RZ, RZ, 0x3ff00000 ;  /* 0x3ff00000ff137424 */ /* 0x000fd400078e00ff */
[----:B-1----:R-:W-:Y:S05]  /*0400*/  @!P0 BRA `(.L_x_5) ;  /* 0x0000001000d08947 */ /* 0x002fea0003800000 */
[----:B------:R-:W-:-:S13]  /*0410*/  ISETP.NE.AND P0, PT, R22, RZ, PT ;  /* 0x000000ff1600720c */ /* 0x000fda0003f05270 */
[----:B------:R-:W-:Y:S05]  /*0420*/  @P0 BRA `(.L_x_6) ;  /* 0x0000001400f00947 */ /* 0x000fea0003800000 */
[----:B-----5:R-:W-:Y:S02]  /*0430*/  IADD3 R12, P1, PT, R14, -0x1, RZ ;  /* 0xffffffff0e0c7810 */ /* 0x020fe40007f3e0ff */
[C---:B------:R-:W-:Y:S02]  /*0440*/  LOP3.LUT R13, R15.reuse, 0x7fffffff, RZ, 0xc0, !PT ;  /* 0x7fffffff0f0d7812 */ /* 0x040fe400078ec0ff */
[----:B------:R-:W-:Y:S02]  /*0450*/  ISETP.LT.U32.AND P2, PT, R12, -0x1, PT ;  /* 0xffffffff0c00780c */ /* 0x000fe40003f41070 */
[----:B------:R-:W-:Y:S02]  /*0460*/  ISETP.GE.AND P0, PT, R15, RZ, PT ;  /* 0x000000ff0f00720c */ /* 0x000fe40003f06270 */
[----:B------:R-:W-:Y:S02]  /*0470*/  IADD3.X R12, PT, PT, R13, -0x1, RZ, P1, !PT ;  /* 0xffffffff0d0c7810 */ /* 0x000fe40000ffe4ff */
[----:B------:R-:W-:-:S02]  /*0480*/  ISETP.EQ.U32.AND P1, PT, R14, RZ, PT ;  /* 0x000000ff0e00720c */ /* 0x000fc40003f22070 */
[----:B------:R-:W-:Y:S02]  /*0490*/  ISETP.LT.U32.AND.EX P2, PT, R12, 0xfffff, !P0, P2 ;  /* 0x000fffff0c00780c */ /* 0x000fe40004741120 */
[----:B------:R-:W-:Y:S02]  /*04a0*/  IADD3 R12, P5, PT, RZ, R14, RZ ;  /* 0x0000000eff0c7210 */ /* 0x000fe40007fbe0ff */
[C---:B------:R-:W-:Y:S02]  /*04b0*/  ISETP.EQ.OR.EX P3, PT, R13.reuse, RZ, P2, P1 ;  /* 0x000000ff0d00720c */ /* 0x040fe40001762710 */
[----:B------:R-:W-:Y:S02]  /*04c0*/  ISETP.LT.U32.AND P4, PT, R12, RZ, PT ;  /* 0x000000ff0c00720c */ /* 0x000fe40003f81070 */
[----:B------:R-:W-:Y:S02]  /*04d0*/  ISETP.GT.U32.AND P2, PT, R14, RZ, PT ;  /* 0x000000ff0e00720c */ /* 0x000fe40003f44070 */
[----:B------:R-:W-:-:S02]  /*04e0*/  IADD3.X R12, PT, PT, R13, -0x100000, RZ, P5, !PT ;  /* 0xfff000000d0c7810 */ /* 0x000fc40002ffe4ff */
[C---:B------:R-:W-:Y:S02]  /*04f0*/  ISETP.EQ.OR.EX P3, PT, R13.reuse, 0x7ff00000, P3, P1 ;  /* 0x7ff000000d00780c */ /* 0x040fe40001f62710 */
[----:B------:R-:W-:Y:S02]  /*0500*/  ISETP.LT.U32.AND.EX P0, PT, R12, 0x7fe00000, !P0, P4 ;  /* 0x7fe000000c00780c */ /* 0x000fe40004701140 */
[----:B------:R-:W-:-:S04]  /*0510*/  ISETP.GT.OR.EX P2, PT, R13, 0x7ff00000, P3, P2 ;  /* 0x7ff000000d00780c */ /* 0x000fc80001f44720 */
[----:B------:R-:W-:-:S13]  /*0520*/  PLOP3.LUT P0, PT, P2, P0, PT, 0xf8, 0x8f ;  /* 0x00000000008f781c */ /* 0x000fda0001701f70 */
[----:B------:R-:W-:-:S06]  /*0530*/  DSETP.EQU.OR P0, PT, |R16|, +INF , P0 ;  /* 0x7ff000001000742a */ /* 0x000fcc000070a600 */
[----:B------:R-:W-:-:S06]  /*0540*/  DSETP.LEU.OR P0, PT, R16, RZ, P0 ;  /* 0x000000ff1000722a */ /* 0x000fcc000070b400 */
[----:B------:R-:W-:-:S14]  /*0550*/  DSETP.EQU.OR P0, PT, |R10|, +INF , P0 ;  /* 0x7ff000000a00742a */ /* 0x000fdc000070a600 */
[----:B------:R-:W-:Y:S05]  /*0560*/  @P0 BRA `(.L_x_6) ;  /* 0x0000001400a00947 */ /* 0x000fea0003800000 */
[----:B------:R-:W-:-:S14]  /*0570*/  DSETP.GE.AND P0, PT, R10, RZ, PT ;  /* 0x000000ff0a00722a */ /* 0x000fdc0003f06000 */
[----:B------:R-:W-:Y:S05]  /*0580*/  @!P0 BRA `(.L_x_7) ;  /* 0x0000000800388947 */ /* 0x000fea0003800000 */
[----:B------:R-:W-:Y:S01]  /*0590*/  ISETP.GT.AND P0, PT, R17, 0xfffff, PT ;  /* 0x000fffff1100780c */ /* 0x000fe20003f04270 */
[----:B------:R-:W-:Y:S02]  /*05a0*/  IMAD.MOV.U32 R24, RZ, RZ, R17 ;  /* 0x000000ffff187224 */ /* 0x000fe400078e0011 */
[----:B------:R-:W-:Y:S02]  /*05b0*/  IMAD.MOV.U32 R12, RZ, RZ, R16 ;  /* 0x000000ffff0c7224 */ /* 0x000fe400078e0010 */
[----:B------:R-:W-:-:S08]  /*05c0*/  IMAD.MOV.U32 R25, RZ, RZ, -0x3ff ;  /* 0xfffffc01ff197424 */ /* 0x000fd000078e00ff */
[----:B------:R-:W-:Y:S01]  /*05d0*/  @!P0 DMUL R16, R16, 1.80143985094819840000e+16 ;  /* 0x4350000010108828 */ /* 0x000fe20000000000 */
[----:B------:R-:W-:-:S09]  /*05e0*/  @!P0 IMAD.MOV.U32 R25, RZ, RZ, -0x435 ;  /* 0xfffffbcbff198424 */ /* 0x000fd200078e00ff */
[----:B------:R-:W-:Y:S02]  /*05f0*/  @!P0 IMAD.MOV.U32 R24, RZ, RZ, R17 ;  /* 0x000000ffff188224 */ /* 0x000fe400078e0011 */
[----:B------:R-:W-:Y:S02]  /*0600*/  @!P0 IMAD.MOV.U32 R12, RZ, RZ, R16 ;  /* 0x000000ffff0c8224 */ /* 0x000fe400078e0010 */
[----:B------:R-:W-:-:S05]  /*0610*/  VIADD R13, R24, 0xffffffff ;  /* 0xffffffff180d7836 */ /* 0x000fca0000000000 */
[----:B------:R-:W-:-:S13]  /*0620*/  ISETP.GT.U32.AND P1, PT, R13, 0x7feffffe, PT ;  /* 0x7feffffe0d00780c */ /* 0x000fda0003f24070 */
[----:B------:R-:W-:Y:S05]  /*0630*/  @P1 BRA `(.L_x_8) ;  /* 0x0000000400001947 */ /* 0x000fea0003800000 */
[C---:B------:R-:W-:Y:S01]  /*0640*/  LOP3.LUT R13, R24.reuse, 0xfffff, RZ, 0xc0, !PT ;  /* 0x000fffff180d7812 */ /* 0x040fe200078ec0ff */
[----:B------:R-:W-:Y:S01]  /*0650*/  IMAD.MOV.U32 R16, RZ, RZ, RZ ;  /* 0x000000ffff107224 */ /* 0x000fe200078e00ff */
[----:B------:R-:W-:Y:S01]  /*0660*/  UMOV UR6, 0x3ae80f1e ;  /* 0x3ae80f1e00067882 */ /* 0x000fe20000000000 */
[----:B------:R-:W-:Y:S01]  /*0670*/  IMAD.MOV.U32 R22, RZ, RZ, -0x748574fc ;  /* 0x8b7a8b04ff167424 */ /* 0x000fe200078e00ff */
[----:B------:R-:W-:Y:S01]  /*0680*/  LOP3.LUT R13, R13, 0x3ff00000, RZ, 0xfc, !PT ;  /* 0x3ff000000d0d7812 */ /* 0x000fe200078efcff */
[----:B------:R-:W-:Y:S01]  /*0690*/  IMAD.MOV.U32 R23, RZ, RZ, 0x3ed0ee25 ;  /* 0x3ed0ee25ff177424 */ /* 0x000fe200078e00ff */
[----:B------:R-:W-:Y:S01]  /*06a0*/  UMOV UR7, 0x3eb1380b ;  /* 0x3eb1380b00077882 */ /* 0x000fe20000000000 */
[----:B------:R-:W-:Y:S01]  /*06b0*/  LEA.HI R24, R24, R25, RZ, 0xc ;  /* 0x0000001918187211 */ /* 0x000fe200078f60ff */
[----:B------:R-:W-:Y:S01]  /*06c0*/  IMAD.MOV.U32 R25, RZ, RZ, 0x43300000 ;  /* 0x43300000ff197424 */ /* 0x000fe200078e00ff */
[----:B------:R-:W-:Y:S01]  /*06d0*/  ISETP.GE.U32.AND P0, PT, R13, 0x3ff6a09f, PT ;  /* 0x3ff6a09f0d00780c */ /* 0x000fe20003f06070 */
[----:B------:R-:W-:Y:S01]  /*06e0*/  UMOV UR8, 0x80000000 ;  /* 0x8000000000087882 */ /* 0x000fe20000000000 */
[----:B------:R-:W-:-:S11]  /*06f0*/  UMOV UR9, 0x43300000 ;  /* 0x4330000000097882 */ /* 0x000fd60000000000 */
[----:B------:R-:W-:Y:S02]  /*0700*/  @P0 VIADD R15, R13, 0xfff00000 ;  /* 0xfff000000d0f0836 */ /* 0x000fe40000000000 */
[----:B------:R-:W-:Y:S02]  /*0710*/  @P0 VIADD R24, R24, 0x1 ;  /* 0x0000000118180836 */ /* 0x000fe40000000000 */
[----:B------:R-:W-:-:S03]  /*0720*/  @P0 IMAD.MOV.U32 R13, RZ, RZ, R15 ;  /* 0x000000ffff0d0224 */ /* 0x000fc600078e000f */
[----:B------:R-:W-:-:S03]  /*0730*/  LOP3.LUT R24, R24, 0x80000000, RZ, 0x3c, !PT ;  /* 0x8000000018187812 */ /* 0x000fc600078e3cff */
[C---:B------:R-:W-:Y:S02]  /*0740*/  DADD R14, R12.reuse, 1 ;  /* 0x3ff000000c0e7429 */ /* 0x040fe40000000000 */
[----:B------:R-:W-:Y:S02]  /*0750*/  DADD R12, R12, -1 ;  /* 0xbff000000c0c7429 */ /* 0x000fe40000000000 */
[----:B------:R-:W-:Y:S01]  /*0760*/  DADD R24, R24, -UR8 ;  /* 0x8000000818187e29 */ /* 0x000fe20008000000 */
[----:B------:R-:W-:Y:S01]  /*0770*/  UMOV UR8, 0xfefa39ef ;  /* 0xfefa39ef00087882 */ /* 0x000fe20000000000 */
[----:B------:R-:W0:Y:S01]  /*0780*/  MUFU.RCP64H R17, R15 ;  /* 0x0000000f00117308 */ /* 0x000e220000001800 */
[----:B------:R-:W-:Y:S01]  /*0790*/  UMOV UR9, 0x3fe62e42 ;  /* 0x3fe62e4200097882 */ /* 0x000fe20000000000 */
[----:B0-----:R-:W-:-:S08]  /*07a0*/  DFMA R18, -R14, R16, 1 ;  /* 0x3ff000000e12742b */ /* 0x001fd00000000110 */
[----:B------:R-:W-:-:S08]  /*07b0*/  DFMA R18, R18, R18, R18 ;  /* 0x000000121212722b */ /* 0x000fd00000000012 */
[----:B------:R-:W-:-:S08]  /*07c0*/  DFMA R18, R16, R18, R16 ;  /* 0x000000121012722b */ /* 0x000fd00000000010 */
[----:B------:R-:W-:-:S08]  /*07d0*/  DMUL R16, R12, R18 ;  /* 0x000000120c107228 */ /* 0x000fd00000000000 */
[----:B------:R-:W-:-:S08]  /*07e0*/  DFMA R16, R12, R18, R16 ;  /* 0x000000120c10722b */ /* 0x000fd00000000010 */
[----:B------:R-:W-:-:S08]  /*07f0*/  DMUL R20, R16, R16 ;  /* 0x0000001010147228 */ /* 0x000fd00000000000 */
[----:B------:R-:W-:Y:S01]  /*0800*/  DFMA R14, R20, UR6, R22 ;  /* 0x00000006140e7c2b */ /* 0x000fe20008000016 */
[----:B------:R-:W-:Y:S01]  /*0810*/  UMOV UR6, 0x9f02676f ;  /* 0x9f02676f00067882 */ /* 0x000fe20000000000 */
[----:B------:R-:W-:Y:S01]  /*0820*/  UMOV UR7, 0x3ef3b266 ;  /* 0x3ef3b26600077882 */ /* 0x000fe20000000000 */
[----:B------:R-:W-:-:S05]  /*0830*/  DADD R22, R12, -R16 ;  /* 0x000000000c167229 */ /* 0x000fca0000000810 */
[----:B------:R-:W-:Y:S01]  /*0840*/  DFMA R14, R20, R14, UR6 ;  /* 0x00000006140e7e2b */ /* 0x000fe2000800000e */
[----:B------:R-:W-:Y:S01]  /*0850*/  UMOV UR6, 0xa9ab0956 ;  /* 0xa9ab095600067882 */ /* 0x000fe20000000000 */
[----:B------:R-:W-:Y:S01]  /*0860*/  UMOV UR7, 0x3f1745cb ;  /* 0x3f1745cb00077882 */ /* 0x000fe20000000000 */
[----:B------:R-:W-:-:S05]  /*0870*/  DADD R22, R22, R22 ;  /* 0x0000000016167229 */ /* 0x000fca0000000016 */
[----:B------:R-:W-:Y:S01]  /*0880*/  DFMA R14, R20, R14, UR6 ;  /* 0x00000006140e7e2b */ /* 0x000fe2000800000e */
[----:B------:R-:W-:Y:S01]  /*0890*/  UMOV UR6, 0x2d1b5154 ;  /* 0x2d1b515400067882 */ /* 0x000fe20000000000 */
[----:B------:R-:W-:Y:S01]  /*08a0*/  UMOV UR7, 0x3f3c71c7 ;  /* 0x3f3c71c700077882 */ /* 0x000fe20000000000 */
[----:B------:R-:W-:Y:S02]  /*08b0*/  DFMA R22, R12, -R16, R22 ;  /* 0x800000100c16722b */ /* 0x000fe40000000016 */
[----:B------:R-:W-:-:S03]  /*08c0*/  DFMA R12, R24, UR8, R16 ;  /* 0x00000008180c7c2b */ /* 0x000fc60008000010 */
[----:B------:R-:W-:Y:S01]  /*08d0*/  DFMA R14, R20, R14, UR6 ;  /* 0x00000006140e7e2b */ /* 0x000fe2000800000e */
[----:B------:R-:W-:Y:S01]  /*08e0*/  UMOV UR6, 0x923be72d ;  /* 0x923be72d00067882 */ /* 0x000fe20000000000 */
[----:B------:R-:W-:Y:S01]  /*08f0*/  UMOV UR7, 0x3f624924 ;  /* 0x3f62492400077882 */ /* 0x000fe20000000000 */
[----:B------:R-:W-:-:S05]  /*0900*/  DMUL R22, R18, R22 ;  /* 0x0000001612167228 */ /* 0x000fca0000000000 */
[----:B------:R-:W-:Y:S01]  /*0910*/  DFMA R14, R20, R14, UR6 ;  /* 0x00000006140e7e2b */ /* 0x000fe2000800000e */
[----:B------:R-:W-:Y:S01]  /*0920*/  UMOV UR6, 0x9999a3c4 ;  /* 0x9999a3c400067882 */ /* 0x000fe20000000000 */
[----:B------:R-:W-:-:S06]  /*0930*/  UMOV UR7, 0x3f899999 ;  /* 0x3f89999900077882 */ /* 0x000fcc0000000000 */
[----:B------:R-:W-:Y:S01]  /*0940*/  DFMA R14, R20, R14, UR6 ;  /* 0x00000006140e7e2b */ /* 0x000fe2000800000e */
[----:B------:R-:W-:Y:S01]  /*0950*/  UMOV UR6, 0x55555554 ;  /* 0x5555555400067882 */ /* 0x000fe20000000000 */
[----:B------:R-:W-:-:S06]  /*0960*/  UMOV UR7, 0x3fb55555 ;  /* 0x3fb5555500077882 */ /* 0x000fcc0000000000 */
[----:B------:R-:W-:Y:S01]  /*0970*/  DFMA R14, R20, R14, UR6 ;  /* 0x00000006140e7e2b */ /* 0x000fe2000800000e */
[----:B------:R-:W-:Y:S01]  /*0980*/  UMOV UR6, 0xfefa39ef ;  /* 0xfefa39ef00067882 */ /* 0x000fe20000000000 */
[----:B------:R-:W-:Y:S02]  /*0990*/  UMOV UR7, 0x3fe62e42 ;  /* 0x3fe62e4200077882 */ /* 0x000fe40000000000 */
[----:B------:R-:W-:Y:S01]  /*09a0*/  DFMA R26, R24, -UR6, R12 ;  /* 0x80000006181a7c2b */ /* 0x000fe2000800000c */
[----:B------:R-:W-:Y:S01]  /*09b0*/  UMOV UR6, 0x3b39803f ;  /* 0x3b39803f00067882 */ /* 0x000fe20000000000 */
[----:B------:R-:W-:Y:S02]  /*09c0*/  UMOV UR7, 0x3c7abc9e ;  /* 0x3c7abc9e00077882 */ /* 0x000fe40000000000 */
[----:B------:R-:W-:-:S04]  /*09d0*/  DMUL R14, R20, R14 ;  /* 0x0000000e140e7228 */ /* 0x000fc80000000000 */
[----:B------:R-:W-:-:S04]  /*09e0*/  DADD R26, -R16, R26 ;  /* 0x00000000101a7229 */ /* 0x000fc8000000011a */
[----:B------:R-:W-:-:S08]  /*09f0*/  DFMA R14, R16, R14, R22 ;  /* 0x0000000e100e722b */ /* 0x000fd00000000016 */
[----:B------:R-:W-:-:S08]  /*0a00*/  DADD R14, R14, -R26 ;  /* 0x000000000e0e7229 */ /* 0x000fd0000000081a */
[----:B------:R-:W-:-:S08]  /*0a10*/  DFMA R14, R24, UR6, R14 ;  /* 0x00000006180e7c2b */ /* 0x000fd0000800000e */
[----:B------:R-:W-:Y:S01]  /*0a20*/  DADD R12, R12, R14 ;  /* 0x000000000c0c7229 */ /* 0x000fe2000000000e */
[----:B------:R-:W-:Y:S10]  /*0a30*/  BRA `(.L_x_9) ;  /* 0x0000000000187947 */ /* 0x000ff40003800000 */
.L_x_8:
[----:B------:R-:W-:Y:S01]  /*0a40*/  IMAD.MOV.U32 R12, RZ, RZ, 0x0 ;  /* 0x00000000ff0c7424 */ /* 0x000fe200078e00ff */
[----:B------:R-:W-:Y:S01]  /*0a50*/  LOP3.LUT P0, RZ, R17, 0x7fffffff, RZ, 0xc0, !PT ;  /* 0x7fffffff11ff7812 */ /* 0x000fe2000780c0ff */
[----:B------:R-:W-:-:S06]  /*0a60*/  IMAD.MOV.U32 R13, RZ, RZ, 0x7ff00000 ;  /* 0x7ff00000ff0d7424 */ /* 0x000fcc00078e00ff */
[----:B------:R-:W-:-:S10]  /*0a70*/  DFMA R12, R16, R12, +INF ;  /* 0x7ff00000100c742b */ /* 0x000fd4000000000c */
[----:B------:R-:W-:Y:S02]  /*0a80*/  FSEL R12, R12, RZ, P0 ;  /* 0x000000ff0c0c7208 */ /* 0x000fe40000000000 */
[----:B------:R-:W-:-:S07]  /*0a90*/  FSEL R13, R13, -QNAN , P0 ;  /* 0xfff000000d0d7808 */ /* 0x000fce0000000000 */
.L_x_9:
[----:B------:R-:W-:Y:S01]  /*0aa0*/  DMUL R14, R10, R12 ;  /* 0x0000000c0a0e7228 */ /* 0x000fe20000000000 */
[----:B------:R-:W-:Y:S01]  /*0ab0*/  UMOV UR6, 0xfefa39ef ;  /* 0xfefa39ef00067882 */ /* 0x000fe20000000000 */
[----:B------:R-:W-:Y:S01]  /*0ac0*/  IMAD.MOV.U32 R10, RZ, RZ, 0x652b82fe ;  /* 0x652b82feff0a7424 */ /* 0x000fe200078e00ff */
[----:B------:R-:W-:Y:S01]  /*0ad0*/  UMOV UR7, 0x3fe62e42 ;  /* 0x3fe62e4200077882 */ /* 0x000fe20000000000 */
[----:B------:R-:W-:-:S06]  /*0ae0*/  IMAD.MOV.U32 R11, RZ, RZ, 0x3ff71547 ;  /* 0x3ff71547ff0b7424 */ /* 0x000fcc00078e00ff */
[----:B------:R-:W-:Y:S01]  /*0af0*/  DFMA R16, R14, R10, 6.75539944105574400000e+15 ;  /* 0x433800000e10742b */ /* 0x000fe2000000000a */
[----:B------:R-:W-:-:S07]  /*0b00*/  FSETP.GEU.AND P0, PT, |R15|, 4.1917929649353027344, PT ;  /* 0x4086232b0f00780b */ /* 0x000fce0003f0e200 */
[----:B------:R-:W-:-:S08]  /*0b10*/  DADD R10, R16, -6.75539944105574400000e+15 ;  /* 0xc3380000100a7429 */ /* 0x000fd00000000000 */
[----:B------:R-:W-:Y:S01]  /*0b20*/  DFMA R12, R10, -UR6, R14 ;  /* 0x800000060a0c7c2b */ /* 0x000fe2000800000e */
[----:B------:R-:W-:Y:S01]  /*0b30*/  UMOV UR6, 0x3b39803f ;  /* 0x3b39803f00067882 */ /* 0x000fe20000000000 */
[----:B------:R-:W-:-:S06]  /*0b40*/  UMOV UR7, 0x3c7abc9e ;  /* 0x3c7abc9e00077882 */ /* 0x000fcc0000000000 */
[----:B------:R-:W-:Y:S01]  /*0b50*/  DFMA R12, R10, -UR6, R12 ;  /* 0x800000060a0c7c2b */ /* 0x000fe2000800000c */
[----:B------:R-:W-:Y:S01]  /*0b60*/  UMOV UR6, 0x69ce2bdf ;  /* 0x69ce2bdf00067882 */ /* 0x000fe20000000000 */
[----:B------:R-:W-:Y:S01]  /*0b70*/  IMAD.MOV.U32 R10, RZ, RZ, -0x35dec16 ;  /* 0xfca213eaff0a7424 */ /* 0x000fe200078e00ff */
[----:B------:R-:W-:Y:S01]  /*0b80*/  UMOV UR7, 0x3e5ade15 ;  /* 0x3e5ade1500077882 */ /* 0x000fe20000000000 */
[----:B------:R-:W-:-:S06]  /*0b90*/  IMAD.MOV.U32 R11, RZ, RZ, 0x3e928af3 ;  /* 0x3e928af3ff0b7424 */ /* 0x000fcc00078e00ff */
[----:B------:R-:W-:Y:S01]  /*0ba0*/  DFMA R10, R12, UR6, R10 ;  /* 0x000000060c0a7c2b */ /* 0x000fe2000800000a */
[----:B------:R-:W-:Y:S01]  /*0bb0*/  UMOV UR6, 0x62401315 ;  /* 0x6240131500067882 */ /* 0x000fe20000000000 */
[----:B------:R-:W-:-:S06]  /*0bc0*/  UMOV UR7, 0x3ec71dee ;  /* 0x3ec71dee00077882 */ /* 0x000fcc0000000000 */
        /* <DEDUP_REMOVED lines=21> */
[----:B------:R-:W-:-:S08]  /*0d20*/  DFMA R10, R12, R10, UR6 ;  /* 0x000000060c0a7e2b */ /* 0x000fd0000800000a */
[----:B------:R-:W-:-:S08]  /*0d30*/  DFMA R10, R12, R10, 1 ;  /* 0x3ff000000c0a742b */ /* 0x000fd0000000000a */
[----:B------:R-:W-:-:S10]  /*0d40*/  DFMA R10, R12, R10, 1 ;  /* 0x3ff000000c0a742b */ /* 0x000fd4000000000a */
[----:B------:R-:W-:Y:S02]  /*0d50*/  IMAD R19, R16, 0x100000, R11 ;  /* 0x0010000010137824 */ /* 0x000fe400078e020b */
[----:B------:R-:W-:Y:S01]  /*0d60*/  IMAD.MOV.U32 R18, RZ, RZ, R10 ;  /* 0x000000ffff127224 */ /* 0x000fe200078e000a */
[----:B------:R-:W-:Y:S06]  /*0d70*/  @!P0 BRA `(.L_x_6) ;  /* 0x0000000c009c8947 */ /* 0x000fec0003800000 */
[----:B------:R-:W-:Y:S01]  /*0d80*/  FSETP.GEU.AND P1, PT, |R15|, 4.2275390625, PT ;  /* 0x408748000f00780b */ /* 0x000fe20003f2e200 */
[C---:B------:R-:W-:Y:S02]  /*0d90*/  DADD R12, R14.reuse, +INF ;  /* 0x7ff000000e0c7429 */ /* 0x040fe40000000000 */
[----:B------:R-:W-:-:S08]  /*0da0*/  DSETP.GEU.AND P0, PT, R14, RZ, PT ;  /* 0x000000ff0e00722a */ /* 0x000fd00003f0e000 */
[----:B------:R-:W-:Y:S02]  /*0db0*/  FSEL R18, R12, RZ, P0 ;  /* 0x000000ff0c127208 */ /* 0x000fe40000000000 */
[----:B------:R-:W-:Y:S01]  /*0dc0*/  FSEL R19, R13, RZ, P0 ;  /* 0x000000ff0d137208 */ /* 0x000fe20000000000 */
[----:B------:R-:W-:Y:S06]  /*0dd0*/  @P1 BRA `(.L_x_6) ;  /* 0x0000000c00841947 */ /* 0x000fec0003800000 */
[----:B------:R-:W-:Y:S01]  /*0de0*/  LEA.HI R12, R16, R16, RZ, 0x1 ;  /* 0x00000010100c7211 */ /* 0x000fe200078f08ff */
[----:B------:R-:W-:Y:S02]  /*0df0*/  IMAD.MOV.U32 R18, RZ, RZ, R10 ;  /* 0x000000ffff127224 */ /* 0x000fe400078e000a */
[----:B------:R-:W-:Y:S01]  /*0e00*/  IMAD.MOV.U32 R10, RZ, RZ, RZ ;  /* 0x000000ffff0a7224 */ /* 0x000fe200078e00ff */
[----:B------:R-:W-:-:S05]  /*0e10*/  SHF.R.S32.HI R19, RZ, 0x1, R12 ;  /* 0x00000001ff137819 */ /* 0x000fca000001140c */
[----:B------:R-:W-:Y:S02]  /*0e20*/  IMAD.IADD R16, R16, 0x1, -R19 ;  /* 0x0000000110107824 */ /* 0x000fe400078e0a13 */
[----:B------:R-:W-:-:S03]  /*0e30*/  IMAD R19, R19, 0x100000, R11 ;  /* 0x0010000013137824 */ /* 0x000fc600078e020b */
[----:B------:R-:W-:-:S06]  /*0e40*/  LEA R11, R16, 0x3ff00000, 0x14 ;  /* 0x3ff00000100b7811 */ /* 0x000fcc00078ea0ff */
[----:B------:R-:W-:Y:S01]  /*0e50*/  DMUL R18, R18, R10 ;  /* 0x0000000a12127228 */ /* 0x000fe20000000000 */
[----:B------:R-:W-:Y:S10]  /*0e60*/  BRA `(.L_x_6) ;  /* 0x0000000c00607947 */ /* 0x000ff40003800000 */
.L_x_7:
        /* <DEDUP_REMOVED lines=75> */
.L_x_10:
[----:B------:R-:W-:Y:S01]  /*1320*/  IMAD.MOV.U32 R12, RZ, RZ, 0x0 ;  /* 0x00000000ff0c7424 */ /* 0x000fe200078e00ff */
[----:B------:R-:W-:Y:S01]  /*1330*/  LOP3.LUT P0, RZ, R15, 0x7fffffff, RZ, 0xc0, !PT ;  /* 0x7fffffff0fff7812 */ /* 0x000fe2000780c0ff */
[----:B------:R-:W-:-:S06]  /*1340*/  IMAD.MOV.U32 R13, RZ, RZ, 0x7ff00000 ;  /* 0x7ff00000ff0d7424 */ /* 0x000fcc00078e00ff */
[----:B------:R-:W-:-:S10]  /*1350*/  DFMA R12, R14, R12, +INF ;  /* 0x7ff000000e0c742b */ /* 0x000fd4000000000c */
[----:B------:R-:W-:Y:S02]  /*1360*/  FSEL R12, R12, RZ, P0 ;  /* 0x000000ff0c0c7208 */ /* 0x000fe40000000000 */
[----:B------:R-:W-:-:S07]  /*1370*/  FSEL R13, R13, -QNAN , P0 ;  /* 0xfff000000d0d7808 */ /* 0x000fce0000000000 */
.L_x_11:
[----:B------:R-:W-:Y:S01]  /*1380*/  DMUL R14, R10, -R12 ;  /* 0x8000000c0a0e7228 */ /* 0x000fe20000000000 */
[----:B------:R-:W-:Y:S01]  /*1390*/  IMAD.MOV.U32 R16, RZ, RZ, 0x652b82fe ;  /* 0x652b82feff107424 */ /* 0x000fe200078e00ff */
[----:B------:R-:W-:Y:S01]  /*13a0*/  UMOV UR6, 0xfefa39ef ;  /* 0xfefa39ef00067882 */ /* 0x000fe20000000000 */
[----:B------:R-:W-:Y:S01]  /*13b0*/  IMAD.MOV.U32 R17, RZ, RZ, 0x3ff71547 ;  /* 0x3ff71547ff117424 */ /* 0x000fe200078e00ff */
[----:B------:R-:W-:-:S05]  /*13c0*/  UMOV UR7, 0x3fe62e42 ;  /* 0x3fe62e4200077882 */ /* 0x000fca0000000000 */
        /* <DEDUP_REMOVED lines=56> */
.L_x_5:
[----:B-----5:R-:W-:Y:S02]  /*1750*/  IADD3 R13, P1, PT, R14, -0x1, RZ ;  /* 0xffffffff0e0d7810 */ /* 0x020fe40007f3e0ff */
[----:B------:R-:W-:Y:S02]  /*1760*/  LOP3.LUT R12, R15, 0x7fffffff, RZ, 0xc0, !PT ;  /* 0x7fffffff0f0c7812 */ /* 0x000fe400078ec0ff */
[----:B------:R-:W-:Y:S02]  /*1770*/  ISETP.LT.U32.AND P2, PT, R13, -0x1, PT ;  /* 0xffffffff0d00780c */ /* 0x000fe40003f41070 */
[----:B------:R-:W-:Y:S02]  /*1780*/  ISETP.GE.AND P0, PT, R15, RZ, PT ;  /* 0x000000ff0f00720c */ /* 0x000fe40003f06270 */
[----:B------:R-:W-:Y:S02]  /*1790*/  IADD3.X R13, PT, PT, R12, -0x1, RZ, P1, !PT ;  /* 0xffffffff0c0d7810 */ /* 0x000fe40000ffe4ff */
[----:B------:R-:W-:-:S02]  /*17a0*/  ISETP.EQ.U32.AND P1, PT, R14, RZ, PT ;  /* 0x000000ff0e00720c */ /* 0x000fc40003f22070 */
[----:B------:R-:W-:Y:S02]  /*17b0*/  ISETP.LT.U32.AND.EX P2, PT, R13, 0xfffff, !P0, P2 ;  /* 0x000fffff0d00780c */ /* 0x000fe40004741120 */
[----:B------:R-:W-:Y:S02]  /*17c0*/  IADD3 R13, P5, PT, RZ, R14, RZ ;  /* 0x0000000eff0d7210 */ /* 0x000fe40007fbe0ff */
[----:B------:R-:W-:Y:S02]  /*17d0*/  ISETP.EQ.OR.EX P4, PT, R12, RZ, P2, P1 ;  /* 0x000000ff0c00720c */ /* 0x000fe40001782710 */
        /* <DEDUP_REMOVED lines=11> */
[----:B------:R-:W-:-:S13]  /*1890*/  ISETP.NE.AND P0, PT, R20, RZ, PT ;  /* 0x000000ff1400720c */ /* 0x000fda0003f05270 */
[----:B------:R-:W-:Y:S05]  /*18a0*/  @P0 BRA `(.L_x_12) ;  /* 0x0000000000180947 */ /* 0x000fea0003800000 */
[----:B------:R-:W-:-:S14]  /*18b0*/  DSETP.GE.AND P0, PT, R10, RZ, PT ;  /* 0x000000ff0a00722a */ /* 0x000fdc0003f06000 */
[----:B------:R-:W-:Y:S02]  /*18c0*/  @P0 DADD R16, R16, -1 ;  /* 0xbff0000010100429 */ /* 0x000fe40000000000 */
[----:B------:R-:W-:-:S06]  /*18d0*/  @!P0 DADD R14, -R14, 1 ;  /* 0x3ff000000e0e8429 */ /* 0x000fcc0000000100 */
[C---:B------:R-:W-:Y:S02]  /*18e0*/  @P0 DMUL R16, R10.reuse, R16 ;  /* 0x000000100a100228 */ /* 0x040fe40000000000 */
[----:B------:R-:W-:Y:S01]  /*18f0*/  @!P0 DMUL R16, R10, R14 ;  /* 0x0000000e0a108228 */ /* 0x000fe20000000000 */
[----:B------:R-:W-:Y:S10]  /*1900*/  BRA `(.L_x_13) ;  /* 0x0000000000547947 */ /* 0x000ff40003800000 */
.L_x_12:
[----:B------:R-:W-:Y:S02]  /*1910*/  DSETP.GT.AND P0, PT, R10, 1, PT ;  /* 0x3ff000000a00742a */ /* 0x000fe40003f04000 */
[----:B------:R-:W-:-:S12]  /*1920*/  DADD R20, R16, -1 ;  /* 0xbff0000010147429 */ /* 0x000fd80000000000 */
[----:B------:R-:W-:Y:S01]  /*1930*/  @P0 DMUL R16, R10, R20 ;  /* 0x000000140a100228 */ /* 0x000fe20000000000 */
[----:B------:R-:W-:Y:S10]  /*1940*/  @P0 BRA `(.L_x_13) ;  /* 0x0000000000440947 */ /* 0x000ff40003800000 */
[----:B------:R-:W-:Y:S02]  /*1950*/  DSETP.GEU.AND P0, PT, R10, -1, PT ;  /* 0xbff000000a00742a */ /* 0x000fe40003f0e000 */
[----:B------:R-:W-:-:S12]  /*1960*/  DADD R22, -R14, 1 ;  /* 0x3ff000000e167429 */ /* 0x000fd80000000100 */
[----:B------:R-:W-:Y:S01]  /*1970*/  @!P0 DMUL R16, R10, R22 ;  /* 0x000000160a108228 */ /* 0x000fe20000000000 */
[----:B------:R-:W-:Y:S10]  /*1980*/  @!P0 BRA `(.L_x_13) ;  /* 0x0000000000348947 */ /* 0x000ff40003800000 */
[----:B------:R-:W-:-:S08]  /*1990*/  DMUL R16, R10, R10 ;  /* 0x0000000a0a107228 */ /* 0x000fd00000000000 */
[-C--:B------:R-:W-:Y:S02]  /*19a0*/  DMUL R12, R10, R16.reuse ;  /* 0x000000100a0c7228 */ /* 0x080fe40000000000 */
[----:B------:R-:W-:-:S06]  /*19b0*/  DMUL R14, R16, R16 ;  /* 0x00000010100e7228 */ /* 0x000fcc0000000000 */
[----:B------:R-:W-:Y:S02]  /*19c0*/  DMUL R12, R12, R12 ;  /* 0x0000000c0c0c7228 */ /* 0x000fe40000000000 */
[----:B------:R-:W-:Y:S02]  /*19d0*/  DMUL R18, R14, -10 ;  /* 0xc02400000e127828 */ /* 0x000fe40000000000 */
[----:B------:R-:W-:-:S06]  /*19e0*/  DADD R14, R20, -R22 ;  /* 0x00000000140e7229 */ /* 0x000fcc0000000816 */
[----:B------:R-:W-:Y:S02]  /*19f0*/  DFMA R18, R12, 3, R18 ;  /* 0x400800000c12782b */ /* 0x000fe40000000012 */
[----:B------:R-:W-:Y:S02]  /*1a00*/  DADD R12, R20, R22 ;  /* 0x00000000140c7229 */ /* 0x000fe40000000016 */
[----:B------:R-:W-:-:S04]  /*1a10*/  DMUL R14, R14, 0.0625 ;  /* 0x3fb000000e0e7828 */ /* 0x000fc80000000000 */
[----:B------:R-:W-:Y:S02]  /*1a20*/  DFMA R18, R16, 15, R18 ;  /* 0x402e00001012782b */ /* 0x000fe40000000012 */
[----:B------:R-:W-:-:S06]  /*1a30*/  DMUL R12, R12, 0.5 ;  /* 0x3fe000000c0c7828 */ /* 0x000fcc0000000000 */
[----:B------:R-:W-:-:S08]  /*1a40*/  DMUL R14, R14, R18 ;  /* 0x000000120e0e7228 */ /* 0x000fd00000000000 */
[----:B------:R-:W-:-:S11]  /*1a50*/  DFMA R16, R10, R12, R14 ;  /* 0x0000000c0a10722b */ /* 0x000fd6000000000e */
.L_x_13:
[----:B------:R-:W-:-:S10]  /*1a60*/  DADD R16, R16, 1 ;  /* 0x3ff0000010107429 */ /* 0x000fd40000000000 */
[----:B------:R-:W-:Y:S02]  /*1a70*/  IADD3 R11, P1, PT, R16, -0x1, RZ ;  /* 0xffffffff100b7810 */ /* 0x000fe40007f3e0ff */
[----:B------:R-:W-:Y:S02]  /*1a80*/  IADD3 R10, P3, PT, RZ, R16, RZ ;  /* 0x00000010ff0a7210 */ /* 0x000fe40007f7e0ff */
[----:B------:R-:W-:Y:S02]  /*1a90*/  LOP3.LUT R12, R17, 0x7fffffff, RZ, 0xc0, !PT ;  /* 0x7fffffff110c7812 */ /* 0x000fe400078ec0ff */
[----:B------:R-:W-:Y:S02]  /*1aa0*/  ISETP.GE.U32.AND P0, PT, R11, -0x1, PT ;  /* 0xffffffff0b00780c */ /* 0x000fe40003f06070 */
[----:B------:R-:W-:Y:S02]  /*1ab0*/  ISETP.GE.U32.AND P2, PT, R10, RZ, PT ;  /* 0x000000ff0a00720c */ /* 0x000fe40003f46070 */
[----:B------:R-:W-:-:S02]  /*1ac0*/  IADD3.X R11, PT, PT, R12, -0x1, RZ, P1, !PT ;  /* 0xffffffff0c0b7810 */ /* 0x000fc40000ffe4ff */
[----:B------:R-:W-:Y:S02]  /*1ad0*/  IADD3.X R10, PT, PT, R12, -0x100000, RZ, P3, !PT ;  /* 0xfff000000c0a7810 */ /* 0x000fe40001ffe4ff */
[----:B------:R-:W-:Y:S02]  /*1ae0*/  ISETP.GE.AND P3, PT, R17, RZ, PT ;  /* 0x000000ff1100720c */ /* 0x000fe40003f66270 */
[----:B------:R-:W-:Y:S02]  /*1af0*/  ISETP.GE.U32.AND.EX P0, PT, R11, 0xfffff, PT, P0 ;  /* 0x000fffff0b00780c */ /* 0x000fe40003f06100 */
[----:B------:R-:W-:Y:S02]  /*1b00*/  ISETP.GE.U32.AND.EX P2, PT, R10, 0x7fe00000, PT, P2 ;  /* 0x7fe000000a00780c */ /* 0x000fe40003f46120 */
[C---:B------:R-:W-:Y:S02]  /*1b10*/  ISETP.GT.U32.AND P1, PT, R16.reuse, -0x1, PT ;  /* 0xffffffff1000780c */ /* 0x040fe40003f24070 */
[----:B------:R-:W-:-:S02]  /*1b20*/  FSEL R11, R16, RZ, P3 ;  /* 0x000000ff100b7208 */ /* 0x000fc40001800000 */
[----:B------:R-:W-:Y:S02]  /*1b30*/  FSEL R13, R17, 1.469367938527859385e-39, P3 ;  /* 0x00100000110d7808 */ /* 0x000fe40001800000 */
[----:B------:R-:W-:Y:S02]  /*1b40*/  ISETP.GT.AND.EX P1, PT, R12, 0x7fefffff, PT, P1 ;  /* 0x7fefffff0c00780c */ /* 0x000fe40003f24310 */
[----:B------:R-:W-:Y:S02]  /*1b50*/  FSEL R18, R11, R16, !P2 ;  /* 0x000000100b127208 */ /* 0x000fe40005000000 */
[----:B------:R-:W-:Y:S02]  /*1b60*/  FSEL R10, R13, R17, !P2 ;  /* 0x000000110d0a7208 */ /* 0x000fe40005000000 */
[----:B------:R-:W-:Y:S02]  /*1b70*/  ISETP.NE.U32.AND P2, PT, R16, RZ, PT ;  /* 0x000000ff1000720c */ /* 0x000fe40003f45070 */
[----:B------:R-:W-:-:S02]  /*1b80*/  FSEL R18, R18, RZ, !P1 ;  /* 0x000000ff12127208 */ /* 0x000fc40004800000 */
[----:B------:R-:W-:Y:S02]  /*1b90*/  FSEL R10, R10, 1.469367938527859385e-39, !P1 ;  /* 0x001000000a0a7808 */ /* 0x000fe40004800000 */
[----:B------:R-:W-:Y:S02]  /*1ba0*/  ISETP.NE.AND.EX P1, PT, R17, RZ, PT, P2 ;  /* 0x000000ff1100720c */ /* 0x000fe40003f25320 */
[----:B------:R-:W-:Y:S02]  /*1bb0*/  @!P0 FSEL R18, R18, RZ, P3 ;  /* 0x000000ff12128208 */ /* 0x000fe40001800000 */
[----:B------:R-:W-:Y:S02]  /*1bc0*/  @!P0 FSEL R10, R10, 1.469367938527859385e-39, P3 ;  /* 0x001000000a0a8808 */ /* 0x000fe40001800000 */
[----:B------:R-:W-:Y:S02]  /*1bd0*/  FSEL R18, R18, RZ, P1 ;  /* 0x000000ff12127208 */ /* 0x000fe40000800000 */
[----:B------:R-:W-:-:S07]  /*1be0*/  FSEL R19, R10, 1.469367938527859385e-39, P1 ;  /* 0x001000000a137808 */ /* 0x000fce0000800000 */
.L_x_6:
[----:B------:R-:W-:Y:S01]  /*1bf0*/  UIADD3 UR4, UPT, UPT, UR4, 0x1, URZ ;  /* 0x0000000104047890 */ /* 0x000fe2000fffe0ff */
[----:B------:R-:W-:-:S05]  /*1c00*/  DMUL R8, R18, R8 ;  /* 0x0000000812087228 */ /* 0x000fca0000000000 */
[----:B------:R-:W-:-:S13]  /*1c10*/  ISETP.GT.U32.AND P0, PT, R7, UR4, PT ;  /* 0x0000000407007c0c */ /* 0x000fda000bf04070 */
[----:B------:R-:W-:Y:S05]  /*1c20*/  @P0 BRA `(.L_x_14) ;  /* 0xffffffe400c00947 */ /* 0x000fea000383ffff */
.L_x_4:
[----:B------:R-:W-:Y:S01]  /*1c30*/  IADD3 R7, P1, PT, R8, -0x1, RZ ;  /* 0xffffffff08077810 */ /* 0x000fe20007f3e0ff */
[----:B------:R-:W0:Y:S01]  /*1c40*/  LDCU UR4, c[0x0][0x3b8] ;  /* 0x00007700ff0477ac */ /* 0x000e220008000800 */
[----:B-----5:R-:W-:Y:S01]  /*1c50*/  LOP3.LUT R10, R9, 0x7fffffff, RZ, 0xc0, !PT ;  /* 0x7fffffff090a7812 */ /* 0x020fe200078ec0ff */
[----:B------:R-:W-:Y:S01]  /*1c60*/  VIADD R0, R0, 0x1 ;  /* 0x0000000100007836 */ /* 0x000fe20000000000 */
[----:B------:R-:W-:Y:S02]  /*1c70*/  ISETP.GE.U32.AND P0, PT, R7, -0x1, PT ;  /* 0xffffffff0700780c */ /* 0x000fe40003f06070 */
[----:B------:R-:W-:Y:S02]  /*1c80*/  IADD3 R6, P3, PT, RZ, R8, RZ ;  /* 0x00000008ff067210 */ /* 0x000fe40007f7e0ff */
[----:B------:R-:W-:Y:S02]  /*1c90*/  IADD3.X R7, PT, PT, R10, -0x1, RZ, P1, !PT ;  /* 0xffffffff0a077810 */ /* 0x000fe40000ffe4ff */
[----:B------:R-:W-:-:S02]  /*1ca0*/  ISETP.GT.U32.AND P1, PT, R8, RZ, PT ;  /* 0x000000ff0800720c */ /* 0x000fc40003f24070 */
[----:B------:R-:W-:Y:S02]  /*1cb0*/  ISETP.GE.U32.AND P2, PT, R6, RZ, PT ;  /* 0x000000ff0600720c */ /* 0x000fe40003f46070 */
[----:B------:R-:W-:Y:S02]  /*1cc0*/  IADD3.X R6, PT, PT, R10, -0x100000, RZ, P3, !PT ;  /* 0xfff000000a067810 */ /* 0x000fe40001ffe4ff */
[----:B------:R-:W-:Y:S02]  /*1cd0*/  ISETP.GT.AND.EX P1, PT, R9, RZ, PT, P1 ;  /* 0x000000ff0900720c */ /* 0x000fe40003f24310 */
[----:B------:R-:W-:Y:S02]  /*1ce0*/  ISETP.GE.U32.AND.EX P0, PT, R7, 0xfffff, PT, P0 ;  /* 0x000fffff0700780c */ /* 0x000fe40003f06100 */
[----:B------:R-:W-:Y:S02]  /*1cf0*/  ISETP.GE.U32.AND.EX P2, PT, R6, 0x7fe00000, PT, P2 ;  /* 0x7fe000000600780c */ /* 0x000fe40003f46120 */
[----:B------:R-:W-:-:S02]  /*1d00*/  SEL R7, R8, RZ, P1 ;  /* 0x000000ff08077207 */ /* 0x000fc40000800000 */
[----:B------:R-:W-:Y:S02]  /*1d10*/  ISETP.GT.U32.AND P3, PT, R8, -0x1, PT ;  /* 0xffffffff0800780c */ /* 0x000fe40003f64070 */
[----:B------:R-:W-:Y:S02]  /*1d20*/  SEL R11, R9, RZ, P1 ;  /* 0x000000ff090b7207 */ /* 0x000fe40000800000 */
[----:B------:R-:W-:Y:S02]  /*1d30*/  FSEL R6, R7, R8, !P2 ;  /* 0x0000000807067208 */ /* 0x000fe40005000000 */
[----:B------:R-:W-:Y:S02]  /*1d40*/  ISETP.GT.AND.EX P1, PT, R10, 0x7fefffff, PT, P3 ;  /* 0x7fefffff0a00780c */ /* 0x000fe40003f24330 */
[----:B------:R-:W-:Y:S02]  /*1d50*/  FSEL R7, R11, R9, !P2 ;  /* 0x000000090b077208 */ /* 0x000fe40005000000 */
[----:B------:R-:W-:-:S02]  /*1d60*/  ISETP.GE.AND P2, PT, R9, RZ, PT ;  /* 0x000000ff0900720c */ /* 0x000fc40003f46270 */
[----:B------:R-:W-:Y:S02]  /*1d70*/  FSEL R6, R6, RZ, !P1 ;  /* 0x000000ff06067208 */ /* 0x000fe40004800000 */
[----:B------:R-:W-:Y:S02]  /*1d80*/  FSEL R7, R7, RZ, !P1 ;  /* 0x000000ff07077208 */ /* 0x000fe40004800000 */
[----:B------:R-:W-:Y:S02]  /*1d90*/  @!P0 FSEL R6, R6, RZ, P2 ;  /* 0x000000ff06068208 */ /* 0x000fe40001000000 */
[----:B------:R-:W-:Y:S02]  /*1da0*/  @!P0 FSEL R7, R7, RZ, P2 ;  /* 0x000000ff07078208 */ /* 0x000fe40001000000 */
[----:B0-----:R-:W-:-:S04]  /*1db0*/  ISETP.NE.AND P0, PT, R0, UR4, PT ;  /* 0x0000000400007c0c */ /* 0x001fc8000bf05270 */
[----:B------:R-:W-:-:S09]  /*1dc0*/  DADD R102, R102, R6 ;  /* 0x0000000066667229 */ /* 0x000fd20000000006 */
[----:B------:R-:W-:Y:S05]  /*1dd0*/  @P0 BRA `(.L_x_15) ;  /* 0xffffffe000e40947 */ /* 0x000fea000383ffff */
.L_x_0:
[----:B------:R-:W-:Y:S02]  /*1de0*/  IADD3 R7, P2, PT, RZ, R102, RZ ;  /* 0x00000066ff077210 */ /* 0x000fe40007f5e0ff */
[----:B------:R-:W-:Y:S02]  /*1df0*/  LOP3.LUT R0, R103, 0x7fffffff, RZ, 0xc0, !PT ;  /* 0x7fffffff67007812 */ /* 0x000fe400078ec0ff */
[----:B------:R-:W-:Y:S02]  /*1e00*/  IADD3 R6, P3, PT, R102, -0x1, RZ ;  /* 0xffffffff66067810 */ /* 0x000fe40007f7e0ff */
[----:B------:R-:W-:Y:S02]  /*1e10*/  ISETP.GT.U32.AND P1, PT, R7, -0x1, PT ;  /* 0xffffffff0700780c */ /* 0x000fe40003f24070 */
[----:B------:R-:W-:Y:S02]  /*1e20*/  ISETP.GE.AND P0, PT, R103, RZ, PT ;  /* 0x000000ff6700720c */ /* 0x000fe40003f06270 */
[----:B------:R-:W-:-:S02]  /*1e30*/  IADD3.X R0, PT, PT, R0, -0x100000, RZ, P2, !PT ;  /* 0xfff0000000007810 */ /* 0x000fc400017fe4ff */
[----:B------:R-:W-:Y:S02]  /*1e40*/  ISETP.GT.U32.AND P2, PT, R6, -0x2, PT ;  /* 0xfffffffe0600780c */ /* 0x000fe40003f44070 */
[----:B------:R-:W-:Y:S02]  /*1e50*/  IADD3.X R6, PT, PT, R103, -0x1, RZ, P3, !PT ;  /* 0xffffffff67067810 */ /* 0x000fe40001ffe4ff */
[----:B------:R-:W-:-:S04]  /*1e60*/  ISETP.GT.U32.OR.EX P0, PT, R0, 0x7fdfffff, !P0, P1 ;  /* 0x7fdfffff0000780c */ /* 0x000fc80004704510 */
[----:B------:R-:W-:-:S04]  /*1e70*/  ISETP.GT.U32.AND.EX P0, PT, R6, 0xfffff, P0, P2 ;  /* 0x000fffff0600780c */ /* 0x000fc80000704120 */
[----:B------:R-:W-:-:S13]  /*1e80*/  ISETP.GE.U32.OR P0, PT, R4, R5, P0 ;  /* 0x000000050400720c */ /* 0x000fda0000706470 */
[----:B------:R-:W-:Y:S05]  /*1e90*/  @P0 EXIT ;  /* 0x000000000000094d */ /* 0x000fea0003800000 */
[C-C-:B-----5:R-:W-:Y:S02]  /*1ea0*/  DADD R98, R106.reuse, R104.reuse ;  /* 0x000000006a627229 */ /* 0x160fe40000000068 */
[----:B------:R-:W-:-:S06]  /*1eb0*/  DADD R100, -R106, R104 ;  /* 0x000000006a647229 */ /* 0x000fcc0000000168 */
[----:B------:R-:W-:-:S11]  /*1ec0*/  DMUL R98, R98, 0.5 ;  /* 0x3fe0000062627828 */ /* 0x000fd60000000000 */
.L_x_392:
[----:B0-----:R-:W0:Y:S01]  /*1ed0*/  LDCU.64 UR4, c[0x0][0x3d8] ;  /* 0x00007b00ff0477ac */ /* 0x001e220008000a00 */
[----:B-1----:R-:W-:Y:S01]  /*1ee0*/  IMAD.MOV.U32 R8, RZ, RZ, 0x7f4a7c15 ;  /* 0x7f4a7c15ff087424 */ /* 0x002fe200078e00ff */
[----:B------:R-:W-:Y:S01]  /*1ef0*/  CS2R R12, SRZ ;  /* 0x00000000000c7805 */ /* 0x000fe2000001ff00 */
[----:B------:R-:W-:Y:S01]  /*1f00*/  IMAD.MOV.U32 R9, RZ, RZ, -0x61c88647 ;  /* 0x9e3779b9ff097424 */ /* 0x000fe200078e00ff */
[----:B------:R-:W1:Y:S01]  /*1f10*/  LDCU UR6, c[0x0][0x3b8] ;  /* 0x00007700ff0677ac */ /* 0x000e620008000800 */
[----:B------:R-:W-:-:S04]  /*1f20*/  IMAD.WIDE.U32 R8, R4, 0x7f4a7c15, R8 ;  /* 0x7f4a7c1504087825 */ /* 0x000fc800078e0008 */
[----:B------:R-:W-:Y:S01]  /*1f30*/  IMAD R0, R4, -0x61c88647, R9 ;  /* 0x9e3779b904007824 */ /* 0x000fe200078e0209 */
[----:B0-----:R-:W-:Y:S01]  /*1f40*/  IADD3 R7, P0, PT, R2, UR4, RZ ;  /* 0x0000000402077c10 */ /* 0x001fe2000ff1e0ff */
[----:B-1----:R-:W-:-:S03]  /*1f50*/  UISETP.NE.AND UP0, UPT, UR6, URZ, UPT ;  /* 0x000000ff0600728c */ /* 0x002fc6000bf05270 */
[----:B------:R-:W-:Y:S01]  /*1f60*/  LOP3.LUT R8, R8, R7, RZ, 0x3c, !PT ;  /* 0x0000000708087212 */ /* 0x000fe200078e3cff */
[----:B------:R-:W-:-:S03]  /*1f70*/  IMAD.X R7, RZ, RZ, UR5, P0 ;  /* 0x00000005ff077e24 */ /* 0x000fc600080e06ff */
[----:B------:R-:W-:Y:S02]  /*1f80*/  IADD3 R9, P0, PT, R8, 0x7f4a7c15, RZ ;  /* 0x7f4a7c1508097810 */ /* 0x000fe40007f1e0ff */
[----:B------:R-:W-:-:S04]  /*1f90*/  LOP3.LUT R7, R0, R7, RZ, 0x3c, !PT ;  /* 0x0000000700077212 */ /* 0x000fc800078e3cff */
[----:B------:R-:W-:Y:S01]  /*1fa0*/  IADD3.X R10, PT, PT, R7, -0x61c88647, RZ, P0, !PT ;  /* 0x9e3779b9070a7810 */ /* 0x000fe200007fe4ff */
[----:B-----5:R-:W-:Y:S06]  /*1fb0*/  BRA.U !UP0, `(.L_x_16) ;  /* 0x0000001d08cc7547 */ /* 0x020fec000b800000 */
[--C-:B------:R-:W-:Y:S01]  /*1fc0*/  SHF.R.U32.HI R11, RZ, 0x1e, R10.reuse ;  /* 0x0000001eff0b7819 */ /* 0x100fe2000001160a */
[----:B------:R-:W-:Y:S01]  /*1fd0*/  BSSY.RECONVERGENT B0, `(.L_x_16) ;  /* 0x00001f1000007945 */ /* 0x000fe20003800200 */
[----:B------:R-:W-:Y:S02]  /*1fe0*/  SHF.R.U64 R0, R9, 0x1e, R10 ;  /* 0x0000001e09007819 */ /* 0x000fe4000000120a */
[----:B------:R-:W-:Y:S02]  /*1ff0*/  CS2R R16, SRZ ;  /* 0x0000000000107805 */ /* 0x000fe4000001ff00 */
[----:B------:R-:W-:Y:S02]  /*2000*/  LOP3.LUT R11, R11, R10, RZ, 0x3c, !PT ;  /* 0x0000000a0b0b7212 */ /* 0x000fe400078e3cff */
[----:B------:R-:W-:-:S03]  /*2010*/  LOP3.LUT R0, R0, R9, RZ, 0x3c, !PT ;  /* 0x0000000900007212 */ /* 0x000fc600078e3cff */
[----:B------:R-:W-:Y:S02]  /*2020*/  IMAD R11, R11, 0x1ce4e5b9, RZ ;  /* 0x1ce4e5b90b0b7824 */ /* 0x000fe400078e02ff */
[----:B------:R-:W-:-:S04]  /*2030*/  IMAD.WIDE.U32 R12, R0, 0x1ce4e5b9, RZ ;  /* 0x1ce4e5b9000c7825 */ /* 0x000fc800078e00ff */
[----:B------:R-:W-:-:S04]  /*2040*/  IMAD R11, R0, -0x40a7b893, R11 ;  /* 0xbf58476d000b7824 */ /* 0x000fc800078e020b */
[----:B------:R-:W-:-:S05]  /*2050*/  IMAD.IADD R0, R13, 0x1, R11 ;  /* 0x000000010d007824 */ /* 0x000fca00078e020b */
[--C-:B------:R-:W-:Y:S02]  /*2060*/  SHF.R.U32.HI R11, RZ, 0x1b, R0.reuse ;  /* 0x0000001bff0b7819 */ /* 0x100fe40000011600 */
[----:B------:R-:W-:Y:S02]  /*2070*/  SHF.R.U64 R13, R12, 0x1b, R0 ;  /* 0x0000001b0c0d7819 */ /* 0x000fe40000001200 */
[----:B------:R-:W-:Y:S02]  /*2080*/  LOP3.LUT R11, R11, R0, RZ, 0x3c, !PT ;  /* 0x000000000b0b7212 */ /* 0x000fe400078e3cff */
[----:B------:R-:W-:-:S03]  /*2090*/  LOP3.LUT R0, R13, R12, RZ, 0x3c, !PT ;  /* 0x0000000c0d007212 */ /* 0x000fc600078e3cff */
[----:B------:R-:W-:Y:S02]  /*20a0*/  IMAD R11, R11, 0x133111eb, RZ ;  /* 0x133111eb0b0b7824 */ /* 0x000fe400078e02ff */
[----:B------:R-:W-:-:S04]  /*20b0*/  IMAD.WIDE.U32 R12, R0, 0x133111eb, RZ ;  /* 0x133111eb000c7825 */ /* 0x000fc800078e00ff */
[----:B------:R-:W-:-:S04]  /*20c0*/  IMAD R11, R0, -0x6b2fb645, R11 ;  /* 0x94d049bb000b7824 */ /* 0x000fc800078e020b */
[----:B------:R-:W-:-:S05]  /*20d0*/  IMAD.IADD R19, R13, 0x1, R11 ;  /* 0x000000010d137824 */ /* 0x000fca00078e020b */
[--C-:B------:R-:W-:Y:S02]  /*20e0*/  SHF.R.U64 R13, R12, 0xb, R19.reuse ;  /* 0x0000000b0c0d7819 */ /* 0x100fe40000001213 */
[--C-:B------:R-:W-:Y:S02]  /*20f0*/  SHF.R.U32.HI R0, RZ, 0xa, R19.reuse ;  /* 0x0000000aff007819 */ /* 0x100fe40000011613 */
[----:B------:R-:W-:Y:S02]  /*2100*/  SHF.R.U32.HI R19, RZ, 0xb, R19 ;  /* 0x0000000bff137819 */ /* 0x000fe40000011613 */
[----:B------:R-:W-:-:S04]  /*2110*/  LOP3.LUT R18, R0, R13, RZ, 0x3c, !PT ;  /* 0x0000000d00127212 */ /* 0x000fc800078e3cff */
[----:B------:R-:W0:Y:S02]  /*2120*/  I2F.F64.U64 R12, R18 ;  /* 0x00000012000c7312 */ /* 0x000e240000301800 */
[----:B0-----:R-:W-:-:S08]  /*2130*/  DADD R12, R12, 0.5 ;  /* 0x3fe000000c0c7429 */ /* 0x001fd00000000000 */
[----:B------:R-:W-:-:S08]  /*2140*/  DMUL R12, R12, 1.1102230246251565404e-16 ;  /* 0x3ca000000c0c7828 */ /* 0x000fd00000000000 */
[----:B------:R-:W-:Y:S01]  /*2150*/  DMUL R14, R12, R102 ;  /* 0x000000660c0e7228 */ /* 0x000fe20000000000 */
[----:B------:R-:W-:-:S10]  /*2160*/  IMAD.MOV.U32 R12, RZ, RZ, RZ ;  /* 0x000000ffff0c7224 */ /* 0x000fd400078e00ff */
.L_x_38:
[----:B------:R-:W0:Y:S02]  /*2170*/  LDC.64 R22, c[0x0][0x398] ;  /* 0x0000e600ff167b82 */ /* 0x000e240000000a00 */
[----:B0-----:R-:W-:-:S05]  /*2180*/  IMAD.WIDE.U32 R22, R12, 0x30, R22 ;  /* 0x000000300c167825 */ /* 0x001fca00078e0016 */
[----:B------:R-:W2:Y:S04]  /*2190*/  LDG.E.CONSTANT R0, desc[UR10][R22.64+0xc] ;  /* 0x00000c0a16007981 */ /* 0x000ea8000c1e9900 */
[----:B------:R0:W5:Y:S04]  /*21a0*/  LDG.E.64.CONSTANT R20, desc[UR10][R22.64] ;  /* 0x0000000a16147981 */ /* 0x000168000c1e9b00 */
[----:B------:R0:W5:Y:S01]  /*21b0*/  LDG.E.64.CONSTANT R18, desc[UR10][R22.64+0x20] ;  /* 0x0000200a16127981 */ /* 0x000162000c1e9b00 */
[----:B------:R-:W-:Y:S01]  /*21c0*/  BSSY.RECONVERGENT B1, `(.L_x_17) ;  /* 0x0000013000017945 */ /* 0x000fe20003800200 */
[----:B------:R-:W-:Y:S01]  /*21d0*/  IMAD.MOV.U32 R13, RZ, RZ, RZ ;  /* 0x000000ffff0d7224 */ /* 0x000fe200078e00ff */
        /* <DEDUP_REMOVED lines=11> */
.L_x_20:
[----:B-----5:R-:W-:Y:S01]  /*2290*/  CS2R R20, SRZ ;  /* 0x0000000000147805 */ /* 0x020fe2000001ff00 */
[----:B------:R-:W-:Y:S06]  /*22a0*/  BRA `(.L_x_18) ;  /* 0x0000000000107947 */ /* 0x000fec0003800000 */
.L_x_19:
[----:B------:R-:W0:Y:S02]  /*22b0*/  LDC.64 R22, c[0x0][0x380] ;  /* 0x0000e000ff167b82 */ /* 0x000e240000000a00 */
[----:B0----5:R-:W-:-:S06]  /*22c0*/  IMAD.WIDE.U32 R22, R11, 0x8, R22 ;  /* 0x000000080b167825 */ /* 0x021fcc00078e0016 */
[----:B------:R-:W2:Y:S02]  /*22d0*/  LDG.E.64.CONSTANT R22, desc[UR10][R22.64] ;  /* 0x0000000a16167981 */ /* 0x000ea4000c1e9b00 */
[----:B--2---:R-:W-:-:S11]  /*22e0*/  DMUL R20, R20, R22 ;  /* 0x0000001614147228 */ /* 0x004fd60000000000 */
.L_x_18:
[----:B------:R-:W-:Y:S05]  /*22f0*/  BSYNC.RECONVERGENT B1 ;  /* 0x0000000000017941 */ /* 0x000fea0003800200 */
.L_x_17:
[----:B------:R-:W0:Y:S01]  /*2300*/  LDCU UR4, c[0x0][0x3bc] ;  /* 0x00007780ff0477ac */ /* 0x000e220008000800 */
[C---:B-----5:R-:W-:Y:S01]  /*2310*/  IMAD.IADD R0, R19.reuse, 0x1, R18 ;  /* 0x0000000113007824 */ /* 0x060fe200078e0212 */
[----:B------:R-:W-:Y:S01]  /*2320*/  ISETP.NE.AND P0, PT, R19, RZ, PT ;  /* 0x000000ff1300720c */ /* 0x000fe20003f05270 */
[----:B------:R-:W-:Y:S03]  /*2330*/  BSSY.RECONVERGENT B1, `(.L_x_21) ;  /* 0x000019c000017945 */ /* 0x000fe60003800200 */
[----:B0-----:R-:W-:-:S13]  /*2340*/  ISETP.GT.U32.OR P0, PT, R0, UR4, !P0 ;  /* 0x0000000400007c0c */ /* 0x001fda000c704470 */
[----:B------:R-:W-:Y:S05]  /*2350*/  @P0 BRA `(.L_x_22) ;  /* 0x0000001800640947 */ /* 0x000fea0003800000 */
[----:B------:R-:W-:-:S07]  /*2360*/  IMAD.MOV.U32 R0, RZ, RZ, RZ ;  /* 0x000000ffff007224 */ /* 0x000fce00078e00ff */
.L_x_36:
[----:B------:R-:W0:Y:S08]  /*2370*/  LDC.64 R24, c[0x0][0x3a0] ;  /* 0x0000e800ff187b82 */ /* 0x000e300000000a00 */
[----:B-----5:R-:W1:Y:S01]  /*2380*/  LDC.64 R22, c[0x0][0x380] ;  /* 0x0000e000ff167b82 */ /* 0x020e620000000a00 */
[----:B0-----:R-:W-:-:S05]  /*2390*/  IMAD.WIDE.U32 R24, R18, 0x20, R24 ;  /* 0x0000002012187825 */ /* 0x001fca00078e0018 */
[----:B------:R-:W1:Y:S04]  /*23a0*/  LDG.E.64.CONSTANT R32, desc[UR10][R24.64] ;  /* 0x0000000a18207981 */ /* 0x000e68000c1e9b00 */
[----:B------:R0:W5:Y:S04]  /*23b0*/  LDG.E.CONSTANT R11, desc[UR10][R24.64+0x8] ;  /* 0x0000080a180b7981 */ /* 0x000168000c1e9900 */
[----:B------:R0:W5:Y:S04]  /*23c0*/  LDG.E.64.CONSTANT R26, desc[UR10][R24.64+0x10] ;  /* 0x0000100a181a7981 */ /* 0x000168000c1e9b00 */
[----:B------:R0:W5:Y:S01]  /*23d0*/  LDG.E.64.CONSTANT R28, desc[UR10][R24.64+0x18] ;  /* 0x0000180a181c7981 */ /* 0x000162000c1e9b00 */
[----:B-1----:R-:W-:-:S06]  /*23e0*/  IMAD.WIDE.U32 R22, R33, 0x8, R22 ;  /* 0x0000000821167825 */ /* 0x002fcc00078e0016 */
[----:B------:R-:W5:Y:S01]  /*23f0*/  LDG.E.64.CONSTANT R22, desc[UR10][R22.64] ;  /* 0x0000000a16167981 */ /* 0x000f62000c1e9b00 */
[----:B------:R-:W-:Y:S01]  /*2400*/  ISETP.NE.AND P0, PT, R32, 0x1, PT ;  /* 0x000000012000780c */ /* 0x000fe20003f05270 */
[----:B------:R-:W-:Y:S01]  /*2410*/  BSSY.RECONVERGENT B2, `(.L_x_23) ;  /* 0x0000188000027945 */ /* 0x000fe20003800200 */
[----:B------:R-:W-:Y:S02]  /*2420*/  IMAD.MOV.U32 R30, RZ, RZ, 0x0 ;  /* 0x00000000ff1e7424 */ /* 0x000fe400078e00ff */
[----:B------:R-:W-:-:S09]  /*2430*/  IMAD.MOV.U32 R31, RZ, RZ, 0x3ff00000 ;  /* 0x3ff00000ff1f7424 */ /* 0x000fd200078e00ff */
[----:B0-----:R-:W-:Y:S05]  /*2440*/  @!P0 BRA `(.L_x_24) ;  /* 0x0000001000e08947 */ /* 0x001fea0003800000 */
[----:B------:R-:W-:-:S13]  /*2450*/  ISETP.NE.AND P0, PT, R32, RZ, PT ;  /* 0x000000ff2000720c */ /* 0x000fda0003f05270 */
[----:B------:R-:W-:Y:S05]  /*2460*/  @P0 BRA `(.L_x_25) ;  /* 0x0000001800080947 */ /* 0x000fea0003800000 */
        /* <DEDUP_REMOVED lines=23> */
[----:B------:R-:W-:Y:S01]  /*25e0*/  IMAD.MOV.U32 R11, RZ, RZ, R29 ;  /* 0x000000ffff0b7224 */ /* 0x000fe200078e001d */
[----:B------:R-:W-:Y:S01]  /*25f0*/  BSSY.RECONVERGENT B3, `(.L_x_27) ;  /* 0x0000050000037945 */ /* 0x000fe20003800200 */
        /* <DEDUP_REMOVED lines=9> */
[----:B------:R-:W-:Y:S01]  /*2690*/  LOP3.LUT R25, R11, 0xfffff, RZ, 0xc0, !PT ;  /* 0x000fffff0b197812 */ /* 0x000fe200078ec0ff */
        /* <DEDUP_REMOVED lines=63> */
.L_x_28:
[----:B------:R-:W-:Y:S01]  /*2a90*/  IMAD.MOV.U32 R24, RZ, RZ, 0x0 ;  /* 0x00000000ff187424 */ /* 0x000fe200078e00ff */
[----:B------:R-:W-:Y:S01]  /*2aa0*/  LOP3.LUT P0, RZ, R29, 0x7fffffff, RZ, 0xc0, !PT ;  /* 0x7fffffff1dff7812 */ /* 0x000fe2000780c0ff */
[----:B------:R-:W-:-:S06]  /*2ab0*/  IMAD.MOV.U32 R25, RZ, RZ, 0x7ff00000 ;  /* 0x7ff00000ff197424 */ /* 0x000fcc00078e00ff */
[----:B------:R-:W-:-:S10]  /*2ac0*/  DFMA R24, R28, R24, +INF ;  /* 0x7ff000001c18742b */ /* 0x000fd40000000018 */
[----:B------:R-:W-:Y:S02]  /*2ad0*/  FSEL R24, R24, RZ, P0 ;  /* 0x000000ff18187208 */ /* 0x000fe40000000000 */
[----:B------:R-:W-:-:S07]  /*2ae0*/  FSEL R25, R25, -QNAN , P0 ;  /* 0xfff0000019197808 */ /* 0x000fce0000000000 */
.L_x_29:
[----:B------:R-:W-:Y:S05]  /*2af0*/  BSYNC.RECONVERGENT B3 ;  /* 0x0000000000037941 */ /* 0x000fea0003800200 */
.L_x_27:
[----:B------:R-:W-:Y:S01]  /*2b00*/  DMUL R26, R22, R24 ;  /* 0x00000018161a7228 */ /* 0x000fe20000000000 */
        /* <DEDUP_REMOVED lines=60> */
.L_x_26:
        /* <DEDUP_REMOVED lines=76> */
.L_x_31:
[----:B------:R-:W-:Y:S01]  /*3390*/  IMAD.MOV.U32 R24, RZ, RZ, 0x0 ;  /* 0x00000000ff187424 */ /* 0x000fe200078e00ff */
[----:B------:R-:W-:Y:S01]  /*33a0*/  LOP3.LUT P0, RZ, R27, 0x7fffffff, RZ, 0xc0, !PT ;  /* 0x7fffffff1bff7812 */ /* 0x000fe2000780c0ff */
[----:B------:R-:W-:-:S06]  /*33b0*/  IMAD.MOV.U32 R25, RZ, RZ, 0x7ff00000 ;  /* 0x7ff00000ff197424 */ /* 0x000fcc00078e00ff */
[----:B------:R-:W-:-:S10]  /*33c0*/  DFMA R24, R26, R24, +INF ;  /* 0x7ff000001a18742b */ /* 0x000fd40000000018 */
[----:B------:R-:W-:Y:S02]  /*33d0*/  FSEL R24, R24, RZ, P0 ;  /* 0x000000ff18187208 */ /* 0x000fe40000000000 */
[----:B------:R-:W-:-:S07]  /*33e0*/  FSEL R25, R25, -QNAN , P0 ;  /* 0xfff0000019197808 */ /* 0x000fce0000000000 */
.L_x_32:
[----:B------:R-:W-:Y:S05]  /*33f0*/  BSYNC.RECONVERGENT B3 ;  /* 0x0000000000037941 */ /* 0x000fea0003800200 */
.L_x_30:
        /* <DEDUP_REMOVED lines=61> */
.L_x_24:
        /* <DEDUP_REMOVED lines=20> */
[----:B------:R-:W-:Y:S01]  /*3910*/  ISETP.NE.AND P0, PT, R11, RZ, PT ;  /* 0x000000ff0b00720c */ /* 0x000fe20003f05270 */
[----:B------:R-:W-:-:S12]  /*3920*/  BSSY.RECONVERGENT B3, `(.L_x_33) ;  /* 0x000001d000037945 */ /* 0x000fd80003800200 */
[----:B------:R-:W-:Y:S05]  /*3930*/  @P0 BRA `(.L_x_34) ;  /* 0x0000000000180947 */ /* 0x000fea0003800000 */
[----:B------:R-:W-:-:S14]  /*3940*/  DSETP.GE.AND P0, PT, R22, RZ, PT ;  /* 0x000000ff1600722a */ /* 0x000fdc0003f06000 */
[----:B------:R-:W-:Y:S02]  /*3950*/  @P0 DADD R28, R28, -1 ;  /* 0xbff000001c1c0429 */ /* 0x000fe40000000000 */
[----:B------:R-:W-:-:S06]  /*3960*/  @!P0 DADD R26, -R26, 1 ;  /* 0x3ff000001a1a8429 */ /* 0x000fcc0000000100 */
[C---:B------:R-:W-:Y:S02]  /*3970*/  @P0 DMUL R28, R22.reuse, R28 ;  /* 0x0000001c161c0228 */ /* 0x040fe40000000000 */
[----:B------:R-:W-:Y:S01]  /*3980*/  @!P0 DMUL R28, R22, R26 ;  /* 0x0000001a161c8228 */ /* 0x000fe20000000000 */
[----:B------:R-:W-:Y:S10]  /*3990*/  BRA `(.L_x_35) ;  /* 0x0000000000547947 */ /* 0x000ff40003800000 */
.L_x_34:
        /* <DEDUP_REMOVED lines=21> */
.L_x_35:
[----:B------:R-:W-:Y:S05]  /*3af0*/  BSYNC.RECONVERGENT B3 ;  /* 0x0000000000037941 */ /* 0x000fea0003800200 */
.L_x_33:
[----:B------:R-:W-:-:S10]  /*3b00*/  DADD R28, R28, 1 ;  /* 0x3ff000001c1c7429 */ /* 0x000fd40000000000 */
[----:B------:R-:W-:Y:S02]  /*3b10*/  IADD3 R11, P3, PT, RZ, R28, RZ ;  /* 0x0000001cff0b7210 */ /* 0x000fe40007f7e0ff */
[----:B------:R-:W-:Y:S02]  /*3b20*/  IADD3 R22, P1, PT, R28, -0x1, RZ ;  /* 0xffffffff1c167810 */ /* 0x000fe40007f3e0ff */
[----:B------:R-:W-:Y:S02]  /*3b30*/  LOP3.LUT R24, R29, 0x7fffffff, RZ, 0xc0, !PT ;  /* 0x7fffffff1d187812 */ /* 0x000fe400078ec0ff */
[----:B------:R-:W-:Y:S02]  /*3b40*/  ISETP.GE.U32.AND P2, PT, R11, RZ, PT ;  /* 0x000000ff0b00720c */ /* 0x000fe40003f46070 */
[----:B------:R-:W-:Y:S02]  /*3b50*/  ISETP.GE.U32.AND P0, PT, R22, -0x1, PT ;  /* 0xffffffff1600780c */ /* 0x000fe40003f06070 */
[----:B------:R-:W-:-:S02]  /*3b60*/  IADD3.X R11, PT, PT, R24, -0x100000, RZ, P3, !PT ;  /* 0xfff00000180b7810 */ /* 0x000fc40001ffe4ff */
[----:B------:R-:W-:Y:S02]  /*3b70*/  IADD3.X R22, PT, PT, R24, -0x1, RZ, P1, !PT ;  /* 0xffffffff18167810 */ /* 0x000fe40000ffe4ff */
[----:B------:R-:W-:Y:S02]  /*3b80*/  ISETP.GE.AND P3, PT, R29, RZ, PT ;  /* 0x000000ff1d00720c */ /* 0x000fe40003f66270 */
[----:B------:R-:W-:Y:S02]  /*3b90*/  ISETP.GE.U32.AND.EX P2, PT, R11, 0x7fe00000, PT, P2 ;  /* 0x7fe000000b00780c */ /* 0x000fe40003f46120 */
[----:B------:R-:W-:Y:S02]  /*3ba0*/  ISETP.GE.U32.AND.EX P0, PT, R22, 0xfffff, PT, P0 ;  /* 0x000fffff1600780c */ /* 0x000fe40003f06100 */
[C---:B------:R-:W-:Y:S02]  /*3bb0*/  FSEL R11, R28.reuse, RZ, P3 ;  /* 0x000000ff1c0b7208 */ /* 0x040fe40001800000 */
[----:B------:R-:W-:-:S02]  /*3bc0*/  ISETP.GT.U32.AND P1, PT, R28, -0x1, PT ;  /* 0xffffffff1c00780c */ /* 0x000fc40003f24070 */
[----:B------:R-:W-:Y:S02]  /*3bd0*/  FSEL R23, R29, 1.469367938527859385e-39, P3 ;  /* 0x001000001d177808 */ /* 0x000fe40001800000 */
[----:B------:R-:W-:Y:S02]  /*3be0*/  FSEL R30, R11, R28, !P2 ;  /* 0x0000001c0b1e7208 */ /* 0x000fe40005000000 */
[----:B------:R-:W-:Y:S02]  /*3bf0*/  ISETP.GT.AND.EX P1, PT, R24, 0x7fefffff, PT, P1 ;  /* 0x7fefffff1800780c */ /* 0x000fe40003f24310 */
        /* <DEDUP_REMOVED lines=9> */
.L_x_25:
[----:B------:R-:W-:Y:S05]  /*3c90*/  BSYNC.RECONVERGENT B2 ;  /* 0x0000000000027941 */ /* 0x000fea0003800200 */
.L_x_23:
[----:B------:R-:W-:Y:S01]  /*3ca0*/  VIADD R0, R0, 0x1 ;  /* 0x0000000100007836 */ /* 0x000fe20000000000 */
[----:B------:R-:W-:Y:S01]  /*3cb0*/  DMUL R20, R30, R20 ;  /* 0x000000141e147228 */ /* 0x000fe20000000000 */
[----:B------:R-:W-:-:S03]  /*3cc0*/  VIADD R18, R18, 0x1 ;  /* 0x0000000112127836 */ /* 0x000fc60000000000 */
[----:B------:R-:W-:-:S13]  /*3cd0*/  ISETP.GT.U32.AND P0, PT, R19, R0, PT ;  /* 0x000000001300720c */ /* 0x000fda0003f04070 */
[----:B------:R-:W-:Y:S05]  /*3ce0*/  @P0 BRA `(.L_x_36) ;  /* 0xffffffe400a00947 */ /* 0x000fea000383ffff */
.L_x_22:
[----:B------:R-:W-:Y:S05]  /*3cf0*/  BSYNC.RECONVERGENT B1 ;  /* 0x0000000000017941 */ /* 0x000fea0003800200 */
.L_x_21:
[C---:B-----5:R-:W-:Y:S02]  /*3d00*/  IADD3 R11, P3, PT, R20.reuse, -0x1, RZ ;  /* 0xffffffff140b7810 */ /* 0x060fe40007f7e0ff */
[----:B------:R-:W-:Y:S02]  /*3d10*/  IADD3 R0, P4, PT, RZ, R20, RZ ;  /* 0x00000014ff007210 */ /* 0x000fe40007f9e0ff */
[----:B------:R-:W-:Y:S02]  /*3d20*/  LOP3.LUT R18, R21, 0x7fffffff, RZ, 0xc0, !PT ;  /* 0x7fffffff15127812 */ /* 0x000fe400078ec0ff */
[----:B------:R-:W-:Y:S02]  /*3d30*/  ISETP.GT.U32.AND P0, PT, R20, RZ, PT ;  /* 0x000000ff1400720c */ /* 0x000fe40003f04070 */
[----:B------:R-:W-:Y:S02]  /*3d40*/  ISETP.GE.U32.AND P1, PT, R11, -0x1, PT ;  /* 0xffffffff0b00780c */ /* 0x000fe40003f26070 */
[----:B------:R-:W-:-:S02]  /*3d50*/  ISETP.GE.U32.AND P2, PT, R0, RZ, PT ;  /* 0x000000ff0000720c */ /* 0x000fc40003f46070 */
[C---:B------:R-:W-:Y:S02]  /*3d60*/  IADD3.X R11, PT, PT, R18.reuse, -0x1, RZ, P3, !PT ;  /* 0xffffffff120b7810 */ /* 0x040fe40001ffe4ff */
[----:B------:R-:W-:Y:S02]  /*3d70*/  IADD3.X R0, PT, PT, R18, -0x100000, RZ, P4, !PT ;  /* 0xfff0000012007810 */ /* 0x000fe400027fe4ff */
[----:B------:R-:W-:Y:S02]  /*3d80*/  ISETP.GT.AND.EX P0, PT, R21, RZ, PT, P0 ;  /* 0x000000ff1500720c */ /* 0x000fe40003f04300 */
[----:B------:R-:W-:Y:S02]  /*3d90*/  ISETP.GE.U32.AND.EX P1, PT, R11, 0xfffff, PT, P1 ;  /* 0x000fffff0b00780c */ /* 0x000fe40003f26110 */
[----:B------:R-:W-:Y:S02]  /*3da0*/  ISETP.GT.U32.AND P3, PT, R20, -0x1, PT ;  /* 0xffffffff1400780c */ /* 0x000fe40003f64070 */
[----:B------:R-:W-:-:S02]  /*3db0*/  ISETP.GE.U32.AND.EX P2, PT, R0, 0x7fe00000, PT, P2 ;  /* 0x7fe000000000780c */ /* 0x000fc40003f46120 */
[----:B------:R-:W-:Y:S02]  /*3dc0*/  SEL R11, R20, RZ, P0 ;  /* 0x000000ff140b7207 */ /* 0x000fe40000000000 */
[----:B------:R-:W-:Y:S02]  /*3dd0*/  SEL R19, R21, RZ, P0 ;  /* 0x000000ff15137207 */ /* 0x000fe40000000000 */
[----:B------:R-:W-:Y:S02]  /*3de0*/  ISETP.GT.AND.EX P0, PT, R18, 0x7fefffff, PT, P3 ;  /* 0x7fefffff1200780c */ /* 0x000fe40003f04330 */
[----:B------:R-:W-:Y:S02]  /*3df0*/  FSEL R18, R11, R20, !P2 ;  /* 0x000000140b127208 */ /* 0x000fe40005000000 */
[----:B------:R-:W-:Y:S02]  /*3e00*/  FSEL R19, R19, R21, !P2 ;  /* 0x0000001513137208 */ /* 0x000fe40005000000 */
[----:B------:R-:W-:-:S02]  /*3e10*/  ISETP.GE.AND P2, PT, R21, RZ, PT ;  /* 0x000000ff1500720c */ /* 0x000fc40003f46270 */
[----:B------:R-:W-:Y:S02]  /*3e20*/  FSEL R18, R18, RZ, !P0 ;  /* 0x000000ff12127208 */ /* 0x000fe40004000000 */
[----:B------:R-:W-:Y:S02]  /*3e30*/  FSEL R19, R19, RZ, !P0 ;  /* 0x000000ff13137208 */ /* 0x000fe40004000000 */
[----:B------:R-:W-:Y:S02]  /*3e40*/  @!P1 FSEL R18, R18, RZ, P2 ;  /* 0x000000ff12129208 */ /* 0x000fe40001000000 */
[----:B------:R-:W-:-:S06]  /*3e50*/  @!P1 FSEL R19, R19, RZ, P2 ;  /* 0x000000ff13139208 */ /* 0x000fcc0001000000 */
[----:B------:R-:W-:-:S08]  /*3e60*/  DADD R16, R16, R18 ;  /* 0x0000000010107229 */ /* 0x000fd00000000012 */
[----:B------:R-:W-:-:S14]  /*3e70*/  DSETP.GTU.AND P0, PT, R14, R16, PT ;  /* 0x000000100e00722a */ /* 0x000fdc0003f0c000 */
[----:B------:R-:W-:Y:S05]  /*3e80*/  @!P0 BRA `(.L_x_37) ;  /* 0x0000000000148947 */ /* 0x000fea0003800000 */
[----:B------:R-:W0:Y:S01]  /*3e90*/  LDCU UR4, c[0x0][0x3b8] ;  /* 0x00007700ff0477ac */ /* 0x000e220008000800 */
[----:B------:R-:W-:-:S05]  /*3ea0*/  VIADD R12, R12, 0x1 ;  /* 0x000000010c0c7836 */ /* 0x000fca0000000000 */
[----:B0-----:R-:W-:-:S13]  /*3eb0*/  ISETP.NE.AND P0, PT, R12, UR4, PT ;  /* 0x000000040c007c0c */ /* 0x001fda000bf05270 */
[----:B------:R-:W-:Y:S05]  /*3ec0*/  @P0 BRA `(.L_x_38) ;  /* 0xffffffe000a80947 */ /* 0x000fea000383ffff */
[----:B------:R-:W-:-:S07]  /*3ed0*/  CS2R R12, SRZ ;  /* 0x00000000000c7805 */ /* 0x000fce000001ff00 */
.L_x_37:
[----:B------:R-:W-:Y:S05]  /*3ee0*/  BSYNC.RECONVERGENT B0 ;  /* 0x0000000000007941 */ /* 0x000fea0003800200 */
.L_x_16:
[----:B------:R-:W0:Y:S01]  /*3ef0*/  LDC.64 R14, c[0x0][0x398] ;  /* 0x0000e600ff0e7b82 */ /* 0x000e220000000a00 */
[----:B------:R-:W-:Y:S02]  /*3f00*/  IMAD R11, R13, 0x30, RZ ;  /* 0x000000300d0b7824 */ /* 0x000fe400078e02ff */
[----:B0-----:R-:W-:-:S04]  /*3f10*/  IMAD.WIDE.U32 R12, R12, 0x30, R14 ;  /* 0x000000300c0c7825 */ /* 0x001fc800078e000e */
[----:B------:R-:W-:-:S05]  /*3f20*/  IMAD.IADD R13, R13, 0x1, R11 ;  /* 0x000000010d0d7824 */ /* 0x000fca00078e020b */
[----:B------:R-:W2:Y:S04]  /*3f30*/  LDG.E.CONSTANT R15, desc[UR10][R12.64+0x8] ;  /* 0x0000080a0c0f7981 */ /* 0x000ea8000c1e9900 */
[----:B------:R0:W5:Y:S04]  /*3f40*/  LDG.E.CONSTANT R11, desc[UR10][R12.64+0x14] ;  /* 0x0000140a0c0b7981 */ /* 0x000168000c1e9900 */
[----:B------:R0:W5:Y:S04]  /*3f50*/  LDG.E.CONSTANT R14, desc[UR10][R12.64+0x18] ;  /* 0x0000180a0c0e7981 */ /* 0x000168000c1e9900 */
[----:B------:R0:W5:Y:S01]  /*3f60*/  LDG.E.64.CONSTANT R16, desc[UR10][R12.64+0x28] ;  /* 0x0000280a0c107981 */ /* 0x000162000c1e9b00 */
[----:B------:R-:W-:Y:S01]  /*3f70*/  BSSY.RECONVERGENT B0, `(.L_x_39) ;  /* 0x0002410000007945 */ /* 0x000fe20003800200 */
[----:B--2---:R-:W-:-:S13]  /*3f80*/  ISETP.GT.AND P0, PT, R15, 0x2, PT ;  /* 0x000000020f00780c */ /* 0x004fda0003f04270 */
[----:B0-----:R-:W-:Y:S05]  /*3f90*/  @P0 BRA `(.L_x_40) ;  /* 0x0000012800b00947 */ /* 0x001fea0003800000 */
[----:B------:R-:W-:-:S05]  /*3fa0*/  VIMNMX.U32 R0, PT, PT, R15, 0x2, PT ;  /* 0x000000020f007848 */ /* 0x000fca0003fe0000 */
[----:B------:R-:W-:-:S04]  /*3fb0*/  IMAD.SHL.U32 R0, R0, 0x4, RZ ;  /* 0x0000000400007824 */ /* 0x000fc800078e00ff */
[----:B------:R-:W0:Y:S02]  /*3fc0*/  LDC R12, c[0x2][R0] ;  /* 0x00800000000c7b82 */ /* 0x000e240000000800 */
[----:B0-----:R-:W-:-:S04]  /*3fd0*/  SHF.R.S32.HI R13, RZ, 0x1f, R12 ;  /* 0x0000001fff0d7819 */ /* 0x001fc8000001140c */
.L_x_2915:
[----:B------:R-:W-:Y:S05]  /*3fe0*/  BRX R12 -0x3ff0                                                           (*"BRANCH_TARGETS .L_x_2916,.L_x_2917,.L_x_2918"*) ;  /* 0xffffffc00c047949 */ /* 0x000fea000383ffff */
.L_x_2918:
[----:B------:R-:W-:Y:S01]  /*3ff0*/  ISETP.NE.AND P0, PT, R15, 0x2, PT ;  /* 0x000000020f00780c */ /* 0x000fe20003f05270 */
[----:B------:R-:W-:Y:S02]  /*4000*/  IMAD.MOV.U32 R96, RZ, RZ, R98 ;  /* 0x000000ffff607224 */ /* 0x000fe400078e0062 */
[----:B------:R-:W-:-:S10]  /*4010*/  IMAD.MOV.U32 R97, RZ, RZ, R99 ;  /* 0x000000ffff617224 */ /* 0x000fd400078e0063 */
[----:B------:R-:W-:Y:S05]  /*4020*/  @P0 BRA `(.L_x_41) ;  /* 0x0000024000100947 */ /* 0x000fea0003800000 */
[----:B------:R-:W0:Y:S01]  /*4030*/  LDCU UR4, c[0x0][0x3c0] ;  /* 0x00007800ff0477ac */ /* 0x000e220008000800 */
[----:B-----5:R-:W-:Y:S02]  /*4040*/  VIADD R7, R11, 0x3 ;  /* 0x000000030b077836 */ /* 0x020fe40000000000 */
[----:B------:R-:W-:Y:S02]  /*4050*/  IMAD.MOV.U32 R96, RZ, RZ, R98 ;  /* 0x000000ffff607224 */ /* 0x000fe400078e0062 */
[----:B------:R-:W-:Y:S01]  /*4060*/  IMAD.MOV.U32 R97, RZ, RZ, R99 ;  /* 0x000000ffff617224 */ /* 0x000fe200078e0063 */
[----:B0-----:R-:W-:-:S04]  /*4070*/  ISETP.GE.U32.AND P0, PT, R7, UR4, PT ;  /* 0x0000000407007c0c */ /* 0x001fc8000bf06070 */
[----:B------:R-:W-:-:S13]  /*4080*/  ISETP.NE.OR P0, PT, R14, 0x4, P0 ;  /* 0x000000040e00780c */ /* 0x000fda0000705670 */
[----:B------:R-:W-:Y:S05]  /*4090*/  @P0 BRA `(.L_x_41) ;  /* 0x0000023c00f40947 */ /* 0x000fea0003800000 */
[----:B------:R-:W0:Y:S01]  /*40a0*/  LDC.64 R14, c[0x0][0x3a8] ;  /* 0x0000ea00ff0e7b82 */ /* 0x000e220000000a00 */
[----:B------:R-:W-:-:S07]  /*40b0*/  VIADD R13, R11, 0x1 ;  /* 0x000000010b0d7836 */ /* 0x000fce0000000000 */
[----:B------:R-:W1:Y:S01]  /*40c0*/  LDC.64 R82, c[0x0][0x380] ;  /* 0x0000e000ff527b82 */ /* 0x000e620000000a00 */
[----:B0-----:R-:W-:-:S04]  /*40d0*/  IMAD.WIDE.U32 R12, R13, 0x4, R14 ;  /* 0x000000040d0c7825 */ /* 0x001fc800078e000e */
[C---:B------:R-:W-:Y:S02]  /*40e0*/  IMAD.WIDE.U32 R8, R11.reuse, 0x4, R14 ;  /* 0x000000040b087825 */ /* 0x040fe400078e000e */
[----:B------:R-:W1:Y:S04]  /*40f0*/  LDG.E.CONSTANT R13, desc[UR10][R12.64] ;  /* 0x0000000a0c0d7981 */ /* 0x000e68000c1e9900 */
[----:B------:R-:W2:Y:S01]  /*4100*/  LDG.E.CONSTANT R9, desc[UR10][R8.64] ;  /* 0x0000000a08097981 */ /* 0x000ea2000c1e9900 */
[----:B------:R-:W-:-:S04]  /*4110*/  VIADD R11, R11, 0x2 ;  /* 0x000000020b0b7836 */ /* 0x000fc80000000000 */
[----:B------:R-:W-:-:S04]  /*4120*/  IMAD.WIDE.U32 R10, R11, 0x4, R14 ;  /* 0x000000040b0a7825 */ /* 0x000fc800078e000e */
[----:B------:R-:W-:Y:S02]  /*4130*/  IMAD.WIDE.U32 R14, R7, 0x4, R14 ;  /* 0x00000004070e7825 */ /* 0x000fe400078e000e */
[----:B------:R-:W3:Y:S04]  /*4140*/  LDG.E.CONSTANT R11, desc[UR10][R10.64] ;  /* 0x0000000a0a0b7981 */ /* 0x000ee8000c1e9900 */
[----:B------:R-:W4:Y:S01]  /*4150*/  LDG.E.CONSTANT R15, desc[UR10][R14.64] ;  /* 0x0000000a0e0f7981 */ /* 0x000f22000c1e9900 */
[----:B-1----:R-:W-:-:S04]  /*4160*/  IMAD.WIDE.U32 R90, R13, 0x8, R82 ;  /* 0x000000080d5a7825 */ /* 0x002fc800078e0052 */
[--C-:B--2---:R-:W-:Y:S02]  /*4170*/  IMAD.WIDE.U32 R86, R9, 0x8, R82.reuse ;  /* 0x0000000809567825 */ /* 0x104fe400078e0052 */
[----:B------:R-:W2:Y:S04]  /*4180*/  LDG.E.64.CONSTANT R90, desc[UR10][R90.64] ;  /* 0x0000000a5a5a7981 */ /* 0x000ea8000c1e9b00 */
[----:B------:R-:W2:Y:S01]  /*4190*/  LDG.E.64.CONSTANT R86, desc[UR10][R86.64] ;  /* 0x0000000a56567981 */ /* 0x000ea2000c1e9b00 */
[----:B---3--:R-:W-:-:S04]  /*41a0*/  IMAD.WIDE.U32 R84, R11, 0x8, R82 ;  /* 0x000000080b547825 */ /* 0x008fc800078e0052 */
[----:B----4-:R-:W-:Y:S02]  /*41b0*/  IMAD.WIDE.U32 R82, R15, 0x8, R82 ;  /* 0x000000080f527825 */ /* 0x010fe400078e0052 */
[----:B------:R-:W5:Y:S04]  /*41c0*/  LDG.E.64.CONSTANT R84, desc[UR10][R84.64] ;  /* 0x0000000a54547981 */ /* 0x000f68000c1e9b00 */
[----:B------:R-:W5:Y:S01]  /*41d0*/  LDG.E.64.CONSTANT R82, desc[UR10][R82.64] ;  /* 0x0000000a52527981 */ /* 0x000f62000c1e9b00 */
[----:B------:R-:W-:Y:S01]  /*41e0*/  BSSY.RECONVERGENT B1, `(.L_x_42) ;  /* 0x000066f000017945 */ /* 0x000fe20003800200 */
[----:B------:R-:W-:Y:S02]  /*41f0*/  IMAD.MOV.U32 R130, RZ, RZ, 0x0 ;  /* 0x00000000ff827424 */ /* 0x000fe400078e00ff */
[----:B------:R-:W-:Y:S01]  /*4200*/  IMAD.MOV.U32 R131, RZ, RZ, -0x100000 ;  /* 0xfff00000ff837424 */ /* 0x000fe200078e00ff */
[----:B--2---:R-:W-:-:S06]  /*4210*/  DSETP.NE.AND P4, PT, |R90|, +INF , PT ;  /* 0x7ff000005a00742a */ /* 0x004fcc0003f85200 */
[----:B------:R-:W-:-:S06]  /*4220*/  DSETP.EQU.OR P4, PT, |R86|, +INF , !P4 ;  /* 0x7ff000005600742a */ /* 0x000fcc000678a600 */
[----:B------:R-:W-:-:S14]  /*4230*/  DSETP.LE.OR P4, PT, R90, RZ, P4 ;  /* 0x000000ff5a00722a */ /* 0x000fdc0002783400 */
        /* <DEDUP_REMOVED lines=18> */
[----:B------:R-:W-:-:S14]  /*4360*/  DSETP.LEU.OR P2, PT, R82, 1, P2 ;  /* 0x3ff000005200742a */ /* 0x000fdc000174b400 */
[----:B------:R-:W-:Y:S05]  /*4370*/  @P2 BRA `(.L_x_43) ;  /* 0x0000006400542947 */ /* 0x000fea0003800000 */
[----:B------:R-:W0:Y:S01]  /*4380*/  MUFU.RCP64H R9, R85 ;  /* 0x0000005500097308 */ /* 0x000e220000001800 */
[----:B------:R-:W-:Y:S01]  /*4390*/  IMAD.MOV.U32 R8, RZ, RZ, 0x1 ;  /* 0x00000001ff087424 */ /* 0x000fe200078e00ff */
[----:B------:R-:W-:Y:S01]  /*43a0*/  FSETP.GEU.AND P1, PT, |R83|, 6.5827683646048100446e-37, PT ;  /* 0x036000005300780b */ /* 0x000fe20003f2e200 */
[----:B------:R-:W-:Y:S04]  /*43b0*/  BSSY.RECONVERGENT B2, `(.L_x_44) ;  /* 0x0000012000027945 */ /* 0x000fe80003800200 */
[----:B0-----:R-:W-:-:S08]  /*43c0*/  DFMA R10, -R84, R8, 1 ;  /* 0x3ff00000540a742b */ /* 0x001fd00000000108 */
[----:B------:R-:W-:-:S08]  /*43d0*/  DFMA R10, R10, R10, R10 ;  /* 0x0000000a0a0a722b */ /* 0x000fd0000000000a */
[----:B------:R-:W-:-:S08]  /*43e0*/  DFMA R10, R8, R10, R8 ;  /* 0x0000000a080a722b */ /* 0x000fd00000000008 */
[----:B------:R-:W-:-:S08]  /*43f0*/  DFMA R8, -R84, R10, 1 ;  /* 0x3ff000005408742b */ /* 0x000fd0000000010a */
[----:B------:R-:W-:-:S08]  /*4400*/  DFMA R8, R10, R8, R10 ;  /* 0x000000080a08722b */ /* 0x000fd0000000000a */
[----:B------:R-:W-:-:S08]  /*4410*/  DMUL R108, R82, R8 ;  /* 0x00000008526c7228 */ /* 0x000fd00000000000 */
[----:B------:R-:W-:-:S08]  /*4420*/  DFMA R10, -R84, R108, R82 ;  /* 0x0000006c540a722b */ /* 0x000fd00000000152 */
[----:B------:R-:W-:-:S10]  /*4430*/  DFMA R108, R8, R10, R108 ;  /* 0x0000000a086c722b */ /* 0x000fd4000000006c */
[----:B------:R-:W-:-:S05]  /*4440*/  FFMA R0, RZ, R85, R109 ;  /* 0x00000055ff007223 */ /* 0x000fca000000006d */
[----:B------:R-:W-:-:S13]  /*4450*/  FSETP.GT.AND P0, PT, |R0|, 1.469367938527859385e-39, PT ;  /* 0x001000000000780b */ /* 0x000fda0003f04200 */
[----:B------:R-:W-:Y:S05]  /*4460*/  @P0 BRA P1, `(.L_x_45) ;  /* 0x0000000000180947 */ /* 0x000fea0000800000 */
[----:B------:R-:W-:Y:S01]  /*4470*/  IMAD.MOV.U32 R108, RZ, RZ, R82 ;  /* 0x000000ffff6c7224 */ /* 0x000fe200078e0052 */
[----:B------:R-:W-:Y:S01]  /*4480*/  MOV R0, 0x44d0 ;  /* 0x000044d000007802 */ /* 0x000fe20000000f00 */
[----:B------:R-:W-:Y:S02]  /*4490*/  IMAD.MOV.U32 R109, RZ, RZ, R83 ;  /* 0x000000ffff6d7224 */ /* 0x000fe400078e0053 */
[----:B------:R-:W-:Y:S02]  /*44a0*/  IMAD.MOV.U32 R110, RZ, RZ, R84 ;  /* 0x000000ffff6e7224 */ /* 0x000fe400078e0054 */
[----:B------:R-:W-:-:S07]  /*44b0*/  IMAD.MOV.U32 R111, RZ, RZ, R85 ;  /* 0x000000ffff6f7224 */ /* 0x000fce00078e0055 */
[----:B------:R-:W-:Y:S05]  /*44c0*/  CALL.REL.NOINC `($__internal_1_$__cuda_sm20_div_rn_f64_full) ;  /* 0x0000023c00bc7944 */ /* 0x000fea0003c00000 */
.L_x_45:
[----:B------:R-:W-:Y:S05]  /*44d0*/  BSYNC.RECONVERGENT B2 ;  /* 0x0000000000027941 */ /* 0x000fea0003800200 */
.L_x_44:
[----:B------:R-:W-:Y:S01]  /*44e0*/  ISETP.GT.AND P0, PT, R109, 0xfffff, PT ;  /* 0x000fffff6d00780c */ /* 0x000fe20003f04270 */
[----:B------:R-:W-:Y:S01]  /*44f0*/  IMAD.MOV.U32 R8, RZ, RZ, R108 ;  /* 0x000000ffff087224 */ /* 0x000fe200078e006c */
[----:B------:R-:W-:Y:S01]  /*4500*/  BSSY.RECONVERGENT B2, `(.L_x_46) ;  /* 0x0000053000027945 */ /* 0x000fe20003800200 */
[--C-:B------:R-:W-:Y:S02]  /*4510*/  IMAD.MOV.U32 R9, RZ, RZ, R109.reuse ;  /* 0x000000ffff097224 */ /* 0x100fe400078e006d */
[----:B------:R-:W-:Y:S02]  /*4520*/  IMAD.MOV.U32 R0, RZ, RZ, R109 ;  /* 0x000000ffff007224 */ /* 0x000fe400078e006d */
[----:B------:R-:W-:-:S06]  /*4530*/  IMAD.MOV.U32 R21, RZ, RZ, -0x3ff ;  /* 0xfffffc01ff157424 */ /* 0x000fcc00078e00ff */
[----:B------:R-:W-:Y:S01]  /*4540*/  @!P0 DMUL R8, R108, 1.80143985094819840000e+16 ;  /* 0x435000006c088828 */ /* 0x000fe20000000000 */
[----:B------:R-:W-:-:S09]  /*4550*/  @!P0 IMAD.MOV.U32 R21, RZ, RZ, -0x435 ;  /* 0xfffffbcbff158424 */ /* 0x000fd200078e00ff */
[----:B------:R-:W-:-:S04]  /*4560*/  @!P0 IMAD.MOV.U32 R0, RZ, RZ, R9 ;  /* 0x000000ffff008224 */ /* 0x000fc800078e0009 */
[----:B------:R-:W-:-:S05]  /*4570*/  VIADD R7, R0, 0xffffffff ;  /* 0xffffffff00077836 */ /* 0x000fca0000000000 */
[----:B------:R-:W-:Y:S01]  /*4580*/  ISETP.GT.U32.AND P1, PT, R7, 0x7feffffe, PT ;  /* 0x7feffffe0700780c */ /* 0x000fe20003f24070 */
[----:B------:R-:W-:Y:S02]  /*4590*/  IMAD.MOV.U32 R7, RZ, RZ, R108 ;  /* 0x000000ffff077224 */ /* 0x000fe400078e006c */
[----:B------:R-:W-:-:S10]  /*45a0*/  @!P0 IMAD.MOV.U32 R7, RZ, RZ, R8 ;  /* 0x000000ffff078224 */ /* 0x000fd400078e0008 */
[----:B------:R-:W-:Y:S05]  /*45b0*/  @P1 BRA `(.L_x_47) ;  /* 0x0000000400041947 */ /* 0x000fea0003800000 */
[----:B------:R-:W-:Y:S01]  /*45c0*/  LOP3.LUT R8, R0, 0xfffff, RZ, 0xc0, !PT ;  /* 0x000fffff00087812 */ /* 0x000fe200078ec0ff */
[----:B------:R-:W-:Y:S01]  /*45d0*/  IMAD.MOV.U32 R12, RZ, RZ, RZ ;  /* 0x000000ffff0c7224 */ /* 0x000fe200078e00ff */
[----:B------:R-:W-:Y:S01]  /*45e0*/  UMOV UR4, 0x3ae80f1e ;  /* 0x3ae80f1e00047882 */ /* 0x000fe20000000000 */
[----:B------:R-:W-:Y:S01]  /*45f0*/  IMAD.MOV.U32 R18, RZ, RZ, -0x748574fc ;  /* 0x8b7a8b04ff127424 */ /* 0x000fe200078e00ff */
[----:B------:R-:W-:Y:S01]  /*4600*/  LOP3.LUT R9, R8, 0x3ff00000, RZ, 0xfc, !PT ;  /* 0x3ff0000008097812 */ /* 0x000fe200078efcff */
[----:B------:R-:W-:Y:S01]  /*4610*/  IMAD.MOV.U32 R8, RZ, RZ, R7 ;  /* 0x000000ffff087224 */ /* 0x000fe200078e0007 */
[----:B------:R-:W-:Y:S01]  /*4620*/  UMOV UR5, 0x3eb1380b ;  /* 0x3eb1380b00057882 */ /* 0x000fe20000000000 */
[----:B------:R-:W-:Y:S01]  /*4630*/  IMAD.MOV.U32 R19, RZ, RZ, 0x3ed0ee25 ;  /* 0x3ed0ee25ff137424 */ /* 0x000fe200078e00ff */
[----:B------:R-:W-:Y:S01]  /*4640*/  ISETP.GE.U32.AND P0, PT, R9, 0x3ff6a09f, PT ;  /* 0x3ff6a09f0900780c */ /* 0x000fe20003f06070 */
[----:B------:R-:W-:Y:S01]  /*4650*/  UMOV UR6, 0x80000000 ;  /* 0x8000000000067882 */ /* 0x000fe20000000000 */
[----:B------:R-:W-:Y:S01]  /*4660*/  LEA.HI R21, R0, R21, RZ, 0xc ;  /* 0x0000001500157211 */ /* 0x000fe200078f60ff */
[----:B------:R-:W-:-:S10]  /*4670*/  UMOV UR7, 0x43300000 ;  /* 0x4330000000077882 */ /* 0x000fd40000000000 */
[----:B------:R-:W-:Y:S02]  /*4680*/  @P0 VIADD R7, R9, 0xfff00000 ;  /* 0xfff0000009070836 */ /* 0x000fe40000000000 */
[----:B------:R-:W-:Y:S02]  /*4690*/  @P0 VIADD R21, R21, 0x1 ;  /* 0x0000000115150836 */ /* 0x000fe40000000000 */
[----:B------:R-:W-:-:S03]  /*46a0*/  @P0 IMAD.MOV.U32 R9, RZ, RZ, R7 ;  /* 0x000000ffff090224 */ /* 0x000fc600078e0007 */
[----:B------:R-:W-:Y:S01]  /*46b0*/  LOP3.LUT R20, R21, 0x80000000, RZ, 0x3c, !PT ;  /* 0x8000000015147812 */ /* 0x000fe200078e3cff */
[----:B------:R-:W-:Y:S02]  /*46c0*/  IMAD.MOV.U32 R21, RZ, RZ, 0x43300000 ;  /* 0x43300000ff157424 */ /* 0x000fe400078e00ff */
        /* <DEDUP_REMOVED lines=48> */
.L_x_47:
[----:B------:R-:W-:Y:S01]  /*49d0*/  IMAD.MOV.U32 R10, RZ, RZ, 0x0 ;  /* 0x00000000ff0a7424 */ /* 0x000fe200078e00ff */
[----:B------:R-:W-:Y:S01]  /*49e0*/  LOP3.LUT P0, RZ, R9, 0x7fffffff, RZ, 0xc0, !PT ;  /* 0x7fffffff09ff7812 */ /* 0x000fe2000780c0ff */
[----:B------:R-:W-:-:S06]  /*49f0*/  IMAD.MOV.U32 R11, RZ, RZ, 0x7ff00000 ;  /* 0x7ff00000ff0b7424 */ /* 0x000fcc00078e00ff */
[----:B------:R-:W-:-:S10]  /*4a00*/  DFMA R10, R8, R10, +INF ;  /* 0x7ff00000080a742b */ /* 0x000fd4000000000a */
[----:B------:R-:W-:Y:S02]  /*4a10*/  FSEL R14, R10, RZ, P0 ;  /* 0x000000ff0a0e7208 */ /* 0x000fe40000000000 */
[----:B------:R-:W-:-:S07]  /*4a20*/  FSEL R15, R11, -QNAN , P0 ;  /* 0xfff000000b0f7808 */ /* 0x000fce0000000000 */
.L_x_48:
[----:B------:R-:W-:Y:S05]  /*4a30*/  BSYNC.RECONVERGENT B2 ;  /* 0x0000000000027941 */ /* 0x000fea0003800200 */
.L_x_46:
[C---:B------:R-:W-:Y:S02]  /*4a40*/  DMUL R8, R84.reuse, -0.5 ;  /* 0xbfe0000054087828 */ /* 0x040fe40000000000 */
[----:B------:R-:W-:-:S06]  /*4a50*/  DADD R12, -R84, R108 ;  /* 0x00000000540c7229 */ /* 0x000fcc000000016c */
[----:B------:R-:W-:Y:S02]  /*4a60*/  DMUL R8, R84, R8 ;  /* 0x0000000854087228 */ /* 0x000fe40000000000 */
[----:B------:R-:W-:-:S06]  /*4a70*/  DSETP.NE.AND P0, PT, |R12|, +INF , PT ;  /* 0x7ff000000c00742a */ /* 0x000fcc0003f05200 */
[----:B------:R-:W-:-:S08]  /*4a80*/  DFMA R14, R82, R14, R8 ;  /* 0x0000000e520e722b */ /* 0x000fd00000000008 */
[----:B------:R-:W-:-:S14]  /*4a90*/  DSETP.EQU.OR P0, PT, |R14|, +INF , !P0 ;  /* 0x7ff000000e00742a */ /* 0x000fdc000470a600 */
[----:B------:R-:W-:Y:S05]  /*4aa0*/  @P0 BRA `(.L_x_43) ;  /* 0x0000005c00880947 */ /* 0x000fea0003800000 */
[----:B------:R-:W0:Y:S01]  /*4ab0*/  MUFU.RCP64H R9, R91 ;  /* 0x0000005b00097308 */ /* 0x000e220000001800 */
[----:B------:R-:W-:Y:S01]  /*4ac0*/  VIADD R8, R91, 0x300402 ;  /* 0x003004025b087836 */ /* 0x000fe20000000000 */
[----:B------:R-:W-:Y:S01]  /*4ad0*/  DSETP.GEU.AND P0, PT, R86, R106, PT ;  /* 0x0000006a5600722a */ /* 0x000fe20003f0e000 */
[----:B------:R-:W-:Y:S03]  /*4ae0*/  BSSY.RECONVERGENT B2, `(.L_x_49) ;  /* 0x0000012000027945 */ /* 0x000fe60003800200 */
[----:B------:R-:W-:Y:S01]  /*4af0*/  FSETP.GEU.AND P1, PT, |R8|, 5.8789094863358348022e-39, PT ;  /* 0x004004020800780b */ /* 0x000fe20003f2e200 */
[----:B0-----:R-:W-:-:S08]  /*4b00*/  DFMA R10, -R90, R8, 1 ;  /* 0x3ff000005a0a742b */ /* 0x001fd00000000108 */
[----:B------:R-:W-:-:S08]  /*4b10*/  DFMA R10, R10, R10, R10 ;  /* 0x0000000a0a0a722b */ /* 0x000fd0000000000a */
[----:B------:R-:W-:Y:S01]  /*4b20*/  DFMA R10, R8, R10, R8 ;  /* 0x0000000a080a722b */ /* 0x000fe20000000008 */
[----:B------:R-:W-:Y:S02]  /*4b30*/  FSEL R8, R106, R86, !P0 ;  /* 0x000000566a087208 */ /* 0x000fe40004000000 */
[----:B------:R-:W-:-:S05]  /*4b40*/  FSEL R9, R107, R87, !P0 ;  /* 0x000000576b097208 */ /* 0x000fca0004000000 */
[----:B------:R-:W-:-:S08]  /*4b50*/  DFMA R16, -R90, R10, 1 ;  /* 0x3ff000005a10742b */ /* 0x000fd0000000010a */
[----:B------:R-:W-:Y:S01]  /*4b60*/  DFMA R10, R10, R16, R10 ;  /* 0x000000100a0a722b */ /* 0x000fe2000000000a */
[----:B------:R-:W-:Y:S10]  /*4b70*/  @P1 BRA `(.L_x_50) ;  /* 0x0000000000201947 */ /* 0x000ff40003800000 */
[----:B------:R-:W-:Y:S01]  /*4b80*/  LOP3.LUT R0, R91, 0x7fffffff, RZ, 0xc0, !PT ;  /* 0x7fffffff5b007812 */ /* 0x000fe200078ec0ff */
[----:B------:R-:W-:Y:S02]  /*4b90*/  IMAD.MOV.U32 R26, RZ, RZ, R90 ;  /* 0x000000ffff1a7224 */ /* 0x000fe400078e005a */
[----:B------:R-:W-:Y:S02]  /*4ba0*/  IMAD.MOV.U32 R27, RZ, RZ, R91 ;  /* 0x000000ffff1b7224 */ /* 0x000fe400078e005b */
[----:B------:R-:W-:Y:S01]  /*4bb0*/  VIADD R25, R0, 0xfff00000 ;  /* 0xfff0000000197836 */ /* 0x000fe20000000000 */
[----:B------:R-:W-:-:S07]  /*4bc0*/  MOV R0, 0x4be0 ;  /* 0x00004be000007802 */ /* 0x000fce0000000f00 */
[----:B------:R-:W-:Y:S05]  /*4bd0*/  CALL.REL.NOINC `($__internal_0_$__cuda_sm20_dblrcp_rn_slowpath_v3) ;  /* 0x00000234004c7944 */ /* 0x000fea0003c00000 */
[----:B------:R-:W-:Y:S02]  /*4be0*/  IMAD.MOV.U32 R10, RZ, RZ, R128 ;  /* 0x000000ffff0a7224 */ /* 0x000fe400078e0080 */
[----:B------:R-:W-:-:S07]  /*4bf0*/  IMAD.MOV.U32 R11, RZ, RZ, R129 ;  /* 0x000000ffff0b7224 */ /* 0x000fce00078e0081 */
.L_x_50:
[----:B------:R-:W-:Y:S05]  /*4c00*/  BSYNC.RECONVERGENT B2 ;  /* 0x0000000000027941 */ /* 0x000fea0003800200 */
.L_x_49:
[----:B------:R-:W-:Y:S01]  /*4c10*/  DADD R18, R104, -R86 ;  /* 0x0000000068127229 */ /* 0x000fe20000000856 */
[----:B------:R-:W-:Y:S01]  /*4c20*/  BSSY.RELIABLE B2, `(.L_x_51) ;  /* 0x00004b0000027945 */ /* 0x000fe20003800100 */
[----:B------:R-:W-:Y:S02]  /*4c30*/  DSETP.GT.AND P0, PT, R8, R104, PT ;  /* 0x000000680800722a */ /* 0x000fe40003f04000 */
[----:B------:R-:W-:-:S04]  /*4c40*/  DADD R22, R106, -R86 ;  /* 0x000000006a167229 */ /* 0x000fc80000000856 */
[-C--:B------:R-:W-:Y:S01]  /*4c50*/  DMUL R18, R18, R10.reuse ;  /* 0x0000000a12127228 */ /* 0x080fe20000000000 */
[----:B------:R-:W-:Y:S02]  /*4c60*/  FSEL R8, R104, R8, P0 ;  /* 0x0000000868087208 */ /* 0x000fe40000000000 */
[----:B------:R-:W-:Y:S01]  /*4c70*/  FSEL R9, R105, R9, P0 ;  /* 0x0000000969097208 */ /* 0x000fe20000000000 */
[----:B------:R-:W-:-:S04]  /*4c80*/  DMUL R22, R22, R10 ;  /* 0x0000000a16167228 */ /* 0x000fc80000000000 */
[----:B------:R-:W-:Y:S02]  /*4c90*/  DSETP.GTU.AND P0, PT, R18, -R84, PT ;  /* 0x800000541200722a */ /* 0x000fe40003f0c000 */
[----:B------:R-:W-:-:S08]  /*4ca0*/  DADD R8, -R86, R8 ;  /* 0x0000000056087229 */ /* 0x000fd00000000108 */
[----:B------:R-:W-:-:S04]  /*4cb0*/  DMUL R10, R8, R10 ;  /* 0x0000000a080a7228 */ /* 0x000fc80000000000 */
[----:B------:R-:W-:Y:S07]  /*4cc0*/  @P0 BRA `(.L_x_52) ;  /* 0x0000000c00dc0947 */ /* 0x000fee0003800000 */
[----:B------:R-:W-:Y:S01]  /*4cd0*/  IMAD.MOV.U32 R28, RZ, RZ, 0x652b82fe ;  /* 0x652b82feff1c7424 */ /* 0x000fe200078e00ff */
[----:B------:R-:W-:Y:S01]  /*4ce0*/  UMOV UR4, 0xfefa39ef ;  /* 0xfefa39ef00047882 */ /* 0x000fe20000000000 */
[----:B------:R-:W-:Y:S01]  /*4cf0*/  IMAD.MOV.U32 R29, RZ, RZ, 0x3ff71547 ;  /* 0x3ff71547ff1d7424 */ /* 0x000fe200078e00ff */
[----:B------:R-:W-:Y:S01]  /*4d00*/  UMOV UR5, 0x3fe62e42 ;  /* 0x3fe62e4200057882 */ /* 0x000fe20000000000 */
[----:B------:R-:W-:Y:S01]  /*4d10*/  DADD R20, R82, -1 ;  /* 0xbff0000052147429 */ /* 0x000fe20000000000 */
[----:B------:R-:W-:Y:S01]  /*4d20*/  FSETP.GEU.AND P3, PT, |R15|, 4.1917929649353027344, PT ;  /* 0x4086232b0f00780b */ /* 0x000fe20003f6e200 */
[----:B------:R-:W-:Y:S01]  /*4d30*/  DADD R18, R12, -R18 ;  /* 0x000000000c127229 */ /* 0x000fe20000000812 */
[----:B------:R-:W-:Y:S01]  /*4d40*/  BSSY.RECONVERGENT B3, `(.L_x_53) ;  /* 0x0000043000037945 */ /* 0x000fe20003800200 */
[----:B------:R-:W-:-:S04]  /*4d50*/  DFMA R28, R14, R28, 6.75539944105574400000e+15 ;  /* 0x433800000e1c742b */ /* 0x000fc8000000001c */
[----:B------:R-:W-:Y:S02]  /*4d60*/  DADD R24, -RZ, -R20 ;  /* 0x00000000ff187229 */ /* 0x000fe40000000914 */
[----:B------:R-:W-:Y:S02]  /*4d70*/  DSETP.NEU.AND P2, PT, R18, RZ, PT ;  /* 0x000000ff1200722a */ /* 0x000fe40003f4d000 */
[----:B------:R-:W-:-:S06]  /*4d80*/  DADD R8, R28, -6.75539944105574400000e+15 ;  /* 0xc33800001c087429 */ /* 0x000fcc0000000000 */
[----:B------:R-:W-:Y:S02]  /*4d90*/  SHF.R.U32.HI R0, RZ, 0x14, R25 ;  /* 0x00000014ff007819 */ /* 0x000fe40000011619 */
[----:B------:R-:W-:Y:S01]  /*4da0*/  DFMA R16, R8, -UR4, R14 ;  /* 0x8000000408107c2b */ /* 0x000fe2000800000e */
[----:B------:R-:W-:Y:S01]  /*4db0*/  UMOV UR4, 0x3b39803f ;  /* 0x3b39803f00047882 */ /* 0x000fe20000000000 */
[----:B------:R-:W-:Y:S01]  /*4dc0*/  UMOV UR5, 0x3c7abc9e ;  /* 0x3c7abc9e00057882 */ /* 0x000fe20000000000 */
[----:B------:R-:W-:Y:S02]  /*4dd0*/  LOP3.LUT R0, R0, 0x7ff, RZ, 0xc0, !PT ;  /* 0x000007ff00007812 */ /* 0x000fe400078ec0ff */
[----:B------:R-:W-:-:S03]  /*4de0*/  ISETP.GE.OR P5, PT, R25, RZ, P2 ;  /* 0x000000ff1900720c */ /* 0x000fc600017a6670 */
[----:B------:R-:W-:Y:S01]  /*4df0*/  DFMA R16, R8, -UR4, R16 ;  /* 0x8000000408107c2b */ /* 0x000fe20008000010 */
[----:B------:R-:W-:Y:S01]  /*4e00*/  UMOV UR4, 0x69ce2bdf ;  /* 0x69ce2bdf00047882 */ /* 0x000fe20000000000 */
[----:B------:R-:W-:Y:S01]  /*4e10*/  IMAD.MOV.U32 R8, RZ, RZ, -0x35dec16 ;  /* 0xfca213eaff087424 */ /* 0x000fe200078e00ff */
[----:B------:R-:W-:Y:S01]  /*4e20*/  UMOV UR5, 0x3e5ade15 ;  /* 0x3e5ade1500057882 */ /* 0x000fe20000000000 */
[----:B------:R-:W-:Y:S02]  /*4e30*/  IMAD.MOV.U32 R9, RZ, RZ, 0x3e928af3 ;  /* 0x3e928af3ff097424 */ /* 0x000fe400078e00ff */
[----:B------:R-:W-:-:S04]  /*4e40*/  VIADD R31, R0, 0xfffffc0c ;  /* 0xfffffc0c001f7836 */ /* 0x000fc80000000000 */
[----:B------:R-:W-:Y:S01]  /*4e50*/  DFMA R8, R16, UR4, R8 ;  /* 0x0000000410087c2b */ /* 0x000fe20008000008 */
[----:B------:R-:W-:Y:S01]  /*4e60*/  UMOV UR4, 0x62401315 ;  /* 0x6240131500047882 */ /* 0x000fe20000000000 */
[----:B------:R-:W-:Y:S01]  /*4e70*/  UMOV UR5, 0x3ec71dee ;  /* 0x3ec71dee00057882 */ /* 0x000fe20000000000 */
[----:B------:R-:W-:-:S04]  /*4e80*/  SHF.L.U32 R7, R24, R31, RZ ;  /* 0x0000001f18077219 */ /* 0x000fc800000006ff */
[----:B------:R-:W-:Y:S01]  /*4e90*/  ISETP.NE.U32.AND P0, PT, R7, RZ, PT ;  /* 0x000000ff0700720c */ /* 0x000fe20003f05070 */
        /* <DEDUP_REMOVED lines=22> */
[----:B------:R-:W-:-:S04]  /*5000*/  SHF.L.U64.HI R8, R24, R31, R25 ;  /* 0x0000001f18087219 */ /* 0x000fc80000010219 */
[----:B------:R-:W-:-:S03]  /*5010*/  ISETP.NE.AND.EX P0, PT, R8, -0x80000000, PT, P0 ;  /* 0x800000000800780c */ /* 0x000fc60003f05300 */
[----:B------:R-:W-:-:S08]  /*5020*/  DFMA R26, R16, R26, 1 ;  /* 0x3ff00000101a742b */ /* 0x000fd0000000001a */
[----:B------:R-:W-:Y:S02]  /*5030*/  DFMA R16, R16, R26, 1 ;  /* 0x3ff000001010742b */ /* 0x000fe4000000001a */
[----:B------:R-:W-:Y:S01]  /*5040*/  @!P2 DSETP.NEU.AND P1, PT, |R20|, 0.5, !P0 ;  /* 0x3fe000001400a42a */ /* 0x000fe2000472d200 */
[----:B------:R-:W-:-:S05]  /*5050*/  PLOP3.LUT P0, PT, P0, PT, PT, 0x8, 0x80 ;  /* 0x000000000080781c */ /* 0x000fca000070e170 */
[----:B------:R-:W-:Y:S02]  /*5060*/  @!P2 SEL R30, R19, RZ, P1 ;  /* 0x000000ff131ea207 */ /* 0x000fe40000800000 */
[----:B------:R-:W-:Y:S02]  /*5070*/  IMAD R27, R28, 0x100000, R17 ;  /* 0x001000001c1b7824 */ /* 0x000fe400078e0211 */
[----:B------:R-:W-:Y:S01]  /*5080*/  IMAD.MOV.U32 R26, RZ, RZ, R16 ;  /* 0x000000ffff1a7224 */ /* 0x000fe200078e0010 */
[----:B------:R-:W-:Y:S01]  /*5090*/  @!P5 LOP3.LUT R30, R30, 0x7ff00000, RZ, 0xfc, !PT ;  /* 0x7ff000001e1ed812 */ /* 0x000fe200078efcff */
[----:B------:R-:W-:Y:S06]  /*50a0*/  @!P3 BRA `(.L_x_54) ;  /* 0x000000000030b947 */ /* 0x000fec0003800000 */
[----:B------:R-:W-:Y:S01]  /*50b0*/  FSETP.GEU.AND P5, PT, |R15|, 4.2275390625, PT ;  /* 0x408748000f00780b */ /* 0x000fe20003fae200 */
[C---:B------:R-:W-:Y:S02]  /*50c0*/  DADD R26, R14.reuse, +INF ;  /* 0x7ff000000e1a7429 */ /* 0x040fe40000000000 */
[----:B------:R-:W-:-:S08]  /*50d0*/  DSETP.GEU.AND P3, PT, R14, RZ, PT ;  /* 0x000000ff0e00722a */ /* 0x000fd00003f6e000 */
[----:B------:R-:W-:Y:S02]  /*50e0*/  FSEL R26, R26, RZ, P3 ;  /* 0x000000ff1a1a7208 */ /* 0x000fe40001800000 */
[----:B------:R-:W-:Y:S02]  /*50f0*/  @!P5 LEA.HI R0, R28, R28, RZ, 0x1 ;  /* 0x0000001c1c00d211 */ /* 0x000fe400078f08ff */
[----:B------:R-:W-:Y:S02]  /*5100*/  FSEL R27, R27, RZ, P3 ;  /* 0x000000ff1b1b7208 */ /* 0x000fe40001800000 */
[----:B------:R-:W-:-:S05]  /*5110*/  @!P5 SHF.R.S32.HI R9, RZ, 0x1, R0 ;  /* 0x00000001ff09d819 */ /* 0x000fca0000011400 */
[----:B------:R-:W-:Y:S02]  /*5120*/  @!P5 IMAD.IADD R28, R28, 0x1, -R9 ;  /* 0x000000011c1cd824 */ /* 0x000fe400078e0a09 */
[----:B------:R-:W-:-:S03]  /*5130*/  @!P5 IMAD R17, R9, 0x100000, R17 ;  /* 0x001000000911d824 */ /* 0x000fc600078e0211 */
[----:B------:R-:W-:Y:S01]  /*5140*/  @!P5 LEA R29, R28, 0x3ff00000, 0x14 ;  /* 0x3ff000001c1dd811 */ /* 0x000fe200078ea0ff */
[----:B------:R-:W-:-:S06]  /*5150*/  @!P5 IMAD.MOV.U32 R28, RZ, RZ, RZ ;  /* 0x000000ffff1cd224 */ /* 0x000fcc00078e00ff */
[----:B------:R-:W-:-:S11]  /*5160*/  @!P5 DMUL R26, R16, R28 ;  /* 0x0000001c101ad228 */ /* 0x000fd60000000000 */
.L_x_54:
[----:B------:R-:W-:Y:S05]  /*5170*/  BSYNC.RECONVERGENT B3 ;  /* 0x0000000000037941 */ /* 0x000fea0003800200 */
.L_x_53:
[----:B------:R-:W-:Y:S01]  /*5180*/  BSSY.RECONVERGENT B3, `(.L_x_55) ;  /* 0x0000017000037945 */ /* 0x000fe20003800200 */
[----:B------:R-:W-:Y:S02]  /*5190*/  @!P2 IMAD.MOV.U32 R16, RZ, RZ, RZ ;  /* 0x000000ffff10a224 */ /* 0x000fe400078e00ff */
[----:B------:R-:W-:Y:S01]  /*51a0*/  @!P2 IMAD.MOV.U32 R17, RZ, RZ, R30 ;  /* 0x000000ffff11a224 */ /* 0x000fe200078e001e */
[----:B------:R-:W-:Y:S06]  /*51b0*/  @!P2 BRA `(.L_x_56) ;  /* 0x00000000004ca947 */ /* 0x000fec0003800000 */
[----:B------:R-:W-:Y:S01]  /*51c0*/  DADD R108, -RZ, |R18| ;  /* 0x00000000ff6c7229 */ /* 0x000fe20000000512 */
[----:B------:R-:W-:Y:S01]  /*51d0*/  BSSY.RECONVERGENT B4, `(.L_x_57) ;  /* 0x0000006000047945 */ /* 0x000fe20003800200 */
[----:B------:R-:W-:Y:S01]  /*51e0*/  IMAD.MOV.U32 R132, RZ, RZ, R24 ;  /* 0x000000ffff847224 */ /* 0x000fe200078e0018 */
[----:B------:R-:W-:Y:S01]  /*51f0*/  MOV R0, 0x5230 ;  /* 0x0000523000007802 */ /* 0x000fe20000000f00 */
[----:B------:R-:W-:-:S06]  /*5200*/  IMAD.MOV.U32 R133, RZ, RZ, R25 ;  /* 0x000000ffff857224 */ /* 0x000fcc00078e0019 */
[----:B------:R-:W-:-:S07]  /*5210*/  IMAD.MOV.U32 R110, RZ, RZ, R108 ;  /* 0x000000ffff6e7224 */ /* 0x000fce00078e006c */
[----:B------:R-:W-:Y:S05]  /*5220*/  CALL.REL.NOINC `($unbinned_toy_sample_obs_1d$__internal_accurate_pow) ;  /* 0x0000023800c07944 */ /* 0x000fea0003c00000 */
[----:B------:R-:W-:Y:S05]  /*5230*/  BSYNC.RECONVERGENT B4 ;  /* 0x0000000000047941 */ /* 0x000fea0003800200 */
.L_x_57:
[----:B------:R-:W0:Y:S01]  /*5240*/  FRND.F64.TRUNC R16, -R20 ;  /* 0x8000001400107313 */ /* 0x000e22000030d800 */
[----:B------:R-:W-:Y:S01]  /*5250*/  DADD R28, -RZ, -R108 ;  /* 0x00000000ff1c7229 */ /* 0x000fe2000000096c */
[----:B------:R-:W-:Y:S02]  /*5260*/  ISETP.GE.AND P3, PT, R19, RZ, PT ;  /* 0x000000ff1300720c */ /* 0x000fe40003f66270 */
[----:B------:R-:W-:-:S07]  /*5270*/  PLOP3.LUT P1, PT, P0, PT, PT, 0x80, 0x8 ;  /* 0x000000000008781c */ /* 0x000fce000072f070 */
[-C--:B------:R-:W-:Y:S02]  /*5280*/  FSEL R9, R28, R108.reuse, P0 ;  /* 0x0000006c1c097208 */ /* 0x080fe40000000000 */
[-C--:B------:R-:W-:Y:S01]  /*5290*/  FSEL R28, R29, R109.reuse, P0 ;  /* 0x0000006d1d1c7208 */ /* 0x080fe20000000000 */
[----:B0-----:R-:W-:Y:S01]  /*52a0*/  DSETP.NEU.AND P2, PT, R16, -R20, PT ;  /* 0x800000141000722a */ /* 0x001fe20003f4d000 */
[----:B------:R-:W-:Y:S02]  /*52b0*/  FSEL R16, R9, R108, !P3 ;  /* 0x0000006c09107208 */ /* 0x000fe40005800000 */
[----:B------:R-:W-:-:S03]  /*52c0*/  FSEL R17, R28, R109, !P3 ;  /* 0x0000006d1c117208 */ /* 0x000fc60005800000 */
[----:B------:R-:W-:Y:S02]  /*52d0*/  @!P3 FSEL R16, R16, RZ, !P2 ;  /* 0x000000ff1010b208 */ /* 0x000fe40005000000 */
[----:B------:R-:W-:-:S07]  /*52e0*/  @!P3 FSEL R17, R17, -QNAN , !P2 ;  /* 0xfff800001111b808 */ /* 0x000fce0005000000 */
.L_x_56:
[----:B------:R-:W-:Y:S05]  /*52f0*/  BSYNC.RECONVERGENT B3 ;  /* 0x0000000000037941 */ /* 0x000fea0003800200 */
.L_x_55:
[----:B------:R-:W-:Y:S01]  /*5300*/  DADD R28, -R20, R18 ;  /* 0x00000000141c7229 */ /* 0x000fe20000000112 */
[----:B------:R-:W-:Y:S09]  /*5310*/  BSSY.RECONVERGENT B3, `(.L_x_58) ;  /* 0x000001c000037945 */ /* 0x000ff20003800200 */
[----:B------:R-:W-:-:S04]  /*5320*/  LOP3.LUT R28, R29, 0x7ff00000, RZ, 0xc0, !PT ;  /* 0x7ff000001d1c7812 */ /* 0x000fc800078ec0ff */
[----:B------:R-:W-:-:S13]  /*5330*/  ISETP.NE.AND P2, PT, R28, 0x7ff00000, PT ;  /* 0x7ff000001c00780c */ /* 0x000fda0003f45270 */
[----:B------:R-:W-:Y:S05]  /*5340*/  @P2 BRA `(.L_x_59) ;  /* 0x0000000000602947 */ /* 0x000fea0003800000 */
[----:B------:R-:W-:-:S14]  /*5350*/  DSETP.NAN.AND P2, PT, R18, R18, PT ;  /* 0x000000121200722a */ /* 0x000fdc0003f48000 */
[----:B------:R-:W-:Y:S01]  /*5360*/  @P2 DADD R16, -R20, R18 ;  /* 0x0000000014102229 */ /* 0x000fe20000000112 */
[----:B------:R-:W-:Y:S10]  /*5370*/  @P2 BRA `(.L_x_59) ;  /* 0x0000000000542947 */ /* 0x000ff40003800000 */
[----:B------:R-:W-:-:S14]  /*5380*/  DSETP.NEU.AND P2, PT, |R20|, +INF , PT ;  /* 0x7ff000001400742a */ /* 0x000fdc0003f4d200 */
[----:B------:R-:W-:Y:S05]  /*5390*/  @P2 BRA `(.L_x_60) ;  /* 0x0000000000202947 */ /* 0x000fea0003800000 */
[----:B------:R-:W-:Y:S01]  /*53a0*/  ISETP.GE.AND P2, PT, R25, RZ, PT ;  /* 0x000000ff1900720c */ /* 0x000fe20003f46270 */
[----:B------:R-:W-:-:S06]  /*53b0*/  DSETP.GT.AND P1, PT, |R18|, 1, PT ;  /* 0x3ff000001200742a */ /* 0x000fcc0003f24200 */
[----:B------:R-:W-:Y:S01]  /*53c0*/  SEL R16, RZ, 0x7ff00000, !P1 ;  /* 0x7ff00000ff107807 */ /* 0x000fe20004800000 */
[----:B------:R-:W-:-:S05]  /*53d0*/  DSETP.NEU.AND P1, PT, R18, -1, PT ;  /* 0xbff000001200742a */ /* 0x000fca0003f2d000 */
[----:B------:R-:W-:-:S04]  /*53e0*/  @!P2 LOP3.LUT R16, R16, 0x7ff00000, RZ, 0x3c, !PT ;  /* 0x7ff000001010a812 */ /* 0x000fc800078e3cff */
[----:B------:R-:W-:Y:S01]  /*53f0*/  SEL R17, R16, 0x3ff00000, P1 ;  /* 0x3ff0000010117807 */ /* 0x000fe20000800000 */
[----:B------:R-:W-:Y:S01]  /*5400*/  IMAD.MOV.U32 R16, RZ, RZ, RZ ;  /* 0x000000ffff107224 */ /* 0x000fe200078e00ff */
[----:B------:R-:W-:Y:S06]  /*5410*/  BRA `(.L_x_59) ;  /* 0x00000000002c7947 */ /* 0x000fec0003800000 */
.L_x_60:
[----:B------:R-:W-:-:S14]  /*5420*/  DSETP.NEU.AND P2, PT, |R18|, +INF , PT ;  /* 0x7ff000001200742a */ /* 0x000fdc0003f4d200 */
[----:B------:R-:W-:Y:S05]  /*5430*/  @P2 BRA `(.L_x_59) ;  /* 0x0000000000242947 */ /* 0x000fea0003800000 */
[C---:B------:R-:W-:Y:S01]  /*5440*/  ISETP.GE.AND P2, PT, R25.reuse, RZ, PT ;  /* 0x000000ff1900720c */ /* 0x040fe20003f46270 */
[----:B------:R-:W-:Y:S01]  /*5450*/  IMAD.MOV.U32 R16, RZ, RZ, RZ ;  /* 0x000000ffff107224 */ /* 0x000fe200078e00ff */
[----:B------:R-:W-:Y:S02]  /*5460*/  LOP3.LUT R0, R25, 0x7fffffff, RZ, 0xc0, !PT ;  /* 0x7fffffff19007812 */ /* 0x000fe400078ec0ff */
[----:B------:R-:W-:Y:S02]  /*5470*/  SEL R17, RZ, 0x7ff00000, !P2 ;  /* 0x7ff00000ff117807 */ /* 0x000fe40005000000 */
[----:B------:R-:W-:Y:S02]  /*5480*/  ISETP.GE.AND P3, PT, R19, RZ, PT ;  /* 0x000000ff1300720c */ /* 0x000fe40003f66270 */
[----:B------:R-:W-:Y:S01]  /*5490*/  ISETP.NE.AND P2, PT, R0, 0x3fe00000, PT ;  /* 0x3fe000000000780c */ /* 0x000fe20003f45270 */
[----:B------:R-:W-:-:S05]  /*54a0*/  VIADD R0, R17, 0x80000000 ;  /* 0x8000000011007836 */ /* 0x000fca0000000000 */
[----:B------:R-:W-:-:S05]  /*54b0*/  SEL R0, R0, R17, P2 ;  /* 0x0000001100007207 */ /* 0x000fca0001000000 */
[----:B------:R-:W-:-:S07]  /*54c0*/  @!P3 SEL R17, R0, R17, P1 ;  /* 0x000000110011b207 */ /* 0x000fce0000800000 */
.L_x_59:
[----:B------:R-:W-:Y:S05]  /*54d0*/  BSYNC.RECONVERGENT B3 ;  /* 0x0000000000037941 */ /* 0x000fea0003800200 */
.L_x_58:
[----:B------:R-:W-:Y:S01]  /*54e0*/  DADD R22, R12, -R22 ;  /* 0x000000000c167229 */ /* 0x000fe20000000816 */
[----:B------:R-:W-:Y:S07]  /*54f0*/  BSSY.RECONVERGENT B3, `(.L_x_61) ;  /* 0x000001e000037945 */ /* 0x000fee0003800200 */
[----:B------:R-:W-:-:S14]  /*5500*/  DSETP.NEU.AND P1, PT, R22, RZ, PT ;  /* 0x000000ff1600722a */ /* 0x000fdc0003f2d000 */
[----:B------:R-:W-:Y:S05]  /*5510*/  @P1 BRA `(.L_x_62) ;  /* 0x0000000000201947 */ /* 0x000fea0003800000 */
[----:B------:R-:W-:Y:S02]  /*5520*/  ISETP.NE.U32.AND P0, PT, R7, RZ, PT ;  /* 0x000000ff0700720c */ /* 0x000fe40003f05070 */
[----:B------:R-:W-:Y:S02]  /*5530*/  ISETP.GE.AND P1, PT, R25, RZ, PT ;  /* 0x000000ff1900720c */ /* 0x000fe40003f26270 */
[----:B------:R-:W-:Y:S01]  /*5540*/  ISETP.NE.AND.EX P0, PT, R8, -0x80000000, PT, P0 ;  /* 0x800000000800780c */ /* 0x000fe20003f05300 */
[----:B------:R-:W-:-:S12]  /*5550*/  IMAD.MOV.U32 R8, RZ, RZ, RZ ;  /* 0x000000ffff087224 */ /* 0x000fd800078e00ff */
[----:B------:R-:W-:-:S06]  /*5560*/  DSETP.NEU.AND P0, PT, |R20|, 0.5, !P0 ;  /* 0x3fe000001400742a */ /* 0x000fcc000470d200 */
[----:B------:R-:W-:-:S04]  /*5570*/  SEL R9, R23, RZ, P0 ;  /* 0x000000ff17097207 */ /* 0x000fc80000000000 */
[----:B------:R-:W-:Y:S01]  /*5580*/  @!P1 LOP3.LUT R9, R9, 0x7ff00000, RZ, 0xfc, !PT ;  /* 0x7ff0000009099812 */ /* 0x000fe200078efcff */
[----:B------:R-:W-:Y:S06]  /*5590*/  BRA `(.L_x_63) ;  /* 0x00000000004c7947 */ /* 0x000fec0003800000 */
.L_x_62:
[----:B------:R-:W-:Y:S01]  /*55a0*/  DADD R108, -RZ, |R22| ;  /* 0x00000000ff6c7229 */ /* 0x000fe20000000516 */
[----:B------:R-:W-:Y:S01]  /*55b0*/  BSSY.RECONVERGENT B4, `(.L_x_64) ;  /* 0x0000005000047945 */ /* 0x000fe20003800200 */
[----:B------:R-:W-:Y:S01]  /*55c0*/  DADD R132, -RZ, -R20 ;  /* 0x00000000ff847229 */ /* 0x000fe20000000914 */
[----:B------:R-:W-:-:S07]  /*55d0*/  MOV R0, 0x5600 ;  /* 0x0000560000007802 */ /* 0x000fce0000000f00 */
[----:B------:R-:W-:-:S07]  /*55e0*/  IMAD.MOV.U32 R110, RZ, RZ, R108 ;  /* 0x000000ffff6e7224 */ /* 0x000fce00078e006c */
[----:B------:R-:W-:Y:S05]  /*55f0*/  CALL.REL.NOINC `($unbinned_toy_sample_obs_1d$__internal_accurate_pow) ;  /* 0x0000023400cc7944 */ /* 0x000fea0003c00000 */
[----:B------:R-:W-:Y:S05]  /*5600*/  BSYNC.RECONVERGENT B4 ;  /* 0x0000000000047941 */ /* 0x000fea0003800200 */
.L_x_64:
[----:B------:R-:W0:Y:S01]  /*5610*/  FRND.F64.TRUNC R28, -R20 ;  /* 0x80000014001c7313 */ /* 0x000e22000030d800 */
[----:B------:R-:W-:Y:S01]  /*5620*/  DADD R30, -RZ, -R108 ;  /* 0x00000000ff1e7229 */ /* 0x000fe2000000096c */
[----:B------:R-:W-:Y:S02]  /*5630*/  ISETP.NE.U32.AND P1, PT, R7, RZ, PT ;  /* 0x000000ff0700720c */ /* 0x000fe40003f25070 */
[----:B------:R-:W-:Y:S02]  /*5640*/  ISETP.GE.AND P2, PT, R23, RZ, PT ;  /* 0x000000ff1700720c */ /* 0x000fe40003f46270 */
[----:B------:R-:W-:-:S05]  /*5650*/  ISETP.NE.AND.EX P1, PT, R8, -0x80000000, PT, P1 ;  /* 0x800000000800780c */ /* 0x000fca0003f25310 */
[-C--:B------:R-:W-:Y:S02]  /*5660*/  FSEL R7, R30, R108.reuse, !P1 ;  /* 0x0000006c1e077208 */ /* 0x080fe40004800000 */
[-C--:B------:R-:W-:Y:S01]  /*5670*/  FSEL R30, R31, R109.reuse, !P1 ;  /* 0x0000006d1f1e7208 */ /* 0x080fe20004800000 */
[----:B0-----:R-:W-:Y:S01]  /*5680*/  DSETP.NEU.AND P1, PT, R28, -R20, PT ;  /* 0x800000141c00722a */ /* 0x001fe20003f2d000 */
[----:B------:R-:W-:Y:S02]  /*5690*/  FSEL R8, R7, R108, !P2 ;  /* 0x0000006c07087208 */ /* 0x000fe40005000000 */
[----:B------:R-:W-:-:S03]  /*56a0*/  FSEL R9, R30, R109, !P2 ;  /* 0x0000006d1e097208 */ /* 0x000fc60005000000 */
[----:B------:R-:W-:Y:S02]  /*56b0*/  @!P2 FSEL R8, R8, RZ, !P1 ;  /* 0x000000ff0808a208 */ /* 0x000fe40004800000 */
[----:B------:R-:W-:-:S07]  /*56c0*/  @!P2 FSEL R9, R9, -QNAN , !P1 ;  /* 0xfff800000909a808 */ /* 0x000fce0004800000 */
.L_x_63:
[----:B------:R-:W-:Y:S05]  /*56d0*/  BSYNC.RECONVERGENT B3 ;  /* 0x0000000000037941 */ /* 0x000fea0003800200 */
.L_x_61:
        /* <DEDUP_REMOVED lines=18> */
.L_x_67:
[----:B------:R-:W-:-:S14]  /*5800*/  DSETP.NEU.AND P1, PT, |R22|, +INF , PT ;  /* 0x7ff000001600742a */ /* 0x000fdc0003f2d200 */
[----:B------:R-:W-:Y:S05]  /*5810*/  @P1 BRA `(.L_x_66) ;  /* 0x0000000000241947 */ /* 0x000fea0003800000 */
[----:B------:R-:W-:Y:S01]  /*5820*/  ISETP.GE.AND P2, PT, R25, RZ, PT ;  /* 0x000000ff1900720c */ /* 0x000fe20003f46270 */
[----:B------:R-:W-:Y:S01]  /*5830*/  IMAD.MOV.U32 R8, RZ, RZ, RZ ;  /* 0x000000ffff087224 */ /* 0x000fe200078e00ff */
[----:B------:R-:W-:Y:S02]  /*5840*/  ISETP.GE.AND P1, PT, R23, RZ, PT ;  /* 0x000000ff1700720c */ /* 0x000fe40003f26270 */
[----:B------:R-:W-:Y:S02]  /*5850*/  SEL R9, RZ, 0x7ff00000, !P2 ;  /* 0x7ff00000ff097807 */ /* 0x000fe40005000000 */
[----:B------:R-:W-:-:S03]  /*5860*/  LOP3.LUT R24, R25, 0x7fffffff, RZ, 0xc0, !PT ;  /* 0x7fffffff19187812 */ /* 0x000fc600078ec0ff */
[----:B------:R-:W-:Y:S01]  /*5870*/  VIADD R0, R9, 0x80000000 ;  /* 0x8000000009007836 */ /* 0x000fe20000000000 */
[----:B------:R-:W-:-:S04]  /*5880*/  ISETP.NE.AND P2, PT, R24, 0x3fe00000, PT ;  /* 0x3fe000001800780c */ /* 0x000fc80003f45270 */
[----:B------:R-:W-:-:S04]  /*5890*/  SEL R0, R0, R9, P2 ;  /* 0x0000000900007207 */ /* 0x000fc80001000000 */
[----:B------:R-:W-:-:S07]  /*58a0*/  @!P1 SEL R9, R0, R9, P0 ;  /* 0x0000000900099207 */ /* 0x000fce0000000000 */
.L_x_66:
[----:B------:R-:W-:Y:S05]  /*58b0*/  BSYNC.RECONVERGENT B3 ;  /* 0x0000000000037941 */ /* 0x000fea0003800200 */
.L_x_65:
[----:B------:R-:W0:Y:S01]  /*58c0*/  MUFU.RCP64H R25, R21 ;  /* 0x0000001500197308 */ /* 0x000e220000001800 */
[----:B------:R-:W-:Y:S01]  /*58d0*/  IMAD.MOV.U32 R24, RZ, RZ, 0x1 ;  /* 0x00000001ff187424 */ /* 0x000fe200078e00ff */
[----:B------:R-:W-:Y:S01]  /*58e0*/  FSETP.GEU.AND P3, PT, |R27|, 6.5827683646048100446e-37, PT ;  /* 0x036000001b00780b */ /* 0x000fe20003f6e200 */
[----:B------:R-:W-:Y:S01]  /*58f0*/  DSETP.NEU.AND P2, PT, R20, RZ, PT ;  /* 0x000000ff1400722a */ /* 0x000fe20003f4d000 */
[----:B------:R-:W-:Y:S01]  /*5900*/  BSSY.RECONVERGENT B4, `(.L_x_68) ;  /* 0x0000019000047945 */ /* 0x000fe20003800200 */
[----:B------:R-:W-:-:S04]  /*5910*/  DSETP.NEU.AND P0, PT, R22, 1, PT ;  /* 0x3ff000001600742a */ /* 0x000fc80003f0d000 */
[----:B------:R-:W-:Y:S02]  /*5920*/  FSEL R8, R8, RZ, P2 ;  /* 0x000000ff08087208 */ /* 0x000fe40001000000 */
[----:B------:R-:W-:Y:S02]  /*5930*/  FSEL R9, R9, 1.875, P2 ;  /* 0x3ff0000009097808 */ /* 0x000fe40001000000 */
[----:B------:R-:W-:Y:S02]  /*5940*/  FSEL R8, R8, RZ, P0 ;  /* 0x000000ff08087208 */ /* 0x000fe40000000000 */
[----:B------:R-:W-:Y:S01]  /*5950*/  FSEL R9, R9, 1.875, P0 ;  /* 0x3ff0000009097808 */ /* 0x000fe20000000000 */
[----:B0-----:R-:W-:-:S08]  /*5960*/  DFMA R28, -R20, R24, 1 ;  /* 0x3ff00000141c742b */ /* 0x001fd00000000118 */
[----:B------:R-:W-:-:S08]  /*5970*/  DFMA R28, R28, R28, R28 ;  /* 0x0000001c1c1c722b */ /* 0x000fd0000000001c */
[----:B------:R-:W-:-:S08]  /*5980*/  DFMA R28, R24, R28, R24 ;  /* 0x0000001c181c722b */ /* 0x000fd00000000018 */
[----:B------:R-:W-:-:S08]  /*5990*/  DFMA R24, -R20, R28, 1 ;  /* 0x3ff000001418742b */ /* 0x000fd0000000011c */
[----:B------:R-:W-:Y:S01]  /*59a0*/  DFMA R24, R28, R24, R28 ;  /* 0x000000181c18722b */ /* 0x000fe2000000001c */
[----:B------:R-:W-:Y:S02]  /*59b0*/  IMAD.MOV.U32 R28, RZ, RZ, R26 ;  /* 0x000000ffff1c7224 */ /* 0x000fe400078e001a */
[----:B------:R-:W-:-:S06]  /*59c0*/  IMAD.MOV.U32 R29, RZ, RZ, R27 ;  /* 0x000000ffff1d7224 */ /* 0x000fcc00078e001b */
        /* <DEDUP_REMOVED lines=12> */
.L_x_69:
[----:B------:R-:W-:Y:S05]  /*5a90*/  BSYNC.RECONVERGENT B4 ;  /* 0x0000000000047941 */ /* 0x000fea0003800200 */
.L_x_68:
[----:B------:R-:W-:Y:S01]  /*5aa0*/  DSETP.NEU.AND P0, PT, R18, 1, PT ;  /* 0x3ff000001200742a */ /* 0x000fe20003f0d000 */
[----:B------:R-:W-:Y:S02]  /*5ab0*/  FSEL R16, R16, RZ, P2 ;  /* 0x000000ff10107208 */ /* 0x000fe40001000000 */
[----:B------:R-:W-:-:S03]  /*5ac0*/  FSEL R17, R17, 1.875, P2 ;  /* 0x3ff0000011117808 */ /* 0x000fc60001000000 */
[----:B------:R-:W-:Y:S02]  /*5ad0*/  FSEL R16, R16, RZ, P0 ;  /* 0x000000ff10107208 */ /* 0x000fe40000000000 */
[----:B------:R-:W-:-:S06]  /*5ae0*/  FSEL R17, R17, 1.875, P0 ;  /* 0x3ff0000011117808 */ /* 0x000fcc0000000000 */
[----:B------:R-:W-:-:S08]  /*5af0*/  DADD R8, R16, -R8 ;  /* 0x0000000010087229 */ /* 0x000fd00000000808 */
[----:B------:R-:W-:-:S10]  /*5b00*/  DMUL R8, R8, R108 ;  /* 0x0000006c08087228 */ /* 0x000fd40000000000 */
[----:B------:R-:W-:Y:S02]  /*5b10*/  IADD3 R0, P0, PT, R8, -0x1, RZ ;  /* 0xffffffff08007810 */ /* 0x000fe40007f1e0ff */
        /* <DEDUP_REMOVED lines=15> */
[----:B------:R-:W-:Y:S05]  /*5c10*/  @P2 BREAK.RELIABLE B2 ;  /* 0x0000000000022942 */ /* 0x000fea0003800100 */
[----:B------:R-:W-:Y:S05]  /*5c20*/  @P2 BRA `(.L_x_43) ;  /* 0x0000004c00282947 */ /* 0x000fea0003800000 */
[----:B------:R-:W-:Y:S05]  /*5c30*/  BRA `(.L_x_70) ;  /* 0x0000003800b87947 */ /* 0x000fea0003800000 */
.L_x_52:
[----:B------:R-:W-:-:S14]  /*5c40*/  DSETP.GE.AND P0, PT, R22, -R84, PT ;  /* 0x800000541600722a */ /* 0x000fdc0003f06000 */
[----:B------:R-:W-:Y:S05]  /*5c50*/  @!P0 BRA `(.L_x_71) ;  /* 0x0000001400708947 */ /* 0x000fea0003800000 */
[----:B------:R-:W-:Y:S01]  /*5c60*/  IMAD.MOV.U32 R8, RZ, RZ, 0x667f3bcd ;  /* 0x667f3bcdff087424 */ /* 0x000fe200078e00ff */
[----:B------:R-:W-:Y:S01]  /*5c70*/  BSSY.RECONVERGENT B3, `(.L_x_72) ;  /* 0x00000aa000037945 */ /* 0x000fe20003800200 */
[----:B------:R-:W-:-:S06]  /*5c80*/  IMAD.MOV.U32 R9, RZ, RZ, 0x3fe6a09e ;  /* 0x3fe6a09eff097424 */ /* 0x000fcc00078e00ff */
[----:B------:R-:W-:-:S10]  /*5c90*/  DMUL R18, R18, -R8 ;  /* 0x8000000812127228 */ /* 0x000fd40000000000 */
[----:B------:R-:W-:-:S04]  /*5ca0*/  LOP3.LUT R7, R19, 0x7fffffff, RZ, 0xc0, !PT ;  /* 0x7fffffff13077812 */ /* 0x000fc800078ec0ff */
[----:B------:R-:W-:-:S13]  /*5cb0*/  ISETP.GT.U32.AND P0, PT, R7, 0x7fefffff, PT ;  /* 0x7fefffff0700780c */ /* 0x000fda0003f04070 */
[----:B------:R-:W-:Y:S05]  /*5cc0*/  @P0 BRA `(.L_x_73) ;  /* 0x00000008006c0947 */ /* 0x000fea0003800000 */
[----:B------:R-:W-:Y:S01]  /*5cd0*/  IMAD.MOV.U32 R16, RZ, RZ, R18 ;  /* 0x000000ffff107224 */ /* 0x000fe200078e0012 */
[----:B------:R-:W-:Y:S01]  /*5ce0*/  UMOV UR4, 0xd4e0bfd7 ;  /* 0xd4e0bfd700047882 */ /* 0x000fe20000000000 */
[----:B------:R-:W-:Y:S01]  /*5cf0*/  IMAD.MOV.U32 R17, RZ, RZ, R7 ;  /* 0x000000ffff117224 */ /* 0x000fe200078e0007 */
[----:B------:R-:W-:Y:S01]  /*5d00*/  UMOV UR5, 0x3df8774a ;  /* 0x3df8774a00057882 */ /* 0x000fe20000000000 */
[----:B------:R-:W-:Y:S01]  /*5d10*/  IMAD.MOV.U32 R26, RZ, RZ, RZ ;  /* 0x000000ffff1a7224 */ /* 0x000fe200078e00ff */
[----:B------:R-:W-:Y:S01]  /*5d20*/  ISETP.GT.U32.AND P0, PT, R7, 0x403b4000, PT ;  /* 0x403b40000700780c */ /* 0x000fe20003f04070 */
[----:B------:R-:W-:Y:S02]  /*5d30*/  IMAD.MOV.U32 R34, RZ, RZ, 0x652b82fe ;  /* 0x652b82feff227424 */ /* 0x000fe400078e00ff */
[C---:B------:R-:W-:Y:S01]  /*5d40*/  DADD R24, R16.reuse, 4 ;  /* 0x4010000010187429 */ /* 0x040fe20000000000 */
[----:B------:R-:W-:Y:S01]  /*5d50*/  IMAD.MOV.U32 R35, RZ, RZ, 0x3ff71547 ;  /* 0x3ff71547ff237424 */ /* 0x000fe200078e00ff */
[----:B------:R-:W-:Y:S01]  /*5d60*/  DMUL R32, R16, -R16 ;  /* 0x8000001010207228 */ /* 0x000fe20000000000 */
[----:B------:R-:W-:-:S02]  /*5d70*/  IMAD.MOV.U32 R30, RZ, RZ, 0x0 ;  /* 0x00000000ff1e7424 */ /* 0x000fc400078e00ff */
[----:B------:R-:W-:Y:S01]  /*5d80*/  IMAD.MOV.U32 R31, RZ, RZ, 0x3ff00000 ;  /* 0x3ff00000ff1f7424 */ /* 0x000fe200078e00ff */
[----:B------:R-:W0:Y:S04]  /*5d90*/  MUFU.RCP64H R27, R25 ;  /* 0x00000019001b7308 */ /* 0x000e280000001800 */
[----:B------:R-:W-:-:S10]  /*5da0*/  DFMA R34, R32, R34, 6.75539944105574400000e+15 ;  /* 0x433800002022742b */ /* 0x000fd40000000022 */
[----:B------:R-:W-:Y:S01]  /*5db0*/  LEA.HI R0, R34, R34, RZ, 0x1 ;  /* 0x0000002222007211 */ /* 0x000fe200078f08ff */
[----:B0-----:R-:W-:Y:S02]  /*5dc0*/  DFMA R20, -R24, R26, 1 ;  /* 0x3ff000001814742b */ /* 0x001fe4000000011a */
[----:B------:R-:W-:-:S06]  /*5dd0*/  DADD R24, R34, -6.75539944105574400000e+15 ;  /* 0xc338000022187429 */ /* 0x000fcc0000000000 */
[----:B------:R-:W-:Y:S02]  /*5de0*/  DFMA R28, R20, R20, R20 ;  /* 0x00000014141c722b */ /* 0x000fe40000000014 */
[----:B------:R-:W-:-:S06]  /*5df0*/  DADD R20, R16, -4 ;  /* 0xc010000010147429 */ /* 0x000fcc0000000000 */
[----:B------:R-:W-:-:S08]  /*5e00*/  DFMA R28, R26, R28, R26 ;  /* 0x0000001c1a1c722b */ /* 0x000fd0000000001a */
[----:B------:R-:W-:-:S08]  /*5e10*/  DMUL R20, R20, R28 ;  /* 0x0000001c14147228 */ /* 0x000fd00000000000 */
[----:B------:R-:W-:-:S08]  /*5e20*/  DADD R26, R20, 1 ;  /* 0x3ff00000141a7429 */ /* 0x000fd00000000000 */
[----:B------:R-:W-:-:S08]  /*5e30*/  DFMA R26, R26, -4, R16 ;  /* 0xc01000001a1a782b */ /* 0x000fd00000000010 */
[----:B------:R-:W-:-:S08]  /*5e40*/  DFMA R26, R16, -R20, R26 ;  /* 0x80000014101a722b */ /* 0x000fd0000000001a */
[----:B------:R-:W-:Y:S01]  /*5e50*/  DFMA R26, R28, R26, R20 ;  /* 0x0000001a1c1a722b */ /* 0x000fe20000000014 */
[----:B------:R-:W-:Y:S02]  /*5e60*/  IMAD.MOV.U32 R20, RZ, RZ, -0x2fc2cd8 ;  /* 0xfd03d328ff147424 */ /* 0x000fe400078e00ff */
[----:B------:R-:W-:-:S06]  /*5e70*/  IMAD.MOV.U32 R21, RZ, RZ, 0x3e44e1c6 ;  /* 0x3e44e1c6ff157424 */ /* 0x000fcc00078e00ff */
[----:B------:R-:W-:Y:S01]  /*5e80*/  DFMA R20, R26, -UR4, -R20 ;  /* 0x800000041a147c2b */ /* 0x000fe20008000814 */
[----:B------:R-:W-:Y:S01]  /*5e90*/  UMOV UR4, 0x9f7a56b6 ;  /* 0x9f7a56b600047882 */ /* 0x000fe20000000000 */
[----:B------:R-:W-:-:S06]  /*5ea0*/  UMOV UR5, 0x3e433014 ;  /* 0x3e43301400057882 */ /* 0x000fcc0000000000 */
[----:B------:R-:W-:Y:S01]  /*5eb0*/  DFMA R20, R26, R20, -UR4 ;  /* 0x800000041a147e2b */ /* 0x000fe20008000014 */
        /* <DEDUP_REMOVED lines=26> */
[----:B------:R-:W-:Y:S01]  /*6060*/  DFMA R20, R26, R20, -UR4 ;  /* 0x800000041a147e2b */ /* 0x000fe20008000014 */
[----:B------:R-:W-:Y:S01]  /*6070*/  UMOV UR4, 0xfefa39ef ;  /* 0xfefa39ef00047882 */ /* 0x000fe20000000000 */
[----:B------:R-:W-:Y:S02]  /*6080*/  UMOV UR5, 0x3fe62e42 ;  /* 0x3fe62e4200057882 */ /* 0x000fe40000000000 */
[--C-:B------:R-:W-:Y:S01]  /*6090*/  DFMA R28, R24, -UR4, R32.reuse ;  /* 0x80000004181c7c2b */ /* 0x100fe20008000020 */
[----:B------:R-:W-:Y:S01]  /*60a0*/  UMOV UR4, 0xe68c1713 ;  /* 0xe68c171300047882 */ /* 0x000fe20000000000 */
[----:B------:R-:W-:Y:S01]  /*60b0*/  UMOV UR5, 0x3f48d4ab ;  /* 0x3f48d4ab00057882 */ /* 0x000fe20000000000 */
[----:B------:R-:W-:Y:S02]  /*60c0*/  DFMA R32, -R16, R16, -R32 ;  /* 0x000000101020722b */ /* 0x000fe40000000920 */
[----:B------:R-:W-:Y:S01]  /*60d0*/  DFMA R20, R26, R20, -UR4 ;  /* 0x800000041a147e2b */ /* 0x000fe20008000014 */
[----:B------:R-:W-:Y:S01]  /*60e0*/  UMOV UR4, 0x3b39803f ;  /* 0x3b39803f00047882 */ /* 0x000fe20000000000 */
[----:B------:R-:W-:-:S02]  /*60f0*/  UMOV UR5, 0x3c7abc9e ;  /* 0x3c7abc9e00057882 */ /* 0x000fc40000000000 */
[----:B------:R-:W-:Y:S01]  /*6100*/  DFMA R36, R24, -UR4, R28 ;  /* 0x8000000418247c2b */ /* 0x000fe2000800001c */
[----:B------:R-:W-:Y:S01]  /*6110*/  UMOV UR4, 0x210dd6b4 ;  /* 0x210dd6b400047882 */ /* 0x000fe20000000000 */
[----:B------:R-:W-:Y:S01]  /*6120*/  UMOV UR5, 0x3f749c67 ;  /* 0x3f749c6700057882 */ /* 0x000fe20000000000 */
[----:B------:R-:W-:Y:S01]  /*6130*/  IMAD.MOV.U32 R24, RZ, RZ, -0x35dec16 ;  /* 0xfca213eaff187424 */ /* 0x000fe200078e00ff */
[----:B------:R-:W-:Y:S01]  /*6140*/  DFMA R20, R26, R20, UR4 ;  /* 0x000000041a147e2b */ /* 0x000fe20008000014 */
[----:B------:R-:W-:Y:S01]  /*6150*/  IMAD.MOV.U32 R25, RZ, RZ, 0x3e928af3 ;  /* 0x3e928af3ff197424 */ /* 0x000fe200078e00ff */
[----:B------:R-:W-:Y:S01]  /*6160*/  UMOV UR4, 0x69ce2bdf ;  /* 0x69ce2bdf00047882 */ /* 0x000fe20000000000 */
[----:B------:R-:W-:-:S04]  /*6170*/  UMOV UR5, 0x3e5ade15 ;  /* 0x3e5ade1500057882 */ /* 0x000fc80000000000 */
[----:B------:R-:W-:Y:S01]  /*6180*/  DFMA R24, R36, UR4, R24 ;  /* 0x0000000424187c2b */ /* 0x000fe20008000018 */
[----:B------:R-:W-:Y:S01]  /*6190*/  UMOV UR4, 0x8568e357 ;  /* 0x8568e35700047882 */ /* 0x000fe20000000000 */
[----:B------:R-:W-:Y:S02]  /*61a0*/  UMOV UR5, 0x3f909623 ;  /* 0x3f90962300057882 */ /* 0x000fe40000000000 */
[----:B------:R-:W-:Y:S01]  /*61b0*/  DFMA R20, R26, R20, -UR4 ;  /* 0x800000041a147e2b */ /* 0x000fe20008000014 */
[----:B------:R-:W-:Y:S01]  /*61c0*/  UMOV UR4, 0x62401315 ;  /* 0x6240131500047882 */ /* 0x000fe20000000000 */
[----:B------:R-:W-:Y:S02]  /*61d0*/  UMOV UR5, 0x3ec71dee ;  /* 0x3ec71dee00057882 */ /* 0x000fe40000000000 */
[----:B------:R-:W-:Y:S01]  /*61e0*/  DFMA R24, R36, R24, UR4 ;  /* 0x0000000424187e2b */ /* 0x000fe20008000018 */
[----:B------:R-:W-:Y:S01]  /*61f0*/  UMOV UR4, 0xdf8c2dc9 ;  /* 0xdf8c2dc900047882 */ /* 0x000fe20000000000 */
[----:B------:R-:W-:-:S02]  /*6200*/  UMOV UR5, 0x3fa3079e ;  /* 0x3fa3079e00057882 */ /* 0x000fc40000000000 */
[----:B------:R-:W-:Y:S01]  /*6210*/  DFMA R20, R26, R20, UR4 ;  /* 0x000000041a147e2b */ /* 0x000fe20008000014 */
[----:B------:R-:W-:Y:S01]  /*6220*/  UMOV UR4, 0x7c89eb71 ;  /* 0x7c89eb7100047882 */ /* 0x000fe20000000000 */
[----:B------:R-:W-:Y:S02]  /*6230*/  UMOV UR5, 0x3efa0199 ;  /* 0x3efa019900057882 */ /* 0x000fe40000000000 */
[----:B------:R-:W-:Y:S01]  /*6240*/  DFMA R28, R36, R24, UR4 ;  /* 0x00000004241c7e2b */ /* 0x000fe20008000018 */
[----:B------:R-:W-:Y:S01]  /*6250*/  UMOV UR4, 0xdff601fc ;  /* 0xdff601fc00047882 */ /* 0x000fe20000000000 */
[----:B------:R-:W-:Y:S01]  /*6260*/  UMOV UR5, 0x3fb0fb06 ;  /* 0x3fb0fb0600057882 */ /* 0x000fe20000000000 */
[----:B------:R-:W-:Y:S02]  /*6270*/  DFMA R24, R16, 2, R30 ;  /* 0x400000001018782b */ /* 0x000fe4000000001e */
[----:B------:R-:W-:Y:S01]  /*6280*/  DFMA R20, R26, R20, -UR4 ;  /* 0x800000041a147e2b */ /* 0x000fe20008000014 */
[----:B------:R-:W-:Y:S01]  /*6290*/  UMOV UR4, 0x14761f65 ;  /* 0x14761f6500047882 */ /* 0x000fe20000000000 */
[----:B------:R-:W-:-:S02]  /*62a0*/  UMOV UR5, 0x3f2a01a0 ;  /* 0x3f2a01a000057882 */ /* 0x000fc40000000000 */
[----:B------:R-:W-:Y:S01]  /*62b0*/  DFMA R30, R36, R28, UR4 ;  /* 0x00000004241e7e2b */ /* 0x000fe2000800001c */
[----:B------:R-:W-:Y:S01]  /*62c0*/  UMOV UR4, 0x4dfbcdc ;  /* 0x04dfbcdc00047882 */ /* 0x000fe20000000000 */
[----:B------:R-:W-:Y:S01]  /*62d0*/  UMOV UR5, 0x3fb7fee0 ;  /* 0x3fb7fee000057882 */ /* 0x000fe20000000000 */
[----:B------:R-:W0:Y:S01]  /*62e0*/  MUFU.RCP64H R29, R25 ;  /* 0x00000019001d7308 */ /* 0x000e220000001800 */
[----:B------:R-:W-:Y:S01]  /*62f0*/  DFMA R20, R26, R20, UR4 ;  /* 0x000000041a147e2b */ /* 0x000fe20008000014 */
[----:B------:R-:W-:Y:S01]  /*6300*/  UMOV UR4, 0x1852b7af ;  /* 0x1852b7af00047882 */ /* 0x000fe20000000000 */
[----:B------:R-:W-:Y:S01]  /*6310*/  UMOV UR5, 0x3f56c16c ;  /* 0x3f56c16c00057882 */ /* 0x000fe20000000000 */
[----:B------:R-:W-:Y:S01]  /*6320*/  IMAD.MOV.U32 R28, RZ, RZ, RZ ;  /* 0x000000ffff1c7224 */ /* 0x000fe200078e00ff */
[----:B------:R-:W-:Y:S01]  /*6330*/  DFMA R30, R36, R30, UR4 ;  /* 0x00000004241e7e2b */ /* 0x000fe2000800001e */
[----:B------:R-:W-:Y:S01]  /*6340*/  UMOV UR4, 0x3c3db8c6 ;  /* 0x3c3db8c600047882 */ /* 0x000fe20000000000 */
[----:B------:R-:W-:-:S02]  /*6350*/  UMOV UR5, 0x3fb9ddb2 ;  /* 0x3fb9ddb200057882 */ /* 0x000fc40000000000 */
[----:B------:R-:W-:Y:S01]  /*6360*/  DFMA R20, R26, R20, -UR4 ;  /* 0x800000041a147e2b */ /* 0x000fe20008000014 */
[----:B------:R-:W-:Y:S01]  /*6370*/  UMOV UR4, 0x11122322 ;  /* 0x1112232200047882 */ /* 0x000fe20000000000 */
[----:B------:R-:W-:Y:S02]  /*6380*/  UMOV UR5, 0x3f811111 ;  /* 0x3f81111100057882 */ /* 0x000fe40000000000 */
[----:B------:R-:W-:Y:S01]  /*6390*/  DFMA R38, R36, R30, UR4 ;  /* 0x0000000424267e2b */ /* 0x000fe2000800001e */
[----:B------:R-:W-:Y:S01]  /*63a0*/  UMOV UR4, 0xfcfa5fda ;  /* 0xfcfa5fda00047882 */ /* 0x000fe20000000000 */
[----:B------:R-:W-:Y:S02]  /*63b0*/  UMOV UR5, 0x3fb16ece ;  /* 0x3fb16ece00057882 */ /* 0x000fe40000000000 */
[----:B------:R-:W-:Y:S01]  /*63c0*/  DFMA R20, R26, R20, UR4 ;  /* 0x000000041a147e2b */ /* 0x000fe20008000014 */
[----:B------:R-:W-:Y:S01]  /*63d0*/  UMOV UR4, 0x555502a1 ;  /* 0x555502a100047882 */ /* 0x000fe20000000000 */
[----:B------:R-:W-:Y:S01]  /*63e0*/  UMOV UR5, 0x3fa55555 ;  /* 0x3fa5555500057882 */ /* 0x000fe20000000000 */
[----:B0-----:R-:W-:-:S02]  /*63f0*/  DFMA R30, -R24, R28, 1 ;  /* 0x3ff00000181e742b */ /* 0x001fc4000000011c */
[----:B------:R-:W-:Y:S01]  /*6400*/  DFMA R38, R36, R38, UR4 ;  /* 0x0000000424267e2b */ /* 0x000fe20008000026 */
[----:B------:R-:W-:Y:S01]  /*6410*/  UMOV UR4, 0xf66fb6d6 ;  /* 0xf66fb6d600047882 */ /* 0x000fe20000000000 */
[----:B------:R-:W-:Y:S02]  /*6420*/  UMOV UR5, 0x3f8f7f5d ;  /* 0x3f8f7f5d00057882 */ /* 0x000fe40000000000 */
[----:B------:R-:W-:Y:S01]  /*6430*/  DFMA R20, R26, R20, UR4 ;  /* 0x000000041a147e2b */ /* 0x000fe20008000014 */
[----:B------:R-:W-:Y:S01]  /*6440*/  UMOV UR4, 0x55555511 ;  /* 0x5555551100047882 */ /* 0x000fe20000000000 */
[----:B------:R-:W-:Y:S01]  /*6450*/  UMOV UR5, 0x3fc55555 ;  /* 0x3fc5555500057882 */ /* 0x000fe20000000000 */
[----:B------:R-:W-:Y:S02]  /*6460*/  DFMA R30, R30, R30, R30 ;  /* 0x0000001e1e1e722b */ /* 0x000fe4000000001e */
[----:B------:R-:W-:Y:S01]  /*6470*/  DFMA R38, R36, R38, UR4 ;  /* 0x0000000424267e2b */ /* 0x000fe20008000026 */
[----:B------:R-:W-:Y:S01]  /*6480*/  UMOV UR4, 0xd154a29d ;  /* 0xd154a29d00047882 */ /* 0x000fe20000000000 */
[----:B------:R-:W-:-:S02]  /*6490*/  UMOV UR5, 0x3fc1df1a ;  /* 0x3fc1df1a00057882 */ /* 0x000fc40000000000 */
[----:B------:R-:W-:Y:S01]  /*64a0*/  DFMA R20, R26, R20, -UR4 ;  /* 0x800000041a147e2b */ /* 0x000fe20008000014 */
[----:B------:R-:W-:Y:S01]  /*64b0*/  UMOV UR4, 0xb ;  /* 0x0000000b00047882 */ /* 0x000fe20000000000 */
[----:B------:R-:W-:Y:S01]  /*64c0*/  UMOV UR5, 0x3fe00000 ;  /* 0x3fe0000000057882 */ /* 0x000fe20000000000 */
[----:B------:R-:W-:Y:S02]  /*64d0*/  DFMA R30, R28, R30, R28 ;  /* 0x0000001e1c1e722b */ /* 0x000fe4000000001c */
[----:B------:R-:W-:Y:S01]  /*64e0*/  DFMA R38, R36, R38, UR4 ;  /* 0x0000000424267e2b */ /* 0x000fe20008000026 */
[----:B------:R-:W-:Y:S01]  /*64f0*/  UMOV UR4, 0x16e9fd7f ;  /* 0x16e9fd7f00047882 */ /* 0x000fe20000000000 */
[----:B------:R-:W-:Y:S01]  /*6500*/  UMOV UR5, 0x3ff3ba59 ;  /* 0x3ff3ba5900057882 */ /* 0x000fe20000000000 */
[----:B------:R-:W-:Y:S01]  /*6510*/  SHF.R.S32.HI R29, RZ, 0x1, R0 ;  /* 0x00000001ff1d7819 */ /* 0x000fe20000011400 */
[----:B------:R-:W-:-:S04]  /*6520*/  DFMA R20, R26, R20, UR4 ;  /* 0x000000041a147e2b */ /* 0x000fc80008000014 */
[----:B------:R-:W-:Y:S01]  /*6530*/  DFMA R38, R36, R38, 1 ;  /* 0x3ff000002426742b */ /* 0x000fe20000000026 */
[----:B------:R-:W-:-:S03]  /*6540*/  IMAD.IADD R34, R34, 0x1, -R29 ;  /* 0x0000000122227824 */ /* 0x000fc600078e0a1d */
[----:B------:R-:W-:-:S04]  /*6550*/  DMUL R24, R20, R30 ;  /* 0x0000001e14187228 */ /* 0x000fc80000000000 */
[----:B------:R-:W-:-:S04]  /*6560*/  DFMA R38, R36, R38, 1 ;  /* 0x3ff000002426742b */ /* 0x000fc80000000026 */
[----:B------:R-:W-:-:S06]  /*6570*/  DMUL R26, R24, -2 ;  /* 0xc0000000181a7828 */ /* 0x000fcc0000000000 */
[----:B------:R-:W-:Y:S02]  /*6580*/  IMAD R39, R29, 0x100000, R39 ;  /* 0x001000001d277824 */ /* 0x000fe400078e0227 */
[----:B------:R-:W-:Y:S01]  /*6590*/  DFMA R26, R16, R26, R20 ;  /* 0x0000001a101a722b */ /* 0x000fe20000000014 */
[----:B------:R-:W-:Y:S01]  /*65a0*/  LEA R21, R34, 0x3ff00000, 0x14 ;  /* 0x3ff0000022157811 */ /* 0x000fe200078ea0ff */
[----:B------:R-:W-:-:S06]  /*65b0*/  IMAD.MOV.U32 R20, RZ, RZ, RZ ;  /* 0x000000ffff147224 */ /* 0x000fcc00078e00ff */
[----:B------:R-:W-:Y:S02]  /*65c0*/  DADD R26, -R24, R26 ;  /* 0x00000000181a7229 */ /* 0x000fe4000000011a */
[----:B------:R-:W-:-:S06]  /*65d0*/  DMUL R20, R38, R20 ;  /* 0x0000001426147228 */ /* 0x000fcc0000000000 */
[----:B------:R-:W-:Y:S02]  /*65e0*/  DFMA R26, R30, R26, R24 ;  /* 0x0000001a1e1a722b */ /* 0x000fe40000000018 */
[----:B------:R-:W-:-:S08]  /*65f0*/  DFMA R32, R20, R32, R20 ;  /* 0x000000201420722b */ /* 0x000fd00000000014 */
[----:B------:R-:W-:-:S10]  /*6600*/  DMUL R26, R26, R32 ;  /* 0x000000201a1a7228 */ /* 0x000fd40000000000 */
[----:B------:R-:W-:Y:S02]  /*6610*/  FSEL R20, R26, RZ, !P0 ;  /* 0x000000ff1a147208 */ /* 0x000fe40004000000 */
[----:B------:R-:W-:Y:S02]  /*6620*/  FSEL R21, R27, RZ, !P0 ;  /* 0x000000ff1b157208 */ /* 0x000fe40004000000 */
[----:B------:R-:W-:-:S04]  /*6630*/  ISETP.GE.AND P0, PT, R19, RZ, PT ;  /* 0x000000ff1300720c */ /* 0x000fc80003f06270 */
[----:B------:R-:W-:-:S10]  /*6640*/  DADD R16, -R20, 2 ;  /* 0x4000000014107429 */ /* 0x000fd40000000100 */
[----:B------:R-:W-:Y:S02]  /*6650*/  FSEL R16, R16, R20, !P0 ;  /* 0x0000001410107208 */ /* 0x000fe40004000000 */
[----:B------:R-:W-:Y:S01]  /*6660*/  FSEL R17, R17, R21, !P0 ;  /* 0x0000001511117208 */ /* 0x000fe20004000000 */
[----:B------:R-:W-:Y:S06]  /*6670*/  BRA `(.L_x_74) ;  /* 0x0000000000247947 */ /* 0x000fec0003800000 */
.L_x_73:
[----:B------:R-:W-:Y:S01]  /*6680*/  DADD R16, R18, R18 ;  /* 0x0000000012107229 */ /* 0x000fe20000000012 */
[----:B------:R-:W-:Y:S02]  /*6690*/  ISETP.GE.AND P0, PT, R19, RZ, PT ;  /* 0x000000ff1300720c */ /* 0x000fe40003f06270 */
[----:B------:R-:W-:Y:S02]  /*66a0*/  ISETP.NE.AND P1, PT, R18, RZ, PT ;  /* 0x000000ff1200720c */ /* 0x000fe40003f25270 */
[----:B------:R-:W-:Y:S02]  /*66b0*/  FSEL R19, RZ, 2, P0 ;  /* 0x40000000ff137808 */ /* 0x000fe40000000000 */
[----:B------:R-:W-:-:S03]  /*66c0*/  ISETP.NE.AND P0, PT, R7, 0x7ff00000, PT ;  /* 0x7ff000000700780c */ /* 0x000fc60003f05270 */
[----:B------:R-:W-:Y:S02]  /*66d0*/  FSEL R7, R16, RZ, P1 ;  /* 0x000000ff10077208 */ /* 0x000fe40000800000 */
[-C--:B------:R-:W-:Y:S02]  /*66e0*/  FSEL R19, R19, R17.reuse, !P1 ;  /* 0x0000001113137208 */ /* 0x080fe40004800000 */
[----:B------:R-:W-:Y:S02]  /*66f0*/  FSEL R16, R7, R16, !P0 ;  /* 0x0000001007107208 */ /* 0x000fe40004000000 */
[----:B------:R-:W-:-:S07]  /*6700*/  FSEL R17, R19, R17, !P0 ;  /* 0x0000001113117208 */ /* 0x000fce0004000000 */
.L_x_74:
[----:B------:R-:W-:Y:S05]  /*6710*/  BSYNC.RECONVERGENT B3 ;  /* 0x0000000000037941 */ /* 0x000fea0003800200 */
.L_x_72:
[----:B------:R-:W-:Y:S01]  /*6720*/  DMUL R8, R22, -R8 ;  /* 0x8000000816087228 */ /* 0x000fe20000000000 */
[----:B------:R-:W-:Y:S09]  /*6730*/  BSSY.RECONVERGENT B3, `(.L_x_75) ;  /* 0x00000a8000037945 */ /* 0x000ff20003800200 */
        /* <DEDUP_REMOVED lines=158> */
.L_x_76:
        /* <DEDUP_REMOVED lines=9> */
.L_x_77:
[----:B------:R-:W-:Y:S05]  /*71b0*/  BSYNC.RECONVERGENT B3 ;  /* 0x0000000000037941 */ /* 0x000fea0003800200 */
.L_x_75:
[----:B------:R-:W-:Y:S01]  /*71c0*/  DMUL R8, R8, 0.5 ;  /* 0x3fe0000008087828 */ /* 0x000fe20000000000 */
[----:B------:R-:W-:Y:S01]  /*71d0*/  UMOV UR4, 0x1ff62706 ;  /* 0x1ff6270600047882 */ /* 0x000fe20000000000 */
[----:B------:R-:W-:-:S06]  /*71e0*/  UMOV UR5, 0x40040d93 ;  /* 0x40040d9300057882 */ /* 0x000fcc0000000000 */
[----:B------:R-:W-:-:S08]  /*71f0*/  DFMA R8, R16, 0.5, -R8 ;  /* 0x3fe000001008782b */ /* 0x000fd00000000808 */
[----:B------:R-:W-:Y:S01]  /*7200*/  DMUL R8, R8, UR4 ;  /* 0x0000000408087c28 */ /* 0x000fe20008000000 */
[----:B------:R-:W-:Y:S10]  /*7210*/  BRA `(.L_x_70) ;  /* 0x0000002400407947 */ /* 0x000ff40003800000 */
.L_x_71:
[----:B------:R-:W-:Y:S01]  /*7220*/  IMAD.MOV.U32 R8, RZ, RZ, 0x652b82fe ;  /* 0x652b82feff087424 */ /* 0x000fe200078e00ff */
[----:B------:R-:W-:Y:S01]  /*7230*/  UMOV UR4, 0xfefa39ef ;  /* 0xfefa39ef00047882 */ /* 0x000fe20000000000 */
[----:B------:R-:W-:Y:S01]  /*7240*/  IMAD.MOV.U32 R9, RZ, RZ, 0x3ff71547 ;  /* 0x3ff71547ff097424 */ /* 0x000fe200078e00ff */
[----:B------:R-:W-:Y:S01]  /*7250*/  UMOV UR5, 0x3fe62e42 ;  /* 0x3fe62e4200057882 */ /* 0x000fe20000000000 */
[----:B------:R-:W-:Y:S01]  /*7260*/  DADD R24, R82, -1 ;  /* 0xbff0000052187429 */ /* 0x000fe20000000000 */
[----:B------:R-:W-:Y:S01]  /*7270*/  FSETP.GEU.AND P3, PT, |R15|, 4.1917929649353027344, PT ;  /* 0x4086232b0f00780b */ /* 0x000fe20003f6e200 */
[----:B------:R-:W-:Y:S02]  /*7280*/  BSSY.RECONVERGENT B3, `(.L_x_78) ;  /* 0x0000044000037945 */ /* 0x000fe40003800200 */
[----:B------:R-:W-:-:S04]  /*7290*/  DFMA R30, R14, R8, 6.75539944105574400000e+15 ;  /* 0x433800000e1e742b */ /* 0x000fc80000000008 */
[----:B------:R-:W-:-:S04]  /*72a0*/  DADD R28, -RZ, -R24 ;  /* 0x00000000ff1c7229 */ /* 0x000fc80000000918 */
[----:B------:R-:W-:-:S06]  /*72b0*/  DADD R8, R30, -6.75539944105574400000e+15 ;  /* 0xc33800001e087429 */ /* 0x000fcc0000000000 */
[----:B------:R-:W-:Y:S02]  /*72c0*/  SHF.R.U32.HI R0, RZ, 0x14, R29 ;  /* 0x00000014ff007819 */ /* 0x000fe4000001161d */
[----:B------:R-:W-:Y:S01]  /*72d0*/  DFMA R16, R8, -UR4, R14 ;  /* 0x8000000408107c2b */ /* 0x000fe2000800000e */
[----:B------:R-:W-:Y:S01]  /*72e0*/  UMOV UR4, 0x3b39803f ;  /* 0x3b39803f00047882 */ /* 0x000fe20000000000 */
[----:B------:R-:W-:Y:S01]  /*72f0*/  UMOV UR5, 0x3c7abc9e ;  /* 0x3c7abc9e00057882 */ /* 0x000fe20000000000 */
[----:B------:R-:W-:-:S05]  /*7300*/  LOP3.LUT R0, R0, 0x7ff, RZ, 0xc0, !PT ;  /* 0x000007ff00007812 */ /* 0x000fca00078ec0ff */
[----:B------:R-:W-:Y:S01]  /*7310*/  DFMA R20, R8, -UR4, R16 ;  /* 0x8000000408147c2b */ /* 0x000fe20008000010 */
[----:B------:R-:W-:Y:S01]  /*7320*/  UMOV UR4, 0x69ce2bdf ;  /* 0x69ce2bdf00047882 */ /* 0x000fe20000000000 */
[----:B------:R-:W-:Y:S01]  /*7330*/  IMAD.MOV.U32 R8, RZ, RZ, -0x35dec16 ;  /* 0xfca213eaff087424 */ /* 0x000fe200078e00ff */
[----:B------:R-:W-:Y:S01]  /*7340*/  UMOV UR5, 0x3e5ade15 ;  /* 0x3e5ade1500057882 */ /* 0x000fe20000000000 */
[----:B------:R-:W-:Y:S01]  /*7350*/  IMAD.MOV.U32 R9, RZ, RZ, 0x3e928af3 ;  /* 0x3e928af3ff097424 */ /* 0x000fe200078e00ff */
[----:B------:R-:W-:Y:S01]  /*7360*/  DADD R16, R84, R12 ;  /* 0x0000000054107229 */ /* 0x000fe2000000000c */
[----:B------:R-:W-:-:S04]  /*7370*/  VIADD R33, R0, 0xfffffc0c ;  /* 0xfffffc0c00217836 */ /* 0x000fc80000000000 */
[----:B------:R-:W-:Y:S01]  /*7380*/  DFMA R8, R20, UR4, R8 ;  /* 0x0000000414087c2b */ /* 0x000fe20008000008 */
[----:B------:R-:W-:Y:S01]  /*7390*/  UMOV UR4, 0x62401315 ;  /* 0x6240131500047882 */ /* 0x000fe20000000000 */
[----:B------:R-:W-:Y:S01]  /*73a0*/  UMOV UR5, 0x3ec71dee ;  /* 0x3ec71dee00057882 */ /* 0x000fe20000000000 */
[----:B------:R-:W-:Y:S01]  /*73b0*/  SHF.L.U32 R7, R28, R33, RZ ;  /* 0x000000211c077219 */ /* 0x000fe200000006ff */
[----:B------:R-:W-:-:S03]  /*73c0*/  DSETP.NEU.AND P2, PT, R16, RZ, PT ;  /* 0x000000ff1000722a */ /* 0x000fc60003f4d000 */
[----:B------:R-:W-:Y:S01]  /*73d0*/  ISETP.NE.U32.AND P0, PT, R7, RZ, PT ;  /* 0x000000ff0700720c */ /* 0x000fe20003f05070 */
[----:B------:R-:W-:Y:S01]  /*73e0*/  DFMA R8, R20, R8, UR4 ;  /* 0x0000000414087e2b */ /* 0x000fe20008000008 */
[----:B------:R-:W-:Y:S01]  /*73f0*/  UMOV UR4, 0x7c89eb71 ;  /* 0x7c89eb7100047882 */ /* 0x000fe20000000000 */
[----:B------:R-:W-:Y:S01]  /*7400*/  UMOV UR5, 0x3efa0199 ;  /* 0x3efa019900057882 */ /* 0x000fe20000000000 */
[----:B------:R-:W-:-:S05]  /*7410*/  ISETP.GE.OR P5, PT, R29, RZ, P2 ;  /* 0x000000ff1d00720c */ /* 0x000fca00017a6670 */
        /* <DEDUP_REMOVED lines=42> */
.L_x_79:
[----:B------:R-:W-:Y:S05]  /*76c0*/  BSYNC.RECONVERGENT B3 ;  /* 0x0000000000037941 */ /* 0x000fea0003800200 */
.L_x_78:
        /* <DEDUP_REMOVED lines=12> */
.L_x_82:
        /* <DEDUP_REMOVED lines=11> */
.L_x_81:
[----:B------:R-:W-:Y:S05]  /*7840*/  BSYNC.RECONVERGENT B3 ;  /* 0x0000000000037941 */ /* 0x000fea0003800200 */
.L_x_80:
[----:B------:R-:W-:Y:S01]  /*7850*/  DADD R30, -R24, R16 ;  /* 0x00000000181e7229 */ /* 0x000fe20000000110 */
[----:B------:R-:W-:Y:S09]  /*7860*/  BSSY.RECONVERGENT B3, `(.L_x_83) ;  /* 0x0000019000037945 */ /* 0x000ff20003800200 */
[----:B------:R-:W-:-:S04]  /*7870*/  LOP3.LUT R30, R31, 0x7ff00000, RZ, 0xc0, !PT ;  /* 0x7ff000001f1e7812 */ /* 0x000fc800078ec0ff */
[----:B------:R-:W-:-:S13]  /*7880*/  ISETP.NE.AND P2, PT, R30, 0x7ff00000, PT ;  /* 0x7ff000001e00780c */ /* 0x000fda0003f45270 */
[----:B------:R-:W-:Y:S05]  /*7890*/  @P2 BRA `(.L_x_84) ;  /* 0x0000000000542947 */ /* 0x000fea0003800000 */
        /* <DEDUP_REMOVED lines=10> */
.L_x_85:
        /* <DEDUP_REMOVED lines=11> */
.L_x_84:
[----:B------:R-:W-:Y:S05]  /*79f0*/  BSYNC.RECONVERGENT B3 ;  /* 0x0000000000037941 */ /* 0x000fea0003800200 */
.L_x_83:
        /* <DEDUP_REMOVED lines=12> */
.L_x_87:
[----:B------:R-:W-:Y:S01]  /*7ac0*/  DADD R108, -RZ, |R22| ;  /* 0x00000000ff6c7229 */ /* 0x000fe20000000516 */
[----:B------:R-:W-:Y:S01]  /*7ad0*/  BSSY.RECONVERGENT B4, `(.L_x_89) ;  /* 0x0000005000047945 */ /* 0x000fe20003800200 */
[----:B------:R-:W-:Y:S01]  /*7ae0*/  DADD R132, -RZ, -R24 ;  /* 0x00000000ff847229 */ /* 0x000fe20000000918 */
[----:B------:R-:W-:-:S07]  /*7af0*/  MOV R0, 0x7b20 ;  /* 0x00007b2000007802 */ /* 0x000fce0000000f00 */
[----:B------:R-:W-:-:S07]  /*7b00*/  IMAD.MOV.U32 R110, RZ, RZ, R108 ;  /* 0x000000ffff6e7224 */ /* 0x000fce00078e006c */
[----:B------:R-:W-:Y:S05]  /*7b10*/  CALL.REL.NOINC `($unbinned_toy_sample_obs_1d$__internal_accurate_pow) ;  /* 0x0000021000847944 */ /* 0x000fea0003c00000 */
[----:B------:R-:W-:Y:S05]  /*7b20*/  BSYNC.RECONVERGENT B4 ;  /* 0x0000000000047941 */ /* 0x000fea0003800200 */
.L_x_89:
        /* <DEDUP_REMOVED lines=12> */
.L_x_88:
[----:B------:R-:W-:Y:S05]  /*7bf0*/  BSYNC.RECONVERGENT B3 ;  /* 0x0000000000037941 */ /* 0x000fea0003800200 */
.L_x_86:
        /* <DEDUP_REMOVED lines=18> */
.L_x_92:
        /* <DEDUP_REMOVED lines=11> */
.L_x_91:
[----:B------:R-:W-:Y:S05]  /*7dd0*/  BSYNC.RECONVERGENT B3 ;  /* 0x0000000000037941 */ /* 0x000fea0003800200 */
.L_x_90:
        /* <DEDUP_REMOVED lines=29> */
.L_x_94:
[----:B------:R-:W-:Y:S05]  /*7fb0*/  BSYNC.RECONVERGENT B4 ;  /* 0x0000000000047941 */ /* 0x000fea0003800200 */
.L_x_93:
        /* <DEDUP_REMOVED lines=25> */
[----:B------:R-:W-:Y:S01]  /*8150*/  UMOV UR4, 0x667f3bcd ;  /* 0x667f3bcd00047882 */ /* 0x000fe20000000000 */
[----:B------:R-:W-:Y:S01]  /*8160*/  UMOV UR5, 0x3fe6a09e ;  /* 0x3fe6a09e00057882 */ /* 0x000fe20000000000 */
[----:B------:R-:W-:Y:S01]  /*8170*/  BSSY.RECONVERGENT B3, `(.L_x_95) ;  /* 0x00000a9000037945 */ /* 0x000fe20003800200 */
[----:B------:R-:W-:-:S10]  /*8180*/  DMUL R18, R18, -UR4 ;  /* 0x8000000412127c28 */ /* 0x000fd40008000000 */
        /* <DEDUP_REMOVED lines=158> */
.L_x_96:
        /* <DEDUP_REMOVED lines=9> */
.L_x_97:
[----:B------:R-:W-:Y:S05]  /*8c00*/  BSYNC.RECONVERGENT B3 ;  /* 0x0000000000037941 */ /* 0x000fea0003800200 */
.L_x_95:
[----:B------:R-:W-:Y:S01]  /*8c10*/  UMOV UR4, 0x667f3bcd ;  /* 0x667f3bcd00047882 */ /* 0x000fe20000000000 */
[----:B------:R-:W-:Y:S01]  /*8c20*/  UMOV UR5, 0x3fe6a09e ;  /* 0x3fe6a09e00057882 */ /* 0x000fe20000000000 */
[----:B------:R-:W-:Y:S01]  /*8c30*/  BSSY.RECONVERGENT B3, `(.L_x_98) ;  /* 0x00000a9000037945 */ /* 0x000fe20003800200 */
[----:B------:R-:W-:-:S10]  /*8c40*/  DMUL R16, R84, UR4 ;  /* 0x0000000454107c28 */ /* 0x000fd40008000000 */
        /* <DEDUP_REMOVED lines=158> */
.L_x_99:
        /* <DEDUP_REMOVED lines=9> */
.L_x_100:
[----:B------:R-:W-:Y:S05]  /*96c0*/  BSYNC.RECONVERGENT B3 ;  /* 0x0000000000037941 */ /* 0x000fea0003800200 */
.L_x_98:
[----:B------:R-:W-:Y:S01]  /*96d0*/  DMUL R16, R16, 0.5 ;  /* 0x3fe0000010107828 */ /* 0x000fe20000000000 */
[----:B------:R-:W-:Y:S01]  /*96e0*/  UMOV UR4, 0x1ff62706 ;  /* 0x1ff6270600047882 */ /* 0x000fe20000000000 */
[----:B------:R-:W-:-:S06]  /*96f0*/  UMOV UR5, 0x40040d93 ;  /* 0x40040d9300057882 */ /* 0x000fcc0000000000 */
[----:B------:R-:W-:-:S08]  /*9700*/  DFMA R8, R8, 0.5, -R16 ;  /* 0x3fe000000808782b */ /* 0x000fd00000000810 */
[----:B------:R-:W-:-:S11]  /*9710*/  DFMA R8, R8, UR4, R108 ;  /* 0x0000000408087c2b */ /* 0x000fd6000800006c */
.L_x_70:
[----:B------:R-:W-:Y:S05]  /*9720*/  BSYNC.RELIABLE B2 ;  /* 0x0000000000027941 */ /* 0x000fea0003800100 */
.L_x_51:
        /* <DEDUP_REMOVED lines=16> */
[----:B------:R-:W-:Y:S05]  /*9830*/  @P2 BRA `(.L_x_43) ;  /* 0x0000001000242947 */ /* 0x000fea0003800000 */
        /* <DEDUP_REMOVED lines=40> */
[----:B------:R-:W-:Y:S02]  /*9ac0*/  DMUL R22, R18, R18 ;  /* 0x0000001212167228 */ /* 0x000fe40000000000 */
[----:B------:R-:W-:-:S06]  /*9ad0*/  DFMA R130, R26, UR6, R18 ;  /* 0x000000061a827c2b */ /* 0x000fcc0008000012 */
        /* <DEDUP_REMOVED lines=11> */
[----:B------:R-:W-:-:S05]  /*9b90*/  DFMA R24, R8, -R18, R24 ;  /* 0x800000120818722b */ /* 0x000fca0000000018 */
        /* <DEDUP_REMOVED lines=23> */
.L_x_102:
[----:B------:R-:W-:Y:S01]  /*9d10*/  IMAD.MOV.U32 R16, RZ, RZ, 0x0 ;  /* 0x00000000ff107424 */ /* 0x000fe200078e00ff */
[----:B------:R-:W-:Y:S01]  /*9d20*/  LOP3.LUT P0, RZ, R9, 0x7fffffff, RZ, 0xc0, !PT ;  /* 0x7fffffff09ff7812 */ /* 0x000fe2000780c0ff */
[----:B------:R-:W-:-:S06]  /*9d30*/  IMAD.MOV.U32 R17, RZ, RZ, 0x7ff00000 ;  /* 0x7ff00000ff117424 */ /* 0x000fcc00078e00ff */
[----:B------:R-:W-:-:S10]  /*9d40*/  DFMA R16, R8, R16, +INF ;  /* 0x7ff000000810742b */ /* 0x000fd40000000010 */
[----:B------:R-:W-:Y:S02]  /*9d50*/  FSEL R130, R16, RZ, P0 ;  /* 0x000000ff10827208 */ /* 0x000fe40000000000 */
[----:B------:R-:W-:-:S07]  /*9d60*/  FSEL R131, R17, -QNAN , P0 ;  /* 0xfff0000011837808 */ /* 0x000fce0000000000 */
.L_x_103:
[----:B------:R-:W-:Y:S05]  /*9d70*/  BSYNC.RECONVERGENT B2 ;  /* 0x0000000000027941 */ /* 0x000fea0003800200 */
.L_x_101:
[----:B------:R-:W-:Y:S01]  /*9d80*/  DSETP.GT.AND P0, PT, R10, -R84, PT ;  /* 0x800000540a00722a */ /* 0x000fe20003f04000 */
[----:B------:R-:W-:-:S13]  /*9d90*/  BSSY.RECONVERGENT B2, `(.L_x_104) ;  /* 0x000005b000027945 */ /* 0x000fda0003800200 */
[----:B------:R-:W-:-:S08]  /*9da0*/  @P0 DMUL R8, R10, -0.5 ;  /* 0xbfe000000a080828 */ /* 0x000fd00000000000 */
[----:B------:R-:W-:Y:S01]  /*9db0*/  @P0 DMUL R8, R10, R8 ;  /* 0x000000080a080228 */ /* 0x000fe20000000000 */
[----:B------:R-:W-:Y:S10]  /*9dc0*/  @P0 BRA `(.L_x_105) ;  /* 0x00000004005c0947 */ /* 0x000ff40003800000 */
[----:B------:R-:W-:Y:S01]  /*9dd0*/  DADD R10, R12, -R10 ;  /* 0x000000000c0a7229 */ /* 0x000fe2000000080a */
[----:B------:R-:W-:Y:S09]  /*9de0*/  BSSY.RECONVERGENT B3, `(.L_x_106) ;  /* 0x0000054000037945 */ /* 0x000ff20003800200 */
[----:B------:R-:W-:Y:S01]  /*9df0*/  ISETP.GT.AND P0, PT, R11, 0xfffff, PT ;  /* 0x000fffff0b00780c */ /* 0x000fe20003f04270 */
[----:B------:R-:W-:-:S02]  /*9e00*/  IMAD.MOV.U32 R8, RZ, RZ, R10 ;  /* 0x000000ffff087224 */ /* 0x000fc400078e000a */
[--C-:B------:R-:W-:Y:S02]  /*9e10*/  IMAD.MOV.U32 R9, RZ, RZ, R11.reuse ;  /* 0x000000ffff097224 */ /* 0x100fe400078e000b */
[----:B------:R-:W-:-:S08]  /*9e20*/  IMAD.MOV.U32 R0, RZ, RZ, R11 ;  /* 0x000000ffff007224 */ /* 0x000fd000078e000b */
[----:B------:R-:W-:-:S10]  /*9e30*/  @!P0 DMUL R8, R8, 1.80143985094819840000e+16 ;  /* 0x4350000008088828 */ /* 0x000fd40000000000 */
[----:B------:R-:W-:Y:S02]  /*9e40*/  @!P0 IMAD.MOV.U32 R0, RZ, RZ, R9 ;  /* 0x000000ffff008224 */ /* 0x000fe400078e0009 */
[----:B------:R-:W-:Y:S02]  /*9e50*/  @!P0 IMAD.MOV.U32 R10, RZ, RZ, R8 ;  /* 0x000000ffff0a8224 */ /* 0x000fe400078e0008 */
[----:B------:R-:W-:-:S05]  /*9e60*/  VIADD R7, R0, 0xffffffff ;  /* 0xffffffff00077836 */ /* 0x000fca0000000000 */
[----:B------:R-:W-:Y:S01]  /*9e70*/  ISETP.GT.U32.AND P1, PT, R7, 0x7feffffe, PT ;  /* 0x7feffffe0700780c */ /* 0x000fe20003f24070 */
[----:B------:R-:W-:Y:S02]  /*9e80*/  IMAD.MOV.U32 R7, RZ, RZ, -0x3ff ;  /* 0xfffffc01ff077424 */ /* 0x000fe400078e00ff */
[----:B------:R-:W-:-:S10]  /*9e90*/  @!P0 IMAD.MOV.U32 R7, RZ, RZ, -0x435 ;  /* 0xfffffbcbff078424 */ /* 0x000fd400078e00ff */
        /* <DEDUP_REMOVED lines=10> */
[----:B------:R-:W-:Y:S01]  /*9f40*/  IMAD.MOV.U32 R23, RZ, RZ, 0x43300000 ;  /* 0x43300000ff177424 */ /* 0x000fe200078e00ff */
[----:B------:R-:W-:Y:S01]  /*9f50*/  LEA.HI R0, R0, R7, RZ, 0xc ;  /* 0x0000000700007211 */ /* 0x000fe200078f60ff */
[----:B------:R-:W-:Y:S01]  /*9f60*/  UMOV UR6, 0x80000000 ;  /* 0x8000000000067882 */ /* 0x000fe20000000000 */
[----:B------:R-:W-:-:S09]  /*9f70*/  UMOV UR7, 0x43300000 ;  /* 0x4330000000077882 */ /* 0x000fd20000000000 */
        /* <DEDUP_REMOVED lines=52> */
.L_x_107:
[----:B------:R-:W-:Y:S01]  /*a2c0*/  IMAD.MOV.U32 R10, RZ, RZ, 0x0 ;  /* 0x00000000ff0a7424 */ /* 0x000fe200078e00ff */
[----:B------:R-:W-:Y:S01]  /*a2d0*/  LOP3.LUT P0, RZ, R9, 0x7fffffff, RZ, 0xc0, !PT ;  /* 0x7fffffff09ff7812 */ /* 0x000fe2000780c0ff */
[----:B------:R-:W-:-:S06]  /*a2e0*/  IMAD.MOV.U32 R11, RZ, RZ, 0x7ff00000 ;  /* 0x7ff00000ff0b7424 */ /* 0x000fcc00078e00ff */
[----:B------:R-:W-:-:S10]  /*a2f0*/  DFMA R10, R8, R10, +INF ;  /* 0x7ff00000080a742b */ /* 0x000fd4000000000a */
[----:B------:R-:W-:Y:S02]  /*a300*/  FSEL R8, R10, RZ, P0 ;  /* 0x000000ff0a087208 */ /* 0x000fe40000000000 */
[----:B------:R-:W-:-:S07]  /*a310*/  FSEL R9, R11, -QNAN , P0 ;  /* 0xfff000000b097808 */ /* 0x000fce0000000000 */
.L_x_108:
[----:B------:R-:W-:Y:S05]  /*a320*/  BSYNC.RECONVERGENT B3 ;  /* 0x0000000000037941 */ /* 0x000fea0003800200 */
.L_x_106:
[----:B------:R-:W-:-:S11]  /*a330*/  DFMA R8, -R82, R8, R14 ;  /* 0x000000085208722b */ /* 0x000fd6000000010e */
.L_x_105:
[----:B------:R-:W-:Y:S05]  /*a340*/  BSYNC.RECONVERGENT B2 ;  /* 0x0000000000027941 */ /* 0x000fea0003800200 */
.L_x_104:
        /* <DEDUP_REMOVED lines=79> */
.L_x_110:
[----:B------:R-:W-:Y:S01]  /*a840*/  IMAD.MOV.U32 R12, RZ, RZ, 0x0 ;  /* 0x00000000ff0c7424 */ /* 0x000fe200078e00ff */
[----:B------:R-:W-:Y:S01]  /*a850*/  LOP3.LUT P0, RZ, R11, 0x7fffffff, RZ, 0xc0, !PT ;  /* 0x7fffffff0bff7812 */ /* 0x000fe2000780c0ff */
[----:B------:R-:W-:-:S06]  /*a860*/  IMAD.MOV.U32 R13, RZ, RZ, 0x7ff00000 ;  /* 0x7ff00000ff0d7424 */ /* 0x000fcc00078e00ff */
[----:B------:R-:W-:-:S10]  /*a870*/  DFMA R12, R10, R12, +INF ;  /* 0x7ff000000a0c742b */ /* 0x000fd4000000000c */
[----:B------:R-:W-:Y:S02]  /*a880*/  FSEL R10, R12, RZ, P0 ;  /* 0x000000ff0c0a7208 */ /* 0x000fe40000000000 */
[----:B------:R-:W-:-:S07]  /*a890*/  FSEL R11, R13, -QNAN , P0 ;  /* 0xfff000000d0b7808 */ /* 0x000fce0000000000 */
.L_x_111:
[----:B------:R-:W-:Y:S05]  /*a8a0*/  BSYNC.RECONVERGENT B2 ;  /* 0x0000000000027941 */ /* 0x000fea0003800200 */
.L_x_109:
[----:B------:R-:W-:-:S08]  /*a8b0*/  DADD R8, -R10, R8 ;  /* 0x000000000a087229 */ /* 0x000fd00000000108 */
[----:B------:R-:W-:-:S11]  /*a8c0*/  DADD R130, R8, -R130 ;  /* 0x0000000008827229 */ /* 0x000fd60000000882 */
.L_x_43:
[----:B------:R-:W-:Y:S05]  /*a8d0*/  BSYNC.RECONVERGENT B1 ;  /* 0x0000000000017941 */ /* 0x000fea0003800200 */
.L_x_42:
[----:B------:R-:W-:Y:S01]  /*a8e0*/  DSETP.NE.AND P0, PT, |R130|, +INF , PT ;  /* 0x7ff000008200742a */ /* 0x000fe20003f05200 */
[----:B------:R-:W-:Y:S02]  /*a8f0*/  IMAD.MOV.U32 R96, RZ, RZ, R98 ;  /* 0x000000ffff607224 */ /* 0x000fe400078e0062 */
[----:B------:R-:W-:-:S11]  /*a900*/  IMAD.MOV.U32 R97, RZ, RZ, R99 ;  /* 0x000000ffff617224 */ /* 0x000fd600078e0063 */
[----:B------:R-:W-:Y:S05]  /*a910*/  @!P0 BRA `(.L_x_41) ;  /* 0x000001d400d48947 */ /* 0x000fea0003800000 */
[----:B-----5:R-:W0:Y:S01]  /*a920*/  MUFU.RCP64H R9, R85 ;  /* 0x0000005500097308 */ /* 0x020e220000001800 */
[----:B------:R-:W-:Y:S01]  /*a930*/  IMAD.MOV.U32 R8, RZ, RZ, 0x1 ;  /* 0x00000001ff087424 */ /* 0x000fe200078e00ff */
[----:B------:R-:W1:Y:S01]  /*a940*/  S2UR UR6, SR_CTAID.X ;  /* 0x00000000000679c3 */ /* 0x000e620000002500 */
[----:B------:R-:W-:Y:S01]  /*a950*/  IADD3 R0, P2, PT, R84, -0x1, RZ ;  /* 0xffffffff54007810 */ /* 0x000fe20007f5e0ff */
[----:B------:R-:W2:Y:S01]  /*a960*/  LDCU.64 UR4, c[0x0][0x3d8] ;  /* 0x00007b00ff0477ac */ /* 0x000ea20008000a00 */
[C---:B------:R-:W-:Y:S01]  /*a970*/  LOP3.LUT R12, R85.reuse, 0x7fffffff, RZ, 0xc0, !PT ;  /* 0x7fffffff550c7812 */ /* 0x040fe200078ec0ff */
[----:B------:R-:W-:Y:S01]  /*a980*/  BSSY.RECONVERGENT B1, `(.L_x_112) ;  /* 0x000002c000017945 */ /* 0x000fe20003800200 */
[----:B------:R-:W-:Y:S02]  /*a990*/  ISETP.LT.U32.AND P0, PT, R0, -0x1, PT ;  /* 0xffffffff0000780c */ /* 0x000fe40003f01070 */
[----:B------:R-:W-:Y:S02]  /*a9a0*/  ISETP.GE.AND P1, PT, R85, RZ, PT ;  /* 0x000000ff5500720c */ /* 0x000fe40003f26270 */
[----:B------:R-:W-:-:S02]  /*a9b0*/  IADD3.X R0, PT, PT, R12, -0x1, RZ, P2, !PT ;  /* 0xffffffff0c007810 */ /* 0x000fc400017fe4ff */
[----:B------:R-:W-:Y:S02]  /*a9c0*/  ISETP.EQ.U32.AND P2, PT, R84, RZ, PT ;  /* 0x000000ff5400720c */ /* 0x000fe40003f42070 */
[----:B------:R-:W-:Y:S01]  /*a9d0*/  ISETP.LT.U32.AND.EX P5, PT, R0, 0xfffff, !P1, P0 ;  /* 0x000fffff0000780c */ /* 0x000fe20004fa1100 */
[----:B0-----:R-:W-:Y:S01]  /*a9e0*/  DFMA R10, -R84, R8, 1 ;  /* 0x3ff00000540a742b */ /* 0x001fe20000000108 */
[----:B------:R-:W-:Y:S02]  /*a9f0*/  IADD3 R0, P6, PT, RZ, R84, RZ ;  /* 0x00000054ff007210 */ /* 0x000fe40007fde0ff */
[----:B------:R-:W-:Y:S02]  /*aa00*/  ISETP.EQ.OR.EX P5, PT, R12, RZ, P5, P2 ;  /* 0x000000ff0c00720c */ /* 0x000fe40002fa2720 */
[----:B------:R-:W-:Y:S02]  /*aa10*/  ISETP.LT.U32.AND P3, PT, R0, RZ, PT ;  /* 0x000000ff0000720c */ /* 0x000fe40003f61070 */
[----:B------:R-:W-:Y:S01]  /*aa20*/  ISETP.GT.U32.AND P0, PT, R84, RZ, PT ;  /* 0x000000ff5400720c */ /* 0x000fe20003f04070 */
[----:B------:R-:W-:Y:S01]  /*aa30*/  DFMA R10, R10, R10, R10 ;  /* 0x0000000a0a0a722b */ /* 0x000fe2000000000a */
[C---:B------:R-:W-:Y:S01]  /*aa40*/  IADD3.X R0, PT, PT, R12.reuse, -0x100000, RZ, P6, !PT ;  /* 0xfff000000c007810 */ /* 0x040fe200037fe4ff */
[----:B-1----:R-:W-:Y:S01]  /*aa50*/  IMAD.U32 R2, RZ, RZ, UR6 ;  /* 0x00000006ff027e24 */ /* 0x002fe2000f8e00ff */
[----:B------:R-:W-:-:S02]  /*aa60*/  ISETP.EQ.OR.EX P5, PT, R12, 0x7ff00000, P5, P2 ;  /* 0x7ff000000c00780c */ /* 0x000fc40002fa2720 */
[----:B------:R-:W-:Y:S02]  /*aa70*/  ISETP.LT.U32.AND.EX P3, PT, R0, 0x7fe00000, !P1, P3 ;  /* 0x7fe000000000780c */ /* 0x000fe40004f61130 */
[----:B------:R-:W-:Y:S01]  /*aa80*/  ISETP.GT.OR.EX P0, PT, R12, 0x7ff00000, P5, P0 ;  /* 0x7ff000000c00780c */ /* 0x000fe20002f04700 */
[----:B------:R-:W-:Y:S01]  /*aa90*/  DFMA R10, R8, R10, R8 ;  /* 0x0000000a080a722b */ /* 0x000fe20000000008 */
[----:B------:R-:W-:Y:S02]  /*aaa0*/  FSETP.GEU.AND P5, PT, |R83|, 6.5827683646048100446e-37, PT ;  /* 0x036000005300780b */ /* 0x000fe40003fae200 */
[----:B--2---:R-:W-:-:S05]  /*aab0*/  IADD3 R7, P6, PT, R2, UR4, RZ ;  /* 0x0000000402077c10 */ /* 0x004fca000ffde0ff */
[----:B------:R-:W-:-:S08]  /*aac0*/  DFMA R8, -R84, R10, 1 ;  /* 0x3ff000005408742b */ /* 0x000fd0000000010a */
[----:B------:R-:W-:-:S08]  /*aad0*/  DFMA R8, R10, R8, R10 ;  /* 0x000000080a08722b */ /* 0x000fd0000000000a */
[----:B------:R-:W-:-:S08]  /*aae0*/  DMUL R108, R82, R8 ;  /* 0x00000008526c7228 */ /* 0x000fd00000000000 */
[----:B------:R-:W-:-:S08]  /*aaf0*/  DFMA R10, -R84, R108, R82 ;  /* 0x0000006c540a722b */ /* 0x000fd00000000152 */
[----:B------:R-:W-:Y:S01]  /*ab00*/  DFMA R108, R8, R10, R108 ;  /* 0x0000000a086c722b */ /* 0x000fe2000000006c */
[----:B------:R-:W-:Y:S02]  /*ab10*/  IMAD.MOV.U32 R8, RZ, RZ, 0x7f4a7c15 ;  /* 0x7f4a7c15ff087424 */ /* 0x000fe400078e00ff */
[----:B------:R-:W-:Y:S02]  /*ab20*/  IMAD.MOV.U32 R9, RZ, RZ, -0x61c88647 ;  /* 0x9e3779b9ff097424 */ /* 0x000fe400078e00ff */
[----:B------:R-:W-:-:S05]  /*ab30*/  IMAD.WIDE.U32 R8, R4, 0x7f4a7c15, R8 ;  /* 0x7f4a7c1504087825 */ /* 0x000fca00078e0008 */
[----:B------:R-:W-:Y:S01]  /*ab40*/  FFMA R10, RZ, R85, R109 ;  /* 0x00000055ff0a7223 */ /* 0x000fe2000000006d */
[----:B------:R-:W-:Y:S01]  /*ab50*/  IMAD R0, R4, -0x61c88647, R9 ;  /* 0x9e3779b904007824 */ /* 0x000fe200078e0209 */
[----:B------:R-:W-:Y:S01]  /*ab60*/  LOP3.LUT R8, R8, R7, RZ, 0x3c, !PT ;  /* 0x0000000708087212 */ /* 0x000fe200078e3cff */
[----:B------:R-:W-:Y:S02]  /*ab70*/  IMAD.X R7, RZ, RZ, UR5, P6 ;  /* 0x00000005ff077e24 */ /* 0x000fe4000b0e06ff */
[----:B------:R-:W-:Y:S02]  /*ab80*/  FSETP.GT.AND P1, PT, |R10|, 1.469367938527859385e-39, PT ;  /* 0x001000000a00780b */ /* 0x000fe40003f24200 */
[----:B------:R-:W-:Y:S02]  /*ab90*/  IADD3 R38, P2, PT, R8, 0x7f4a7c15, RZ ;  /* 0x7f4a7c1508267810 */ /* 0x000fe40007f5e0ff */
[----:B------:R-:W-:Y:S02]  /*aba0*/  LOP3.LUT R0, R0, R7, RZ, 0x3c, !PT ;  /* 0x0000000700007212 */ /* 0x000fe400078e3cff */
[----:B------:R-:W-:-:S02]  /*abb0*/  PLOP3.LUT P6, PT, P0, P3, PT, 0xf8, 0x8f ;  /* 0x00000000008f781c */ /* 0x000fc400007c7f70 */
[----:B------:R-:W-:-:S05]  /*abc0*/  IADD3.X R37, PT, PT, R0, -0x61c88647, RZ, P2, !PT ;  /* 0x9e3779b900257810 */ /* 0x000fca00017fe4ff */
[----:B------:R-:W-:Y:S06]  /*abd0*/  @P1 BRA P5, `(.L_x_113) ;  /* 0x0000000000181947 */ /* 0x000fec0002800000 */
[----:B------:R-:W-:Y:S01]  /*abe0*/  IMAD.MOV.U32 R108, RZ, RZ, R82 ;  /* 0x000000ffff6c7224 */ /* 0x000fe200078e0052 */
[----:B------:R-:W-:Y:S01]  /*abf0*/  MOV R0, 0xac40 ;  /* 0x0000ac4000007802 */ /* 0x000fe20000000f00 */
[----:B------:R-:W-:Y:S02]  /*ac00*/  IMAD.MOV.U32 R109, RZ, RZ, R83 ;  /* 0x000000ffff6d7224 */ /* 0x000fe400078e0053 */
[----:B------:R-:W-:Y:S02]  /*ac10*/  IMAD.MOV.U32 R110, RZ, RZ, R84 ;  /* 0x000000ffff6e7224 */ /* 0x000fe400078e0054 */
[----:B------:R-:W-:-:S07]  /*ac20*/  IMAD.MOV.U32 R111, RZ, RZ, R85 ;  /* 0x000000ffff6f7224 */ /* 0x000fce00078e0055 */
[----:B------:R-:W-:Y:S05]  /*ac30*/  CALL.REL.NOINC `($__internal_1_$__cuda_sm20_div_rn_f64_full) ;  /* 0x000001d400e07944 */ /* 0x000fea0003c00000 */
.L_x_113:
[----:B------:R-:W-:Y:S05]  /*ac40*/  BSYNC.RECONVERGENT B1 ;  /* 0x0000000000017941 */ /* 0x000fea0003800200 */
.L_x_112:
[----:B------:R-:W0:Y:S01]  /*ac50*/  MUFU.RCP64H R9, R91 ;  /* 0x0000005b00097308 */ /* 0x000e220000001800 */
[----:B------:R-:W-:Y:S01]  /*ac60*/  VIADD R8, R91, 0x300402 ;  /* 0x003004025b087836 */ /* 0x000fe20000000000 */
[----:B------:R-:W-:Y:S01]  /*ac70*/  DMUL R80, R84, 0.5 ;  /* 0x3fe0000054507828 */ /* 0x000fe20000000000 */
[----:B------:R-:W-:Y:S01]  /*ac80*/  BSSY.RECONVERGENT B1, `(.L_x_114) ;  /* 0x0000012000017945 */ /* 0x000fe20003800200 */
[----:B------:R-:W-:Y:S01]  /*ac90*/  DMUL R92, R108, 1.80143985094819840000e+16 ;  /* 0x435000006c5c7828 */ /* 0x000fe20000000000 */
[----:B------:R-:W-:Y:S01]  /*aca0*/  ISETP.GE.AND P1, PT, R109, 0x100000, PT ;  /* 0x001000006d00780c */ /* 0x000fe20003f26270 */
[----:B------:R-:W-:Y:S01]  /*acb0*/  DADD R78, -R84, R108 ;  /* 0x00000000544e7229 */ /* 0x000fe2000000016c */
[----:B------:R-:W-:-:S03]  /*acc0*/  FSETP.GEU.AND P0, PT, |R8|, 5.8789094863358348022e-39, PT ;  /* 0x004004020800780b */ /* 0x000fc60003f0e200 */
[----:B------:R-:W-:Y:S02]  /*acd0*/  DMUL R80, R84, R80 ;  /* 0x0000005054507228 */ /* 0x000fe40000000000 */
[----:B0-----:R-:W-:-:S08]  /*ace0*/  DFMA R10, -R90, R8, 1 ;  /* 0x3ff000005a0a742b */ /* 0x001fd00000000108 */
[----:B------:R-:W-:-:S08]  /*acf0*/  DFMA R10, R10, R10, R10 ;  /* 0x0000000a0a0a722b */ /* 0x000fd0000000000a */
[----:B------:R-:W-:-:S08]  /*ad00*/  DFMA R10, R8, R10, R8 ;  /* 0x0000000a080a722b */ /* 0x000fd00000000008 */
[----:B------:R-:W-:-:S08]  /*ad10*/  DFMA R128, -R90, R10, 1 ;  /* 0x3ff000005a80742b */ /* 0x000fd0000000010a */
[----:B------:R-:W-:Y:S01]  /*ad20*/  DFMA R128, R10, R128, R10 ;  /* 0x000000800a80722b */ /* 0x000fe2000000000a */
[----:B------:R-:W-:Y:S10]  /*ad30*/  @P0 BRA `(.L_x_115) ;  /* 0x0000000000180947 */ /* 0x000ff40003800000 */
[----:B------:R-:W-:Y:S01]  /*ad40*/  LOP3.LUT R25, R91, 0x7fffffff, RZ, 0xc0, !PT ;  /* 0x7fffffff5b197812 */ /* 0x000fe200078ec0ff */
[----:B------:R-:W-:Y:S01]  /*ad50*/  IMAD.MOV.U32 R26, RZ, RZ, R90 ;  /* 0x000000ffff1a7224 */ /* 0x000fe200078e005a */
[----:B------:R-:W-:Y:S01]  /*ad60*/  MOV R0, 0xada0 ;  /* 0x0000ada000007802 */ /* 0x000fe20000000f00 */
[----:B------:R-:W-:Y:S02]  /*ad70*/  IMAD.MOV.U32 R27, RZ, RZ, R91 ;  /* 0x000000ffff1b7224 */ /* 0x000fe400078e005b */
[----:B------:R-:W-:-:S07]  /*ad80*/  VIADD R25, R25, 0xfff00000 ;  /* 0xfff0000019197836 */ /* 0x000fce0000000000 */
[----:B------:R-:W-:Y:S05]  /*ad90*/  CALL.REL.NOINC `($__internal_0_$__cuda_sm20_dblrcp_rn_slowpath_v3) ;  /* 0x000001d000dc7944 */ /* 0x000fea0003c00000 */
.L_x_115:
[----:B------:R-:W-:Y:S05]  /*ada0*/  BSYNC.RECONVERGENT B1 ;  /* 0x0000000000017941 */ /* 0x000fea0003800200 */
.L_x_114:
[--C-:B------:R-:W-:Y:S01]  /*adb0*/  DADD R76, R104, -R86.reuse ;  /* 0x00000000684c7229 */ /* 0x100fe20000000856 */
[----:B------:R-:W-:Y:S01]  /*adc0*/  UMOV UR6, 0x667f3bcd ;  /* 0x667f3bcd00067882 */ /* 0x000fe20000000000 */
[----:B------:R-:W-:Y:S01]  /*add0*/  DADD R74, R106, -R86 ;  /* 0x000000006a4a7229 */ /* 0x000fe20000000856 */
[----:B------:R-:W-:Y:S01]  /*ade0*/  UMOV UR7, 0x3fe6a09e ;  /* 0x3fe6a09e00077882 */ /* 0x000fe20000000000 */
[----:B------:R-:W-:Y:S01]  /*adf0*/  UMOV UR4, 0x667f3bcd ;  /* 0x667f3bcd00047882 */ /* 0x000fe20000000000 */
[----:B------:R-:W-:Y:S01]  /*ae00*/  UMOV UR5, 0x3fe6a09e ;  /* 0x3fe6a09e00057882 */ /* 0x000fe20000000000 */
[----:B------:R-:W-:Y:S01]  /*ae10*/  DMUL R10, R84, UR6 ;  /* 0x00000006540a7c28 */ /* 0x000fe20008000000 */
[----:B------:R-:W-:Y:S01]  /*ae20*/  IMAD.MOV.U32 R22, RZ, RZ, 0x652b82fe ;  /* 0x652b82feff167424 */ /* 0x000fe200078e00ff */
[-C--:B------:R-:W-:Y:S01]  /*ae30*/  DMUL R76, R76, R128.reuse ;  /* 0x000000804c4c7228 */ /* 0x080fe20000000000 */
[----:B------:R-:W-:Y:S01]  /*ae40*/  IMAD.MOV.U32 R23, RZ, RZ, 0x3ff71547 ;  /* 0x3ff71547ff177424 */ /* 0x000fe200078e00ff */
[----:B------:R-:W-:Y:S01]  /*ae50*/  DMUL R74, R74, R128 ;  /* 0x000000804a4a7228 */ /* 0x000fe20000000000 */
[----:B------:R-:W-:Y:S01]  /*ae60*/  UMOV UR6, 0x62401315 ;  /* 0x6240131500067882 */ /* 0x000fe20000000000 */
[----:B------:R-:W-:Y:S01]  /*ae70*/  DADD R8, R82, -1 ;  /* 0xbff0000052087429 */ /* 0x000fe20000000000 */
[----:B------:R-:W-:Y:S01]  /*ae80*/  UMOV UR7, 0x3ec71dee ;  /* 0x3ec71dee00077882 */ /* 0x000fe20000000000 */
[----:B------:R-:W-:Y:S01]  /*ae90*/  PLOP3.LUT P6, PT, P4, P6, PT, 0xf8, 0x8f ;  /* 0x00000000008f781c */ /* 0x000fe200027cdf70 */
[----:B------:R-:W-:Y:S01]  /*aea0*/  DADD R52, R84, R78 ;  /* 0x0000000054347229 */ /* 0x000fe2000000004e */
[C---:B------:R-:W-:Y:S01]  /*aeb0*/  LOP3.LUT R51, R11.reuse, 0x7fffffff, RZ, 0xc0, !PT ;  /* 0x7fffffff0b337812 */ /* 0x040fe200078ec0ff */
[----:B------:R-:W-:Y:S01]  /*aec0*/  DMUL R72, R76, -UR4 ;  /* 0x800000044c487c28 */ /* 0x000fe20008000000 */
[----:B------:R-:W-:Y:S01]  /*aed0*/  IMAD.MOV.U32 R50, RZ, RZ, R10 ;  /* 0x000000ffff327224 */ /* 0x000fe200078e000a */
[----:B------:R-:W-:Y:S01]  /*aee0*/  DMUL R62, R74, -UR4 ;  /* 0x800000044a3e7c28 */ /* 0x000fe20008000000 */
[----:B------:R-:W0:Y:S01]  /*aef0*/  FRND.F64.TRUNC R24, -R8 ;  /* 0x8000000800187313 */ /* 0x000e22000030d800 */
[----:B------:R-:W-:Y:S01]  /*af00*/  DADD R46, -RZ, -R8 ;  /* 0x00000000ff2e7229 */ /* 0x000fe20000000908 */
[----:B------:R-:W-:Y:S01]  /*af10*/  UMOV UR4, 0xfefa39ef ;  /* 0xfefa39ef00047882 */ /* 0x000fe20000000000 */
[----:B------:R-:W-:Y:S01]  /*af20*/  UMOV UR5, 0x3fe62e42 ;  /* 0x3fe62e4200057882 */ /* 0x000fe20000000000 */
[----:B------:R-:W-:Y:S01]  /*af30*/  DMUL R16, R50, -R50 ;  /* 0x8000003232107228 */ /* 0x000fe20000000000 */
[----:B------:R-:W-:Y:S01]  /*af40*/  ISETP.GE.AND P4, PT, R11, RZ, PT ;  /* 0x000000ff0b00720c */ /* 0x000fe20003f86270 */
[----:B------:R-:W-:Y:S01]  /*af50*/  DADD R76, R78, -R76 ;  /* 0x000000004e4c7229 */ /* 0x000fe2000000084c */
[----:B------:R-:W-:Y:S01]  /*af60*/  LOP3.LUT R71, R73, 0x7fffffff, RZ, 0xc0, !PT ;  /* 0x7fffffff49477812 */ /* 0x000fe200078ec0ff */
[----:B------:R-:W-:Y:S01]  /*af70*/  IMAD.MOV.U32 R70, RZ, RZ, R72 ;  /* 0x000000ffff467224 */ /* 0x000fe200078e0048 */
[----:B------:R-:W-:Y:S01]  /*af80*/  LOP3.LUT R61, R63, 0x7fffffff, RZ, 0xc0, !PT ;  /* 0x7fffffff3f3d7812 */ /* 0x000fe200078ec0ff */
[----:B------:R-:W-:Y:S01]  /*af90*/  IMAD.MOV.U32 R60, RZ, RZ, R62 ;  /* 0x000000ffff3c7224 */ /* 0x000fe200078e003e */
[--C-:B------:R-:W-:Y:S01]  /*afa0*/  SHF.R.U32.HI R0, RZ, 0x14, R47.reuse ;  /* 0x00000014ff007819 */ /* 0x100fe2000001162f */
[----:B------:R-:W-:Y:S01]  /*afb0*/  DFMA R20, R16, R22, 6.75539944105574400000e+15 ;  /* 0x433800001014742b */ /* 0x000fe20000000016 */
[-C--:B------:R-:W-:Y:S01]  /*afc0*/  SEL R42, R93, R109.reuse, !P1 ;  /* 0x0000006d5d2a7207 */ /* 0x080fe20004800000 */
[----:B------:R-:W-:Y:S01]  /*afd0*/  DMUL R14, R70, -R70 ;  /* 0x80000046460e7228 */ /* 0x000fe20000000000 */
[----:B------:R-:W-:Y:S01]  /*afe0*/  LOP3.LUT R0, R0, 0x7ff, RZ, 0xc0, !PT ;  /* 0x000007ff00007812 */ /* 0x000fe200078ec0ff */
[----:B------:R-:W-:Y:S01]  /*aff0*/  DMUL R12, R60, -R60 ;  /* 0x8000003c3c0c7228 */ /* 0x000fe20000000000 */
[----:B------:R-:W-:Y:S01]  /*b000*/  ISETP.NE.AND P5, PT, R51, 0x7ff00000, PT ;  /* 0x7ff000003300780c */ /* 0x000fe20003fa5270 */
[----:B0-----:R-:W-:Y:S01]  /*b010*/  DSETP.NEU.AND P3, PT, R24, -R8, PT ;  /* 0x800000081800722a */ /* 0x001fe20003f6d000 */
[-C--:B------:R-:W-:Y:S01]  /*b020*/  FSEL R28, R92, R108.reuse, !P1 ;  /* 0x0000006c5c1c7208 */ /* 0x080fe20004800000 */
[----:B------:R-:W-:Y:S01]  /*b030*/  DADD R26, R20, -6.75539944105574400000e+15 ;  /* 0xc3380000141a7429 */ /* 0x000fe20000000000 */
[----:B------:R-:W-:Y:S01]  /*b040*/  VIADD R7, R0, 0xfffffc0c ;  /* 0xfffffc0c00077836 */ /* 0x000fe20000000000 */
[-C--:B------:R-:W-:Y:S01]  /*b050*/  DFMA R18, R14, R22.reuse, 6.75539944105574400000e+15 ;  /* 0x433800000e12742b */ /* 0x080fe20000000016 */
[----:B------:R-:W-:Y:S01]  /*b060*/  LEA.HI R36, R42, 0xfffffbcb, RZ, 0xc ;  /* 0xfffffbcb2a247811 */ /* 0x000fe200078f60ff */
[----:B------:R-:W-:Y:S01]  /*b070*/  DFMA R22, R12, R22, 6.75539944105574400000e+15 ;  /* 0x433800000c16742b */ /* 0x000fe20000000016 */
[----:B------:R-:W-:Y:S01]  /*b080*/  FSEL R29, R93, R109, !P1 ;  /* 0x0000006d5d1d7208 */ /* 0x000fe20004800000 */
[----:B------:R-:W-:Y:S01]  /*b090*/  DADD R74, R78, -R74 ;  /* 0x000000004e4a7229 */ /* 0x000fe2000000084a */
[CC--:B------:R-:W-:Y:S01]  /*b0a0*/  SHF.L.U32 R0, R46.reuse, R7.reuse, RZ ;  /* 0x000000072e007219 */ /* 0x0c0fe200000006ff */
[----:B------:R-:W-:Y:S01]  /*b0b0*/  DFMA R34, R26, -UR4, R16 ;  /* 0x800000041a227c2b */ /* 0x000fe20008000010 */
[----:B------:R-:W-:Y:S01]  /*b0c0*/  SHF.L.U64.HI R7, R46, R7, R47 ;  /* 0x000000072e077219 */ /* 0x000fe2000001022f */
[----:B------:R-:W-:Y:S01]  /*b0d0*/  DADD R24, R18, -6.75539944105574400000e+15 ;  /* 0xc338000012187429 */ /* 0x000fe20000000000 */
[----:B------:R-:W-:Y:S01]  /*b0e0*/  ISETP.NE.U32.AND P0, PT, R0, RZ, PT ;  /* 0x000000ff0000720c */ /* 0x000fe20003f05070 */
[----:B------:R-:W-:Y:S01]  /*b0f0*/  DADD R40, R22, -6.75539944105574400000e+15 ;  /* 0xc338000016287429 */ /* 0x000fe20000000000 */
[----:B------:R-:W-:Y:S01]  /*b100*/  FSEL R19, RZ, 2, P4 ;  /* 0x40000000ff137808 */ /* 0x000fe20002000000 */
[----:B------:R-:W-:Y:S01]  /*b110*/  DSETP.NEU.AND P2, PT, R52, RZ, PT ;  /* 0x000000ff3400722a */ /* 0x000fe20003f4d000 */
[----:B------:R-:W-:Y:S01]  /*b120*/  ISETP.NE.AND.EX P0, PT, R7, -0x80000000, PT, P0 ;  /* 0x800000000700780c */ /* 0x000fe20003f05300 */
[----:B------:R-:W-:Y:S01]  /*b130*/  DMUL R66, R90, 1.80143985094819840000e+16 ;  /* 0x435000005a427828 */ /* 0x000fe20000000000 */
[----:B------:R-:W-:Y:S01]  /*b140*/  ISETP.NE.AND P4, PT, R10, RZ, PT ;  /* 0x000000ff0a00720c */ /* 0x000fe20003f85270 */
[----:B------:R-:W-:Y:S01]  /*b150*/  DFMA R30, R24, -UR4, R14 ;  /* 0x80000004181e7c2b */ /* 0x000fe2000800000e */
[----:B------:R-:W-:Y:S01]  /*b160*/  SHF.R.U32.HI R0, RZ, 0x14, R42 ;  /* 0x00000014ff007819 */ /* 0x000fe2000001162a */
[----:B------:R-:W-:Y:S01]  /*b170*/  DFMA R32, R40, -UR4, R12 ;  /* 0x8000000428207c2b */ /* 0x000fe2000800000c */
[----:B------:R-:W-:Y:S01]  /*b180*/  UMOV UR4, 0x3b39803f ;  /* 0x3b39803f00047882 */ /* 0x000fe20000000000 */
[----:B------:R-:W-:Y:S01]  /*b190*/  UMOV UR5, 0x3c7abc9e ;  /* 0x3c7abc9e00057882 */ /* 0x000fe20000000000 */
[----:B------:R-:W-:Y:S01]  /*b1a0*/  SEL R92, R92, R108, !P1 ;  /* 0x0000006c5c5c7207 */ /* 0x000fe20004800000 */
[----:B------:R-:W-:Y:S01]  /*b1b0*/  DFMA R26, R26, -UR4, R34 ;  /* 0x800000041a1a7c2b */ /* 0x000fe20008000022 */
[----:B------:R-:W-:Y:S01]  /*b1c0*/  @P1 VIADD R36, R0, 0xfffffc01 ;  /* 0xfffffc0100241836 */ /* 0x000fe20000000000 */
[----:B------:R-:W-:Y:S01]  /*b1d0*/  DFMA R24, R24, -UR4, R30 ;  /* 0x8000000418187c2b */ /* 0x000fe2000800001e */
[----:B------:R-:W-:Y:S01]  /*b1e0*/  LOP3.LUT R0, R47, 0x7fffffff, RZ, 0xc0, !PT ;  /* 0x7fffffff2f007812 */ /* 0x000fe200078ec0ff */
[----:B------:R-:W-:Y:S01]  /*b1f0*/  DFMA R40, R40, -UR4, R32 ;  /* 0x8000000428287c2b */ /* 0x000fe20008000020 */
[----:B------:R-:W-:Y:S01]  /*b200*/  UMOV UR4, 0x69ce2bdf ;  /* 0x69ce2bdf00047882 */ /* 0x000fe20000000000 */
[----:B------:R-:W-:Y:S01]  /*b210*/  IMAD.MOV.U32 R32, RZ, RZ, -0x35dec16 ;  /* 0xfca213eaff207424 */ /* 0x000fe200078e00ff */
[----:B------:R-:W-:Y:S01]  /*b220*/  UMOV UR5, 0x3e5ade15 ;  /* 0x3e5ade1500057882 */ /* 0x000fe20000000000 */
[----:B------:R-:W-:Y:S01]  /*b230*/  IMAD.MOV.U32 R33, RZ, RZ, 0x3e928af3 ;  /* 0x3e928af3ff217424 */ /* 0x000fe200078e00ff */
[----:B------:R-:W-:Y:S01]  /*b240*/  DADD R34, R10, R10 ;  /* 0x000000000a227229 */ /* 0x000fe2000000000a */
[----:B------:R-:W-:Y:S01]  /*b250*/  LOP3.LUT R6, R6, 0xfffffdff, RZ, 0xc0, !PT ;  /* 0xfffffdff06067812 */ /* 0x000fe200078ec0ff */
[----:B------:R-:W-:Y:S01]  /*b260*/  DSETP.NEU.AND P1, PT, R76, RZ, PT ;  /* 0x000000ff4c00722a */ /* 0x000fe20003f2d000 */
[----:B------:R-:W-:Y:S01]  /*b270*/  BSSY.RECONVERGENT B2, `(.L_x_116) ;  /* 0x0000615000027945 */ /* 0x000fe20003800200 */
[----:B------:R-:W-:-:S02]  /*b280*/  DSETP.EQU.OR P6, PT, |R82|, +INF , P6 ;  /* 0x7ff000005200742a */ /* 0x000fc400037ca600 */
[--C-:B------:R-:W-:Y:S02]  /*b290*/  DFMA R30, R24, UR4, R32.reuse ;  /* 0x00000004181e7c2b */ /* 0x100fe40008000020 */
[--C-:B------:R-:W-:Y:S02]  /*b2a0*/  DFMA R44, R26, UR4, R32.reuse ;  /* 0x000000041a2c7c2b */ /* 0x100fe40008000020 */
[----:B------:R-:W-:Y:S01]  /*b2b0*/  DFMA R32, R40, UR4, R32 ;  /* 0x0000000428207c2b */ /* 0x000fe20008000020 */
[----:B------:R-:W-:Y:S01]  /*b2c0*/  UMOV UR4, 0x7c89eb71 ;  /* 0x7c89eb7100047882 */ /* 0x000fe20000000000 */
[----:B------:R-:W-:Y:S01]  /*b2d0*/  UMOV UR5, 0x3efa0199 ;  /* 0x3efa019900057882 */ /* 0x000fe20000000000 */
[-C--:B------:R-:W-:Y:S01]  /*b2e0*/  FSEL R19, R19, R35.reuse, !P4 ;  /* 0x0000002313137208 */ /* 0x080fe20006000000 */
[----:B------:R-:W-:Y:S01]  /*b2f0*/  DFMA R30, R24, R30, UR6 ;  /* 0x00000006181e7e2b */ /* 0x000fe2000800001e */
[----:B------:R-:W-:Y:S01]  /*b300*/  FSEL R7, R34, RZ, P4 ;  /* 0x000000ff22077208 */ /* 0x000fe20002000000 */
[----:B------:R-:W-:Y:S01]  /*b310*/  DFMA R44, R26, R44, UR6 ;  /* 0x000000061a2c7e2b */ /* 0x000fe2000800002c */
[----:B------:R-:W-:Y:S01]  /*b320*/  FSEL R35, R19, R35, !P5 ;  /* 0x0000002313237208 */ /* 0x000fe20006800000 */
[----:B------:R-:W-:Y:S01]  /*b330*/  DFMA R32, R40, R32, UR6 ;  /* 0x0000000628207e2b */ /* 0x000fe20008000020 */
[----:B------:R-:W-:Y:S01]  /*b340*/  UMOV UR6, 0x14761f65 ;  /* 0x14761f6500067882 */ /* 0x000fe20000000000 */
[----:B------:R-:W-:Y:S01]  /*b350*/  UMOV UR7, 0x3f2a01a0 ;  /* 0x3f2a01a000077882 */ /* 0x000fe20000000000 */
[----:B------:R-:W-:Y:S01]  /*b360*/  DSETP.NEU.AND P4, PT, |R8|, 0.5, !P0 ;  /* 0x3fe000000800742a */ /* 0x000fe2000478d200 */
[----:B------:R-:W-:Y:S01]  /*b370*/  FSEL R34, R7, R34, !P5 ;  /* 0x0000002207227208 */ /* 0x000fe20006800000 */
[----:B------:R-:W-:Y:S01]  /*b380*/  DFMA R30, R24, R30, UR4 ;  /* 0x00000004181e7e2b */ /* 0x000fe2000800001e */
[----:B------:R-:W-:Y:S01]  /*b390*/  SEL R7, RZ, 0xffffffff, P0 ;  /* 0xffffffffff077807 */ /* 0x000fe20000000000 */
[----:B------:R-:W-:-:S02]  /*b3a0*/  DFMA R44, R26, R44, UR4 ;  /* 0x000000041a2c7e2b */ /* 0x000fc4000800002c */
[----:B------:R-:W-:Y:S01]  /*b3b0*/  DFMA R32, R40, R32, UR4 ;  /* 0x0000000428207e2b */ /* 0x000fe20008000020 */
[----:B------:R-:W-:Y:S01]  /*b3c0*/  UMOV UR4, 0x1852b7af ;  /* 0x1852b7af00047882 */ /* 0x000fe20000000000 */
[----:B------:R-:W-:Y:S01]  /*b3d0*/  UMOV UR5, 0x3f56c16c ;  /* 0x3f56c16c00057882 */ /* 0x000fe20000000000 */
[----:B------:R-:W-:Y:S01]  /*b3e0*/  SEL R48, RZ, 0xffffffff, !P4 ;  /* 0xffffffffff307807 */ /* 0x000fe20006000000 */
[----:B------:R-:W-:Y:S02]  /*b3f0*/  DFMA R30, R24, R30, UR6 ;  /* 0x00000006181e7e2b */ /* 0x000fe4000800001e */
[----:B------:R-:W-:Y:S01]  /*b400*/  DFMA R44, R26, R44, UR6 ;  /* 0x000000061a2c7e2b */ /* 0x000fe2000800002c */
[CC--:B------:R-:W-:Y:S01]  /*b410*/  SEL R19, R48.reuse, R7.reuse, !P1 ;  /* 0x0000000730137207 */ /* 0x0c0fe20004800000 */
[----:B------:R-:W-:Y:S01]  /*b420*/  DFMA R32, R40, R32, UR6 ;  /* 0x0000000628207e2b */ /* 0x000fe20008000020 */
[----:B------:R-:W-:Y:S01]  /*b430*/  ISETP.GE.AND P1, PT, R47, RZ, PT ;  /* 0x000000ff2f00720c */ /* 0x000fe20003f26270 */
[----:B------:R-:W-:Y:S01]  /*b440*/  DSETP.NEU.AND P5, PT, R74, RZ, PT ;  /* 0x000000ff4a00722a */ /* 0x000fe20003fad000 */
[----:B------:R-:W-:Y:S01]  /*b450*/  UMOV UR6, 0x11122322 ;  /* 0x1112232200067882 */ /* 0x000fe20000000000 */
[----:B------:R-:W-:Y:S01]  /*b460*/  DFMA R30, R24, R30, UR4 ;  /* 0x00000004181e7e2b */ /* 0x000fe2000800001e */
[----:B------:R-:W-:Y:S01]  /*b470*/  UMOV UR7, 0x3f811111 ;  /* 0x3f81111100077882 */ /* 0x000fe20000000000 */
[----:B------:R-:W-:Y:S01]  /*b480*/  DFMA R46, R26, R44, UR4 ;  /* 0x000000041a2e7e2b */ /* 0x000fe2000800002c */
[----:B------:R-:W-:Y:S01]  /*b490*/  LOP3.LUT R19, R19, 0x1, RZ, 0xc0, !PT ;  /* 0x0000000113137812 */ /* 0x000fe200078ec0ff */
[----:B------:R-:W-:Y:S01]  /*b4a0*/  DFMA R44, R40, R32, UR4 ;  /* 0x00000004282c7e2b */ /* 0x000fe20008000020 */
[-C--:B------:R-:W-:Y:S01]  /*b4b0*/  SEL R21, R48, R7.reuse, !P5 ;  /* 0x0000000730157207 */ /* 0x080fe20006800000 */
[----:B------:R-:W-:Y:S01]  /*b4c0*/  UMOV UR4, 0x555502a1 ;  /* 0x555502a100047882 */ /* 0x000fe20000000000 */
[----:B------:R-:W-:Y:S01]  /*b4d0*/  ISETP.NE.AND P5, PT, R0, 0x3fe00000, PT ;  /* 0x3fe000000000780c */ /* 0x000fe20003fa5270 */
[----:B------:R-:W-:Y:S01]  /*b4e0*/  DFMA R30, R24, R30, UR6 ;  /* 0x00000006181e7e2b */ /* 0x000fe2000800001e */
[----:B------:R-:W-:Y:S01]  /*b4f0*/  SEL R0, R48, R7, !P2 ;  /* 0x0000000730007207 */ /* 0x000fe20005000000 */
[----:B------:R-:W-:Y:S01]  /*b500*/  DFMA R46, R26, R46, UR6 ;  /* 0x000000061a2e7e2b */ /* 0x000fe2000800002e */
[----:B------:R-:W-:Y:S01]  /*b510*/  UMOV UR5, 0x3fa55555 ;  /* 0x3fa5555500057882 */ /* 0x000fe20000000000 */
[----:B------:R-:W-:Y:S01]  /*b520*/  SEL R33, RZ, 0x7ff00000, !P1 ;  /* 0x7ff00000ff217807 */ /* 0x000fe20004800000 */
[----:B------:R-:W-:Y:S01]  /*b530*/  DFMA R48, R40, R44, UR6 ;  /* 0x0000000628307e2b */ /* 0x000fe2000800002c */
[----:B------:R-:W-:Y:S01]  /*b540*/  UMOV UR6, 0x55555511 ;  /* 0x5555551100067882 */ /* 0x000fe20000000000 */
[----:B------:R-:W-:Y:S01]  /*b550*/  UMOV UR7, 0x3fc55555 ;  /* 0x3fc5555500077882 */ /* 0x000fe20000000000 */
[----:B------:R-:W-:Y:S01]  /*b560*/  DFMA R30, R24, R30, UR4 ;  /* 0x00000004181e7e2b */ /* 0x000fe2000800001e */
[----:B------:R-:W-:Y:S01]  /*b570*/  VIADD R32, R33, 0x80000000 ;  /* 0x8000000021207836 */ /* 0x000fe20000000000 */
[----:B------:R-:W-:Y:S01]  /*b580*/  DFMA R54, R26, R46, UR4 ;  /* 0x000000041a367e2b */ /* 0x000fe2000800002e */
[----:B------:R-:W-:Y:S01]  /*b590*/  ISETP.NE.U32.AND P2, PT, R19, 0x1, PT ;  /* 0x000000011300780c */ /* 0x000fe20003f45070 */
[----:B------:R-:W-:Y:S01]  /*b5a0*/  IMAD.MOV.U32 R46, RZ, RZ, 0x0 ;  /* 0x00000000ff2e7424 */ /* 0x000fe200078e00ff */
[----:B------:R-:W-:Y:S01]  /*b5b0*/  DFMA R48, R40, R48, UR4 ;  /* 0x0000000428307e2b */ /* 0x000fe20008000030 */
[-C--:B------:R-:W-:Y:S01]  /*b5c0*/  SEL R44, R32, R33.reuse, P5 ;  /* 0x00000021202c7207 */ /* 0x080fe20002800000 */
[----:B------:R-:W-:Y:S01]  /*b5d0*/  UMOV UR4, 0xb ;  /* 0x0000000b00047882 */ /* 0x000fe20000000000 */
[----:B------:R-:W-:Y:S01]  /*b5e0*/  DFMA R30, R24, R30, UR6 ;  /* 0x00000006181e7e2b */ /* 0x000fe2000800001e */
[----:B------:R-:W-:Y:S01]  /*b5f0*/  UMOV UR5, 0x3fe00000 ;  /* 0x3fe0000000057882 */ /* 0x000fe20000000000 */
[-C--:B------:R-:W-:Y:S01]  /*b600*/  SEL R32, R44, R33.reuse, !P2 ;  /* 0x000000212c207207 */ /* 0x080fe20005000000 */
[----:B------:R-:W-:Y:S01]  /*b610*/  DFMA R56, R26, R54, UR6 ;  /* 0x000000061a387e2b */ /* 0x000fe20008000036 */
[----:B------:R-:W-:Y:S01]  /*b620*/  ISETP.GE.AND P2, PT, R77, RZ, PT ;  /* 0x000000ff4d00720c */ /* 0x000fe20003f46270 */
[----:B------:R-:W-:Y:S01]  /*b630*/  DFMA R54, R40, R48, UR6 ;  /* 0x0000000628367e2b */ /* 0x000fe20008000030 */
[----:B------:R-:W-:Y:S01]  /*b640*/  LOP3.LUT R21, R21, 0x1, RZ, 0xc0, !PT ;  /* 0x0000000115157812 */ /* 0x000fe200078ec0ff */
[----:B------:R-:W-:Y:S01]  /*b650*/  IMAD.MOV.U32 R47, RZ, RZ, 0x7ff00000 ;  /* 0x7ff00000ff2f7424 */ /* 0x000fe200078e00ff */
[----:B------:R-:W-:Y:S01]  /*b660*/  DFMA R48, R24, R30, UR4 ;  /* 0x0000000418307e2b */ /* 0x000fe2000800001e */
[----:B------:R-:W-:Y:S01]  /*b670*/  SEL R32, R32, R33, !P2 ;  /* 0x0000002120207207 */ /* 0x000fe20005000000 */
[----:B------:R-:W-:Y:S01]  /*b680*/  DSETP.LEU.OR P6, PT, R82, 1, P6 ;  /* 0x3ff000005200742a */ /* 0x000fe200037cb400 */
[----:B------:R-:W-:Y:S01]  /*b690*/  ISETP.GE.AND P2, PT, R91, 0x100000, PT ;  /* 0x001000005b00780c */ /* 0x000fe20003f46270 */
[----:B------:R-:W-:Y:S01]  /*b6a0*/  DFMA R56, R26, R56, UR4 ;  /* 0x000000041a387e2b */ /* 0x000fe20008000038 */
[----:B------:R-:W-:Y:S01]  /*b6b0*/  ISETP.NE.U32.AND P5, PT, R21, 0x1, PT ;  /* 0x000000011500780c */ /* 0x000fe20003fa5070 */
[----:B------:R-:W-:Y:S01]  /*b6c0*/  DFMA R58, R28, R46, +INF ;  /* 0x7ff000001c3a742b */ /* 0x000fe2000000002e */
[----:B------:R-:W-:Y:S01]  /*b6d0*/  FSEL R64, R66, R90, !P2 ;  /* 0x0000005a42407208 */ /* 0x000fe20005000000 */
[----:B------:R-:W-:Y:S01]  /*b6e0*/  DFMA R48, R24, R48, 1 ;  /* 0x3ff000001830742b */ /* 0x000fe20000000030 */
[----:B------:R-:W-:Y:S01]  /*b6f0*/  FSEL R65, R67, R91, !P2 ;  /* 0x0000005b43417208 */ /* 0x000fe20005000000 */
[----:B------:R-:W-:Y:S01]  /*b700*/  DFMA R54, R40, R54, UR4 ;  /* 0x0000000428367e2b */ /* 0x000fe20008000036 */
[-C--:B------:R-:W-:Y:S01]  /*b710*/  SEL R28, R44, R33.reuse, !P5 ;  /* 0x000000212c1c7207 */ /* 0x080fe20006800000 */
[----:B------:R-:W-:Y:S01]  /*b720*/  DFMA R56, R26, R56, 1 ;  /* 0x3ff000001a38742b */ /* 0x000fe20000000038 */
[----:B------:R-:W-:Y:S01]  /*b730*/  ISETP.GE.AND P5, PT, R75, RZ, PT ;  /* 0x000000ff4b00720c */ /* 0x000fe20003fa6270 */
[----:B------:R-:W-:Y:S01]  /*b740*/  DADD R68, R70, 4 ;  /* 0x4010000046447429 */ /* 0x000fe20000000000 */
[----:B------:R-:W-:Y:S01]  /*b750*/  LEA.HI R7, R20, R20, RZ, 0x1 ;  /* 0x0000001414077211 */ /* 0x000fe200078f08ff */
[----:B------:R-:W-:Y:S01]  /*b760*/  DFMA R46, R64, R46, +INF ;  /* 0x7ff00000402e742b */ /* 0x000fe2000000002e */
[----:B------:R-:W-:Y:S01]  /*b770*/  SEL R31, R28, R33, !P5 ;  /* 0x000000211c1f7207 */ /* 0x000fe20006800000 */
[----:B------:R-:W-:Y:S01]  /*b780*/  DFMA R48, R24, R48, 1 ;  /* 0x3ff000001830742b */ /* 0x000fe20000000030 */
[----:B------:R-:W-:Y:S01]  /*b790*/  LOP3.LUT P5, RZ, R29, 0x7fffffff, RZ, 0xc0, !PT ;  /* 0x7fffffff1dff7812 */ /* 0x000fe200078ac0ff */
[----:B------:R-:W-:Y:S01]  /*b7a0*/  DFMA R56, R26, R56, 1 ;  /* 0x3ff000001a38742b */ /* 0x000fe20000000038 */
[----:B------:R-:W-:Y:S01]  /*b7b0*/  SHF.R.S32.HI R21, RZ, 0x1, R7 ;  /* 0x00000001ff157819 */ /* 0x000fe20000011407 */
[----:B------:R-:W-:Y:S01]  /*b7c0*/  DFMA R54, R40, R54, 1 ;  /* 0x3ff000002836742b */ /* 0x000fe20000000036 */
[----:B------:R-:W-:-:S02]  /*b7d0*/  LEA.HI R7, R18, R18, RZ, 0x1 ;  /* 0x0000001212077211 */ /* 0x000fc400078f08ff */
[----:B------:R-:W-:Y:S01]  /*b7e0*/  FSEL R30, R58, RZ, P5 ;  /* 0x000000ff3a1e7208 */ /* 0x000fe20002800000 */
[----:B------:R-:W-:Y:S01]  /*b7f0*/  IMAD.IADD R20, R20, 0x1, -R21 ;  /* 0x0000000114147824 */ /* 0x000fe200078e0a15 */
[----:B------:R-:W-:Y:S01]  /*b800*/  FSEL R29, R59, -QNAN , P5 ;  /* 0xfff000003b1d7808 */ /* 0x000fe20002800000 */
[----:B------:R-:W-:Y:S01]  /*b810*/  DADD R58, R60, 4 ;  /* 0x401000003c3a7429 */ /* 0x000fe20000000000 */
[----:B------:R-:W-:Y:S01]  /*b820*/  LOP3.LUT P5, RZ, R65, 0x7fffffff, RZ, 0xc0, !PT ;  /* 0x7fffffff41ff7812 */ /* 0x000fe200078ac0ff */
[----:B------:R-:W-:Y:S01]  /*b830*/  DFMA R54, R40, R54, 1 ;  /* 0x3ff000002836742b */ /* 0x000fe20000000036 */
[----:B------:R-:W-:Y:S01]  /*b840*/  SHF.R.S32.HI R7, RZ, 0x1, R7 ;  /* 0x00000001ff077819 */ /* 0x000fe20000011407 */
[----:B------:R-:W-:Y:S01]  /*b850*/  IMAD R57, R21, 0x100000, R57 ;  /* 0x0010000015397824 */ /* 0x000fe200078e0239 */
[----:B------:R-:W-:Y:S01]  /*b860*/  SEL R43, R67, R91, !P2 ;  /* 0x0000005b432b7207 */ /* 0x000fe20005000000 */
[----:B------:R-:W-:Y:S01]  /*b870*/  DFMA R64, -R70, R70, -R14 ;  /* 0x000000464640722b */ /* 0x000fe2000000090e */
[----:B------:R-:W-:Y:S01]  /*b880*/  FSEL R28, R46, RZ, P5 ;  /* 0x000000ff2e1c7208 */ /* 0x000fe20002800000 */
[----:B------:R-:W-:Y:S01]  /*b890*/  IMAD.IADD R18, R18, 0x1, -R7 ;  /* 0x0000000112127824 */ /* 0x000fe200078e0a07 */
[----:B------:R-:W-:Y:S01]  /*b8a0*/  FSEL R27, R47, -QNAN , P5 ;  /* 0xfff000002f1b7808 */ /* 0x000fe20002800000 */
[----:B------:R-:W-:Y:S01]  /*b8b0*/  IMAD R49, R7, 0x100000, R49 ;  /* 0x0010000007317824 */ /* 0x000fe200078e0231 */
[----:B------:R-:W-:Y:S01]  /*b8c0*/  ISETP.GE.AND P5, PT, R53, RZ, PT ;  /* 0x000000ff3500720c */ /* 0x000fe20003fa6270 */
[----:B------:R-:W-:Y:S01]  /*b8d0*/  DADD R14, -R8, R74 ;  /* 0x00000000080e7229 */ /* 0x000fe2000000014a */
[----:B------:R-:W-:-:S02]  /*b8e0*/  SHF.R.U32.HI R7, RZ, 0x14, R43 ;  /* 0x00000014ff077819 */ /* 0x000fc4000001162b */
[----:B------:R-:W-:Y:S02]  /*b8f0*/  LOP3.LUT R0, R0, 0x1, RZ, 0xc0, !PT ;  /* 0x0000000100007812 */ /* 0x000fe400078ec0ff */
[----:B------:R-:W-:Y:S01]  /*b900*/  LEA.HI R26, R43, 0xfffffbcb, RZ, 0xc ;  /* 0xfffffbcb2b1a7811 */ /* 0x000fe200078f60ff */
[----:B------:R-:W-:Y:S01]  /*b910*/  @P2 VIADD R26, R7, 0xfffffc01 ;  /* 0xfffffc01071a2836 */ /* 0x000fe20000000000 */
[----:B------:R-:W-:Y:S02]  /*b920*/  SEL R90, R66, R90, !P2 ;  /* 0x0000005a425a7207 */ /* 0x000fe40005000000 */
[----:B------:R-:W-:Y:S02]  /*b930*/  LEA.HI R19, R22, R22, RZ, 0x1 ;  /* 0x0000001616137211 */ /* 0x000fe400078f08ff */
[----:B------:R-:W-:Y:S02]  /*b940*/  ISETP.NE.U32.AND P2, PT, R0, 0x1, PT ;  /* 0x000000010000780c */ /* 0x000fe40003f45070 */
[----:B------:R-:W-:-:S02]  /*b950*/  SHF.R.S32.HI R23, RZ, 0x1, R19 ;  /* 0x00000001ff177819 */ /* 0x000fc40000011413 */
[----:B------:R-:W-:Y:S01]  /*b960*/  @!P5 SEL R33, R44, R33, !P2 ;  /* 0x000000212c21d207 */ /* 0x000fe20005000000 */
[----:B------:R-:W-:Y:S01]  /*b970*/  DSETP.GT.AND P5, PT, |R76|, 1, PT ;  /* 0x3ff000004c00742a */ /* 0x000fe20003fa4200 */
[----:B------:R-:W-:Y:S01]  /*b980*/  LEA R21, R20, 0x3ff00000, 0x14 ;  /* 0x3ff0000014157811 */ /* 0x000fe200078ea0ff */
[----:B------:R-:W-:Y:S01]  /*b990*/  IMAD.MOV.U32 R20, RZ, RZ, RZ ;  /* 0x000000ffff147224 */ /* 0x000fe200078e00ff */
[----:B------:R-:W-:Y:S01]  /*b9a0*/  LEA R19, R18, 0x3ff00000, 0x14 ;  /* 0x3ff0000012137811 */ /* 0x000fe200078ea0ff */
[----:B------:R-:W-:Y:S01]  /*b9b0*/  IMAD.IADD R22, R22, 0x1, -R23 ;  /* 0x0000000116167824 */ /* 0x000fe200078e0a17 */
[----:B------:R-:W-:Y:S01]  /*b9c0*/  DSETP.GT.AND P2, PT, |R74|, 1, PT ;  /* 0x3ff000004a00742a */ /* 0x000fe20003f44200 */
[----:B------:R-:W-:Y:S01]  /*b9d0*/  IMAD.MOV.U32 R18, RZ, RZ, RZ ;  /* 0x000000ffff127224 */ /* 0x000fe200078e00ff */
[----:B------:R-:W-:Y:S01]  /*b9e0*/  SEL R7, RZ, 0x7ff00000, !P5 ;  /* 0x7ff00000ff077807 */ /* 0x000fe20006800000 */
[----:B------:R-:W-:Y:S01]  /*b9f0*/  DMUL R56, R56, R20 ;  /* 0x0000001438387228 */ /* 0x000fe20000000000 */
[----:B------:R-:W-:Y:S01]  /*ba00*/  IMAD R55, R23, 0x100000, R55 ;  /* 0x0010000017377824 */ /* 0x000fe200078e0237 */
[----:B------:R-:W-:Y:S01]  /*ba10*/  DSETP.GT.AND P5, PT, |R52|, 1, PT ;  /* 0x3ff000003400742a */ /* 0x000fe20003fa4200 */
[----:B------:R-:W-:Y:S01]  /*ba20*/  LEA R21, R22, 0x3ff00000, 0x14 ;  /* 0x3ff0000016157811 */ /* 0x000fe200078ea0ff */
[----:B------:R-:W-:Y:S01]  /*ba30*/  DMUL R48, R48, R18 ;  /* 0x0000001230307228 */ /* 0x000fe20000000000 */
[----:B------:R-:W-:Y:S01]  /*ba40*/  @!P1 LOP3.LUT R7, R7, 0x7ff00000, RZ, 0x3c, !PT ;  /* 0x7ff0000007079812 */ /* 0x000fe200078e3cff */
[----:B------:R-:W-:Y:S01]  /*ba50*/  DADD R18, -R8, R76 ;  /* 0x0000000008127229 */ /* 0x000fe2000000014c */
[----:B------:R-:W-:Y:S01]  /*ba60*/  SEL R39, RZ, 0x7ff00000, !P2 ;  /* 0x7ff00000ff277807 */ /* 0x000fe20005000000 */
[----:B------:R-:W-:Y:S01]  /*ba70*/  DSETP.NEU.AND P2, PT, R52, -1, PT ;  /* 0xbff000003400742a */ /* 0x000fe20003f4d000 */
[----:B------:R-:W-:Y:S01]  /*ba80*/  SEL R40, RZ, 0x7ff00000, !P5 ;  /* 0x7ff00000ff287807 */ /* 0x000fe20006800000 */
[----:B------:R-:W-:Y:S01]  /*ba90*/  DMUL R54, R54, R20 ;  /* 0x0000001436367228 */ /* 0x000fe20000000000 */
[----:B------:R-:W-:Y:S01]  /*baa0*/  @!P1 LOP3.LUT R39, R39, 0x7ff00000, RZ, 0x3c, !PT ;  /* 0x7ff0000027279812 */ /* 0x000fe200078e3cff */
[----:B------:R-:W-:Y:S01]  /*bab0*/  DSETP.NEU.AND P5, PT, R76, -1, PT ;  /* 0xbff000004c00742a */ /* 0x000fe20003fad000 */
[----:B------:R-:W-:Y:S01]  /*bac0*/  SEL R18, R53, RZ, P4 ;  /* 0x000000ff35127207 */ /* 0x000fe20002000000 */
[----:B------:R-:W-:Y:S01]  /*bad0*/  DADD R20, -R8, R52 ;  /* 0x0000000008147229 */ /* 0x000fe20000000134 */
[----:B------:R-:W-:Y:S01]  /*bae0*/  @P6 LOP3.LUT R6, R6, 0x200, RZ, 0xfc, !PT ;  /* 0x0000020006066812 */ /* 0x000fe200078efcff */
[----:B------:R-:W-:Y:S01]  /*baf0*/  DFMA R22, -R50, R50, -R16 ;  /* 0x000000323216722b */ /* 0x000fe20000000910 */
[----:B------:R-:W-:Y:S01]  /*bb00*/  LOP3.LUT R24, R19, 0x7ff00000, RZ, 0xc0, !PT ;  /* 0x7ff0000013187812 */ /* 0x000fe200078ec0ff */
[----:B------:R-:W-:Y:S01]  /*bb10*/  DFMA R16, -R60, R60, -R12 ;  /* 0x0000003c3c10722b */ /* 0x000fe2000000090c */
[----:B------:R-:W-:Y:S01]  /*bb20*/  SEL R7, R7, 0x3ff00000, P5 ;  /* 0x3ff0000007077807 */ /* 0x000fe20002800000 */
[----:B------:R-:W-:Y:S01]  /*bb30*/  DFMA R64, R48, R64, R48 ;  /* 0x000000403040722b */ /* 0x000fe20000000030 */
[----:B------:R-:W-:Y:S01]  /*bb40*/  SEL R20, R77, RZ, P4 ;  /* 0x000000ff4d147207 */ /* 0x000fe20002000000 */
[----:B------:R-:W-:Y:S01]  /*bb50*/  DADD R48, R50, 4 ;  /* 0x4010000032307429 */ /* 0x000fe20000000000 */
[----:B------:R-:W-:Y:S01]  /*bb60*/  SEL R19, R75, RZ, P4 ;  /* 0x000000ff4b137207 */ /* 0x000fe20002000000 */
[----:B------:R-:W-:Y:S01]  /*bb70*/  DSETP.NEU.AND P4, PT, R74, -1, PT ;  /* 0xbff000004a00742a */ /* 0x000fe20003f8d000 */
[----:B------:R-:W-:Y:S01]  /*bb80*/  ISETP.LT.AND P5, PT, R77, RZ, P3 ;  /* 0x000000ff4d00720c */ /* 0x000fe20001fa1270 */
[----:B------:R-:W-:Y:S01]  /*bb90*/  DFMA R12, R56, R22, R56 ;  /* 0x00000016380c722b */ /* 0x000fe20000000038 */
[----:B------:R-:W-:Y:S01]  /*bba0*/  LOP3.LUT R6, R6, 0xffffff7f, RZ, 0xc0, !PT ;  /* 0xffffff7f06067812 */ /* 0x000fe200078ec0ff */
[----:B------:R-:W-:Y:S01]  /*bbb0*/  IMAD.MOV.U32 R56, RZ, RZ, 0x0 ;  /* 0x00000000ff387424 */ /* 0x000fe200078e00ff */
[----:B------:R-:W-:Y:S01]  /*bbc0*/  @!P1 LOP3.LUT R40, R40, 0x7ff00000, RZ, 0x3c, !PT ;  /* 0x7ff0000028289812 */ /* 0x000fe200078e3cff */
[----:B------:R-:W-:Y:S01]  /*bbd0*/  IMAD.MOV.U32 R57, RZ, RZ, 0x40000000 ;  /* 0x40000000ff397424 */ /* 0x000fe200078e00ff */
[----:B------:R-:W-:Y:S01]  /*bbe0*/  SEL R39, R39, 0x3ff00000, P4 ;  /* 0x3ff0000027277807 */ /* 0x000fe20002000000 */
[----:B------:R-:W-:Y:S01]  /*bbf0*/  DFMA R54, R54, R16, R54 ;  /* 0x000000103636722b */ /* 0x000fe20000000036 */
[----:B------:R-:W-:Y:S01]  /*bc00*/  ISETP.LT.AND P4, PT, R75, RZ, P3 ;  /* 0x000000ff4b00720c */ /* 0x000fe20001f81270 */
[----:B------:R-:W-:Y:S01]  /*bc10*/  IMAD.MOV.U32 R22, RZ, RZ, RZ ;  /* 0x000000ffff167224 */ /* 0x000fe200078e00ff */
[----:B------:R-:W-:Y:S01]  /*bc20*/  ISETP.LT.AND P3, PT, R53, RZ, P3 ;  /* 0x000000ff3500720c */ /* 0x000fe20001f61270 */
[----:B------:R-:W-:Y:S01]  /*bc30*/  DFMA R66, R70, R56, 1 ;  /* 0x3ff000004642742b */ /* 0x000fe20000000038 */
[----:B------:R-:W-:-:S02]  /*bc40*/  SEL R40, R40, 0x3ff00000, P2 ;  /* 0x3ff0000028287807 */ /* 0x000fc40001000000 */
[----:B------:R-:W-:Y:S02]  /*bc50*/  @P5 LOP3.LUT R6, R6, 0x80, RZ, 0xfc, !PT ;  /* 0x0000008006065812 */ /* 0x000fe400078efcff */
[----:B------:R-:W-:Y:S02]  /*bc60*/  ISETP.LT.AND P2, PT, R77, RZ, !P0 ;  /* 0x000000ff4d00720c */ /* 0x000fe40004741270 */
[----:B------:R-:W-:Y:S02]  /*bc70*/  LOP3.LUT R6, R6, 0xfffffff7, RZ, 0xc0, !PT ;  /* 0xfffffff706067812 */ /* 0x000fe400078ec0ff */
[----:B------:R-:W-:Y:S02]  /*bc80*/  @!P1 LOP3.LUT R20, R20, 0x7ff00000, RZ, 0xfc, !PT ;  /* 0x7ff0000014149812 */ /* 0x000fe400078efcff */
[----:B------:R-:W-:Y:S02]  /*bc90*/  @P4 LOP3.LUT R6, R6, 0x8, RZ, 0xfc, !PT ;  /* 0x0000000806064812 */ /* 0x000fe400078efcff */
[----:B------:R-:W-:-:S02]  /*bca0*/  @!P1 LOP3.LUT R19, R19, 0x7ff00000, RZ, 0xfc, !PT ;  /* 0x7ff0000013139812 */ /* 0x000fc400078efcff */
[----:B------:R-:W-:Y:S02]  /*bcb0*/  LOP3.LUT R6, R6, 0xffffffdf, RZ, 0xc0, !PT ;  /* 0xffffffdf06067812 */ /* 0x000fe400078ec0ff */
[----:B------:R-:W-:Y:S02]  /*bcc0*/  @!P1 LOP3.LUT R18, R18, 0x7ff00000, RZ, 0xfc, !PT ;  /* 0x7ff0000012129812 */ /* 0x000fe400078efcff */
[----:B------:R-:W-:Y:S02]  /*bcd0*/  @P3 LOP3.LUT R6, R6, 0x20, RZ, 0xfc, !PT ;  /* 0x0000002006063812 */ /* 0x000fe400078efcff */
[----:B------:R-:W-:Y:S02]  /*bce0*/  ISETP.LT.AND P1, PT, R75, RZ, !P0 ;  /* 0x000000ff4b00720c */ /* 0x000fe40004721270 */
[----:B------:R-:W-:Y:S02]  /*bcf0*/  LOP3.LUT R6, R6, 0xfffffeff, RZ, 0xc0, !PT ;  /* 0xfffffeff06067812 */ /* 0x000fe400078ec0ff */
[----:B------:R-:W-:-:S02]  /*bd00*/  ISETP.LT.AND P0, PT, R53, RZ, !P0 ;  /* 0x000000ff3500720c */ /* 0x000fc40004701270 */
[----:B------:R-:W-:Y:S02]  /*bd10*/  @P2 LOP3.LUT R6, R6, 0x100, RZ, 0xfc, !PT ;  /* 0x0000010006062812 */ /* 0x000fe400078efcff */
[----:B------:R-:W-:Y:S02]  /*bd20*/  LOP3.LUT R25, R21, 0x7ff00000, RZ, 0xc0, !PT ;  /* 0x7ff0000015197812 */ /* 0x000fe400078ec0ff */
[----:B------:R-:W-:Y:S02]  /*bd30*/  LOP3.LUT R6, R6, 0xffffffef, RZ, 0xc0, !PT ;  /* 0xffffffef06067812 */ /* 0x000fe400078ec0ff */
[C---:B------:R-:W-:Y:S01]  /*bd40*/  LOP3.LUT R21, R42.reuse, 0xfffff, RZ, 0xc0, !PT ;  /* 0x000fffff2a157812 */ /* 0x040fe200078ec0ff */
[----:B------:R-:W-:Y:S01]  /*bd50*/  VIADD R42, R42, 0xffffffff ;  /* 0xffffffff2a2a7836 */ /* 0x000fe20000000000 */
[C---:B------:R-:W-:Y:S01]  /*bd60*/  LOP3.LUT R41, R43.reuse, 0xfffff, RZ, 0xc0, !PT ;  /* 0x000fffff2b297812 */ /* 0x040fe200078ec0ff */
[----:B------:R-:W-:Y:S01]  /*bd70*/  VIADD R43, R43, 0xffffffff ;  /* 0xffffffff2b2b7836 */ /* 0x000fe20000000000 */
[----:B------:R-:W-:-:S02]  /*bd80*/  @P1 LOP3.LUT R6, R6, 0x10, RZ, 0xfc, !PT ;  /* 0x0000001006061812 */ /* 0x000fc400078efcff */
[----:B------:R-:W-:Y:S02]  /*bd90*/  LOP3.LUT R21, R21, 0x3ff00000, RZ, 0xfc, !PT ;  /* 0x3ff0000015157812 */ /* 0x000fe400078efcff */
[----:B------:R-:W-:Y:S02]  /*bda0*/  LOP3.LUT R41, R41, 0x3ff00000, RZ, 0xfc, !PT ;  /* 0x3ff0000029297812 */ /* 0x000fe400078efcff */
[----:B------:R-:W-:Y:S01]  /*bdb0*/  LOP3.LUT R23, R15, 0x7ff00000, RZ, 0xc0, !PT ;  /* 0x7ff000000f177812 */ /* 0x000fe200078ec0ff */
[-C--:B------:R-:W-:Y:S01]  /*bdc0*/  DFMA R14, R50, R56.reuse, 1 ;  /* 0x3ff00000320e742b */ /* 0x080fe20000000038 */
[----:B------:R-:W-:Y:S01]  /*bdd0*/  LOP3.LUT R6, R6, 0xffffffbf, RZ, 0xc0, !PT ;  /* 0xffffffbf06067812 */ /* 0x000fe200078ec0ff */
[----:B------:R-:W-:Y:S01]  /*bde0*/  DFMA R56, R60, R56, 1 ;  /* 0x3ff000003c38742b */ /* 0x000fe20000000038 */
[----:B------:R-:W-:Y:S02]  /*bdf0*/  VIADD R44, R21, 0xfff00000 ;  /* 0xfff00000152c7836 */ /* 0x000fe40000000000 */
[----:B------:R-:W-:Y:S01]  /*be00*/  @P0 LOP3.LUT R6, R6, 0x40, RZ, 0xfc, !PT ;  /* 0x0000004006060812 */ /* 0x000fe200078efcff */
[----:B------:R-:W-:-:S07]  /*be10*/  VIADD R46, R41, 0xfff00000 ;  /* 0xfff00000292e7836 */ /* 0x000fce0000000000 */
.L_x_163:
[----:B------:R-:W-:Y:S01]  /*be20*/  IADD3 R17, P0, PT, R38, 0x7f4a7c15, RZ ;  /* 0x7f4a7c1526117810 */ /* 0x000fe20007f1e0ff */
[----:B------:R-:W-:Y:S01]  /*be30*/  DADD R100, -R106, R104 ;  /* 0x000000006a647229 */ /* 0x000fe20000000168 */
[----:B------:R-:W-:Y:S01]  /*be40*/  LOP3.LUT P1, RZ, R6, 0x200, RZ, 0xc0, !PT ;  /* 0x0000020006ff7812 */ /* 0x000fe2000782c0ff */
[----:B------:R-:W-:Y:S01]  /*be50*/  BSSY.RECONVERGENT B1, `(.L_x_117) ;  /* 0x00004ba000017945 */ /* 0x000fe20003800200 */
[----:B------:R-:W-:Y:S01]  /*be60*/  IADD3.X R45, PT, PT, R37, -0x61c88647, RZ, P0, !PT ;  /* 0x9e3779b9252d7810 */ /* 0x000fe200007fe4ff */
[----:B------:R-:W-:Y:S02]  /*be70*/  IMAD.MOV.U32 R94, RZ, RZ, 0x0 ;  /* 0x00000000ff5e7424 */ /* 0x000fe400078e00ff */
[----:B------:R-:W-:Y:S01]  /*be80*/  IMAD.MOV.U32 R95, RZ, RZ, -0x100000 ;  /* 0xfff00000ff5f7424 */ /* 0x000fe200078e00ff */
[--C-:B------:R-:W-:Y:S02]  /*be90*/  SHF.R.U32.HI R16, RZ, 0x1e, R45.reuse ;  /* 0x0000001eff107819 */ /* 0x100fe4000001162d */
[----:B------:R-:W-:-:S02]  /*bea0*/  SHF.R.U64 R0, R17, 0x1e, R45 ;  /* 0x0000001e11007819 */ /* 0x000fc4000000122d */
        /* <DEDUP_REMOVED lines=21> */
[----:B------:R-:W-:Y:S01]  /*c000*/  DFMA R96, R100, R16, R106 ;  /* 0x000000106460722b */ /* 0x000fe2000000006a */
[----:B------:R-:W-:Y:S10]  /*c010*/  @P1 BRA `(.L_x_118) ;  /* 0x0000004800741947 */ /* 0x000ff40003800000 */
[----:B------:R-:W-:Y:S01]  /*c020*/  ISETP.GT.U32.AND P0, PT, R42, 0x7feffffe, PT ;  /* 0x7feffffe2a00780c */ /* 0x000fe20003f04070 */
[----:B------:R-:W-:Y:S01]  /*c030*/  BSSY.RECONVERGENT B3, `(.L_x_119) ;  /* 0x0000040000037945 */ /* 0x000fe20003800200 */
[----:B------:R-:W-:Y:S02]  /*c040*/  IMAD.MOV.U32 R16, RZ, RZ, R30 ;  /* 0x000000ffff107224 */ /* 0x000fe400078e001e */
[----:B------:R-:W-:-:S09]  /*c050*/  IMAD.MOV.U32 R17, RZ, RZ, R29 ;  /* 0x000000ffff117224 */ /* 0x000fd200078e001d */
[----:B------:R-:W-:Y:S05]  /*c060*/  @P0 BRA `(.L_x_120) ;  /* 0x0000000000f00947 */ /* 0x000fea0003800000 */
[----:B------:R-:W-:Y:S01]  /*c070*/  ISETP.GT.U32.AND P0, PT, R21, 0x3ff6a09e, PT ;  /* 0x3ff6a09e1500780c */ /* 0x000fe20003f04070 */
[----:B------:R-:W-:Y:S01]  /*c080*/  IMAD.MOV.U32 R88, RZ, RZ, RZ ;  /* 0x000000ffff587224 */ /* 0x000fe200078e00ff */
[----:B------:R-:W-:Y:S01]  /*c090*/  UMOV UR4, 0x3ae80f1e ;  /* 0x3ae80f1e00047882 */ /* 0x000fe20000000000 */
[----:B------:R-:W-:Y:S01]  /*c0a0*/  IMAD.MOV.U32 R114, RZ, RZ, -0x748574fc ;  /* 0x8b7a8b04ff727424 */ /* 0x000fe200078e00ff */
[----:B------:R-:W-:Y:S01]  /*c0b0*/  FSEL R93, R44, R21, P0 ;  /* 0x000000152c5d7208 */ /* 0x000fe20000000000 */
[----:B------:R-:W-:Y:S01]  /*c0c0*/  IMAD.MOV.U32 R115, RZ, RZ, 0x3ed0ee25 ;  /* 0x3ed0ee25ff737424 */ /* 0x000fe200078e00ff */
[----:B------:R-:W-:Y:S01]  /*c0d0*/  UMOV UR5, 0x3eb1380b ;  /* 0x3eb1380b00057882 */ /* 0x000fe20000000000 */
[----:B------:R-:W-:Y:S01]  /*c0e0*/  VIADD R118, R36, 0x1 ;  /* 0x0000000124767836 */ /* 0x000fe20000000000 */
[----:B------:R-:W-:Y:S01]  /*c0f0*/  UMOV UR6, 0x80000000 ;  /* 0x8000000000067882 */ /* 0x000fe20000000000 */
[----:B------:R-:W-:Y:S01]  /*c100*/  IMAD.MOV.U32 R119, RZ, RZ, 0x43300000 ;  /* 0x43300000ff777424 */ /* 0x000fe200078e00ff */
[----:B------:R-:W-:Y:S01]  /*c110*/  DADD R112, R92, 1 ;  /* 0x3ff000005c707429 */ /* 0x000fe20000000000 */
[----:B------:R-:W-:-:S02]  /*c120*/  UMOV UR7, 0x43300000 ;  /* 0x4330000000077882 */ /* 0x000fc40000000000 */
[----:B------:R-:W-:-:S03]  /*c130*/  @!P0 IMAD.MOV R118, RZ, RZ, R36 ;  /* 0x000000ffff768224 */ /* 0x000fc600078e0224 */
[----:B------:R-:W0:Y:S02]  /*c140*/  MUFU.RCP64H R89, R113 ;  /* 0x0000007100597308 */ /* 0x000e240000001800 */
[----:B------:R-:W-:Y:S01]  /*c150*/  LOP3.LUT R118, R118, 0x80000000, RZ, 0x3c, !PT ;  /* 0x8000000076767812 */ /* 0x000fe200078e3cff */
[----:B0-----:R-:W-:-:S08]  /*c160*/  DFMA R16, -R112, R88, 1 ;  /* 0x3ff000007010742b */ /* 0x001fd00000000158 */
[----:B------:R-:W-:Y:S02]  /*c170*/  DFMA R108, R16, R16, R16 ;  /* 0x00000010106c722b */ /* 0x000fe40000000010 */
[----:B------:R-:W-:-:S06]  /*c180*/  DADD R16, R92, -1 ;  /* 0xbff000005c107429 */ /* 0x000fcc0000000000 */
[----:B------:R-:W-:-:S08]  /*c190*/  DFMA R88, R88, R108, R88 ;  /* 0x0000006c5858722b */ /* 0x000fd00000000058 */
[----:B------:R-:W-:-:S08]  /*c1a0*/  DMUL R108, R16, R88 ;  /* 0x00000058106c7228 */ /* 0x000fd00000000000 */
[----:B------:R-:W-:-:S08]  /*c1b0*/  DFMA R108, R16, R88, R108 ;  /* 0x00000058106c722b */ /* 0x000fd0000000006c */
[----:B------:R-:W-:Y:S02]  /*c1c0*/  DMUL R110, R108, R108 ;  /* 0x0000006c6c6e7228 */ /* 0x000fe40000000000 */
[----:B------:R-:W-:-:S06]  /*c1d0*/  DADD R116, R16, -R108 ;  /* 0x0000000010747229 */ /* 0x000fcc000000086c */
[----:B------:R-:W-:Y:S01]  /*c1e0*/  DFMA R112, R110, UR4, R114 ;  /* 0x000000046e707c2b */ /* 0x000fe20008000072 */
        /* <DEDUP_REMOVED lines=16> */
[----:B------:R-:W-:Y:S01]  /*c2f0*/  UMOV UR5, 0x3f899999 ;  /* 0x3f89999900057882 */ /* 0x000fe20000000000 */
[----:B------:R-:W-:Y:S01]  /*c300*/  DADD R112, R118, -UR6 ;  /* 0x8000000676707e29 */ /* 0x000fe20008000000 */
[----:B------:R-:W-:Y:S01]  /*c310*/  UMOV UR6, 0xfefa39ef ;  /* 0xfefa39ef00067882 */ /* 0x000fe20000000000 */
[----:B------:R-:W-:-:S03]  /*c320*/  UMOV UR7, 0x3fe62e42 ;  /* 0x3fe62e4200077882 */ /* 0x000fc60000000000 */
[----:B------:R-:W-:Y:S01]  /*c330*/  DFMA R114, R110, R114, UR4 ;  /* 0x000000046e727e2b */ /* 0x000fe20008000072 */
[----:B------:R-:W-:Y:S01]  /*c340*/  UMOV UR4, 0x55555554 ;  /* 0x5555555400047882 */ /* 0x000fe20000000000 */
[----:B------:R-:W-:Y:S01]  /*c350*/  UMOV UR5, 0x3fb55555 ;  /* 0x3fb5555500057882 */ /* 0x000fe20000000000 */
[----:B------:R-:W-:-:S05]  /*c360*/  DFMA R16, R112, UR6, R108 ;  /* 0x0000000670107c2b */ /* 0x000fca000800006c */
        /* <DEDUP_REMOVED lines=11> */
[----:B------:R-:W-:-:S11]  /*c420*/  DADD R16, R16, R114 ;  /* 0x0000000010107229 */ /* 0x000fd60000000072 */
.L_x_120:
[----:B------:R-:W-:Y:S05]  /*c430*/  BSYNC.RECONVERGENT B3 ;  /* 0x0000000000037941 */ /* 0x000fea0003800200 */
.L_x_119:
[----:B------:R-:W-:Y:S02]  /*c440*/  DFMA R16, R82, R16, -R80 ;  /* 0x000000105210722b */ /* 0x000fe40000000850 */
[----:B------:R-:W-:-:S06]  /*c450*/  DSETP.NE.AND P0, PT, |R78|, +INF , PT ;  /* 0x7ff000004e00742a */ /* 0x000fcc0003f05200 */
[----:B------:R-:W-:-:S14]  /*c460*/  DSETP.EQU.OR P0, PT, |R16|, +INF , !P0 ;  /* 0x7ff000001000742a */ /* 0x000fdc000470a600 */
[----:B------:R-:W-:Y:S05]  /*c470*/  @P0 BRA `(.L_x_118) ;  /* 0x00000044005c0947 */ /* 0x000fea0003800000 */
[----:B------:R-:W-:Y:S01]  /*c480*/  DADD R88, R104, -R86 ;  /* 0x0000000068587229 */ /* 0x000fe20000000856 */
[----:B------:R-:W-:Y:S07]  /*c490*/  BSSY.RELIABLE B4, `(.L_x_121) ;  /* 0x000034e000047945 */ /* 0x000fee0003800100 */
[----:B------:R-:W-:-:S08]  /*c4a0*/  DMUL R110, R88, R128 ;  /* 0x00000080586e7228 */ /* 0x000fd00000000000 */
[----:B------:R-:W-:-:S14]  /*c4b0*/  DSETP.GTU.AND P0, PT, R110, -R84, PT ;  /* 0x800000546e00722a */ /* 0x000fdc0003f0c000 */
[----:B------:R-:W-:Y:S05]  /*c4c0*/  @P0 BRA `(.L_x_122) ;  /* 0x0000000800f00947 */ /* 0x000fea0003800000 */
[----:B------:R-:W-:Y:S01]  /*c4d0*/  IMAD.MOV.U32 R112, RZ, RZ, 0x652b82fe ;  /* 0x652b82feff707424 */ /* 0x000fe200078e00ff */
[----:B------:R-:W-:Y:S01]  /*c4e0*/  UMOV UR4, 0xfefa39ef ;  /* 0xfefa39ef00047882 */ /* 0x000fe20000000000 */
[----:B------:R-:W-:Y:S01]  /*c4f0*/  IMAD.MOV.U32 R113, RZ, RZ, 0x3ff71547 ;  /* 0x3ff71547ff717424 */ /* 0x000fe200078e00ff */
[----:B------:R-:W-:Y:S01]  /*c500*/  UMOV UR5, 0x3fe62e42 ;  /* 0x3fe62e4200057882 */ /* 0x000fe20000000000 */
[----:B------:R-:W-:Y:S01]  /*c510*/  FSETP.GEU.AND P0, PT, |R17|, 4.1917929649353027344, PT ;  /* 0x4086232b1100780b */ /* 0x000fe20003f0e200 */
[----:B------:R-:W-:Y:S01]  /*c520*/  DADD R116, -RZ, |R76| ;  /* 0x00000000ff747229 */ /* 0x000fe2000000054c */
[----:B------:R-:W-:Y:S01]  /*c530*/  BSSY.RECONVERGENT B3, `(.L_x_123) ;  /* 0x000003b000037945 */ /* 0x000fe20003800200 */
[----:B------:R-:W-:Y:S02]  /*c540*/  DADD R138, R106, -R86 ;  /* 0x000000006a8a7229 */ /* 0x000fe40000000856 */
[----:B------:R-:W-:Y:S02]  /*c550*/  DFMA R112, R16, R112, 6.75539944105574400000e+15 ;  /* 0x433800001070742b */ /* 0x000fe40000000070 */
[----:B------:R-:W-:-:S02]  /*c560*/  DADD R132, -RZ, -R8 ;  /* 0x00000000ff847229 */ /* 0x000fc40000000908 */
[-CC-:B------:R-:W-:Y:S02]  /*c570*/  DFMA R88, -R88, R128.reuse, R78.reuse ;  /* 0x000000805858722b */ /* 0x180fe4000000014e */
[----:B------:R-:W-:Y:S02]  /*c580*/  DFMA R138, -R138, R128, R78 ;  /* 0x000000808a8a722b */ /* 0x000fe4000000014e */
        /* <DEDUP_REMOVED lines=35> */
[----:B------:R-:W-:Y:S01]  /*c7c0*/  DFMA R114, R108, R110, 1 ;  /* 0x3ff000006c72742b */ /* 0x000fe2000000006e */
[----:B------:R-:W-:Y:S02]  /*c7d0*/  IMAD.MOV.U32 R110, RZ, RZ, R116 ;  /* 0x000000ffff6e7224 */ /* 0x000fe400078e0074 */
[----:B------:R-:W-:-:S07]  /*c7e0*/  IMAD.MOV.U32 R109, RZ, RZ, R117 ;  /* 0x000000ffff6d7224 */ /* 0x000fce00078e0075 */
[----:B------:R-:W-:Y:S02]  /*c7f0*/  IMAD R137, R112, 0x100000, R115 ;  /* 0x0010000070897824 */ /* 0x000fe400078e0273 */
[----:B------:R-:W-:Y:S01]  /*c800*/  IMAD.MOV.U32 R136, RZ, RZ, R114 ;  /* 0x000000ffff887224 */ /* 0x000fe200078e0072 */
[----:B------:R-:W-:Y:S06]  /*c810*/  @!P0 BRA `(.L_x_124) ;  /* 0x0000000000308947 */ /* 0x000fec0003800000 */
[C---:B------:R-:W-:Y:S02]  /*c820*/  DADD R116, R16.reuse, +INF ;  /* 0x7ff0000010747429 */ /* 0x040fe40000000000 */
[----:B------:R-:W-:-:S08]  /*c830*/  DSETP.GEU.AND P0, PT, R16, RZ, PT ;  /* 0x000000ff1000722a */ /* 0x000fd00003f0e000 */
[----:B------:R-:W-:Y:S02]  /*c840*/  FSEL R136, R116, RZ, P0 ;  /* 0x000000ff74887208 */ /* 0x000fe40000000000 */
[----:B------:R-:W-:Y:S02]  /*c850*/  FSEL R137, R117, RZ, P0 ;  /* 0x000000ff75897208 */ /* 0x000fe40000000000 */
[----:B------:R-:W-:-:S13]  /*c860*/  FSETP.GEU.AND P0, PT, |R17|, 4.2275390625, PT ;  /* 0x408748001100780b */ /* 0x000fda0003f0e200 */
[----:B------:R-:W-:-:S04]  /*c870*/  @!P0 LEA.HI R0, R112, R112, RZ, 0x1 ;  /* 0x0000007070008211 */ /* 0x000fc800078f08ff */
[----:B------:R-:W-:-:S05]  /*c880*/  @!P0 SHF.R.S32.HI R45, RZ, 0x1, R0 ;  /* 0x00000001ff2d8819 */ /* 0x000fca0000011400 */
[----:B------:R-:W-:Y:S02]  /*c890*/  @!P0 IMAD.IADD R112, R112, 0x1, -R45 ;  /* 0x0000000170708824 */ /* 0x000fe400078e0a2d */
[----:B------:R-:W-:-:S03]  /*c8a0*/  @!P0 IMAD R115, R45, 0x100000, R115 ;  /* 0x001000002d738824 */ /* 0x000fc600078e0273 */
[----:B------:R-:W-:Y:S01]  /*c8b0*/  @!P0 LEA R113, R112, 0x3ff00000, 0x14 ;  /* 0x3ff0000070718811 */ /* 0x000fe200078ea0ff */
[----:B------:R-:W-:-:S06]  /*c8c0*/  @!P0 IMAD.MOV.U32 R112, RZ, RZ, RZ ;  /* 0x000000ffff708224 */ /* 0x000fcc00078e00ff */
[----:B------:R-:W-:-:S11]  /*c8d0*/  @!P0 DMUL R136, R114, R112 ;  /* 0x0000007072888228 */ /* 0x000fd60000000000 */
.L_x_124:
[----:B------:R-:W-:Y:S05]  /*c8e0*/  BSYNC.RECONVERGENT B3 ;  /* 0x0000000000037941 */ /* 0x000fea0003800200 */
.L_x_123:
[----:B------:R-:W-:Y:S01]  /*c8f0*/  DSETP.NEU.AND P0, PT, |R74|, +INF , PT ;  /* 0x7ff000004a00742a */ /* 0x000fe20003f0d200 */
[----:B------:R-:W-:Y:S01]  /*c900*/  LOP3.LUT R6, R6, 0xfffffffb, RZ, 0xc0, !PT ;  /* 0xfffffffb06067812 */ /* 0x000fe200078ec0ff */
[----:B------:R-:W-:Y:S01]  /*c910*/  DSETP.NAN.AND P5, PT, R138, R138, PT ;  /* 0x0000008a8a00722a */ /* 0x000fe20003fa8000 */
[----:B------:R-:W-:Y:S01]  /*c920*/  ISETP.NE.AND P6, PT, R23, 0x7ff00000, PT ;  /* 0x7ff000001700780c */ /* 0x000fe20003fc5270 */
[----:B------:R-:W-:Y:S01]  /*c930*/  DSETP.NEU.AND P3, PT, |R76|, +INF , PT ;  /* 0x7ff000004c00742a */ /* 0x000fe20003f6d200 */
[----:B------:R-:W-:Y:S01]  /*c940*/  BSSY.RECONVERGENT B3, `(.L_x_125) ;  /* 0x000000d000037945 */ /* 0x000fe20003800200 */
[----:B------:R-:W-:Y:S01]  /*c950*/  DSETP.NEU.AND P2, PT, |R8|, +INF , PT ;  /* 0x7ff000000800742a */ /* 0x000fe20003f4d200 */
[----:B------:R-:W-:Y:S01]  /*c960*/  MOV R0, 0xca10 ;  /* 0x0000ca1000007802 */ /* 0x000fe20000000f00 */
[----:B------:R-:W-:Y:S02]  /*c970*/  DSETP.NAN.AND P1, PT, R88, R88, PT ;  /* 0x000000585800722a */ /* 0x000fe40003f28000 */
[----:B------:R-:W-:-:S04]  /*c980*/  DSETP.NEU.AND P4, PT, R138, RZ, PT ;  /* 0x000000ff8a00722a */ /* 0x000fc80003f8d000 */
[----:B------:R-:W-:Y:S01]  /*c990*/  @P0 LOP3.LUT R6, R6, 0x4, RZ, 0xfc, !PT ;  /* 0x0000000406060812 */ /* 0x000fe200078efcff */
[----:B------:R-:W-:-:S03]  /*c9a0*/  DSETP.NEU.AND P0, PT, R88, RZ, PT ;  /* 0x000000ff5800722a */ /* 0x000fc60003f0d000 */
[----:B------:R-:W-:-:S04]  /*c9b0*/  LOP3.LUT R6, R6, 0xfffffffd, RZ, 0xc0, !PT ;  /* 0xfffffffd06067812 */ /* 0x000fc800078ec0ff */
[----:B------:R-:W-:Y:S02]  /*c9c0*/  @P5 LOP3.LUT R6, R6, 0x2, RZ, 0xfc, !PT ;  /* 0x0000000206065812 */ /* 0x000fe400078efcff */
[----:B------:R-:W-:Y:S02]  /*c9d0*/  ISETP.NE.AND P5, PT, R24, 0x7ff00000, PT ;  /* 0x7ff000001800780c */ /* 0x000fe40003fa5270 */
[----:B------:R-:W-:-:S04]  /*c9e0*/  LOP3.LUT R6, R6, 0xfffffffe, RZ, 0xc0, !PT ;  /* 0xfffffffe06067812 */ /* 0x000fc800078ec0ff */
[----:B------:R-:W-:-:S07]  /*c9f0*/  @P6 LOP3.LUT R6, R6, 0x1, RZ, 0xfc, !PT ;  /* 0x0000000106066812 */ /* 0x000fce00078efcff */
[----:B------:R-:W-:Y:S05]  /*ca00*/  CALL.REL.NOINC `($unbinned_toy_sample_obs_1d$__internal_accurate_pow) ;  /* 0x000001c000c87944 */ /* 0x000fea0003c00000 */
[----:B------:R-:W-:Y:S05]  /*ca10*/  BSYNC.RECONVERGENT B3 ;  /* 0x0000000000037941 */ /* 0x000fea0003800200 */
.L_x_125:
[----:B------:R-:W-:Y:S01]  /*ca20*/  DADD R110, -RZ, -R108 ;  /* 0x00000000ff6e7229 */ /* 0x000fe2000000096c */
[----:B------:R-:W-:Y:S01]  /*ca30*/  P2R R0, PR, RZ, 0x10 ;  /* 0x00000010ff007803 */ /* 0x000fe20000000000 */
[----:B------:R-:W-:Y:S01]  /*ca40*/  DADD R134, R82, -1 ;  /* 0xbff0000052867429 */ /* 0x000fe20000000000 */
[C---:B------:R-:W-:Y:S01]  /*ca50*/  LOP3.LUT P4, RZ, R6.reuse, 0x100, RZ, 0xc0, !PT ;  /* 0x0000010006ff7812 */ /* 0x040fe2000788c0ff */
[----:B------:R-:W-:Y:S01]  /*ca60*/  DADD R132, -RZ, -R8 ;  /* 0x00000000ff847229 */ /* 0x000fe20000000908 */
[----:B------:R-:W-:Y:S01]  /*ca70*/  LOP3.LUT P6, RZ, R6, 0x80, RZ, 0xc0, !PT ;  /* 0x0000008006ff7812 */ /* 0x000fe200078cc0ff */
[----:B------:R-:W-:Y:S04]  /*ca80*/  BSSY.RECONVERGENT B3, `(.L_x_126) ;  /* 0x0000019000037945 */ /* 0x000fe80003800200 */
[----:B------:R-:W-:-:S02]  /*ca90*/  FSEL R110, R110, R108, P4 ;  /* 0x0000006c6e6e7208 */ /* 0x000fc40002000000 */
[----:B------:R-:W-:Y:S01]  /*caa0*/  FSEL R111, R111, R109, P4 ;  /* 0x0000006d6f6f7208 */ /* 0x000fe20002000000 */
[----:B------:R-:W-:Y:S01]  /*cab0*/  DADD R108, -R8, R88 ;  /* 0x00000000086c7229 */ /* 0x000fe20000000158 */
[----:B------:R-:W-:Y:S02]  /*cac0*/  FSEL R110, R110, RZ, !P6 ;  /* 0x000000ff6e6e7208 */ /* 0x000fe40007000000 */
[----:B------:R-:W-:Y:S02]  /*cad0*/  FSEL R111, R111, -QNAN , !P6 ;  /* 0xfff800006f6f7808 */ /* 0x000fe40007000000 */
[----:B------:R-:W-:Y:S02]  /*cae0*/  FSEL R110, R110, RZ, P0 ;  /* 0x000000ff6e6e7208 */ /* 0x000fe40000000000 */
[----:B------:R-:W-:Y:S01]  /*caf0*/  FSEL R111, R20, R111, !P0 ;  /* 0x0000006f146f7208 */ /* 0x000fe20004000000 */
[----:B------:R-:W-:Y:S01]  /*cb00*/  DSETP.NEU.AND P0, PT, R134, RZ, PT ;  /* 0x000000ff8600722a */ /* 0x000fe20003f0d000 */
[----:B------:R-:W-:-:S02]  /*cb10*/  ISETP.NE.AND P4, PT, R0, RZ, PT ;  /* 0x000000ff0000720c */ /* 0x000fc40003f85270 */
[----:B------:R-:W-:Y:S02]  /*cb20*/  FSEL R45, R110, RZ, P3 ;  /* 0x000000ff6e2d7208 */ /* 0x000fe40001800000 */
[----:B------:R-:W-:Y:S02]  /*cb30*/  FSEL R0, R111, R32, P3 ;  /* 0x000000206f007208 */ /* 0x000fe40001800000 */
[----:B------:R-:W-:Y:S02]  /*cb40*/  FSEL R45, R45, RZ, P2 ;  /* 0x000000ff2d2d7208 */ /* 0x000fe40001000000 */
[----:B------:R-:W-:Y:S02]  /*cb50*/  FSEL R47, R7, R0, !P2 ;  /* 0x00000000072f7208 */ /* 0x000fe40005000000 */
[----:B------:R-:W-:Y:S02]  /*cb60*/  @!P5 FSEL R110, R108, R45, P1 ;  /* 0x0000002d6c6ed208 */ /* 0x000fe40000800000 */
[----:B------:R-:W-:Y:S01]  /*cb70*/  @!P5 FSEL R111, R109, R47, P1 ;  /* 0x0000002f6d6fd208 */ /* 0x000fe20000800000 */
[----:B------:R-:W-:Y:S01]  /*cb80*/  DADD R108, -RZ, |R74| ;  /* 0x00000000ff6c7229 */ /* 0x000fe2000000054a */
[----:B------:R-:W-:Y:S01]  /*cb90*/  FSEL R0, R110, RZ, P0 ;  /* 0x000000ff6e007208 */ /* 0x000fe20000000000 */
[----:B------:R-:W-:Y:S01]  /*cba0*/  DSETP.NEU.AND P1, PT, R88, 1, PT ;  /* 0x3ff000005800742a */ /* 0x000fe20003f2d000 */
[----:B------:R-:W-:-:S05]  /*cbb0*/  FSEL R45, R111, 1.875, P0 ;  /* 0x3ff000006f2d7808 */ /* 0x000fca0000000000 */
[----:B------:R-:W-:Y:S02]  /*cbc0*/  FSEL R88, R0, RZ, P1 ;  /* 0x000000ff00587208 */ /* 0x000fe40000800000 */
[----:B------:R-:W-:Y:S01]  /*cbd0*/  FSEL R89, R45, 1.875, P1 ;  /* 0x3ff000002d597808 */ /* 0x000fe20000800000 */
[----:B------:R-:W-:Y:S01]  /*cbe0*/  IMAD.MOV.U32 R110, RZ, RZ, R108 ;  /* 0x000000ffff6e7224 */ /* 0x000fe200078e006c */
[----:B------:R-:W-:-:S07]  /*cbf0*/  MOV R0, 0xcc10 ;  /* 0x0000cc1000007802 */ /* 0x000fce0000000f00 */
[----:B------:R-:W-:Y:S05]  /*cc00*/  CALL.REL.NOINC `($unbinned_toy_sample_obs_1d$__internal_accurate_pow) ;  /* 0x000001c000487944 */ /* 0x000fea0003c00000 */
[----:B------:R-:W-:Y:S05]  /*cc10*/  BSYNC.RECONVERGENT B3 ;  /* 0x0000000000037941 */ /* 0x000fea0003800200 */
.L_x_126:
[----:B------:R-:W-:Y:S01]  /*cc20*/  DADD R110, -RZ, -R108 ;  /* 0x00000000ff6e7229 */ /* 0x000fe2000000096c */
[----:B------:R-:W-:Y:S01]  /*cc30*/  P2R R0, PR, RZ, 0x1 ;  /* 0x00000001ff007803 */ /* 0x000fe20000000000 */
[----:B------:R-:W-:Y:S01]  /*cc40*/  IMAD.MOV.U32 R112, RZ, RZ, R136 ;  /* 0x000000ffff707224 */ /* 0x000fe200078e0088 */
[C---:B------:R-:W-:Y:S01]  /*cc50*/  LOP3.LUT P0, RZ, R6.reuse, 0x10, RZ, 0xc0, !PT ;  /* 0x0000001006ff7812 */ /* 0x040fe2000780c0ff */
[----:B------:R-:W-:Y:S01]  /*cc60*/  IMAD.MOV.U32 R113, RZ, RZ, R137 ;  /* 0x000000ffff717224 */ /* 0x000fe200078e0089 */
[C---:B------:R-:W-:Y:S01]  /*cc70*/  LOP3.LUT P6, RZ, R6.reuse, 0x8, RZ, 0xc0, !PT ;  /* 0x0000000806ff7812 */ /* 0x040fe200078cc0ff */
[----:B------:R-:W-:Y:S01]  /*cc80*/  BSSY.RECONVERGENT B5, `(.L_x_127) ;  /* 0x000002b000057945 */ /* 0x000fe20003800200 */
[C---:B------:R-:W-:Y:S02]  /*cc90*/  LOP3.LUT P3, RZ, R6.reuse, 0x1, RZ, 0xc0, !PT ;  /* 0x0000000106ff7812 */ /* 0x040fe4000786c0ff */
[----:B------:R-:W-:Y:S02]  /*cca0*/  LOP3.LUT P5, RZ, R6, 0x4, RZ, 0xc0, !PT ;  /* 0x0000000406ff7812 */ /* 0x000fe400078ac0ff */
[----:B------:R-:W-:-:S02]  /*ccb0*/  FSEL R132, R110, R108, P0 ;  /* 0x0000006c6e847208 */ /* 0x000fc40000000000 */
[----:B------:R-:W-:Y:S01]  /*ccc0*/  FSEL R110, R111, R109, P0 ;  /* 0x0000006d6f6e7208 */ /* 0x000fe20000000000 */
[----:B------:R-:W-:Y:S01]  /*ccd0*/  DADD R108, -R8, R138 ;  /* 0x00000000086c7229 */ /* 0x000fe2000000018a */
[----:B------:R-:W-:Y:S02]  /*cce0*/  ISETP.NE.AND P0, PT, R0, RZ, PT ;  /* 0x000000ff0000720c */ /* 0x000fe40003f05270 */
[----:B------:R-:W-:Y:S02]  /*ccf0*/  FSEL R110, R110, -QNAN , !P6 ;  /* 0xfff800006e6e7808 */ /* 0x000fe40007000000 */
[----:B------:R-:W-:Y:S02]  /*cd00*/  FSEL R132, R132, RZ, !P6 ;  /* 0x000000ff84847208 */ /* 0x000fe40007000000 */
[----:B------:R-:W-:Y:S02]  /*cd10*/  FSEL R110, R19, R110, !P4 ;  /* 0x0000006e136e7208 */ /* 0x000fe40006000000 */
[----:B------:R-:W-:-:S02]  /*cd20*/  LOP3.LUT P1, RZ, R6, 0x2, RZ, 0xc0, !PT ;  /* 0x0000000206ff7812 */ /* 0x000fc4000782c0ff */
[----:B------:R-:W-:Y:S02]  /*cd30*/  FSEL R0, R110, R31, P5 ;  /* 0x0000001f6e007208 */ /* 0x000fe40002800000 */
[----:B------:R-:W-:Y:S02]  /*cd40*/  FSEL R132, R132, RZ, P4 ;  /* 0x000000ff84847208 */ /* 0x000fe40002000000 */
[----:B------:R-:W-:Y:S02]  /*cd50*/  FSEL R47, R39, R0, !P2 ;  /* 0x00000000272f7208 */ /* 0x000fe40005000000 */
[----:B------:R-:W-:Y:S02]  /*cd60*/  FSEL R45, R132, RZ, P5 ;  /* 0x000000ff842d7208 */ /* 0x000fe40002800000 */
[----:B------:R-:W-:Y:S02]  /*cd70*/  @!P3 FSEL R110, R109, R47, P1 ;  /* 0x0000002f6d6eb208 */ /* 0x000fe40000800000 */
[----:B------:R-:W0:Y:S01]  /*cd80*/  MUFU.RCP64H R109, R135 ;  /* 0x00000087006d7308 */ /* 0x000e220000001800 */
[----:B------:R-:W-:-:S02]  /*cd90*/  FSEL R45, R45, RZ, P2 ;  /* 0x000000ff2d2d7208 */ /* 0x000fc40001000000 */
[----:B------:R-:W-:Y:S02]  /*cda0*/  FSEL R0, R110, 1.875, P0 ;  /* 0x3ff000006e007808 */ /* 0x000fe40000000000 */
[----:B------:R-:W-:Y:S01]  /*cdb0*/  @!P3 FSEL R132, R108, R45, P1 ;  /* 0x0000002d6c84b208 */ /* 0x000fe20000800000 */
[----:B------:R-:W-:Y:S01]  /*cdc0*/  IMAD.MOV.U32 R108, RZ, RZ, 0x1 ;  /* 0x00000001ff6c7424 */ /* 0x000fe200078e00ff */
[----:B------:R-:W-:Y:S02]  /*cdd0*/  FSETP.GEU.AND P1, PT, |R137|, 6.5827683646048100446e-37, PT ;  /* 0x036000008900780b */ /* 0x000fe40003f2e200 */
[----:B------:R-:W-:Y:S01]  /*cde0*/  FSEL R132, R132, RZ, P0 ;  /* 0x000000ff84847208 */ /* 0x000fe20000000000 */
[----:B------:R-:W-:-:S06]  /*cdf0*/  DSETP.NEU.AND P0, PT, R138, 1, PT ;  /* 0x3ff000008a00742a */ /* 0x000fcc0003f0d000 */
[----:B------:R-:W-:Y:S01]  /*ce00*/  FSEL R133, R0, 1.875, P0 ;  /* 0x3ff0000000857808 */ /* 0x000fe20000000000 */
[----:B0-----:R-:W-:Y:S01]  /*ce10*/  DFMA R110, -R134, R108, 1 ;  /* 0x3ff00000866e742b */ /* 0x001fe2000000016c */
[----:B------:R-:W-:-:S07]  /*ce20*/  FSEL R132, R132, RZ, P0 ;  /* 0x000000ff84847208 */ /* 0x000fce0000000000 */
        /* <DEDUP_REMOVED lines=16> */
.L_x_128:
[----:B------:R-:W-:Y:S05]  /*cf30*/  BSYNC.RECONVERGENT B5 ;  /* 0x0000000000057941 */ /* 0x000fea0003800200 */
.L_x_127:
[----:B------:R-:W-:-:S08]  /*cf40*/  DADD R88, R88, -R132 ;  /* 0x0000000058587229 */ /* 0x000fd00000000884 */
[----:B------:R-:W-:-:S10]  /*cf50*/  DMUL R88, R88, R108 ;  /* 0x0000006c58587228 */ /* 0x000fd40000000000 */
[C---:B------:R-:W-:Y:S02]  /*cf60*/  LOP3.LUT R109, R89.reuse, 0x7fffffff, RZ, 0xc0, !PT ;  /* 0x7fffffff596d7812 */ /* 0x040fe400078ec0ff */
[----:B------:R-:W-:Y:S02]  /*cf70*/  IADD3 R47, P0, PT, RZ, R88, RZ ;  /* 0x00000058ff2f7210 */ /* 0x000fe40007f1e0ff */
[----:B------:R-:W-:Y:S02]  /*cf80*/  ISETP.GE.AND P1, PT, R89, RZ, PT ;  /* 0x000000ff5900720c */ /* 0x000fe40003f26270 */
[----:B------:R-:W-:Y:S02]  /*cf90*/  IADD3.X R108, PT, PT, R109, -0x100000, RZ, P0, !PT ;  /* 0xfff000006d6c7810 */ /* 0x000fe400007fe4ff */
[----:B------:R-:W-:-:S04]  /*cfa0*/  IADD3 R0, P0, PT, R88, -0x1, RZ ;  /* 0xffffffff58007810 */ /* 0x000fc80007f1e0ff */
[----:B------:R-:W-:Y:S02]  /*cfb0*/  IADD3.X R45, PT, PT, R109, -0x1, RZ, P0, !PT ;  /* 0xffffffff6d2d7810 */ /* 0x000fe400007fe4ff */
[----:B------:R-:W-:Y:S02]  /*cfc0*/  ISETP.LT.U32.AND P0, PT, R47, RZ, PT ;  /* 0x000000ff2f00720c */ /* 0x000fe40003f01070 */
[----:B------:R-:W-:Y:S02]  /*cfd0*/  ISETP.LT.U32.AND P2, PT, R0, -0x1, PT ;  /* 0xffffffff0000780c */ /* 0x000fe40003f41070 */
[----:B------:R-:W-:Y:S02]  /*cfe0*/  ISETP.LT.U32.AND.EX P0, PT, R108, 0x7fe00000, !P1, P0 ;  /* 0x7fe000006c00780c */ /* 0x000fe40004f01100 */
[----:B------:R-:W-:Y:S02]  /*cff0*/  ISETP.LT.U32.AND.EX P2, PT, R45, 0xfffff, !P1, P2 ;  /* 0x000fffff2d00780c */ /* 0x000fe40004f41120 */
[----:B------:R-:W-:-:S04]  /*d000*/  ISETP.EQ.U32.AND P1, PT, R88, RZ, PT ;  /* 0x000000ff5800720c */ /* 0x000fc80003f22070 */
[----:B------:R-:W-:-:S04]  /*d010*/  ISETP.EQ.OR.EX P2, PT, R109, RZ, P2, P1 ;  /* 0x000000ff6d00720c */ /* 0x000fc80001742710 */
[----:B------:R-:W-:Y:S02]  /*d020*/  ISETP.EQ.OR.EX P2, PT, R109, 0x7ff00000, P2, P1 ;  /* 0x7ff000006d00780c */ /* 0x000fe40001742710 */
[----:B------:R-:W-:-:S04]  /*d030*/  ISETP.GT.U32.AND P1, PT, R88, RZ, PT ;  /* 0x000000ff5800720c */ /* 0x000fc80003f24070 */
[----:B------:R-:W-:-:S04]  /*d040*/  ISETP.GT.OR.EX P1, PT, R109, 0x7ff00000, P2, P1 ;  /* 0x7ff000006d00780c */ /* 0x000fc80001724710 */
[----:B------:R-:W-:-:S13]  /*d050*/  PLOP3.LUT P0, PT, P1, P0, PT, 0xf8, 0x8f ;  /* 0x00000000008f781c */ /* 0x000fda0000f01f70 */
[----:B------:R-:W-:Y:S05]  /*d060*/  @P0 BREAK.RELIABLE B4 ;  /* 0x0000000000040942 */ /* 0x000fea0003800100 */
[----:B------:R-:W-:Y:S05]  /*d070*/  @P0 BRA `(.L_x_118) ;  /* 0x00000038005c0947 */ /* 0x000fea0003800000 */
[----:B------:R-:W-:Y:S05]  /*d080*/  BRA `(.L_x_129) ;  /* 0x0000002800387947 */ /* 0x000fea0003800000 */
.L_x_122:
[----:B------:R-:W-:-:S08]  /*d090*/  DADD R138, R106, -R86 ;  /* 0x000000006a8a7229 */ /* 0x000fd00000000856 */
[----:B------:R-:W-:-:S08]  /*d0a0*/  DMUL R88, R138, R128 ;  /* 0x000000808a587228 */ /* 0x000fd00000000000 */
[----:B------:R-:W-:-:S14]  /*d0b0*/  DSETP.GE.AND P0, PT, R88, -R84, PT ;  /* 0x800000545800722a */ /* 0x000fdc0003f06000 */
[----:B------:R-:W-:Y:S05]  /*d0c0*/  @!P0 BRA `(.L_x_130) ;  /* 0x0000000c00b88947 */ /* 0x000fea0003800000 */
[----:B------:R-:W-:Y:S01]  /*d0d0*/  IMAD.MOV.U32 R108, RZ, RZ, 0x667f3bcd ;  /* 0x667f3bcdff6c7424 */ /* 0x000fe200078e00ff */
[C---:B------:R-:W-:Y:S01]  /*d0e0*/  ISETP.GE.AND P0, PT, R73.reuse, RZ, PT ;  /* 0x000000ff4900720c */ /* 0x040fe20003f06270 */
[----:B------:R-:W-:Y:S01]  /*d0f0*/  IMAD.MOV.U32 R109, RZ, RZ, 0x3fe6a09e ;  /* 0x3fe6a09eff6d7424 */ /* 0x000fe200078e00ff */
[----:B------:R-:W-:Y:S01]  /*d100*/  ISETP.NE.AND P1, PT, R72, RZ, PT ;  /* 0x000000ff4800720c */ /* 0x000fe20003f25270 */
[----:B------:R-:W-:Y:S01]  /*d110*/  BSSY.RECONVERGENT B3, `(.L_x_131) ;  /* 0x0000070000037945 */ /* 0x000fe20003800200 */
[----:B------:R-:W-:Y:S02]  /*d120*/  FSEL R47, RZ, 2, P0 ;  /* 0x40000000ff2f7808 */ /* 0x000fe40000000000 */
[----:B------:R-:W-:Y:S01]  /*d130*/  LOP3.LUT R0, R73, 0x7fffffff, RZ, 0xc0, !PT ;  /* 0x7fffffff49007812 */ /* 0x000fe200078ec0ff */
[----:B------:R-:W-:-:S08]  /*d140*/  DMUL R112, R110, -R108 ;  /* 0x8000006c6e707228 */ /* 0x000fd00000000000 */
[----:B------:R-:W-:-:S10]  /*d150*/  DFMA R110, R110, -R108, R112 ;  /* 0x8000006c6e6e722b */ /* 0x000fd40000000070 */
[----:B------:R-:W-:Y:S02]  /*d160*/  FSEL R47, R47, R111, !P1 ;  /* 0x0000006f2f2f7208 */ /* 0x000fe40004800000 */
[----:B------:R-:W-:Y:S02]  /*d170*/  FSEL R45, R110, RZ, P1 ;  /* 0x000000ff6e2d7208 */ /* 0x000fe40000800000 */
[----:B------:R-:W-:-:S04]  /*d180*/  ISETP.NE.AND P1, PT, R0, 0x7ff00000, PT ;  /* 0x7ff000000000780c */ /* 0x000fc80003f25270 */
[----:B------:R-:W-:Y:S02]  /*d190*/  FSEL R110, R45, R110, !P1 ;  /* 0x0000006e2d6e7208 */ /* 0x000fe40004800000 */
[----:B------:R-:W-:Y:S02]  /*d1a0*/  FSEL R111, R47, R111, !P1 ;  /* 0x0000006f2f6f7208 */ /* 0x000fe40004800000 */
[----:B------:R-:W-:-:S13]  /*d1b0*/  ISETP.GT.U32.AND P1, PT, R0, 0x7fefffff, PT ;  /* 0x7fefffff0000780c */ /* 0x000fda0003f24070 */
[----:B------:R-:W-:Y:S05]  /*d1c0*/  @P1 BRA `(.L_x_132) ;  /* 0x0000000400901947 */ /* 0x000fea0003800000 */
[C---:B------:R-:W-:Y:S01]  /*d1d0*/  DADD R116, R70.reuse, 4 ;  /* 0x4010000046747429 */ /* 0x040fe20000000000 */
[----:B------:R-:W-:Y:S01]  /*d1e0*/  IMAD.MOV.U32 R110, RZ, RZ, RZ ;  /* 0x000000ffff6e7224 */ /* 0x000fe200078e00ff */
[----:B------:R-:W-:Y:S01]  /*d1f0*/  DADD R114, R70, -4 ;  /* 0xc010000046727429 */ /* 0x000fe20000000000 */
[----:B------:R-:W-:Y:S01]  /*d200*/  UMOV UR4, 0xd4e0bfd7 ;  /* 0xd4e0bfd700047882 */ /* 0x000fe20000000000 */
[----:B------:R-:W-:Y:S01]  /*d210*/  UMOV UR5, 0x3df8774a ;  /* 0x3df8774a00057882 */ /* 0x000fe20000000000 */
[----:B------:R-:W-:Y:S01]  /*d220*/  ISETP.GT.U32.AND P1, PT, R0, 0x403b4000, PT ;  /* 0x403b40000000780c */ /* 0x000fe20003f24070 */
[----:B------:R-:W0:Y:S02]  /*d230*/  MUFU.RCP64H R111, R117 ;  /* 0x00000075006f7308 */ /* 0x000e240000001800 */
[----:B0-----:R-:W-:-:S08]  /*d240*/  DFMA R112, -R68, R110, 1 ;  /* 0x3ff000004470742b */ /* 0x001fd0000000016e */
[----:B------:R-:W-:-:S08]  /*d250*/  DFMA R112, R112, R112, R112 ;  /* 0x000000707070722b */ /* 0x000fd00000000070 */
[----:B------:R-:W-:-:S08]  /*d260*/  DFMA R110, R110, R112, R110 ;  /* 0x000000706e6e722b */ /* 0x000fd0000000006e */
[----:B------:R-:W-:-:S08]  /*d270*/  DMUL R114, R110, R114 ;  /* 0x000000726e727228 */ /* 0x000fd00000000000 */
[----:B------:R-:W-:-:S08]  /*d280*/  DADD R112, R114, 1 ;  /* 0x3ff0000072707429 */ /* 0x000fd00000000000 */
[----:B------:R-:W-:-:S08]  /*d290*/  DFMA R112, R112, -4, R70 ;  /* 0xc01000007070782b */ /* 0x000fd00000000046 */
[----:B------:R-:W-:-:S08]  /*d2a0*/  DFMA R112, R70, -R114, R112 ;  /* 0x800000724670722b */ /* 0x000fd00000000070 */
[----:B------:R-:W-:Y:S01]  /*d2b0*/  DFMA R110, R110, R112, R114 ;  /* 0x000000706e6e722b */ /* 0x000fe20000000072 */
[----:B------:R-:W-:Y:S02]  /*d2c0*/  IMAD.MOV.U32 R112, RZ, RZ, -0x2fc2cd8 ;  /* 0xfd03d328ff707424 */ /* 0x000fe400078e00ff */
[----:B------:R-:W-:Y:S02]  /*d2d0*/  IMAD.MOV.U32 R113, RZ, RZ, 0x3e44e1c6 ;  /* 0x3e44e1c6ff717424 */ /* 0x000fe400078e00ff */
[----:B------:R-:W-:Y:S02]  /*d2e0*/  IMAD.MOV.U32 R114, RZ, RZ, 0x0 ;  /* 0x00000000ff727424 */ /* 0x000fe400078e00ff */
[----:B------:R-:W-:Y:S02]  /*d2f0*/  IMAD.MOV.U32 R115, RZ, RZ, 0x3ff00000 ;  /* 0x3ff00000ff737424 */ /* 0x000fe400078e00ff */
[----:B------:R-:W-:Y:S01]  /*d300*/  DFMA R112, R110, -UR4, -R112 ;  /* 0x800000046e707c2b */ /* 0x000fe20008000870 */
[----:B------:R-:W-:Y:S01]  /*d310*/  UMOV UR4, 0x9f7a56b6 ;  /* 0x9f7a56b600047882 */ /* 0x000fe20000000000 */
[----:B------:R-:W-:-:S02]  /*d320*/  UMOV UR5, 0x3e433014 ;  /* 0x3e43301400057882 */ /* 0x000fc40000000000 */
[----:B------:R-:W-:-:S04]  /*d330*/  DFMA R114, R70, 2, R114 ;  /* 0x400000004672782b */ /* 0x000fc80000000072 */
[----:B------:R-:W-:Y:S01]  /*d340*/  DFMA R112, R110, R112, -UR4 ;  /* 0x800000046e707e2b */ /* 0x000fe20008000070 */
[----:B------:R-:W-:Y:S01]  /*d350*/  UMOV UR4, 0xd8376273 ;  /* 0xd837627300047882 */ /* 0x000fe20000000000 */
[----:B------:R-:W-:Y:S01]  /*d360*/  UMOV UR5, 0x3e7bedde ;  /* 0x3e7bedde00057882 */ /* 0x000fe20000000000 */
[----:B------:R-:W-:-:S03]  /*d370*/  IMAD.MOV.U32 R114, RZ, RZ, RZ ;  /* 0x000000ffff727224 */ /* 0x000fc600078e00ff */
[----:B------:R-:W0:Y:S02]  /*d380*/  MUFU.RCP64H R115, R115 ;  /* 0x0000007300737308 */ /* 0x000e240000001800 */
[----:B------:R-:W-:Y:S01]  /*d390*/  DFMA R112, R110, R112, UR4 ;  /* 0x000000046e707e2b */ /* 0x000fe20008000070 */
[----:B------:R-:W-:Y:S01]  /*d3a0*/  UMOV UR4, 0xc3abf22b ;  /* 0xc3abf22b00047882 */ /* 0x000fe20000000000 */
[----:B------:R-:W-:-:S06]  /*d3b0*/  UMOV UR5, 0x3e6f9254 ;  /* 0x3e6f925400057882 */ /* 0x000fcc0000000000 */
[----:B------:R-:W-:Y:S01]  /*d3c0*/  DFMA R112, R110, R112, UR4 ;  /* 0x000000046e707e2b */ /* 0x000fe20008000070 */
[----:B------:R-:W-:Y:S01]  /*d3d0*/  UMOV UR4, 0xc2148cf0 ;  /* 0xc2148cf000047882 */ /* 0x000fe20000000000 */
[----:B------:R-:W-:Y:S01]  /*d3e0*/  UMOV UR5, 0x3eab9068 ;  /* 0x3eab906800057882 */ /* 0x000fe20000000000 */
[----:B0-----:R-:W-:-:S05]  /*d3f0*/  DFMA R116, -R66, R114, 1 ;  /* 0x3ff000004274742b */ /* 0x001fca0000000172 */
[----:B------:R-:W-:Y:S01]  /*d400*/  DFMA R112, R110, R112, -UR4 ;  /* 0x800000046e707e2b */ /* 0x000fe20008000070 */
[----:B------:R-:W-:Y:S01]  /*d410*/  UMOV UR4, 0x4db34009 ;  /* 0x4db3400900047882 */ /* 0x000fe20000000000 */
[----:B------:R-:W-:Y:S01]  /*d420*/  UMOV UR5, 0x3e94c645 ;  /* 0x3e94c64500057882 */ /* 0x000fe20000000000 */
[----:B------:R-:W-:-:S05]  /*d430*/  DFMA R116, R116, R116, R116 ;  /* 0x000000747474722b */ /* 0x000fca0000000074 */
[----:B------:R-:W-:Y:S01]  /*d440*/  DFMA R112, R110, R112, UR4 ;  /* 0x000000046e707e2b */ /* 0x000fe20008000070 */
[----:B------:R-:W-:Y:S01]  /*d450*/  UMOV UR4, 0x78f2311d ;  /* 0x78f2311d00047882 */ /* 0x000fe20000000000 */
[----:B------:R-:W-:Y:S01]  /*d460*/  UMOV UR5, 0x3ed7f1c3 ;  /* 0x3ed7f1c300057882 */ /* 0x000fe20000000000 */
[----:B------:R-:W-:-:S05]  /*d470*/  DFMA R116, R114, R116, R114 ;  /* 0x000000747274722b */ /* 0x000fca0000000072 */
        /* <DEDUP_REMOVED lines=45> */
[----:B------:R-:W-:-:S08]  /*d750*/  DFMA R112, R110, R112, UR4 ;  /* 0x000000046e707e2b */ /* 0x000fd00008000070 */
[----:B------:R-:W-:-:S08]  /*d760*/  DMUL R110, R112, R116 ;  /* 0x00000074706e7228 */ /* 0x000fd00000000000 */
[----:B------:R-:W-:-:S08]  /*d770*/  DMUL R114, R110, -2 ;  /* 0xc00000006e727828 */ /* 0x000fd00000000000 */
[----:B------:R-:W-:-:S08]  /*d780*/  DFMA R114, R70, R114, R112 ;  /* 0x000000724672722b */ /* 0x000fd00000000070 */
[----:B------:R-:W-:-:S08]  /*d790*/  DADD R114, -R110, R114 ;  /* 0x000000006e727229 */ /* 0x000fd00000000172 */
[----:B------:R-:W-:-:S08]  /*d7a0*/  DFMA R114, R116, R114, R110 ;  /* 0x000000727472722b */ /* 0x000fd0000000006e */
[----:B------:R-:W-:-:S10]  /*d7b0*/  DMUL R114, R64, R114 ;  /* 0x0000007240727228 */ /* 0x000fd40000000000 */
[----:B------:R-:W-:Y:S02]  /*d7c0*/  FSEL R112, R114, RZ, !P1 ;  /* 0x000000ff72707208 */ /* 0x000fe40004800000 */
[----:B------:R-:W-:-:S06]  /*d7d0*/  FSEL R113, R115, RZ, !P1 ;  /* 0x000000ff73717208 */ /* 0x000fcc0004800000 */
[----:B------:R-:W-:-:S10]  /*d7e0*/  DADD R110, -R112, 2 ;  /* 0x40000000706e7429 */ /* 0x000fd40000000100 */
[----:B------:R-:W-:Y:S02]  /*d7f0*/  FSEL R110, R110, R112, !P0 ;  /* 0x000000706e6e7208 */ /* 0x000fe40004000000 */
[----:B------:R-:W-:-:S07]  /*d800*/  FSEL R111, R111, R113, !P0 ;  /* 0x000000716f6f7208 */ /* 0x000fce0004000000 */
.L_x_132:
[----:B------:R-:W-:Y:S05]  /*d810*/  BSYNC.RECONVERGENT B3 ;  /* 0x0000000000037941 */ /* 0x000fea0003800200 */
.L_x_131:
[CC--:B------:R-:W-:Y:S01]  /*d820*/  DMUL R112, R88.reuse, -R108.reuse ;  /* 0x8000006c58707228 */ /* 0x0c0fe20000000000 */
[C---:B------:R-:W-:Y:S01]  /*d830*/  ISETP.GE.AND P0, PT, R63.reuse, RZ, PT ;  /* 0x000000ff3f00720c */ /* 0x040fe20003f06270 */
[----:B------:R-:W-:Y:S01]  /*d840*/  BSSY.RECONVERGENT B3, `(.L_x_133) ;  /* 0x0000070000037945 */ /* 0x000fe20003800200 */
[----:B------:R-:W-:Y:S02]  /*d850*/  ISETP.NE.AND P1, PT, R62, RZ, PT ;  /* 0x000000ff3e00720c */ /* 0x000fe40003f25270 */
[----:B------:R-:W-:Y:S02]  /*d860*/  FSEL R47, RZ, 2, P0 ;  /* 0x40000000ff2f7808 */ /* 0x000fe40000000000 */
[----:B------:R-:W-:Y:S01]  /*d870*/  LOP3.LUT R0, R63, 0x7fffffff, RZ, 0xc0, !PT ;  /* 0x7fffffff3f007812 */ /* 0x000fe200078ec0ff */
        /* <DEDUP_REMOVED lines=108> */
.L_x_134:
[----:B------:R-:W-:Y:S05]  /*df40*/  BSYNC.RECONVERGENT B3 ;  /* 0x0000000000037941 */ /* 0x000fea0003800200 */
.L_x_133:
[----:B------:R-:W-:Y:S01]  /*df50*/  DMUL R88, R88, 0.5 ;  /* 0x3fe0000058587828 */ /* 0x000fe20000000000 */
[----:B------:R-:W-:Y:S01]  /*df60*/  UMOV UR4, 0x1ff62706 ;  /* 0x1ff6270600047882 */ /* 0x000fe20000000000 */
[----:B------:R-:W-:-:S06]  /*df70*/  UMOV UR5, 0x40040d93 ;  /* 0x40040d9300057882 */ /* 0x000fcc0000000000 */
[----:B------:R-:W-:-:S08]  /*df80*/  DFMA R88, R110, 0.5, -R88 ;  /* 0x3fe000006e58782b */ /* 0x000fd00000000858 */
[----:B------:R-:W-:Y:S01]  /*df90*/  DMUL R88, R88, UR4 ;  /* 0x0000000458587c28 */ /* 0x000fe20008000000 */
[----:B------:R-:W-:Y:S10]  /*dfa0*/  BRA `(.L_x_129) ;  /* 0x0000001800707947 */ /* 0x000ff40003800000 */
.L_x_130:
[----:B------:R-:W-:Y:S01]  /*dfb0*/  IMAD.MOV.U32 R88, RZ, RZ, 0x652b82fe ;  /* 0x652b82feff587424 */ /* 0x000fe200078e00ff */
[----:B------:R-:W-:Y:S01]  /*dfc0*/  UMOV UR4, 0xfefa39ef ;  /* 0xfefa39ef00047882 */ /* 0x000fe20000000000 */
[----:B------:R-:W-:Y:S01]  /*dfd0*/  IMAD.MOV.U32 R89, RZ, RZ, 0x3ff71547 ;  /* 0x3ff71547ff597424 */ /* 0x000fe200078e00ff */
[----:B------:R-:W-:Y:S01]  /*dfe0*/  UMOV UR5, 0x3fe62e42 ;  /* 0x3fe62e4200057882 */ /* 0x000fe20000000000 */
[----:B------:R-:W-:Y:S01]  /*dff0*/  FSETP.GEU.AND P0, PT, |R17|, 4.1917929649353027344, PT ;  /* 0x4086232b1100780b */ /* 0x000fe20003f0e200 */
[----:B------:R-:W-:Y:S01]  /*e000*/  DADD R114, -RZ, |R52| ;  /* 0x00000000ff727229 */ /* 0x000fe20000000534 */
[----:B------:R-:W-:Y:S01]  /*e010*/  BSSY.RECONVERGENT B3, `(.L_x_135) ;  /* 0x0000039000037945 */ /* 0x000fe20003800200 */
[----:B------:R-:W-:Y:S02]  /*e020*/  DADD R132, -RZ, -R8 ;  /* 0x00000000ff847229 */ /* 0x000fe40000000908 */
[----:B------:R-:W-:Y:S02]  /*e030*/  DFMA R88, R16, R88, 6.75539944105574400000e+15 ;  /* 0x433800001058742b */ /* 0x000fe40000000058 */
[----:B------:R-:W-:-:S06]  /*e040*/  DFMA R138, -R138, R128, R78 ;  /* 0x000000808a8a722b */ /* 0x000fcc000000014e */
        /* <DEDUP_REMOVED lines=53> */
.L_x_136:
[----:B------:R-:W-:Y:S05]  /*e3a0*/  BSYNC.RECONVERGENT B3 ;  /* 0x0000000000037941 */ /* 0x000fea0003800200 */
.L_x_135:
[C---:B------:R-:W-:Y:S01]  /*e3b0*/  DSETP.NEU.AND P0, PT, |R52|.reuse, +INF , PT ;  /* 0x7ff000003400742a */ /* 0x040fe20003f0d200 */
[----:B------:R-:W-:Y:S01]  /*e3c0*/  ISETP.NE.AND P6, PT, R25, 0x7ff00000, PT ;  /* 0x7ff000001900780c */ /* 0x000fe20003fc5270 */
[----:B------:R-:W-:Y:S01]  /*e3d0*/  DSETP.NEU.AND P3, PT, R52, RZ, PT ;  /* 0x000000ff3400722a */ /* 0x000fe20003f6d000 */
[----:B------:R-:W-:Y:S01]  /*e3e0*/  LOP3.LUT R6, R6, 0xfffffffd, RZ, 0xc0, !PT ;  /* 0xfffffffd06067812 */ /* 0x000fe200078ec0ff */
[----:B------:R-:W-:Y:S01]  /*e3f0*/  DSETP.NEU.AND P2, PT, |R74|, +INF , PT ;  /* 0x7ff000004a00742a */ /* 0x000fe20003f4d200 */
[----:B------:R-:W-:Y:S01]  /*e400*/  BSSY.RECONVERGENT B3, `(.L_x_137) ;  /* 0x000000a000037945 */ /* 0x000fe20003800200 */
[----:B------:R-:W-:Y:S01]  /*e410*/  DSETP.NEU.AND P1, PT, |R8|, +INF , PT ;  /* 0x7ff000000800742a */ /* 0x000fe20003f2d200 */
[----:B------:R-:W-:Y:S01]  /*e420*/  ISETP.NE.AND P5, PT, R23, 0x7ff00000, PT ;  /* 0x7ff000001700780c */ /* 0x000fe20003fa5270 */
[----:B------:R-:W-:Y:S01]  /*e430*/  DSETP.NEU.AND P4, PT, R138, RZ, PT ;  /* 0x000000ff8a00722a */ /* 0x000fe20003f8d000 */
[----:B------:R-:W-:-:S05]  /*e440*/  MOV R0, 0xe4a0 ;  /* 0x0000e4a000007802 */ /* 0x000fca0000000f00 */
[----:B------:R-:W-:Y:S01]  /*e450*/  @P0 LOP3.LUT R6, R6, 0x2, RZ, 0xfc, !PT ;  /* 0x0000000206060812 */ /* 0x000fe200078efcff */
[----:B------:R-:W-:-:S03]  /*e460*/  DSETP.NAN.AND P0, PT, R138, R138, PT ;  /* 0x0000008a8a00722a */ /* 0x000fc60003f08000 */
[----:B------:R-:W-:-:S04]  /*e470*/  LOP3.LUT R6, R6, 0xfffffffe, RZ, 0xc0, !PT ;  /* 0xfffffffe06067812 */ /* 0x000fc800078ec0ff */
[----:B------:R-:W-:-:S07]  /*e480*/  @P6 LOP3.LUT R6, R6, 0x1, RZ, 0xfc, !PT ;  /* 0x0000000106066812 */ /* 0x000fce00078efcff */
[----:B------:R-:W-:Y:S05]  /*e490*/  CALL.REL.NOINC `($unbinned_toy_sample_obs_1d$__internal_accurate_pow) ;  /* 0x000001a800247944 */ /* 0x000fea0003c00000 */
[----:B------:R-:W-:Y:S05]  /*e4a0*/  BSYNC.RECONVERGENT B3 ;  /* 0x0000000000037941 */ /* 0x000fea0003800200 */
.L_x_137:
[----:B------:R-:W-:Y:S01]  /*e4b0*/  DADD R88, -RZ, -R108 ;  /* 0x00000000ff587229 */ /* 0x000fe2000000096c */
[----:B------:R-:W-:Y:S01]  /*e4c0*/  P2R R0, PR, RZ, 0x4 ;  /* 0x00000004ff007803 */ /* 0x000fe20000000000 */
[----:B------:R-:W-:Y:S01]  /*e4d0*/  DADD R134, R82, -1 ;  /* 0xbff0000052867429 */ /* 0x000fe20000000000 */
[C---:B------:R-:W-:Y:S01]  /*e4e0*/  LOP3.LUT P2, RZ, R6.reuse, 0x40, RZ, 0xc0, !PT ;  /* 0x0000004006ff7812 */ /* 0x040fe2000784c0ff */
[----:B------:R-:W-:Y:S01]  /*e4f0*/  DADD R132, -RZ, -R8 ;  /* 0x00000000ff847229 */ /* 0x000fe20000000908 */
[----:B------:R-:W-:Y:S01]  /*e500*/  P2R R47, PR, RZ, 0x1 ;  /* 0x00000001ff2f7803 */ /* 0x000fe20000000000 */
[----:B------:R-:W-:Y:S01]  /*e510*/  BSSY.RECONVERGENT B3, `(.L_x_138) ;  /* 0x000001a000037945 */ /* 0x000fe20003800200 */
[C---:B------:R-:W-:Y:S02]  /*e520*/  LOP3.LUT P0, RZ, R6.reuse, 0x20, RZ, 0xc0, !PT ;  /* 0x0000002006ff7812 */ /* 0x040fe4000780c0ff */
[----:B------:R-:W-:Y:S02]  /*e530*/  LOP3.LUT P6, RZ, R6, 0x1, RZ, 0xc0, !PT ;  /* 0x0000000106ff7812 */ /* 0x000fe400078cc0ff */
[----:B------:R-:W-:-:S02]  /*e540*/  FSEL R88, R88, R108, P2 ;  /* 0x0000006c58587208 */ /* 0x000fc40001000000 */
[----:B------:R-:W-:Y:S01]  /*e550*/  FSEL R45, R89, R109, P2 ;  /* 0x0000006d592d7208 */ /* 0x000fe20001000000 */
[----:B------:R-:W-:Y:S01]  /*e560*/  DADD R108, -RZ, |R74| ;  /* 0x00000000ff6c7229 */ /* 0x000fe2000000054a */
[----:B------:R-:W-:Y:S02]  /*e570*/  FSEL R88, R88, RZ, !P0 ;  /* 0x000000ff58587208 */ /* 0x000fe40004000000 */
[----:B------:R-:W-:Y:S02]  /*e580*/  FSEL R45, R45, -QNAN , !P0 ;  /* 0xfff800002d2d7808 */ /* 0x000fe40004000000 */
[----:B------:R-:W-:Y:S02]  /*e590*/  ISETP.NE.AND P2, PT, R0, RZ, PT ;  /* 0x000000ff0000720c */ /* 0x000fe40003f45270 */
[----:B------:R-:W-:Y:S02]  /*e5a0*/  FSEL R88, R88, RZ, P3 ;  /* 0x000000ff58587208 */ /* 0x000fe40001800000 */
[----:B------:R-:W-:Y:S01]  /*e5b0*/  FSEL R0, R18, R45, !P3 ;  /* 0x0000002d12007208 */ /* 0x000fe20005800000 */
[----:B------:R-:W-:Y:S01]  /*e5c0*/  IMAD.MOV.U32 R110, RZ, RZ, R108 ;  /* 0x000000ffff6e7224 */ /* 0x000fe200078e006c */
[----:B------:R-:W-:-:S02]  /*e5d0*/  LOP3.LUT P3, RZ, R6, 0x2, RZ, 0xc0, !PT ;  /* 0x0000000206ff7812 */ /* 0x000fc4000786c0ff */
[----:B------:R-:W-:Y:S02]  /*e5e0*/  ISETP.NE.AND P0, PT, R47, RZ, PT ;  /* 0x000000ff2f00720c */ /* 0x000fe40003f05270 */
[----:B------:R-:W-:Y:S02]  /*e5f0*/  FSEL R45, R0, R33, P3 ;  /* 0x00000021002d7208 */ /* 0x000fe40001800000 */
[----:B------:R-:W-:Y:S01]  /*e600*/  FSEL R47, R88, RZ, P3 ;  /* 0x000000ff582f7208 */ /* 0x000fe20001800000 */
[----:B------:R-:W-:Y:S01]  /*e610*/  DSETP.NEU.AND P3, PT, R134, RZ, PT ;  /* 0x000000ff8600722a */ /* 0x000fe20003f6d000 */
[----:B------:R-:W-:Y:S02]  /*e620*/  @!P6 FSEL R0, R40, R45, !P1 ;  /* 0x0000002d2800e208 */ /* 0x000fe40004800000 */
[----:B------:R-:W-:Y:S01]  /*e630*/  @!P6 FSEL R88, R47, RZ, P1 ;  /* 0x000000ff2f58e208 */ /* 0x000fe20000800000 */
[----:B------:R-:W-:Y:S02]  /*e640*/  DSETP.NEU.AND P6, PT, R52, 1, PT ;  /* 0x3ff000003400742a */ /* 0x000fe40003fcd000 */
[----:B------:R-:W-:-:S02]  /*e650*/  FSEL R0, R0, 1.875, P3 ;  /* 0x3ff0000000007808 */ /* 0x000fc40001800000 */
[----:B------:R-:W-:Y:S02]  /*e660*/  FSEL R88, R88, RZ, P3 ;  /* 0x000000ff58587208 */ /* 0x000fe40001800000 */
[----:B------:R-:W-:Y:S02]  /*e670*/  FSEL R89, R0, 1.875, P6 ;  /* 0x3ff0000000597808 */ /* 0x000fe40003000000 */
[----:B------:R-:W-:Y:S02]  /*e680*/  FSEL R88, R88, RZ, P6 ;  /* 0x000000ff58587208 */ /* 0x000fe40003000000 */
[----:B------:R-:W-:-:S07]  /*e690*/  MOV R0, 0xe6b0 ;  /* 0x0000e6b000007802 */ /* 0x000fce0000000f00 */
[----:B------:R-:W-:Y:S05]  /*e6a0*/  CALL.REL.NOINC `($unbinned_toy_sample_obs_1d$__internal_accurate_pow) ;  /* 0x000001a400a07944 */ /* 0x000fea0003c00000 */
[----:B------:R-:W-:Y:S05]  /*e6b0*/  BSYNC.RECONVERGENT B3 ;  /* 0x0000000000037941 */ /* 0x000fea0003800200 */
.L_x_138:
[----:B------:R-:W-:Y:S01]  /*e6c0*/  DADD R110, -RZ, -R108 ;  /* 0x00000000ff6e7229 */ /* 0x000fe2000000096c */
[----:B------:R-:W-:Y:S01]  /*e6d0*/  P2R R0, PR, RZ, 0x8 ;  /* 0x00000008ff007803 */ /* 0x000fe20000000000 */
[----:B------:R-:W-:Y:S01]  /*e6e0*/  IMAD.MOV.U32 R112, RZ, RZ, R136 ;  /* 0x000000ffff707224 */ /* 0x000fe200078e0088 */
[C---:B------:R-:W-:Y:S01]  /*e6f0*/  LOP3.LUT P3, RZ, R6.reuse, 0x10, RZ, 0xc0, !PT ;  /* 0x0000001006ff7812 */ /* 0x040fe2000786c0ff */
[----:B------:R-:W-:Y:S01]  /*e700*/  IMAD.MOV.U32 R113, RZ, RZ, R137 ;  /* 0x000000ffff717224 */ /* 0x000fe200078e0089 */
[----:B------:R-:W-:Y:S01]  /*e710*/  LOP3.LUT P6, RZ, R6, 0x8, RZ, 0xc0, !PT ;  /* 0x0000000806ff7812 */ /* 0x000fe200078cc0ff */
[----:B------:R-:W-:Y:S04]  /*e720*/  BSSY.RECONVERGENT B5, `(.L_x_139) ;  /* 0x0000028000057945 */ /* 0x000fe80003800200 */
[----:B------:R-:W-:-:S02]  /*e730*/  FSEL R109, R111, R109, P3 ;  /* 0x0000006d6f6d7208 */ /* 0x000fc40001800000 */
[----:B------:R-:W-:Y:S02]  /*e740*/  FSEL R108, R110, R108, P3 ;  /* 0x0000006c6e6c7208 */ /* 0x000fe40001800000 */
[----:B------:R-:W-:Y:S02]  /*e750*/  FSEL R110, R109, -QNAN , !P6 ;  /* 0xfff800006d6e7808 */ /* 0x000fe40007000000 */
[----:B------:R-:W-:Y:S02]  /*e760*/  FSEL R108, R108, RZ, !P6 ;  /* 0x000000ff6c6c7208 */ /* 0x000fe40007000000 */
[----:B------:R-:W-:Y:S02]  /*e770*/  FSEL R110, R19, R110, !P4 ;  /* 0x0000006e136e7208 */ /* 0x000fe40006000000 */
[----:B------:R-:W-:Y:S01]  /*e780*/  FSEL R132, R108, RZ, P4 ;  /* 0x000000ff6c847208 */ /* 0x000fe20002000000 */
[----:B------:R-:W-:Y:S01]  /*e790*/  DADD R108, -R8, R138 ;  /* 0x00000000086c7229 */ /* 0x000fe2000000018a */
[----:B------:R-:W-:-:S02]  /*e7a0*/  ISETP.NE.AND P3, PT, R0, RZ, PT ;  /* 0x000000ff0000720c */ /* 0x000fc40003f65270 */
[----:B------:R-:W-:Y:S02]  /*e7b0*/  FSEL R0, R110, R31, P2 ;  /* 0x0000001f6e007208 */ /* 0x000fe40001000000 */
[----:B------:R-:W-:Y:S02]  /*e7c0*/  FSEL R45, R132, RZ, P2 ;  /* 0x000000ff842d7208 */ /* 0x000fe40001000000 */
[----:B------:R-:W-:Y:S02]  /*e7d0*/  FSEL R47, R39, R0, !P1 ;  /* 0x00000000272f7208 */ /* 0x000fe40004800000 */
[----:B------:R-:W-:Y:S02]  /*e7e0*/  FSEL R45, R45, RZ, P1 ;  /* 0x000000ff2d2d7208 */ /* 0x000fe40000800000 */
[----:B------:R-:W-:Y:S02]  /*e7f0*/  @!P5 FSEL R110, R109, R47, P0 ;  /* 0x0000002f6d6ed208 */ /* 0x000fe40000000000 */
[----:B------:R-:W0:Y:S01]  /*e800*/  MUFU.RCP64H R109, R135 ;  /* 0x00000087006d7308 */ /* 0x000e220000001800 */
[----:B------:R-:W-:Y:S01]  /*e810*/  @!P5 FSEL R132, R108, R45, P0 ;  /* 0x0000002d6c84d208 */ /* 0x000fe20000000000 */
[----:B------:R-:W-:Y:S01]  /*e820*/  IMAD.MOV.U32 R108, RZ, RZ, 0x1 ;  /* 0x00000001ff6c7424 */ /* 0x000fe200078e00ff */
[----:B------:R-:W-:Y:S01]  /*e830*/  FSEL R0, R110, 1.875, P3 ;  /* 0x3ff000006e007808 */ /* 0x000fe20001800000 */
[----:B------:R-:W-:Y:S01]  /*e840*/  DSETP.NEU.AND P0, PT, R138, 1, PT ;  /* 0x3ff000008a00742a */ /* 0x000fe20003f0d000 */
[----:B------:R-:W-:-:S02]  /*e850*/  FSEL R132, R132, RZ, P3 ;  /* 0x000000ff84847208 */ /* 0x000fc40001800000 */
[----:B------:R-:W-:-:S03]  /*e860*/  FSETP.GEU.AND P1, PT, |R137|, 6.5827683646048100446e-37, PT ;  /* 0x036000008900780b */ /* 0x000fc60003f2e200 */
[----:B------:R-:W-:Y:S02]  /*e870*/  FSEL R133, R0, 1.875, P0 ;  /* 0x3ff0000000857808 */ /* 0x000fe40000000000 */
[----:B------:R-:W-:Y:S01]  /*e880*/  FSEL R132, R132, RZ, P0 ;  /* 0x000000ff84847208 */ /* 0x000fe20000000000 */
        /* <DEDUP_REMOVED lines=17> */
.L_x_140:
[----:B------:R-:W-:Y:S05]  /*e9a0*/  BSYNC.RECONVERGENT B5 ;  /* 0x0000000000057941 */ /* 0x000fea0003800200 */
.L_x_139:
        /* <DEDUP_REMOVED lines=20> */
[----:B------:R-:W-:Y:S01]  /*eaf0*/  DADD R88, R104, -R86 ;  /* 0x0000000068587229 */ /* 0x000fe20000000856 */
[----:B------:R-:W-:Y:S01]  /*eb00*/  UMOV UR4, 0x667f3bcd ;  /* 0x667f3bcd00047882 */ /* 0x000fe20000000000 */
[----:B------:R-:W-:Y:S01]  /*eb10*/  UMOV UR5, 0x3fe6a09e ;  /* 0x3fe6a09e00057882 */ /* 0x000fe20000000000 */
[C---:B------:R-:W-:Y:S01]  /*eb20*/  ISETP.GE.AND P0, PT, R73.reuse, RZ, PT ;  /* 0x000000ff4900720c */ /* 0x040fe20003f06270 */
[----:B------:R-:W-:Y:S01]  /*eb30*/  BSSY.RECONVERGENT B3, `(.L_x_141) ;  /* 0x0000072000037945 */ /* 0x000fe20003800200 */
[----:B------:R-:W-:Y:S02]  /*eb40*/  ISETP.NE.AND P1, PT, R72, RZ, PT ;  /* 0x000000ff4800720c */ /* 0x000fe40003f25270 */
[----:B------:R-:W-:Y:S01]  /*eb50*/  FSEL R45, RZ, 2, P0 ;  /* 0x40000000ff2d7808 */ /* 0x000fe20000000000 */
[----:B------:R-:W-:Y:S01]  /*eb60*/  DMUL R88, R88, R128 ;  /* 0x0000008058587228 */ /* 0x000fe20000000000 */
[----:B------:R-:W-:-:S07]  /*eb70*/  LOP3.LUT R0, R73, 0x7fffffff, RZ, 0xc0, !PT ;  /* 0x7fffffff49007812 */ /* 0x000fce00078ec0ff */
[----:B------:R-:W-:-:S08]  /*eb80*/  DMUL R110, R88, -UR4 ;  /* 0x80000004586e7c28 */ /* 0x000fd00008000000 */
[----:B------:R-:W-:-:S10]  /*eb90*/  DFMA R110, R88, -UR4, R110 ;  /* 0x80000004586e7c2b */ /* 0x000fd4000800006e */
        /* <DEDUP_REMOVED lines=8> */
[----:B------:R-:W-:Y:S01]  /*ec20*/  UMOV UR4, 0xd4e0bfd7 ;  /* 0xd4e0bfd700047882 */ /* 0x000fe20000000000 */
[----:B------:R-:W-:Y:S01]  /*ec30*/  DADD R112, R70, -4 ;  /* 0xc010000046707429 */ /* 0x000fe20000000000 */
[----:B------:R-:W-:Y:S01]  /*ec40*/  UMOV UR5, 0x3df8774a ;  /* 0x3df8774a00057882 */ /* 0x000fe20000000000 */
[----:B------:R-:W-:Y:S02]  /*ec50*/  ISETP.GT.U32.AND P1, PT, R0, 0x403b4000, PT ;  /* 0x403b40000000780c */ /* 0x000fe40003f24070 */
[----:B------:R-:W-:-:S04]  /*ec60*/  IMAD.MOV.U32 R110, RZ, RZ, RZ ;  /* 0x000000ffff6e7224 */ /* 0x000fc800078e00ff */
[----:B------:R-:W0:Y:S02]  /*ec70*/  MUFU.RCP64H R111, R111 ;  /* 0x0000006f006f7308 */ /* 0x000e240000001800 */
[----:B0-----:R-:W-:-:S08]  /*ec80*/  DFMA R88, -R68, R110, 1 ;  /* 0x3ff000004458742b */ /* 0x001fd0000000016e */
[----:B------:R-:W-:-:S08]  /*ec90*/  DFMA R88, R88, R88, R88 ;  /* 0x000000585858722b */ /* 0x000fd00000000058 */
[----:B------:R-:W-:Y:S01]  /*eca0*/  DFMA R88, R110, R88, R110 ;  /* 0x000000586e58722b */ /* 0x000fe2000000006e */
[----:B------:R-:W-:Y:S02]  /*ecb0*/  IMAD.MOV.U32 R110, RZ, RZ, -0x2fc2cd8 ;  /* 0xfd03d328ff6e7424 */ /* 0x000fe400078e00ff */
[----:B------:R-:W-:-:S05]  /*ecc0*/  IMAD.MOV.U32 R111, RZ, RZ, 0x3e44e1c6 ;  /* 0x3e44e1c6ff6f7424 */ /* 0x000fca00078e00ff */
[----:B------:R-:W-:-:S08]  /*ecd0*/  DMUL R112, R88, R112 ;  /* 0x0000007058707228 */ /* 0x000fd00000000000 */
[----:B------:R-:W-:-:S08]  /*ece0*/  DADD R114, R112, 1 ;  /* 0x3ff0000070727429 */ /* 0x000fd00000000000 */
[----:B------:R-:W-:-:S08]  /*ecf0*/  DFMA R114, R114, -4, R70 ;  /* 0xc01000007272782b */ /* 0x000fd00000000046 */
[----:B------:R-:W-:-:S08]  /*ed00*/  DFMA R114, R70, -R112, R114 ;  /* 0x800000704672722b */ /* 0x000fd00000000072 */
[----:B------:R-:W-:Y:S01]  /*ed10*/  DFMA R88, R88, R114, R112 ;  /* 0x000000725858722b */ /* 0x000fe20000000070 */
[----:B------:R-:W-:Y:S02]  /*ed20*/  IMAD.MOV.U32 R112, RZ, RZ, 0x0 ;  /* 0x00000000ff707424 */ /* 0x000fe400078e00ff */
[----:B------:R-:W-:-:S05]  /*ed30*/  IMAD.MOV.U32 R113, RZ, RZ, 0x3ff00000 ;  /* 0x3ff00000ff717424 */ /* 0x000fca00078e00ff */
[----:B------:R-:W-:Y:S01]  /*ed40*/  DFMA R110, R88, -UR4, -R110 ;  /* 0x80000004586e7c2b */ /* 0x000fe2000800086e */
[----:B------:R-:W-:Y:S01]  /*ed50*/  UMOV UR4, 0x9f7a56b6 ;  /* 0x9f7a56b600047882 */ /* 0x000fe20000000000 */
[----:B------:R-:W-:Y:S01]  /*ed60*/  UMOV UR5, 0x3e433014 ;  /* 0x3e43301400057882 */ /* 0x000fe20000000000 */
[----:B------:R-:W-:-:S05]  /*ed70*/  DFMA R112, R70, 2, R112 ;  /* 0x400000004670782b */ /* 0x000fca0000000070 */
[C---:B------:R-:W-:Y:S01]  /*ed80*/  DFMA R110, R88.reuse, R110, -UR4 ;  /* 0x80000004586e7e2b */ /* 0x040fe2000800006e */
[----:B------:R-:W-:Y:S01]  /*ed90*/  UMOV UR4, 0xd8376273 ;  /* 0xd837627300047882 */ /* 0x000fe20000000000 */
[----:B------:R-:W-:Y:S01]  /*eda0*/  UMOV UR5, 0x3e7bedde ;  /* 0x3e7bedde00057882 */ /* 0x000fe20000000000 */
[----:B------:R-:W-:Y:S02]  /*edb0*/  IMAD.MOV.U32 R112, RZ, RZ, RZ ;  /* 0x000000ffff707224 */ /* 0x000fe400078e00ff */
[----:B------:R-:W0:Y:S03]  /*edc0*/  MUFU.RCP64H R113, R113 ;  /* 0x0000007100717308 */ /* 0x000e260000001800 */
        /* <DEDUP_REMOVED lines=72> */
.L_x_142:
[----:B------:R-:W-:Y:S05]  /*f250*/  BSYNC.RECONVERGENT B3 ;  /* 0x0000000000037941 */ /* 0x000fea0003800200 */
.L_x_141:
[----:B------:R-:W-:Y:S01]  /*f260*/  LOP3.LUT R0, R11, 0x7fffffff, RZ, 0xc0, !PT ;  /* 0x7fffffff0b007812 */ /* 0x000fe200078ec0ff */
[----:B------:R-:W-:Y:S01]  /*f270*/  BSSY.RECONVERGENT B3, `(.L_x_143) ;  /* 0x000006a000037945 */ /* 0x000fe20003800200 */
[----:B------:R-:W-:Y:S02]  /*f280*/  IMAD.MOV.U32 R110, RZ, RZ, R34 ;  /* 0x000000ffff6e7224 */ /* 0x000fe400078e0022 */
[----:B------:R-:W-:Y:S01]  /*f290*/  ISETP.GT.U32.AND P0, PT, R0, 0x7fefffff, PT ;  /* 0x7fefffff0000780c */ /* 0x000fe20003f04070 */
[----:B------:R-:W-:-:S12]  /*f2a0*/  IMAD.MOV.U32 R111, RZ, RZ, R35 ;  /* 0x000000ffff6f7224 */ /* 0x000fd800078e0023 */
        /* <DEDUP_REMOVED lines=97> */
[----:B------:R-:W-:Y:S02]  /*f8c0*/  FSEL R113, R115, RZ, !P0 ;  /* 0x000000ff73717208 */ /* 0x000fe40004000000 */
[----:B------:R-:W-:-:S04]  /*f8d0*/  ISETP.GE.AND P0, PT, R11, RZ, PT ;  /* 0x000000ff0b00720c */ /* 0x000fc80003f06270 */
[----:B------:R-:W-:-:S10]  /*f8e0*/  DADD R110, -R112, 2 ;  /* 0x40000000706e7429 */ /* 0x000fd40000000100 */
[----:B------:R-:W-:Y:S02]  /*f8f0*/  FSEL R110, R110, R112, !P0 ;  /* 0x000000706e6e7208 */ /* 0x000fe40004000000 */
[----:B------:R-:W-:-:S07]  /*f900*/  FSEL R111, R111, R113, !P0 ;  /* 0x000000716f6f7208 */ /* 0x000fce0004000000 */
.L_x_144:
[----:B------:R-:W-:Y:S05]  /*f910*/  BSYNC.RECONVERGENT B3 ;  /* 0x0000000000037941 */ /* 0x000fea0003800200 */
.L_x_143:
[----:B------:R-:W-:Y:S01]  /*f920*/  DMUL R110, R110, 0.5 ;  /* 0x3fe000006e6e7828 */ /* 0x000fe20000000000 */
[----:B------:R-:W-:Y:S01]  /*f930*/  UMOV UR4, 0x1ff62706 ;  /* 0x1ff6270600047882 */ /* 0x000fe20000000000 */
[----:B------:R-:W-:-:S06]  /*f940*/  UMOV UR5, 0x40040d93 ;  /* 0x40040d9300057882 */ /* 0x000fcc0000000000 */
[----:B------:R-:W-:-:S08]  /*f950*/  DFMA R88, R88, 0.5, -R110 ;  /* 0x3fe000005858782b */ /* 0x000fd0000000086e */
[----:B------:R-:W-:-:S11]  /*f960*/  DFMA R88, R88, UR4, R108 ;  /* 0x0000000458587c2b */ /* 0x000fd6000800006c */
.L_x_129:
[----:B------:R-:W-:Y:S05]  /*f970*/  BSYNC.RELIABLE B4 ;  /* 0x0000000000047941 */ /* 0x000fea0003800100 */
.L_x_121:
        /* <DEDUP_REMOVED lines=47> */
[----:B------:R-:W-:-:S04]  /*fc70*/  DADD R88, R88, -1 ;  /* 0xbff0000058587429 */ /* 0x000fc80000000000 */
[----:B------:R-:W0:Y:S02]  /*fc80*/  MUFU.RCP64H R95, R113 ;  /* 0x00000071005f7308 */ /* 0x000e240000001800 */
[----:B0-----:R-:W-:-:S08]  /*fc90*/  DFMA R108, -R112, R94, 1 ;  /* 0x3ff00000706c742b */ /* 0x001fd0000000015e */
[----:B------:R-:W-:-:S08]  /*fca0*/  DFMA R108, R108, R108, R108 ;  /* 0x0000006c6c6c722b */ /* 0x000fd0000000006c */
        /* <DEDUP_REMOVED lines=43> */
.L_x_146:
[----:B------:R-:W-:Y:S01]  /*ff60*/  IMAD.MOV.U32 R94, RZ, RZ, 0x0 ;  /* 0x00000000ff5e7424 */ /* 0x000fe200078e00ff */
[----:B------:R-:W-:Y:S01]  /*ff70*/  LOP3.LUT P0, RZ, R89, 0x7fffffff, RZ, 0xc0, !PT ;  /* 0x7fffffff59ff7812 */ /* 0x000fe2000780c0ff */
[----:B------:R-:W-:-:S06]  /*ff80*/  IMAD.MOV.U32 R95, RZ, RZ, 0x7ff00000 ;  /* 0x7ff00000ff5f7424 */ /* 0x000fcc00078e00ff */
[----:B------:R-:W-:-:S10]  /*ff90*/  DFMA R94, R88, R94, +INF ;  /* 0x7ff00000585e742b */ /* 0x000fd4000000005e */
[----:B------:R-:W-:Y:S02]  /*ffa0*/  FSEL R94, R94, RZ, P0 ;  /* 0x000000ff5e5e7208 */ /* 0x000fe40000000000 */
[----:B------:R-:W-:-:S07]  /*ffb0*/  FSEL R95, R95, -QNAN , P0 ;  /* 0xfff000005f5f7808 */ /* 0x000fce0000000000 */
.L_x_147:
[----:B------:R-:W-:Y:S05]  /*ffc0*/  BSYNC.RECONVERGENT B3 ;  /* 0x0000000000037941 */ /* 0x000fea0003800200 */
.L_x_145:
[----:B------:R-:W-:Y:S01]  /*ffd0*/  DADD R108, R96, -R86 ;  /* 0x00000000606c7229 */ /* 0x000fe20000000856 */
[----:B------:R-:W-:Y:S07]  /*ffe0*/  BSSY.RECONVERGENT B3, `(.L_x_148) ;  /* 0x000005c000037945 */ /* 0x000fee0003800200 */
[----:B------:R-:W-:-:S08]  /*fff0*/  DMUL R88, R108, R128 ;  /* 0x000000806c587228 */ /* 0x000fd00000000000 */
[----:B------:R-:W-:-:S14]  /*10000*/  DSETP.GT.AND P0, PT, R88, -R84, PT ;  /* 0x800000545800722a */ /* 0x000fdc0003f04000 */
[----:B------:R-:W-:-:S08]  /*10010*/  @P0 DMUL R110, R88, -0.5 ;  /* 0xbfe00000586e0828 */ /* 0x000fd00000000000 */
[----:B------:R-:W-:Y:S01]  /*10020*/  @P0 DMUL R88, R88, R110 ;  /* 0x0000006e58580228 */ /* 0x000fe20000000000 */
[----:B------:R-:W-:Y:S10]  /*10030*/  @P0 BRA `(.L_x_149) ;  /* 0x0000000400580947 */ /* 0x000ff40003800000 */
[----:B------:R-:W-:Y:S01]  /*10040*/  DFMA R108, R108, -R128, R78 ;  /* 0x800000806c6c722b */ /* 0x000fe2000000004e */
[----:B------:R-:W-:Y:S01]  /*10050*/  IMAD.MOV.U32 R0, RZ, RZ, -0x3ff ;  /* 0xfffffc01ff007424 */ /* 0x000fe200078e00ff */
[----:B------:R-:W-:Y:S08]  /*10060*/  BSSY.RECONVERGENT B4, `(.L_x_150) ;  /* 0x0000052000047945 */ /* 0x000ff00003800200 */
[----:B------:R-:W-:Y:S01]  /*10070*/  ISETP.GT.AND P0, PT, R109, 0xfffff, PT ;  /* 0x000fffff6d00780c */ /* 0x000fe20003f04270 */
[----:B------:R-:W-:-:S02]  /*10080*/  IMAD.MOV.U32 R88, RZ, RZ, R108 ;  /* 0x000000ffff587224 */ /* 0x000fc400078e006c */
[----:B------:R-:W-:-:S10]  /*10090*/  IMAD.MOV.U32 R89, RZ, RZ, R109 ;  /* 0x000000ffff597224 */ /* 0x000fd400078e006d */
        /* <DEDUP_REMOVED lines=8> */
[----:B------:R-:W-:Y:S01]  /*10120*/  IMAD.MOV.U32 R88, RZ, RZ, R108 ;  /* 0x000000ffff587224 */ /* 0x000fe200078e006c */
[----:B------:R-:W-:Y:S01]  /*10130*/  LEA.HI R0, R109, R0, RZ, 0xc ;  /* 0x000000006d007211 */ /* 0x000fe200078f60ff */
[----:B------:R-:W-:Y:S01]  /*10140*/  IMAD.MOV.U32 R108, RZ, RZ, RZ ;  /* 0x000000ffff6c7224 */ /* 0x000fe200078e00ff */
[----:B------:R-:W-:Y:S01]  /*10150*/  LOP3.LUT R89, R45, 0x3ff00000, RZ, 0xfc, !PT ;  /* 0x3ff000002d597812 */ /* 0x000fe200078efcff */
[----:B------:R-:W-:Y:S01]  /*10160*/  IMAD.MOV.U32 R116, RZ, RZ, -0x748574fc ;  /* 0x8b7a8b04ff747424 */ /* 0x000fe200078e00ff */
[----:B------:R-:W-:Y:S01]  /*10170*/  UMOV UR4, 0x3ae80f1e ;  /* 0x3ae80f1e00047882 */ /* 0x000fe20000000000 */
[----:B------:R-:W-:Y:S01]  /*10180*/  IMAD.MOV.U32 R117, RZ, RZ, 0x3ed0ee25 ;  /* 0x3ed0ee25ff757424 */ /* 0x000fe200078e00ff */
[----:B------:R-:W-:Y:S01]  /*10190*/  ISETP.GE.U32.AND P0, PT, R89, 0x3ff6a09f, PT ;  /* 0x3ff6a09f5900780c */ /* 0x000fe20003f06070 */
[----:B------:R-:W-:Y:S01]  /*101a0*/  UMOV UR5, 0x3eb1380b ;  /* 0x3eb1380b00057882 */ /* 0x000fe20000000000 */
[----:B------:R-:W-:Y:S01]  /*101b0*/  IMAD.MOV.U32 R121, RZ, RZ, 0x43300000 ;  /* 0x43300000ff797424 */ /* 0x000fe200078e00ff */
        /* <DEDUP_REMOVED lines=54> */
.L_x_151:
[----:B------:R-:W-:Y:S01]  /*10520*/  IMAD.MOV.U32 R108, RZ, RZ, 0x0 ;  /* 0x00000000ff6c7424 */ /* 0x000fe200078e00ff */
[----:B------:R-:W-:Y:S01]  /*10530*/  LOP3.LUT P0, RZ, R89, 0x7fffffff, RZ, 0xc0, !PT ;  /* 0x7fffffff59ff7812 */ /* 0x000fe2000780c0ff */
[----:B------:R-:W-:-:S06]  /*10540*/  IMAD.MOV.U32 R109, RZ, RZ, 0x7ff00000 ;  /* 0x7ff00000ff6d7424 */ /* 0x000fcc00078e00ff */
[----:B------:R-:W-:-:S10]  /*10550*/  DFMA R108, R88, R108, +INF ;  /* 0x7ff00000586c742b */ /* 0x000fd4000000006c */
[----:B------:R-:W-:Y:S02]  /*10560*/  FSEL R88, R108, RZ, P0 ;  /* 0x000000ff6c587208 */ /* 0x000fe40000000000 */
[----:B------:R-:W-:-:S07]  /*10570*/  FSEL R89, R109, -QNAN , P0 ;  /* 0xfff000006d597808 */ /* 0x000fce0000000000 */
.L_x_152:
[----:B------:R-:W-:Y:S05]  /*10580*/  BSYNC.RECONVERGENT B4 ;  /* 0x0000000000047941 */ /* 0x000fea0003800200 */
.L_x_150:
[----:B------:R-:W-:-:S11]  /*10590*/  DFMA R88, -R82, R88, R16 ;  /* 0x000000585258722b */ /* 0x000fd60000000110 */
.L_x_149:
[----:B------:R-:W-:Y:S05]  /*105a0*/  BSYNC.RECONVERGENT B3 ;  /* 0x0000000000037941 */ /* 0x000fea0003800200 */
.L_x_148:
        /* <DEDUP_REMOVED lines=65> */
.L_x_154:
[----:B------:R-:W-:Y:S05]  /*109c0*/  BSYNC.RECONVERGENT B3 ;  /* 0x0000000000037941 */ /* 0x000fea0003800200 */
.L_x_153:
[----:B------:R-:W-:-:S08]  /*109d0*/  DADD R88, -R16, R88 ;  /* 0x0000000010587229 */ /* 0x000fd00000000158 */
[----:B------:R-:W-:-:S11]  /*109e0*/  DADD R94, R88, -R94 ;  /* 0x00000000585e7229 */ /* 0x000fd6000000085e */
.L_x_118:
[----:B------:R-:W-:Y:S05]  /*109f0*/  BSYNC.RECONVERGENT B1 ;  /* 0x0000000000017941 */ /* 0x000fea0003800200 */
.L_x_117:
[----:B------:R-:W-:Y:S01]  /*10a00*/  IADD3 R0, P0, PT, R38, 0x7f4a7c15, RZ ;  /* 0x7f4a7c1526007810 */ /* 0x000fe20007f1e0ff */
[----:B------:R-:W-:Y:S03]  /*10a10*/  BSSY.RELIABLE B1, `(.L_x_155) ;  /* 0x0000097000017945 */ /* 0x000fe60003800100 */
[----:B------:R-:W-:-:S03]  /*10a20*/  IADD3.X R45, PT, PT, R37, -0x61c88647, RZ, P0, !PT ;  /* 0x9e3779b9252d7810 */ /* 0x000fc600007fe4ff */
[----:B------:R-:W-:-:S14]  /*10a30*/  DSETP.NE.AND P0, PT, |R94|, +INF , PT ;  /* 0x7ff000005e00742a */ /* 0x000fdc0003f05200 */
[----:B------:R-:W-:Y:S05]  /*10a40*/  @!P0 BRA `(.L_x_156) ;  /* 0x00000008002c8947 */ /* 0x000fea0003800000 */
[----:B------:R-:W-:Y:S01]  /*10a50*/  IADD3 R0, P0, PT, R38, -0x16b07d6, RZ ;  /* 0xfe94f82a26007810 */ /* 0x000fe20007f1e0ff */
[----:B------:R-:W-:Y:S01]  /*10a60*/  BSSY.RECONVERGENT B3, `(.L_x_157) ;  /* 0x0000039000037945 */ /* 0x000fe20003800200 */
[----:B------:R-:W-:Y:S02]  /*10a70*/  IMAD.MOV.U32 R108, RZ, RZ, -0x3ff ;  /* 0xfffffc01ff6c7424 */ /* 0x000fe400078e00ff */
[----:B------:R-:W-:-:S04]  /*10a80*/  IADD3.X R45, PT, PT, R37, 0x3c6ef372, RZ, P0, !PT ;  /* 0x3c6ef372252d7810 */ /* 0x000fc800007fe4ff */
        /* <DEDUP_REMOVED lines=22> */
[----:B------:R-:W-:-:S10]  /*10bf0*/  DMUL R16, R16, 1.1102230246251565404e-16 ;  /* 0x3ca0000010107828 */ /* 0x000fd40000000000 */
[----:B------:R-:W-:Y:S01]  /*10c00*/  ISETP.GT.AND P0, PT, R17, 0xfffff, PT ;  /* 0x000fffff1100780c */ /* 0x000fe20003f04270 */
[----:B------:R-:W-:Y:S02]  /*10c10*/  IMAD.MOV.U32 R37, RZ, RZ, R17 ;  /* 0x000000ffff257224 */ /* 0x000fe400078e0011 */
[----:B------:R-:W-:-:S10]  /*10c20*/  IMAD.MOV.U32 R38, RZ, RZ, R16 ;  /* 0x000000ffff267224 */ /* 0x000fd400078e0010 */
[----:B------:R-:W-:Y:S05]  /*10c30*/  @P0 BRA `(.L_x_158) ;  /* 0x00000000006c0947 */ /* 0x000fea0003800000 */
[--C-:B------:R-:W-:Y:S01]  /*10c40*/  SHF.R.U32.HI R16, RZ, 0x1e, R45.reuse ;  /* 0x0000001eff107819 */ /* 0x100fe2000001162d */
[----:B------:R-:W-:Y:S01]  /*10c50*/  IMAD.MOV.U32 R108, RZ, RZ, -0x435 ;  /* 0xfffffbcbff6c7424 */ /* 0x000fe200078e00ff */
        /* <DEDUP_REMOVED lines=22> */
[----:B------:R-:W-:-:S10]  /*10dc0*/  DMUL R16, R16, 1.80143985094819840000e+16 ;  /* 0x4350000010107828 */ /* 0x000fd40000000000 */
[----:B------:R-:W-:Y:S02]  /*10dd0*/  IMAD.MOV.U32 R37, RZ, RZ, R17 ;  /* 0x000000ffff257224 */ /* 0x000fe400078e0011 */
[----:B------:R-:W-:-:S07]  /*10de0*/  IMAD.MOV.U32 R38, RZ, RZ, R16 ;  /* 0x000000ffff267224 */ /* 0x000fce00078e0010 */
.L_x_158:
[----:B------:R-:W-:Y:S05]  /*10df0*/  BSYNC.RECONVERGENT B3 ;  /* 0x0000000000037941 */ /* 0x000fea0003800200 */
.L_x_157:
[----:B------:R-:W-:Y:S01]  /*10e00*/  VIADD R47, R37, 0xffffffff ;  /* 0xffffffff252f7836 */ /* 0x000fe20000000000 */
[----:B------:R-:W-:Y:S04]  /*10e10*/  BSSY.RECONVERGENT B3, `(.L_x_159) ;  /* 0x000004a000037945 */ /* 0x000fe80003800200 */
[----:B------:R-:W-:-:S13]  /*10e20*/  ISETP.GT.U32.AND P0, PT, R47, 0x7feffffe, PT ;  /* 0x7feffffe2f00780c */ /* 0x000fda0003f04070 */
[----:B------:R-:W-:Y:S05]  /*10e30*/  @P0 BRA `(.L_x_160) ;  /* 0x0000000400040947 */ /* 0x000fea0003800000 */
[C---:B------:R-:W-:Y:S01]  /*10e40*/  LOP3.LUT R16, R37.reuse, 0xfffff, RZ, 0xc0, !PT ;  /* 0x000fffff25107812 */ /* 0x040fe200078ec0ff */
[----:B------:R-:W-:Y:S01]  /*10e50*/  IMAD.MOV.U32 R88, RZ, RZ, RZ ;  /* 0x000000ffff587224 */ /* 0x000fe200078e00ff */
[----:B------:R-:W-:Y:S01]  /*10e60*/  LEA.HI R37, R37, R108, RZ, 0xc ;  /* 0x0000006c25257211 */ /* 0x000fe200078f60ff */
[----:B------:R-:W-:Y:S01]  /*10e70*/  IMAD.MOV.U32 R114, RZ, RZ, -0x748574fc ;  /* 0x8b7a8b04ff727424 */ /* 0x000fe200078e00ff */
[----:B------:R-:W-:Y:S01]  /*10e80*/  LOP3.LUT R17, R16, 0x3ff00000, RZ, 0xfc, !PT ;  /* 0x3ff0000010117812 */ /* 0x000fe200078efcff */
[----:B------:R-:W-:Y:S01]  /*10e90*/  IMAD.MOV.U32 R16, RZ, RZ, R38 ;  /* 0x000000ffff107224 */ /* 0x000fe200078e0026 */
        /* <DEDUP_REMOVED lines=59> */
.L_x_160:
[----:B------:R-:W-:Y:S01]  /*11250*/  IMAD.MOV.U32 R88, RZ, RZ, 0x0 ;  /* 0x00000000ff587424 */ /* 0x000fe200078e00ff */
[----:B------:R-:W-:Y:S01]  /*11260*/  LOP3.LUT P0, RZ, R17, 0x7fffffff, RZ, 0xc0, !PT ;  /* 0x7fffffff11ff7812 */ /* 0x000fe2000780c0ff */
[----:B------:R-:W-:-:S06]  /*11270*/  IMAD.MOV.U32 R89, RZ, RZ, 0x7ff00000 ;  /* 0x7ff00000ff597424 */ /* 0x000fcc00078e00ff */
[----:B------:R-:W-:-:S10]  /*11280*/  DFMA R88, R16, R88, +INF ;  /* 0x7ff000001058742b */ /* 0x000fd40000000058 */
[----:B------:R-:W-:Y:S02]  /*11290*/  FSEL R16, R88, RZ, P0 ;  /* 0x000000ff58107208 */ /* 0x000fe40000000000 */
[----:B------:R-:W-:-:S07]  /*112a0*/  FSEL R17, R89, -QNAN , P0 ;  /* 0xfff0000059117808 */ /* 0x000fce0000000000 */
.L_x_161:
[----:B------:R-:W-:Y:S05]  /*112b0*/  BSYNC.RECONVERGENT B3 ;  /* 0x0000000000037941 */ /* 0x000fea0003800200 */
.L_x_159:
[----:B------:R-:W-:-:S08]  /*112c0*/  DADD R94, R94, -R130 ;  /* 0x000000005e5e7229 */ /* 0x000fd00000000882 */
[----:B------:R-:W-:-:S14]  /*112d0*/  DSETP.GTU.AND P0, PT, R16, R94, PT ;  /* 0x0000005e1000722a */ /* 0x000fdc0003f0c000 */
[----:B------:R-:W-:Y:S05]  /*112e0*/  @!P0 BREAK.RELIABLE B1 ;  /* 0x0000000000018942 */ /* 0x000fea0003800100 */
[----:B------:R-:W-:Y:S05]  /*112f0*/  @!P0 BRA `(.L_x_162) ;  /* 0x0000000000308947 */ /* 0x000fea0003800000 */
.L_x_156:
[----:B------:R-:W-:Y:S01]  /*11300*/  VIADD R22, R22, 0x1 ;  /* 0x0000000116167836 */ /* 0x000fe20000000000 */
[----:B------:R-:W-:-:S04]  /*11310*/  DADD R98, R106, R104 ;  /* 0x000000006a627229 */ /* 0x000fc80000000068 */
[----:B------:R-:W-:-:S04]  /*11320*/  ISETP.NE.AND P0, PT, R22, 0x400, PT ;  /* 0x000004001600780c */ /* 0x000fc80003f05270 */
[----:B------:R-:W-:-:S09]  /*11330*/  DMUL R98, R98, 0.5 ;  /* 0x3fe0000062627828 */ /* 0x000fd20000000000 */
[----:B------:R-:W-:Y:S05]  /*11340*/  @!P0 BREAK.RELIABLE B1 ;  /* 0x0000000000018942 */ /* 0x000fea0003800100 */
[----:B------:R-:W-:Y:S02]  /*11350*/  IMAD.MOV.U32 R96, RZ, RZ, R98 ;  /* 0x000000ffff607224 */ /* 0x000fe400078e0062 */
[----:B------:R-:W-:Y:S01]  /*11360*/  IMAD.MOV.U32 R97, RZ, RZ, R99 ;  /* 0x000000ffff617224 */ /* 0x000fe200078e0063 */
[----:B------:R-:W-:Y:S06]  /*11370*/  @!P0 BRA `(.L_x_162) ;  /* 0x0000000000108947 */ /* 0x000fec0003800000 */
[----:B------:R-:W-:Y:S05]  /*11380*/  BSYNC.RELIABLE B1 ;  /* 0x0000000000017941 */ /* 0x000fea0003800100 */
.L_x_155:
[----:B------:R-:W-:Y:S02]  /*11390*/  IMAD.MOV.U32 R38, RZ, RZ, R0 ;  /* 0x000000ffff267224 */ /* 0x000fe400078e0000 */
[----:B------:R-:W-:Y:S01]  /*113a0*/  IMAD.MOV.U32 R37, RZ, RZ, R45 ;  /* 0x000000ffff257224 */ /* 0x000fe200078e002d */
[----:B------:R-:W-:Y:S06]  /*113b0*/  BRA `(.L_x_163) ;  /* 0xffffffa800987947 */ /* 0x000fec000383ffff */
.L_x_162:
[----:B------:R-:W-:Y:S05]  /*113c0*/  BSYNC.RECONVERGENT B2 ;  /* 0x0000000000027941 */ /* 0x000fea0003800200 */
.L_x_116:
[----:B------:R-:W-:Y:S05]  /*113d0*/  BRA `(.L_x_41) ;  /* 0x0000016c00247947 */ /* 0x000fea0003800000 */
.L_x_2916:
[----:B------:R-:W0:Y:S01]  /*113e0*/  LDCU UR4, c[0x0][0x3c0] ;  /* 0x00007800ff0477ac */ /* 0x000e220008000800 */
[----:B-----5:R-:W-:Y:S02]  /*113f0*/  VIADD R15, R11, 0x1 ;  /* 0x000000010b0f7836 */ /* 0x020fe40000000000 */
[----:B------:R-:W-:Y:S02]  /*11400*/  IMAD.MOV.U32 R96, RZ, RZ, R98 ;  /* 0x000000ffff607224 */ /* 0x000fe400078e0062 */
[----:B------:R-:W-:Y:S01]  /*11410*/  IMAD.MOV.U32 R97, RZ, RZ, R99 ;  /* 0x000000ffff617224 */ /* 0x000fe200078e0063 */
[----:B0-----:R-:W-:-:S04]  /*11420*/  ISETP.GE.U32.AND P0, PT, R15, UR4, PT ;  /* 0x000000040f007c0c */ /* 0x001fc8000bf06070 */
[----:B------:R-:W-:-:S13]  /*11430*/  ISETP.NE.OR P0, PT, R14, 0x2, P0 ;  /* 0x000000020e00780c */ /* 0x000fda0000705670 */
[----:B------:R-:W-:Y:S05]  /*11440*/  @P0 BRA `(.L_x_41) ;  /* 0x0000016c00080947 */ /* 0x000fea0003800000 */
[----:B------:R-:W0:Y:S02]  /*11450*/  LDC.64 R12, c[0x0][0x3a8] ;  /* 0x0000ea00ff0c7b82 */ /* 0x000e240000000a00 */
[----:B0-----:R-:W-:-:S04]  /*11460*/  IMAD.WIDE.U32 R14, R15, 0x4, R12 ;  /* 0x000000040f0e7825 */ /* 0x001fc800078e000c */
[----:B------:R-:W-:Y:S02]  /*11470*/  IMAD.WIDE.U32 R16, R11, 0x4, R12 ;  /* 0x000000040b107825 */ /* 0x000fe400078e000c */
[----:B------:R-:W2:Y:S01]  /*11480*/  LDG.E.CONSTANT R15, desc[UR10][R14.64] ;  /* 0x0000000a0e0f7981 */ /* 0x000ea2000c1e9900 */
[----:B------:R-:W2:Y:S03]  /*11490*/  LDC.64 R10, c[0x0][0x380] ;  /* 0x0000e000ff0a7b82 */ /* 0x000ea60000000a00 */
[----:B------:R-:W3:Y:S01]  /*114a0*/  LDG.E.CONSTANT R17, desc[UR10][R16.64] ;  /* 0x0000000a10117981 */ /* 0x000ee2000c1e9900 */
[----:B--2---:R-:W-:-:S04]  /*114b0*/  IMAD.WIDE.U32 R12, R15, 0x8, R10 ;  /* 0x000000080f0c7825 */ /* 0x004fc800078e000a */
[----:B---3--:R-:W-:Y:S02]  /*114c0*/  IMAD.WIDE.U32 R10, R17, 0x8, R10 ;  /* 0x00000008110a7825 */ /* 0x008fe400078e000a */
[----:B------:R-:W2:Y:S04]  /*114d0*/  LDG.E.64.CONSTANT R12, desc[UR10][R12.64] ;  /* 0x0000000a0c0c7981 */ /* 0x000ea8000c1e9b00 */
[----:B------:R-:W3:Y:S01]  /*114e0*/  LDG.E.64.CONSTANT R10, desc[UR10][R10.64] ;  /* 0x0000000a0a0a7981 */ /* 0x000ee2000c1e9b00 */
[----:B------:R-:W-:Y:S02]  /*114f0*/  IMAD.MOV.U32 R96, RZ, RZ, R98 ;  /* 0x000000ffff607224 */ /* 0x000fe400078e0062 */
[----:B------:R-:W-:Y:S01]  /*11500*/  IMAD.MOV.U32 R97, RZ, RZ, R99 ;  /* 0x000000ffff617224 */ /* 0x000fe200078e0063 */
[----:B--2---:R-:W-:-:S06]  /*11510*/  DSETP.NE.AND P0, PT, |R12|, +INF , PT ;  /* 0x7ff000000c00742a */ /* 0x004fcc0003f05200 */
[----:B---3--:R-:W-:-:S06]  /*11520*/  DSETP.EQU.OR P0, PT, |R10|, +INF , !P0 ;  /* 0x7ff000000a00742a */ /* 0x008fcc000470a600 */
[----:B------:R-:W-:-:S14]  /*11530*/  DSETP.LE.OR P0, PT, R12, RZ, P0 ;  /* 0x000000ff0c00722a */ /* 0x000fdc0000703400 */
[----:B------:R-:W-:Y:S05]  /*11540*/  @P0 BRA `(.L_x_41) ;  /* 0x0000016800c80947 */ /* 0x000fea0003800000 */
[----:B------:R-:W0:Y:S01]  /*11550*/  MUFU.RCP64H R15, R13 ;  /* 0x0000000d000f7308 */ /* 0x000e220000001800 */
[----:B------:R-:W-:Y:S01]  /*11560*/  IMAD.MOV.U32 R14, RZ, RZ, 0x1 ;  /* 0x00000001ff0e7424 */ /* 0x000fe200078e00ff */
[----:B------:R-:W-:Y:S01]  /*11570*/  DADD R18, R106, -R10 ;  /* 0x000000006a127229 */ /* 0x000fe2000000080a */
[----:B------:R-:W-:Y:S09]  /*11580*/  BSSY.RECONVERGENT B1, `(.L_x_164) ;  /* 0x0000013000017945 */ /* 0x000ff20003800200 */
[----:B------:R-:W-:Y:S01]  /*11590*/  FSETP.GEU.AND P1, PT, |R19|, 6.5827683646048100446e-37, PT ;  /* 0x036000001300780b */ /* 0x000fe20003f2e200 */
        /* <DEDUP_REMOVED lines=17> */
.L_x_165:
[----:B------:R-:W-:Y:S05]  /*116b0*/  BSYNC.RECONVERGENT B1 ;  /* 0x0000000000017941 */ /* 0x000fea0003800200 */
.L_x_164:
        /* <DEDUP_REMOVED lines=162> */
.L_x_167:
        /* <DEDUP_REMOVED lines=9> */
.L_x_168:
[----:B------:R-:W-:Y:S05]  /*12170*/  BSYNC.RECONVERGENT B1 ;  /* 0x0000000000017941 */ /* 0x000fea0003800200 */
.L_x_166:
[----:B------:R-:W0:Y:S01]  /*12180*/  MUFU.RCP64H R17, R13 ;  /* 0x0000000d00117308 */ /* 0x000e220000001800 */
[----:B------:R-:W-:Y:S01]  /*12190*/  IMAD.MOV.U32 R16, RZ, RZ, 0x1 ;  /* 0x00000001ff107424 */ /* 0x000fe200078e00ff */
[----:B------:R-:W-:Y:S05]  /*121a0*/  BSSY.RECONVERGENT B1, `(.L_x_169) ;  /* 0x0000014000017945 */ /* 0x000fea0003800200 */
[----:B0-----:R-:W-:-:S08]  /*121b0*/  DFMA R18, -R12, R16, 1 ;  /* 0x3ff000000c12742b */ /* 0x001fd00000000110 */
[----:B------:R-:W-:-:S08]  /*121c0*/  DFMA R18, R18, R18, R18 ;  /* 0x000000121212722b */ /* 0x000fd00000000012 */
[----:B------:R-:W-:Y:S02]  /*121d0*/  DFMA R16, R16, R18, R16 ;  /* 0x000000121010722b */ /* 0x000fe40000000010 */
[----:B------:R-:W-:-:S06]  /*121e0*/  DADD R18, R104, -R10 ;  /* 0x0000000068127229 */ /* 0x000fcc000000080a */
[----:B------:R-:W-:-:S04]  /*121f0*/  DFMA R20, -R12, R16, 1 ;  /* 0x3ff000000c14742b */ /* 0x000fc80000000110 */
[----:B------:R-:W-:-:S04]  /*12200*/  FSETP.GEU.AND P1, PT, |R19|, 6.5827683646048100446e-37, PT ;  /* 0x036000001300780b */ /* 0x000fc80003f2e200 */
        /* <DEDUP_REMOVED lines=13> */
.L_x_170:
[----:B------:R-:W-:Y:S05]  /*122e0*/  BSYNC.RECONVERGENT B1 ;  /* 0x0000000000017941 */ /* 0x000fea0003800200 */
.L_x_169:
        /* <DEDUP_REMOVED lines=162> */
.L_x_172:
        /* <DEDUP_REMOVED lines=9> */
.L_x_173:
[----:B------:R-:W-:Y:S05]  /*12da0*/  BSYNC.RECONVERGENT B1 ;  /* 0x0000000000017941 */ /* 0x000fea0003800200 */
.L_x_171:
[----:B------:R-:W-:Y:S01]  /*12db0*/  DMUL R14, R14, 0.5 ;  /* 0x3fe000000e0e7828 */ /* 0x000fe20000000000 */
[----:B------:R-:W-:Y:S01]  /*12dc0*/  UMOV UR4, 0x9ee75616 ;  /* 0x9ee7561600047882 */ /* 0x000fe20000000000 */
[----:B------:R-:W-:Y:S01]  /*12dd0*/  DMUL R16, R16, 0.5 ;  /* 0x3fe0000010107828 */ /* 0x000fe20000000000 */
[----:B------:R-:W-:Y:S01]  /*12de0*/  UMOV UR5, 0x3cd203af ;  /* 0x3cd203af00057882 */ /* 0x000fe20000000000 */
[----:B------:R-:W-:Y:S01]  /*12df0*/  UMOV UR6, 0xfffffff7 ;  /* 0xfffffff700067882 */ /* 0x000fe20000000000 */
[----:B------:R-:W-:Y:S01]  /*12e00*/  UMOV UR7, 0x3fefffff ;  /* 0x3fefffff00077882 */ /* 0x000fe20000000000 */
[----:B------:R-:W-:Y:S02]  /*12e10*/  UMOV UR8, UR5 ;  /* 0x0000000500087c82 */ /* 0x000fe40008000000 */
[----:B------:R-:W-:Y:S02]  /*12e20*/  DSETP.MAX.AND P2, P3, R14, UR4, PT ;  /* 0x000000040e007e2a */ /* 0x000fe4000bb4f000 */
[----:B------:R-:W-:Y:S01]  /*12e30*/  DSETP.MIN.AND P4, P5, R16, UR6, PT ;  /* 0x0000000610007e2a */ /* 0x000fe2000bd80000 */
[----:B------:R-:W-:Y:S01]  /*12e40*/  IMAD.MOV.U32 R0, RZ, RZ, R14 ;  /* 0x000000ffff007224 */ /* 0x000fe200078e000e */
[----:B------:R-:W-:Y:S01]  /*12e50*/  DSETP.NE.AND P0, PT, |R14|, +INF , PT ;  /* 0x7ff000000e00742a */ /* 0x000fe20003f05200 */
[----:B------:R-:W-:Y:S01]  /*12e60*/  IMAD.MOV.U32 R9, RZ, RZ, R16 ;  /* 0x000000ffff097224 */ /* 0x000fe200078e0010 */
[----:B------:R-:W-:Y:S01]  /*12e70*/  FSEL R15, R15, UR8, P2 ;  /* 0x000000080f0f7c08 */ /* 0x000fe20009000000 */
[----:B------:R-:W-:Y:S01]  /*12e80*/  IMAD.U32 R14, RZ, RZ, UR8 ;  /* 0x00000008ff0e7e24 */ /* 0x000fe2000f8e00ff */
[----:B------:R-:W-:Y:S01]  /*12e90*/  UMOV UR8, UR7 ;  /* 0x0000000700087c82 */ /* 0x000fe20008000000 */
[----:B------:R-:W-:Y:S01]  /*12ea0*/  DSETP.NE.AND P1, PT, |R16|, +INF , PT ;  /* 0x7ff000001000742a */ /* 0x000fe20003f25200 */
[----:B------:R-:W-:Y:S01]  /*12eb0*/  IMAD.U32 R16, RZ, RZ, UR8 ;  /* 0x00000008ff107e24 */ /* 0x000fe2000f8e00ff */
[----:B------:R-:W-:-:S03]  /*12ec0*/  FSEL R17, R17, UR8, P4 ;  /* 0x0000000811117c08 */ /* 0x000fc6000a000000 */
[----:B------:R-:W-:Y:S02]  /*12ed0*/  @P3 LOP3.LUT R15, R14, 0x80000, RZ, 0xfc, !PT ;  /* 0x000800000e0f3812 */ /* 0x000fe400078efcff */
[----:B------:R-:W-:Y:S02]  /*12ee0*/  @P5 LOP3.LUT R17, R16, 0x80000, RZ, 0xfc, !PT ;  /* 0x0008000010115812 */ /* 0x000fe400078efcff */
[----:B------:R-:W-:Y:S02]  /*12ef0*/  SEL R14, R0, UR4, P2 ;  /* 0x00000004000e7c07 */ /* 0x000fe40009000000 */
[----:B------:R-:W-:Y:S02]  /*12f00*/  SEL R16, R9, UR6, P4 ;  /* 0x0000000609107c07 */ /* 0x000fe4000a000000 */
[----:B------:R-:W-:Y:S02]  /*12f10*/  FSEL R18, R14, -2.4493680661224648119e-20, P0 ;  /* 0x9ee756160e127808 */ /* 0x000fe40000000000 */
[----:B------:R-:W-:-:S02]  /*12f20*/  FSEL R19, R15, 0.025636522099375724792, P0 ;  /* 0x3cd203af0f137808 */ /* 0x000fc40000000000 */
[----:B------:R-:W-:Y:S02]  /*12f30*/  FSEL R20, R16, -QNAN , P1 ;  /* 0xfffffff710147808 */ /* 0x000fe40000800000 */
[----:B------:R-:W-:-:S06]  /*12f40*/  FSEL R21, R17, 1.8749998807907104492, P1 ;  /* 0x3fefffff11157808 */ /* 0x000fcc0000800000 */
[----:B------:R-:W-:-:S14]  /*12f50*/  DSETP.GEU.AND P0, PT, R18, R20, PT ;  /* 0x000000141200722a */ /* 0x000fdc0003f0e000 */
[----:B------:R-:W-:Y:S05]  /*12f60*/  @!P0 BRA `(.L_x_174) ;  /* 0x00000000001c8947 */ /* 0x000fea0003800000 */
[----:B------:R-:W-:-:S06]  /*12f70*/  DSETP.GEU.AND P0, PT, R10, R106, PT ;  /* 0x0000006a0a00722a */ /* 0x000fcc0003f0e000 */
[----:B------:R-:W-:Y:S02]  /*12f80*/  FSEL R8, R106, R10, !P0 ;  /* 0x0000000a6a087208 */ /* 0x000fe40004000000 */
[----:B------:R-:W-:-:S06]  /*12f90*/  FSEL R9, R107, R11, !P0 ;  /* 0x0000000b6b097208 */ /* 0x000fcc0004000000 */
[----:B------:R-:W-:-:S06]  /*12fa0*/  DSETP.GT.AND P0, PT, R8, R104, PT ;  /* 0x000000680800722a */ /* 0x000fcc0003f04000 */
[----:B------:R-:W-:Y:S02]  /*12fb0*/  FSEL R96, R104, R8, P0 ;  /* 0x0000000868607208 */ /* 0x000fe40000000000 */
[----:B------:R-:W-:Y:S01]  /*12fc0*/  FSEL R97, R105, R9, P0 ;  /* 0x0000000969617208 */ /* 0x000fe20000000000 */
[----:B------:R-:W-:Y:S06]  /*12fd0*/  BRA `(.L_x_41) ;  /* 0x0000015000247947 */ /* 0x000fec0003800000 */
.L_x_174:
[----:B------:R-:W-:Y:S01]  /*12fe0*/  IADD3 R9, P0, PT, R8, -0x16b07d6, RZ ;  /* 0xfe94f82a08097810 */ /* 0x000fe20007f1e0ff */
[----:B------:R-:W-:Y:S01]  /*12ff0*/  UMOV UR4, 0xf3b645a2 ;  /* 0xf3b645a200047882 */ /* 0x000fe20000000000 */
[----:B------:R-:W-:Y:S01]  /*13000*/  UMOV UR5, 0x3f98d4fd ;  /* 0x3f98d4fd00057882 */ /* 0x000fe20000000000 */
[----:B------:R-:W-:Y:S01]  /*13010*/  BSSY.RECONVERGENT B1, `(.L_x_175) ;  /* 0x0000198000017945 */ /* 0x000fe20003800200 */
        /* <DEDUP_REMOVED lines=22> */
[----:B0-----:R-:W-:Y:S02]  /*13180*/  DADD R14, R8, 0.5 ;  /* 0x3fe00000080e7429 */ /* 0x001fe40000000000 */
[----:B------:R-:W-:-:S06]  /*13190*/  DADD R8, -R18, R20 ;  /* 0x0000000012087229 */ /* 0x000fcc0000000114 */
[----:B------:R-:W-:-:S08]  /*131a0*/  DMUL R14, R14, 1.1102230246251565404e-16 ;  /* 0x3ca000000e0e7828 */ /* 0x000fd00000000000 */
[----:B------:R-:W-:-:S08]  /*131b0*/  DFMA R8, R8, R14, R18 ;  /* 0x0000000e0808722b */ /* 0x000fd00000000012 */
[----:B------:R-:W-:-:S14]  /*131c0*/  DSETP.GEU.AND P0, PT, R8, UR4, PT ;  /* 0x0000000408007e2a */ /* 0x000fdc000bf0e000 */
[----:B------:R-:W-:Y:S05]  /*131d0*/  @P0 BRA `(.L_x_176) ;  /* 0x0000000800800947 */ /* 0x000fea0003800000 */
        /* <DEDUP_REMOVED lines=79> */
.L_x_178:
[----:B------:R-:W-:Y:S01]  /*136d0*/  IMAD.MOV.U32 R16, RZ, RZ, 0x0 ;  /* 0x00000000ff107424 */ /* 0x000fe200078e00ff */
[----:B------:R-:W-:Y:S01]  /*136e0*/  LOP3.LUT P0, RZ, R15, 0x7fffffff, RZ, 0xc0, !PT ;  /* 0x7fffffff0fff7812 */ /* 0x000fe2000780c0ff */
[----:B------:R-:W-:-:S06]  /*136f0*/  IMAD.MOV.U32 R17, RZ, RZ, 0x7ff00000 ;  /* 0x7ff00000ff117424 */ /* 0x000fcc00078e00ff */
[----:B------:R-:W-:-:S10]  /*13700*/  DFMA R16, R14, R16, +INF ;  /* 0x7ff000000e10742b */ /* 0x000fd40000000010 */
[----:B------:R-:W-:Y:S02]  /*13710*/  FSEL R14, R16, RZ, P0 ;  /* 0x000000ff100e7208 */ /* 0x000fe40000000000 */
[----:B------:R-:W-:-:S07]  /*13720*/  FSEL R15, R17, -QNAN , P0 ;  /* 0xfff00000110f7808 */ /* 0x000fce0000000000 */
.L_x_179:
[----:B------:R-:W-:Y:S05]  /*13730*/  BSYNC.RECONVERGENT B2 ;  /* 0x0000000000027941 */ /* 0x000fea0003800200 */
.L_x_177:
[----:B------:R-:W-:Y:S01]  /*13740*/  DMUL R20, R14, -2 ;  /* 0xc00000000e147828 */ /* 0x000fe20000000000 */
[----:B------:R-:W-:Y:S01]  /*13750*/  IMAD.MOV.U32 R18, RZ, RZ, 0x0 ;  /* 0x00000000ff127424 */ /* 0x000fe200078e00ff */
[----:B------:R-:W-:Y:S01]  /*13760*/  BSSY.RECONVERGENT B2, `(.L_x_180) ;  /* 0x0000012000027945 */ /* 0x000fe20003800200 */
[----:B------:R-:W-:-:S03]  /*13770*/  IMAD.MOV.U32 R19, RZ, RZ, 0x3fd80000 ;  /* 0x3fd80000ff137424 */ /* 0x000fc600078e00ff */
[----:B------:R-:W0:Y:S04]  /*13780*/  MUFU.RSQ64H R15, R21 ;  /* 0x00000015000f7308 */ /* 0x000e280000001c00 */
[----:B------:R-:W-:-:S05]  /*13790*/  VIADD R14, R21, 0xfcb00000 ;  /* 0xfcb00000150e7836 */ /* 0x000fca0000000000 */
[----:B------:R-:W-:Y:S01]  /*137a0*/  ISETP.GE.U32.AND P0, PT, R14, 0x7ca00000, PT ;  /* 0x7ca000000e00780c */ /* 0x000fe20003f06070 */
[----:B0-----:R-:W-:-:S08]  /*137b0*/  DMUL R16, R14, R14 ;  /* 0x0000000e0e107228 */ /* 0x001fd00000000000 */
[----:B------:R-:W-:-:S08]  /*137c0*/  DFMA R16, R20, -R16, 1 ;  /* 0x3ff000001410742b */ /* 0x000fd00000000810 */
[----:B------:R-:W-:Y:S02]  /*137d0*/  DFMA R18, R16, R18, 0.5 ;  /* 0x3fe000001012742b */ /* 0x000fe40000000012 */
[----:B------:R-:W-:-:S08]  /*137e0*/  DMUL R16, R14, R16 ;  /* 0x000000100e107228 */ /* 0x000fd00000000000 */
[----:B------:R-:W-:-:S08]  /*137f0*/  DFMA R22, R18, R16, R14 ;  /* 0x000000101216722b */ /* 0x000fd0000000000e */
[----:B------:R-:W-:Y:S02]  /*13800*/  DMUL R24, R20, R22 ;  /* 0x0000001614187228 */ /* 0x000fe40000000000 */
[----:B------:R-:W-:Y:S02]  /*13810*/  VIADD R19, R23, 0xfff00000 ;  /* 0xfff0000017137836 */ /* 0x000fe40000000000 */
[----:B------:R-:W-:-:S04]  /*13820*/  IMAD.MOV.U32 R18, RZ, RZ, R22 ;  /* 0x000000ffff127224 */ /* 0x000fc800078e0016 */
[----:B------:R-:W-:-:S08]  /*13830*/  DFMA R26, R24, -R24, R20 ;  /* 0x80000018181a722b */ /* 0x000fd00000000014 */
[----:B------:R-:W-:Y:S01]  /*13840*/  DFMA R16, R26, R18, R24 ;  /* 0x000000121a10722b */ /* 0x000fe20000000018 */
[----:B------:R-:W-:Y:S10]  /*13850*/  @!P0 BRA `(.L_x_181) ;  /* 0x0000000000088947 */ /* 0x000ff40003800000 */
[----:B------:R-:W-:-:S07]  /*13860*/  MOV R0, 0x13880 ;  /* 0x0001388000007802 */ /* 0x000fce0000000f00 */
[----:B------:R-:W-:Y:S05]  /*13870*/  CALL.REL.NOINC `($__internal_2_$__cuda_sm20_dsqrt_rn_f64_mediumpath_v1) ;  /* 0x0000015000687944 */ /* 0x000fea0003c00000 */
.L_x_181:
[----:B------:R-:W-:Y:S05]  /*13880*/  BSYNC.RECONVERGENT B2 ;  /* 0x0000000000027941 */ /* 0x000fea0003800200 */
.L_x_180:
[----:B------:R-:W-:Y:S01]  /*13890*/  IMAD.MOV.U32 R14, RZ, RZ, 0x2b590364 ;  /* 0x2b590364ff0e7424 */ /* 0x000fe200078e00ff */
[----:B------:R-:W-:Y:S01]  /*138a0*/  UMOV UR4, 0x57ac9fd4 ;  /* 0x57ac9fd400047882 */ /* 0x000fe20000000000 */
[----:B------:R-:W-:Y:S01]  /*138b0*/  IMAD.MOV.U32 R15, RZ, RZ, 0x3fd4a34d ;  /* 0x3fd4a34dff0f7424 */ /* 0x000fe200078e00ff */
[----:B------:R-:W-:Y:S01]  /*138c0*/  UMOV UR5, 0x3f7fe2d8 ;  /* 0x3f7fe2d800057882 */ /* 0x000fe20000000000 */
[----:B------:R-:W-:Y:S01]  /*138d0*/  IMAD.MOV.U32 R18, RZ, RZ, 0x1 ;  /* 0x00000001ff127424 */ /* 0x000fe200078e00ff */
[----:B------:R-:W-:Y:S03]  /*138e0*/  BSSY.RECONVERGENT B2, `(.L_x_182) ;  /* 0x000002c000027945 */ /* 0x000fe60003800200 */
        /* <DEDUP_REMOVED lines=9> */
[----:B------:R-:W-:Y:S01]  /*13980*/  DFMA R110, R14, R16, 1 ;  /* 0x3ff000000e6e742b */ /* 0x000fe20000000010 */
[----:B------:R-:W-:Y:S02]  /*13990*/  IMAD.MOV.U32 R14, RZ, RZ, -0x3f177e48 ;  /* 0xc0e881b8ff0e7424 */ /* 0x000fe400078e00ff */
[----:B------:R-:W-:-:S03]  /*139a0*/  IMAD.MOV.U32 R15, RZ, RZ, 0x3fd4a224 ;  /* 0x3fd4a224ff0f7424 */ /* 0x000fc600078e00ff */
[----:B------:R-:W0:Y:S03]  /*139b0*/  MUFU.RCP64H R19, R111 ;  /* 0x0000006f00137308 */ /* 0x000e260000001800 */
[----:B------:R-:W-:Y:S01]  /*139c0*/  DFMA R14, R16, -UR4, -R14 ;  /* 0x80000004100e7c2b */ /* 0x000fe2000800080e */
[----:B------:R-:W-:Y:S01]  /*139d0*/  UMOV UR4, 0xc1701758 ;  /* 0xc170175800047882 */ /* 0x000fe20000000000 */
[----:B------:R-:W-:-:S06]  /*139e0*/  UMOV UR5, 0x400334c0 ;  /* 0x400334c000057882 */ /* 0x000fcc0000000000 */
[----:B------:R-:W-:Y:S01]  /*139f0*/  DFMA R14, R14, R16, -UR4 ;  /* 0x800000040e0e7e2b */ /* 0x000fe20008000010 */
        /* <DEDUP_REMOVED lines=11> */
[----:B------:R-:W-:-:S03]  /*13ab0*/  DFMA R16, R14, R16, UR4 ;  /* 0x000000040e107e2b */ /* 0x000fc60008000010 */
[----:B------:R-:W-:-:S08]  /*13ac0*/  DFMA R18, -R110, R20, 1 ;  /* 0x3ff000006e12742b */ /* 0x000fd00000000114 */
[----:B------:R-:W-:-:S08]  /*13ad0*/  DFMA R18, R20, R18, R20 ;  /* 0x000000121412722b */ /* 0x000fd00000000014 */
[----:B------:R-:W-:-:S08]  /*13ae0*/  DMUL R108, R16, -R18 ;  /* 0x80000012106c7228 */ /* 0x000fd00000000000 */
[----:B------:R-:W-:-:S08]  /*13af0*/  DFMA R14, -R110, R108, -R16 ;  /* 0x0000006c6e0e722b */ /* 0x000fd00000000910 */
[----:B------:R-:W-:Y:S02]  /*13b00*/  DFMA R108, R18, R14, R108 ;  /* 0x0000000e126c722b */ /* 0x000fe4000000006c */
[----:B------:R-:W-:-:S08]  /*13b10*/  DADD R14, -RZ, -R16 ;  /* 0x00000000ff0e7229 */ /* 0x000fd00000000910 */
[----:B------:R-:W-:Y:S02]  /*13b20*/  FFMA R0, RZ, R111, R109 ;  /* 0x0000006fff007223 */ /* 0x000fe4000000006d */
[----:B------:R-:W-:-:S03]  /*13b30*/  FSETP.GEU.AND P1, PT, |R15|, 6.5827683646048100446e-37, PT ;  /* 0x036000000f00780b */ /* 0x000fc60003f2e200 */
[----:B------:R-:W-:-:S13]  /*13b40*/  FSETP.GT.AND P0, PT, |R0|, 1.469367938527859385e-39, PT ;  /* 0x001000000000780b */ /* 0x000fda0003f04200 */
[----:B------:R-:W-:Y:S05]  /*13b50*/  @P0 BRA P1, `(.L_x_183) ;  /* 0x0000000000100947 */ /* 0x000fea0000800000 */
[----:B------:R-:W-:Y:S01]  /*13b60*/  IMAD.MOV.U32 R108, RZ, RZ, R14 ;  /* 0x000000ffff6c7224 */ /* 0x000fe200078e000e */
[----:B------:R-:W-:Y:S01]  /*13b70*/  MOV R0, 0x13ba0 ;  /* 0x00013ba000007802 */ /* 0x000fe20000000f00 */
[----:B------:R-:W-:-:S07]  /*13b80*/  IMAD.MOV.U32 R109, RZ, RZ, R15 ;  /* 0x000000ffff6d7224 */ /* 0x000fce00078e000f */
[----:B------:R-:W-:Y:S05]  /*13b90*/  CALL.REL.NOINC `($__internal_1_$__cuda_sm20_div_rn_f64_full) ;  /* 0x0000014800087944 */ /* 0x000fea0003c00000 */
.L_x_183:
[----:B------:R-:W-:Y:S05]  /*13ba0*/  BSYNC.RECONVERGENT B2 ;  /* 0x0000000000027941 */ /* 0x000fea0003800200 */
.L_x_182:
[----:B------:R-:W-:Y:S02]  /*13bb0*/  IMAD.MOV.U32 R14, RZ, RZ, R108 ;  /* 0x000000ffff0e7224 */ /* 0x000fe400078e006c */
[----:B------:R-:W-:Y:S01]  /*13bc0*/  IMAD.MOV.U32 R15, RZ, RZ, R109 ;  /* 0x000000ffff0f7224 */ /* 0x000fe200078e006d */
[----:B------:R-:W-:Y:S06]  /*13bd0*/  BRA `(.L_x_184) ;  /* 0x0000000c006c7947 */ /* 0x000fec0003800000 */
.L_x_176:
[----:B------:R-:W-:Y:S01]  /*13be0*/  UMOV UR4, 0x10624dd3 ;  /* 0x10624dd300047882 */ /* 0x000fe20000000000 */
[----:B------:R-:W-:Y:S02]  /*13bf0*/  UMOV UR5, 0x3fef3958 ;  /* 0x3fef395800057882 */ /* 0x000fe40000000000 */
[----:B------:R-:W-:-:S14]  /*13c00*/  DSETP.GTU.AND P0, PT, R8, UR4, PT ;  /* 0x0000000408007e2a */ /* 0x000fdc000bf0c000 */
[----:B------:R-:W-:Y:S05]  /*13c10*/  @P0 BRA `(.L_x_185) ;  /* 0x0000000000e80947 */ /* 0x000fea0003800000 */
[----:B------:R-:W-:Y:S01]  /*13c20*/  DADD R14, R8, -0.5 ;  /* 0xbfe00000080e7429 */ /* 0x000fe20000000000 */
[----:B------:R-:W-:Y:S01]  /*13c30*/  IMAD.MOV.U32 R18, RZ, RZ, 0x2cf04277 ;  /* 0x2cf04277ff127424 */ /* 0x000fe200078e00ff */
[----:B------:R-:W-:Y:S01]  /*13c40*/  UMOV UR4, 0xce3004c4 ;  /* 0xce3004c400047882 */ /* 0x000fe20000000000 */
[----:B------:R-:W-:Y:S01]  /*13c50*/  IMAD.MOV.U32 R19, RZ, RZ, 0x406432bf ;  /* 0x406432bfff137424 */ /* 0x000fe200078e00ff */
[----:B------:R-:W-:Y:S01]  /*13c60*/  UMOV UR5, 0x404b3cf0 ;  /* 0x404b3cf000057882 */ /* 0x000fe20000000000 */
[----:B------:R-:W-:Y:S01]  /*13c70*/  IMAD.MOV.U32 R20, RZ, RZ, 0x1 ;  /* 0x00000001ff147424 */ /* 0x000fe200078e00ff */
[----:B------:R-:W-:Y:S02]  /*13c80*/  BSSY.RECONVERGENT B2, `(.L_x_186) ;  /* 0x0000030000027945 */ /* 0x000fe40003800200 */
[----:B------:R-:W-:-:S08]  /*13c90*/  DMUL R16, R14, R14 ;  /* 0x0000000e0e107228 */ /* 0x000fd00000000000 */
[----:B------:R-:W-:Y:S01]  /*13ca0*/  DFMA R18, R16, -UR4, R18 ;  /* 0x8000000410127c2b */ /* 0x000fe20008000012 */
        /* <DEDUP_REMOVED lines=11> */
[----:B------:R-:W-:Y:S01]  /*13d60*/  DFMA R110, R16, R18, 1 ;  /* 0x3ff00000106e742b */ /* 0x000fe20000000012 */
[----:B------:R-:W-:Y:S02]  /*13d70*/  IMAD.MOV.U32 R18, RZ, RZ, 0x7034039b ;  /* 0x7034039bff127424 */ /* 0x000fe400078e00ff */
[----:B------:R-:W-:-:S03]  /*13d80*/  IMAD.MOV.U32 R19, RZ, RZ, 0x406b9e46 ;  /* 0x406b9e46ff137424 */ /* 0x000fc600078e00ff */
[----:B------:R-:W0:Y:S03]  /*13d90*/  MUFU.RCP64H R21, R111 ;  /* 0x0000006f00157308 */ /* 0x000e260000001800 */
[----:B------:R-:W-:Y:S01]  /*13da0*/  DFMA R18, R16, -UR4, R18 ;  /* 0x8000000410127c2b */ /* 0x000fe20008000012 */
[----:B------:R-:W-:Y:S01]  /*13db0*/  UMOV UR4, 0x2dc53b99 ;  /* 0x2dc53b9900047882 */ /* 0x000fe20000000000 */
[----:B------:R-:W-:-:S06]  /*13dc0*/  UMOV UR5, 0x40713edb ;  /* 0x40713edb00057882 */ /* 0x000fcc0000000000 */
[----:B------:R-:W-:Y:S01]  /*13dd0*/  DFMA R18, R16, R18, -UR4 ;  /* 0x8000000410127e2b */ /* 0x000fe20008000012 */
[----:B------:R-:W-:Y:S01]  /*13de0*/  UMOV UR4, 0xb40b401b ;  /* 0xb40b401b00047882 */ /* 0x000fe20000000000 */
[----:B------:R-:W-:Y:S01]  /*13df0*/  UMOV UR5, 0x40614b72 ;  /* 0x40614b7200057882 */ /* 0x000fe20000000000 */
[----:B0-----:R-:W-:-:S05]  /*13e00*/  DFMA R22, -R110, R20, 1 ;  /* 0x3ff000006e16742b */ /* 0x001fca0000000114 */
[----:B------:R-:W-:Y:S01]  /*13e10*/  DFMA R18, R16, R18, UR4 ;  /* 0x0000000410127e2b */ /* 0x000fe20008000012 */
[----:B------:R-:W-:Y:S01]  /*13e20*/  UMOV UR4, 0x34c08bcd ;  /* 0x34c08bcd00047882 */ /* 0x000fe20000000000 */
[----:B------:R-:W-:Y:S01]  /*13e30*/  UMOV UR5, 0x403eaa30 ;  /* 0x403eaa3000057882 */ /* 0x000fe20000000000 */
[----:B------:R-:W-:-:S05]  /*13e40*/  DFMA R22, R22, R22, R22 ;  /* 0x000000161616722b */ /* 0x000fca0000000016 */
[----:B------:R-:W-:Y:S01]  /*13e50*/  DFMA R18, R16, R18, -UR4 ;  /* 0x8000000410127e2b */ /* 0x000fe20008000012 */
[----:B------:R-:W-:Y:S01]  /*13e60*/  UMOV UR4, 0x20575479 ;  /* 0x2057547900047882 */ /* 0x000fe20000000000 */
[----:B------:R-:W-:Y:S01]  /*13e70*/  UMOV UR5, 0x40040d93 ;  /* 0x40040d9300057882 */ /* 0x000fe20000000000 */
[----:B------:R-:W-:-:S05]  /*13e80*/  DFMA R22, R20, R22, R20 ;  /* 0x000000161416722b */ /* 0x000fca0000000014 */
[----:B------:R-:W-:-:S03]  /*13e90*/  DFMA R18, R16, R18, UR4 ;  /* 0x0000000410127e2b */ /* 0x000fc60008000012 */
[----:B------:R-:W-:-:S05]  /*13ea0*/  DFMA R16, -R110, R22, 1 ;  /* 0x3ff000006e10742b */ /* 0x000fca0000000116 */
[----:B------:R-:W-:-:S03]  /*13eb0*/  DMUL R18, R14, R18 ;  /* 0x000000120e127228 */ /* 0x000fc60000000000 */
[----:B------:R-:W-:-:S07]  /*13ec0*/  DFMA R16, R22, R16, R22 ;  /* 0x000000101610722b */ /* 0x000fce0000000016 */
[----:B------:R-:W-:Y:S01]  /*13ed0*/  FSETP.GEU.AND P1, PT, |R19|, 6.5827683646048100446e-37, PT ;  /* 0x036000001300780b */ /* 0x000fe20003f2e200 */
        /* <DEDUP_REMOVED lines=8> */
[----:B------:R-:W-:-:S07]  /*13f60*/  IMAD.MOV.U32 R109, RZ, RZ, R19 ;  /* 0x000000ffff6d7224 */ /* 0x000fce00078e0013 */
[----:B------:R-:W-:Y:S05]  /*13f70*/  CALL.REL.NOINC `($__internal_1_$__cuda_sm20_div_rn_f64_full) ;  /* 0x0000014400107944 */ /* 0x000fea0003c00000 */
.L_x_187:
[----:B------:R-:W-:Y:S05]  /*13f80*/  BSYNC.RECONVERGENT B2 ;  /* 0x0000000000027941 */ /* 0x000fea0003800200 */
.L_x_186:
[----:B------:R-:W-:Y:S02]  /*13f90*/  IMAD.MOV.U32 R14, RZ, RZ, R108 ;  /* 0x000000ffff0e7224 */ /* 0x000fe400078e006c */
[----:B------:R-:W-:Y:S01]  /*13fa0*/  IMAD.MOV.U32 R15, RZ, RZ, R109 ;  /* 0x000000ffff0f7224 */ /* 0x000fe200078e006d */
[----:B------:R-:W-:Y:S06]  /*13fb0*/  BRA `(.L_x_184) ;  /* 0x0000000800747947 */ /* 0x000fec0003800000 */
.L_x_185:
[----:B------:R-:W-:Y:S01]  /*13fc0*/  DADD R14, -R8, 1 ;  /* 0x3ff00000080e7429 */ /* 0x000fe20000000100 */
        /* <DEDUP_REMOVED lines=77> */
.L_x_189:
[----:B------:R-:W-:Y:S01]  /*144a0*/  IMAD.MOV.U32 R14, RZ, RZ, 0x0 ;  /* 0x00000000ff0e7424 */ /* 0x000fe200078e00ff */
[----:B------:R-:W-:Y:S01]  /*144b0*/  LOP3.LUT P0, RZ, R17, 0x7fffffff, RZ, 0xc0, !PT ;  /* 0x7fffffff11ff7812 */ /* 0x000fe2000780c0ff */
[----:B------:R-:W-:-:S06]  /*144c0*/  IMAD.MOV.U32 R15, RZ, RZ, 0x7ff00000 ;  /* 0x7ff00000ff0f7424 */ /* 0x000fcc00078e00ff */
[----:B------:R-:W-:-:S10]  /*144d0*/  DFMA R14, R16, R14, +INF ;  /* 0x7ff00000100e742b */ /* 0x000fd4000000000e */
[----:B------:R-:W-:Y:S02]  /*144e0*/  FSEL R14, R14, RZ, P0 ;  /* 0x000000ff0e0e7208 */ /* 0x000fe40000000000 */
[----:B------:R-:W-:-:S07]  /*144f0*/  FSEL R15, R15, -QNAN , P0 ;  /* 0xfff000000f0f7808 */ /* 0x000fce0000000000 */
.L_x_190:
[----:B------:R-:W-:Y:S05]  /*14500*/  BSYNC.RECONVERGENT B2 ;  /* 0x0000000000027941 */ /* 0x000fea0003800200 */
.L_x_188:
        /* <DEDUP_REMOVED lines=20> */
.L_x_192:
[----:B------:R-:W-:Y:S05]  /*14650*/  BSYNC.RECONVERGENT B2 ;  /* 0x0000000000027941 */ /* 0x000fea0003800200 */
.L_x_191:
        /* <DEDUP_REMOVED lines=35> */
[----:B------:R-:W-:-:S07]  /*14890*/  DFMA R18, -R110, R20, 1 ;  /* 0x3ff000006e12742b */ /* 0x000fce0000000114 */
[----:B------:R-:W-:Y:S01]  /*148a0*/  FSETP.GEU.AND P1, PT, |R17|, 6.5827683646048100446e-37, PT ;  /* 0x036000001100780b */ /* 0x000fe20003f2e200 */
        /* <DEDUP_REMOVED lines=11> */
.L_x_194:
[----:B------:R-:W-:Y:S05]  /*14960*/  BSYNC.RECONVERGENT B2 ;  /* 0x0000000000027941 */ /* 0x000fea0003800200 */
.L_x_193:
[----:B------:R-:W-:Y:S02]  /*14970*/  IMAD.MOV.U32 R14, RZ, RZ, R108 ;  /* 0x000000ffff0e7224 */ /* 0x000fe400078e006c */
[----:B------:R-:W-:-:S07]  /*14980*/  IMAD.MOV.U32 R15, RZ, RZ, R109 ;  /* 0x000000ffff0f7224 */ /* 0x000fce00078e006d */
.L_x_184:
[----:B------:R-:W-:Y:S05]  /*14990*/  BSYNC.RECONVERGENT B1 ;  /* 0x0000000000017941 */ /* 0x000fea0003800200 */
.L_x_175:
        /* <DEDUP_REMOVED lines=162> */
.L_x_196:
        /* <DEDUP_REMOVED lines=9> */
.L_x_197:
[----:B------:R-:W-:Y:S05]  /*15450*/  BSYNC.RECONVERGENT B1 ;  /* 0x0000000000017941 */ /* 0x000fea0003800200 */
.L_x_195:
[----:B------:R-:W-:Y:S01]  /*15460*/  DMUL R16, R14, 0.5 ;  /* 0x3fe000000e107828 */ /* 0x000fe20000000000 */
[----:B------:R-:W-:Y:S01]  /*15470*/  UMOV UR4, 0xc864beb5 ;  /* 0xc864beb500047882 */ /* 0x000fe20000000000 */
[----:B------:R-:W-:Y:S01]  /*15480*/  UMOV UR5, 0x3fed67f1 ;  /* 0x3fed67f100057882 */ /* 0x000fe20000000000 */
[----:B------:R-:W-:Y:S01]  /*15490*/  IMAD.MOV.U32 R26, RZ, RZ, 0x652b82fe ;  /* 0x652b82feff1a7424 */ /* 0x000fe200078e00ff */
[----:B------:R-:W-:Y:S01]  /*154a0*/  BSSY.RECONVERGENT B1, `(.L_x_198) ;  /* 0x000003a000017945 */ /* 0x000fe20003800200 */
[----:B------:R-:W-:-:S03]  /*154b0*/  IMAD.MOV.U32 R27, RZ, RZ, 0x3ff71547 ;  /* 0x3ff71547ff1b7424 */ /* 0x000fc600078e00ff */
[----:B------:R-:W-:Y:S01]  /*154c0*/  DFMA R24, R16, -R14, -UR4 ;  /* 0x8000000410187e2b */ /* 0x000fe2000800080e */
[----:B------:R-:W-:Y:S01]  /*154d0*/  UMOV UR4, 0xfefa39ef ;  /* 0xfefa39ef00047882 */ /* 0x000fe20000000000 */
[----:B------:R-:W-:-:S06]  /*154e0*/  UMOV UR5, 0x3fe62e42 ;  /* 0x3fe62e4200057882 */ /* 0x000fcc0000000000 */
[----:B------:R-:W-:Y:S02]  /*154f0*/  DFMA R26, R24, R26, 6.75539944105574400000e+15 ;  /* 0x43380000181a742b */ /* 0x000fe4000000001a */
[----:B------:R-:W-:-:S06]  /*15500*/  FSETP.GEU.AND P0, PT, |R25|, 4.1917929649353027344, PT ;  /* 0x4086232b1900780b */ /* 0x000fcc0003f0e200 */
        /* <DEDUP_REMOVED lines=51> */
.L_x_199:
[----:B------:R-:W-:Y:S05]  /*15840*/  BSYNC.RECONVERGENT B1 ;  /* 0x0000000000017941 */ /* 0x000fea0003800200 */
.L_x_198:
[----:B------:R-:W0:Y:S01]  /*15850*/  MUFU.RCP64H R21, R111 ;  /* 0x0000006f00157308 */ /* 0x000e220000001800 */
[----:B------:R-:W-:Y:S01]  /*15860*/  IMAD.MOV.U32 R20, RZ, RZ, 0x1 ;  /* 0x00000001ff147424 */ /* 0x000fe200078e00ff */
[----:B------:R-:W-:Y:S01]  /*15870*/  DFMA R18, R18, 0.5, -R8 ;  /* 0x3fe000001212782b */ /* 0x000fe20000000808 */
[----:B------:R-:W-:Y:S09]  /*15880*/  BSSY.RECONVERGENT B1, `(.L_x_200) ;  /* 0x0000011000017945 */ /* 0x000ff20003800200 */
[----:B------:R-:W-:Y:S01]  /*15890*/  FSETP.GEU.AND P1, PT, |R19|, 6.5827683646048100446e-37, PT ;  /* 0x036000001300780b */ /* 0x000fe20003f2e200 */
[----:B0-----:R-:W-:-:S08]  /*158a0*/  DFMA R22, R20, -R110, 1 ;  /* 0x3ff000001416742b */ /* 0x001fd0000000086e */
[----:B------:R-:W-:-:S08]  /*158b0*/  DFMA R22, R22, R22, R22 ;  /* 0x000000161616722b */ /* 0x000fd00000000016 */
[----:B------:R-:W-:-:S08]  /*158c0*/  DFMA R22, R20, R22, R20 ;  /* 0x000000161416722b */ /* 0x000fd00000000014 */
[----:B------:R-:W-:-:S08]  /*158d0*/  DFMA R20, R22, -R110, 1 ;  /* 0x3ff000001614742b */ /* 0x000fd0000000086e */
[----:B------:R-:W-:-:S08]  /*158e0*/  DFMA R20, R22, R20, R22 ;  /* 0x000000141614722b */ /* 0x000fd00000000016 */
[----:B------:R-:W-:-:S08]  /*158f0*/  DMUL R108, R18, R20 ;  /* 0x00000014126c7228 */ /* 0x000fd00000000000 */
[----:B------:R-:W-:-:S08]  /*15900*/  DFMA R8, R108, -R110, R18 ;  /* 0x8000006e6c08722b */ /* 0x000fd00000000012 */
        /* <DEDUP_REMOVED lines=8> */
.L_x_201:
[----:B------:R-:W-:Y:S05]  /*15990*/  BSYNC.RECONVERGENT B1 ;  /* 0x0000000000017941 */ /* 0x000fea0003800200 */
.L_x_200:
[----:B------:R-:W-:Y:S01]  /*159a0*/  DFMA R110, R16, R108, 1 ;  /* 0x3ff00000106e742b */ /* 0x000fe2000000006c */
[----:B------:R-:W-:Y:S01]  /*159b0*/  IMAD.MOV.U32 R8, RZ, RZ, 0x1 ;  /* 0x00000001ff087424 */ /* 0x000fe200078e00ff */
[----:B------:R-:W-:Y:S01]  /*159c0*/  FSETP.GEU.AND P1, PT, |R109|, 6.5827683646048100446e-37, PT ;  /* 0x036000006d00780b */ /* 0x000fe20003f2e200 */
[----:B------:R-:W-:Y:S03]  /*159d0*/  BSSY.RECONVERGENT B1, `(.L_x_202) ;  /* 0x0000011000017945 */ /* 0x000fe60003800200 */
[----:B------:R-:W0:Y:S02]  /*159e0*/  MUFU.RCP64H R9, R111 ;  /* 0x0000006f00097308 */ /* 0x000e240000001800 */
        /* <DEDUP_REMOVED lines=11> */
[----:B------:R-:W-:-:S07]  /*15aa0*/  MOV R0, 0x15ac0 ;  /* 0x00015ac000007802 */ /* 0x000fce0000000f00 */
[----:B------:R-:W-:Y:S05]  /*15ab0*/  CALL.REL.NOINC `($__internal_1_$__cuda_sm20_div_rn_f64_full) ;  /* 0x0000012800407944 */ /* 0x000fea0003c00000 */
[----:B------:R-:W-:Y:S02]  /*15ac0*/  IMAD.MOV.U32 R8, RZ, RZ, R108 ;  /* 0x000000ffff087224 */ /* 0x000fe400078e006c */
[----:B------:R-:W-:-:S07]  /*15ad0*/  IMAD.MOV.U32 R9, RZ, RZ, R109 ;  /* 0x000000ffff097224 */ /* 0x000fce00078e006d */
.L_x_203:
[----:B------:R-:W-:Y:S05]  /*15ae0*/  BSYNC.RECONVERGENT B1 ;  /* 0x0000000000017941 */ /* 0x000fea0003800200 */
.L_x_202:
[----:B------:R-:W-:-:S08]  /*15af0*/  DADD R8, -R8, R14 ;  /* 0x0000000008087229 */ /* 0x000fd0000000010e */
[----:B------:R-:W-:-:S08]  /*15b00*/  DFMA R8, R12, R8, R10 ;  /* 0x000000080c08722b */ /* 0x000fd0000000000a */
[----:B------:R-:W-:-:S06]  /*15b10*/  DSETP.GEU.AND P0, PT, R8, R106, PT ;  /* 0x0000006a0800722a */ /* 0x000fcc0003f0e000 */
[----:B------:R-:W-:Y:S02]  /*15b20*/  FSEL R8, R106, R8, !P0 ;  /* 0x000000086a087208 */ /* 0x000fe40004000000 */
[----:B------:R-:W-:-:S06]  /*15b30*/  FSEL R9, R107, R9, !P0 ;  /* 0x000000096b097208 */ /* 0x000fcc0004000000 */
[----:B------:R-:W-:-:S06]  /*15b40*/  DSETP.GT.AND P0, PT, R8, R104, PT ;  /* 0x000000680800722a */ /* 0x000fcc0003f04000 */
[----:B------:R-:W-:Y:S02]  /*15b50*/  FSEL R96, R104, R8, P0 ;  /* 0x0000000868607208 */ /* 0x000fe40000000000 */
[----:B------:R-:W-:Y:S01]  /*15b60*/  FSEL R97, R105, R9, P0 ;  /* 0x0000000969617208 */ /* 0x000fe20000000000 */
[----:B------:R-:W-:Y:S06]  /*15b70*/  BRA `(.L_x_41) ;  /* 0x00000124003c7947 */ /* 0x000fec0003800000 */
.L_x_2917:
[----:B------:R-:W0:Y:S01]  /*15b80*/  LDCU UR4, c[0x0][0x3c0] ;  /* 0x00007800ff0477ac */ /* 0x000e220008000800 */
[----:B------:R-:W-:Y:S02]  /*15b90*/  IMAD.MOV.U32 R96, RZ, RZ, R98 ;  /* 0x000000ffff607224 */ /* 0x000fe400078e0062 */
[----:B------:R-:W-:Y:S01]  /*15ba0*/  IMAD.MOV.U32 R97, RZ, RZ, R99 ;  /* 0x000000ffff617224 */ /* 0x000fe200078e0063 */
[----:B0----5:R-:W-:-:S04]  /*15bb0*/  ISETP.GE.U32.AND P0, PT, R11, UR4, PT ;  /* 0x000000040b007c0c */ /* 0x021fc8000bf06070 */
[----:B------:R-:W-:-:S13]  /*15bc0*/  ISETP.NE.OR P0, PT, R14, 0x1, P0 ;  /* 0x000000010e00780c */ /* 0x000fda0000705670 */
[----:B------:R-:W-:Y:S05]  /*15bd0*/  @P0 BRA `(.L_x_41) ;  /* 0x0000012400240947 */ /* 0x000fea0003800000 */
[----:B------:R-:W0:Y:S02]  /*15be0*/  LDC.64 R12, c[0x0][0x3a8] ;  /* 0x0000ea00ff0c7b82 */ /* 0x000e240000000a00 */
[----:B0-----:R-:W-:-:S06]  /*15bf0*/  IMAD.WIDE.U32 R12, R11, 0x4, R12 ;  /* 0x000000040b0c7825 */ /* 0x001fcc00078e000c */
[----:B------:R-:W0:Y:S01]  /*15c00*/  LDC.64 R10, c[0x0][0x380] ;  /* 0x0000e000ff0a7b82 */ /* 0x000e220000000a00 */
[----:B------:R-:W0:Y:S01]  /*15c10*/  LDG.E.CONSTANT R13, desc[UR10][R12.64] ;  /* 0x0000000a0c0d7981 */ /* 0x000e22000c1e9900 */
[----:B------:R-:W-:-:S04]  /*15c20*/  IADD3 R8, P0, PT, R8, -0x16b07d6, RZ ;  /* 0xfe94f82a08087810 */ /* 0x000fc80007f1e0ff */
        /* <DEDUP_REMOVED lines=10> */
[----:B------:R-:W-:Y:S01]  /*15cd0*/  SHF.R.U64 R9, R8, 0x1b, R7 ;  /* 0x0000001b08097819 */ /* 0x000fe20000001207 */
[----:B0-----:R-:W-:-:S05]  /*15ce0*/  IMAD.WIDE.U32 R10, R13, 0x8, R10 ;  /* 0x000000080d0a7825 */ /* 0x001fca00078e000a */
[----:B------:R0:W2:Y:S01]  /*15cf0*/  LDG.E.64.CONSTANT R110, desc[UR10][R10.64] ;  /* 0x0000000a0a6e7981 */ /* 0x0000a2000c1e9b00 */
[----:B------:R-:W-:Y:S01]  /*15d00*/  LOP3.LUT R7, R0, R7, RZ, 0x3c, !PT ;  /* 0x0000000700077212 */ /* 0x000fe200078e3cff */
[----:B------:R-:W-:Y:S01]  /*15d10*/  UMOV UR4, 0x812dea11 ;  /* 0x812dea1100047882 */ /* 0x000fe20000000000 */
[----:B------:R-:W-:Y:S01]  /*15d20*/  LOP3.LUT R0, R9, R8, RZ, 0x3c, !PT ;  /* 0x0000000809007212 */ /* 0x000fe200078e3cff */
[----:B------:R-:W-:Y:S02]  /*15d30*/  UMOV UR5, 0x3d719799 ;  /* 0x3d71979900057882 */ /* 0x000fe40000000000 */
[----:B------:R-:W-:Y:S02]  /*15d40*/  IMAD R7, R7, 0x133111eb, RZ ;  /* 0x133111eb07077824 */ /* 0x000fe400078e02ff */
[----:B------:R-:W-:-:S04]  /*15d50*/  IMAD.WIDE.U32 R8, R0, 0x133111eb, RZ ;  /* 0x133111eb00087825 */ /* 0x000fc800078e00ff */
[----:B------:R-:W-:-:S04]  /*15d60*/  IMAD R7, R0, -0x6b2fb645, R7 ;  /* 0x94d049bb00077824 */ /* 0x000fc800078e0207 */
[----:B------:R-:W-:-:S05]  /*15d70*/  IMAD.IADD R7, R9, 0x1, R7 ;  /* 0x0000000109077824 */ /* 0x000fca00078e0207 */
[--C-:B0-----:R-:W-:Y:S02]  /*15d80*/  SHF.R.U64 R11, R8, 0xb, R7.reuse ;  /* 0x0000000b080b7819 */ /* 0x101fe40000001207 */
[--C-:B------:R-:W-:Y:S02]  /*15d90*/  SHF.R.U32.HI R0, RZ, 0xa, R7.reuse ;  /* 0x0000000aff007819 */ /* 0x100fe40000011607 */
[----:B------:R-:W-:Y:S02]  /*15da0*/  SHF.R.U32.HI R9, RZ, 0xb, R7 ;  /* 0x0000000bff097819 */ /* 0x000fe40000011607 */
[----:B------:R-:W-:-:S06]  /*15db0*/  LOP3.LUT R8, R0, R11, RZ, 0x3c, !PT ;  /* 0x0000000b00087212 */ /* 0x000fcc00078e3cff */
[----:B------:R-:W0:Y:S02]  /*15dc0*/  I2F.F64.U64 R8, R8 ;  /* 0x0000000800087312 */ /* 0x000e240000301800 */
[----:B0-----:R-:W-:-:S08]  /*15dd0*/  DADD R10, R8, 0.5 ;  /* 0x3fe00000080a7429 */ /* 0x001fd00000000000 */
[----:B------:R-:W-:Y:S02]  /*15de0*/  DMUL R20, R10, 1.1102230246251565404e-16 ;  /* 0x3ca000000a147828 */ /* 0x000fe40000000000 */
[----:B--2---:R-:W-:-:S06]  /*15df0*/  DSETP.GEU.AND P0, PT, |R110|, UR4, PT ;  /* 0x000000046e007e2a */ /* 0x004fcc000bf0e200 */
[----:B------:R-:W-:-:S14]  /*15e00*/  DSETP.NE.AND P0, PT, |R110|, +INF , P0 ;  /* 0x7ff000006e00742a */ /* 0x000fdc0000705200 */
[----:B------:R-:W-:Y:S01]  /*15e10*/  @!P0 DFMA R96, R100, R20, R106 ;  /* 0x000000146460822b */ /* 0x000fe2000000006a */
[----:B------:R-:W-:Y:S10]  /*15e20*/  @!P0 BRA `(.L_x_41) ;  /* 0x0000012000908947 */ /* 0x000ff40003800000 */
[-C--:B------:R-:W-:Y:S01]  /*15e30*/  DMUL R10, R106, R110.reuse ;  /* 0x0000006e6a0a7228 */ /* 0x080fe20000000000 */
[----:B------:R-:W-:Y:S01]  /*15e40*/  IMAD.MOV.U32 R18, RZ, RZ, 0x652b82fe ;  /* 0x652b82feff127424 */ /* 0x000fe200078e00ff */
[----:B------:R-:W-:Y:S01]  /*15e50*/  DMUL R12, R104, R110 ;  /* 0x0000006e680c7228 */ /* 0x000fe20000000000 */
[----:B------:R-:W-:Y:S01]  /*15e60*/  IMAD.MOV.U32 R19, RZ, RZ, 0x3ff71547 ;  /* 0x3ff71547ff137424 */ /* 0x000fe200078e00ff */
[----:B------:R-:W-:Y:S01]  /*15e70*/  UMOV UR4, 0x3b39803f ;  /* 0x3b39803f00047882 */ /* 0x000fe20000000000 */
[----:B------:R-:W-:Y:S01]  /*15e80*/  UMOV UR5, 0x3c7abc9e ;  /* 0x3c7abc9e00057882 */ /* 0x000fe20000000000 */
[----:B------:R-:W-:Y:S04]  /*15e90*/  BSSY.RECONVERGENT B1, `(.L_x_204) ;  /* 0x000003c000017945 */ /* 0x000fe80003800200 */
[----:B------:R-:W-:-:S06]  /*15ea0*/  DSETP.GE.AND P0, PT, R12, R10, PT ;  /* 0x0000000a0c00722a */ /* 0x000fcc0003f06000 */
[----:B------:R-:W-:Y:S02]  /*15eb0*/  FSEL R8, R12, R10, P0 ;  /* 0x0000000a0c087208 */ /* 0x000fe40000000000 */
[----:B------:R-:W-:Y:S02]  /*15ec0*/  FSEL R9, R13, R11, P0 ;  /* 0x0000000b0d097208 */ /* 0x000fe40000000000 */
[----:B------:R-:W-:Y:S02]  /*15ed0*/  FSEL R10, R10, R12, P0 ;  /* 0x0000000c0a0a7208 */ /* 0x000fe40000000000 */
[----:B------:R-:W-:-:S06]  /*15ee0*/  FSEL R11, R11, R13, P0 ;  /* 0x0000000d0b0b7208 */ /* 0x000fcc0000000000 */
[----:B------:R-:W-:Y:S01]  /*15ef0*/  DADD R16, -R8, R10 ;  /* 0x0000000008107229 */ /* 0x000fe2000000010a */
[----:B------:R-:W-:Y:S02]  /*15f00*/  IMAD.MOV.U32 R10, RZ, RZ, -0x105c611 ;  /* 0xfefa39efff0a7424 */ /* 0x000fe400078e00ff */
[----:B------:R-:W-:-:S05]  /*15f10*/  IMAD.MOV.U32 R11, RZ, RZ, 0x3fe62e42 ;  /* 0x3fe62e42ff0b7424 */ /* 0x000fca00078e00ff */
[----:B------:R-:W-:Y:S02]  /*15f20*/  DFMA R18, R16, R18, 6.75539944105574400000e+15 ;  /* 0x433800001012742b */ /* 0x000fe40000000012 */
[----:B------:R-:W-:-:S06]  /*15f30*/  FSETP.GEU.AND P1, PT, |R17|, 4.1917929649353027344, PT ;  /* 0x4086232b1100780b */ /* 0x000fcc0003f2e200 */
[----:B------:R-:W-:-:S08]  /*15f40*/  DADD R12, R18, -6.75539944105574400000e+15 ;  /* 0xc3380000120c7429 */ /* 0x000fd00000000000 */
[----:B------:R-:W-:-:S08]  /*15f50*/  DFMA R14, R12, -R10, R16 ;  /* 0x8000000a0c0e722b */ /* 0x000fd00000000010 */
        /* <DEDUP_REMOVED lines=47> */
.L_x_205:
[----:B------:R-:W-:Y:S05]  /*16250*/  BSYNC.RECONVERGENT B1 ;  /* 0x0000000000017941 */ /* 0x000fea0003800200 */
.L_x_204:
[----:B------:R-:W-:Y:S01]  /*16260*/  DADD R14, -R12, 1 ;  /* 0x3ff000000c0e7429 */ /* 0x000fe20000000100 */
[----:B------:R-:W-:Y:S07]  /*16270*/  BSSY.RECONVERGENT B1, `(.L_x_206) ;  /* 0x0000062000017945 */ /* 0x000fee0003800200 */
[CC--:B------:R-:W-:Y:S02]  /*16280*/  DFMA R12, R20.reuse, R14.reuse, R12 ;  /* 0x0000000e140c722b */ /* 0x0c0fe4000000000c */
[----:B------:R-:W-:-:S10]  /*16290*/  DFMA R14, -R20, R14, 1 ;  /* 0x3ff00000140e742b */ /* 0x000fd4000000010e */
[----:B------:R-:W-:Y:S01]  /*162a0*/  FSEL R12, R12, R14, P0 ;  /* 0x0000000e0c0c7208 */ /* 0x000fe20000000000 */
[----:B------:R-:W-:Y:S01]  /*162b0*/  IMAD.MOV.U32 R14, RZ, RZ, 0x80000 ;  /* 0x00080000ff0e7424 */ /* 0x000fe200078e00ff */
[----:B------:R-:W-:-:S05]  /*162c0*/  FSEL R13, R13, R15, P0 ;  /* 0x0000000f0d0d7208 */ /* 0x000fca0000000000 */
[----:B------:R-:W-:Y:S01]  /*162d0*/  IMAD.MOV.U32 R0, RZ, RZ, R13 ;  /* 0x000000ffff007224 */ /* 0x000fe200078e000d */
[----:B------:R-:W-:-:S06]  /*162e0*/  DSETP.MAX.AND P0, P1, R12, 2.2250738585072013831e-308, PT ;  /* 0x001000000c00742a */ /* 0x000fcc000390f000 */
[----:B------:R-:W-:Y:S02]  /*162f0*/  FSEL R7, R0, 1.469367938527859385e-39, P0 ;  /* 0x0010000000077808 */ /* 0x000fe40000000000 */
[----:B------:R-:W-:-:S06]  /*16300*/  SEL R12, R12, RZ, P0 ;  /* 0x000000ff0c0c7207 */ /* 0x000fcc0000000000 */
[----:B------:R-:W-:-:S05]  /*16310*/  @P1 LOP3.LUT R7, R14, 0x100000, RZ, 0xfc, !PT ;  /* 0x001000000e071812 */ /* 0x000fca00078efcff */
[----:B------:R-:W-:-:S04]  /*16320*/  IMAD.MOV.U32 R13, RZ, RZ, R7 ;  /* 0x000000ffff0d7224 */ /* 0x000fc800078e0007 */
[----:B------:R-:W-:Y:S02]  /*16330*/  IMAD.MOV.U32 R0, RZ, RZ, R13 ;  /* 0x000000ffff007224 */ /* 0x000fe400078e000d */
[----:B------:R-:W-:-:S06]  /*16340*/  DSETP.MIN.AND P0, P1, R12, 1, PT ;  /* 0x3ff000000c00742a */ /* 0x000fcc0003900000 */
[----:B------:R-:W-:Y:S02]  /*16350*/  FSEL R7, R0, 1.875, P0 ;  /* 0x3ff0000000077808 */ /* 0x000fe40000000000 */
[----:B------:R-:W-:-:S06]  /*16360*/  SEL R12, R12, RZ, P0 ;  /* 0x000000ff0c0c7207 */ /* 0x000fcc0000000000 */
[----:B------:R-:W-:Y:S01]  /*16370*/  @P1 LOP3.LUT R7, R14, 0x3ff00000, RZ, 0xfc, !PT ;  /* 0x3ff000000e071812 */ /* 0x000fe200078efcff */
[----:B------:R-:W-:-:S04]  /*16380*/  IMAD.MOV.U32 R14, RZ, RZ, R12 ;  /* 0x000000ffff0e7224 */ /* 0x000fc800078e000c */
[----:B------:R-:W-:-:S04]  /*16390*/  IMAD.MOV.U32 R13, RZ, RZ, R7 ;  /* 0x000000ffff0d7224 */ /* 0x000fc800078e0007 */
[--C-:B------:R-:W-:Y:S01]  /*163a0*/  IMAD.MOV.U32 R15, RZ, RZ, R13.reuse ;  /* 0x000000ffff0f7224 */ /* 0x100fe200078e000d */
[----:B------:R-:W-:Y:S01]  /*163b0*/  ISETP.GT.AND P0, PT, R13, 0xfffff, PT ;  /* 0x000fffff0d00780c */ /* 0x000fe20003f04270 */
[----:B------:R-:W-:-:S12]  /*163c0*/  IMAD.MOV.U32 R0, RZ, RZ, R13 ;  /* 0x000000ffff007224 */ /* 0x000fd800078e000d */
        /* <DEDUP_REMOVED lines=52> */
[----:B------:R-:W-:Y:S02]  /*16710*/  DMUL R22, R18, R22 ;  /* 0x0000001612167228 */ /* 0x000fe40000000000 */
[----:B------:R-:W-:-:S03]  /*16720*/  DFMA R10, R24, -R10, R12 ;  /* 0x8000000a180a722b */ /* 0x000fc6000000000c */
[----:B------:R-:W-:Y:S01]  /*16730*/  DFMA R14, R20, R14, UR4 ;  /* 0x00000004140e7e2b */ /* 0x000fe2000800000e */
[----:B------:R-:W-:Y:S01]  /*16740*/  UMOV UR4, 0x9999a3c4 ;  /* 0x9999a3c400047882 */ /* 0x000fe20000000000 */
[----:B------:R-:W-:-:S03]  /*16750*/  UMOV UR5, 0x3f899999 ;  /* 0x3f89999900057882 */ /* 0x000fc60000000000 */
[----:B------:R-:W-:-:S03]  /*16760*/  DADD R10, -R16, R10 ;  /* 0x00000000100a7229 */ /* 0x000fc6000000010a */
[----:B------:R-:W-:Y:S01]  /*16770*/  DFMA R14, R20, R14, UR4 ;  /* 0x00000004140e7e2b */ /* 0x000fe2000800000e */
[----:B------:R-:W-:Y:S01]  /*16780*/  UMOV UR4, 0x55555554 ;  /* 0x5555555400047882 */ /* 0x000fe20000000000 */
[----:B------:R-:W-:-:S06]  /*16790*/  UMOV UR5, 0x3fb55555 ;  /* 0x3fb5555500057882 */ /* 0x000fcc0000000000 */
[----:B------:R-:W-:Y:S01]  /*167a0*/  DFMA R14, R20, R14, UR4 ;  /* 0x00000004140e7e2b */ /* 0x000fe2000800000e */
[----:B------:R-:W-:Y:S01]  /*167b0*/  UMOV UR4, 0x3b39803f ;  /* 0x3b39803f00047882 */ /* 0x000fe20000000000 */
[----:B------:R-:W-:-:S06]  /*167c0*/  UMOV UR5, 0x3c7abc9e ;  /* 0x3c7abc9e00057882 */ /* 0x000fcc0000000000 */
[----:B------:R-:W-:-:S08]  /*167d0*/  DMUL R14, R20, R14 ;  /* 0x0000000e140e7228 */ /* 0x000fd00000000000 */
[----:B------:R-:W-:-:S08]  /*167e0*/  DFMA R14, R16, R14, R22 ;  /* 0x0000000e100e722b */ /* 0x000fd00000000016 */
[----:B------:R-:W-:-:S08]  /*167f0*/  DADD R10, R14, -R10 ;  /* 0x000000000e0a7229 */ /* 0x000fd0000000080a */
[----:B------:R-:W-:-:S08]  /*16800*/  DFMA R10, R24, UR4, R10 ;  /* 0x00000004180a7c2b */ /* 0x000fd0000800000a */
[----:B------:R-:W-:Y:S01]  /*16810*/  DADD R10, R12, R10 ;  /* 0x000000000c0a7229 */ /* 0x000fe2000000000a */
[----:B------:R-:W-:Y:S10]  /*16820*/  BRA `(.L_x_208) ;  /* 0x0000000000187947 */ /* 0x000ff40003800000 */
.L_x_207:
[----:B------:R-:W-:Y:S01]  /*16830*/  IMAD.MOV.U32 R10, RZ, RZ, 0x0 ;  /* 0x00000000ff0a7424 */ /* 0x000fe200078e00ff */
[----:B------:R-:W-:Y:S01]  /*16840*/  LOP3.LUT P0, RZ, R15, 0x7fffffff, RZ, 0xc0, !PT ;  /* 0x7fffffff0fff7812 */ /* 0x000fe2000780c0ff */
[----:B------:R-:W-:-:S06]  /*16850*/  IMAD.MOV.U32 R11, RZ, RZ, 0x7ff00000 ;  /* 0x7ff00000ff0b7424 */ /* 0x000fcc00078e00ff */
[----:B------:R-:W-:-:S10]  /*16860*/  DFMA R10, R14, R10, +INF ;  /* 0x7ff000000e0a742b */ /* 0x000fd4000000000a */
[----:B------:R-:W-:Y:S02]  /*16870*/  FSEL R10, R10, RZ, P0 ;  /* 0x000000ff0a0a7208 */ /* 0x000fe40000000000 */
[----:B------:R-:W-:-:S07]  /*16880*/  FSEL R11, R11, -QNAN , P0 ;  /* 0xfff000000b0b7808 */ /* 0x000fce0000000000 */
.L_x_208:
[----:B------:R-:W-:Y:S05]  /*16890*/  BSYNC.RECONVERGENT B1 ;  /* 0x0000000000017941 */ /* 0x000fea0003800200 */
.L_x_206:
[----:B------:R-:W0:Y:S01]  /*168a0*/  MUFU.RCP64H R13, R111 ;  /* 0x0000006f000d7308 */ /* 0x000e220000001800 */
[----:B------:R-:W-:Y:S01]  /*168b0*/  IMAD.MOV.U32 R12, RZ, RZ, 0x1 ;  /* 0x00000001ff0c7424 */ /* 0x000fe200078e00ff */
[----:B------:R-:W-:Y:S01]  /*168c0*/  DADD R10, R8, R10 ;  /* 0x00000000080a7229 */ /* 0x000fe2000000000a */
        /* <DEDUP_REMOVED lines=17> */
.L_x_210:
[----:B------:R-:W-:Y:S05]  /*169e0*/  BSYNC.RECONVERGENT B1 ;  /* 0x0000000000017941 */ /* 0x000fea0003800200 */
.L_x_209:
[----:B------:R-:W-:-:S06]  /*169f0*/  DSETP.GEU.AND P0, PT, R108, R106, PT ;  /* 0x0000006a6c00722a */ /* 0x000fcc0003f0e000 */
[----:B------:R-:W-:Y:S02]  /*16a00*/  FSEL R8, R106, R108, !P0 ;  /* 0x0000006c6a087208 */ /* 0x000fe40004000000 */
[----:B------:R-:W-:-:S06]  /*16a10*/  FSEL R9, R107, R109, !P0 ;  /* 0x0000006d6b097208 */ /* 0x000fcc0004000000 */
[----:B------:R-:W-:-:S06]  /*16a20*/  DSETP.GT.AND P0, PT, R8, R104, PT ;  /* 0x000000680800722a */ /* 0x000fcc0003f04000 */
[----:B------:R-:W-:Y:S02]  /*16a30*/  FSEL R96, R104, R8, P0 ;  /* 0x0000000868607208 */ /* 0x000fe40000000000 */
[----:B------:R-:W-:Y:S01]  /*16a40*/  FSEL R97, R105, R9, P0 ;  /* 0x0000000969617208 */ /* 0x000fe20000000000 */
[----:B------:R-:W-:Y:S06]  /*16a50*/  BRA `(.L_x_41) ;  /* 0x0000011400847947 */ /* 0x000fec0003800000 */
.L_x_40:
[----:B------:R-:W-:-:S05]  /*16a60*/  IMAD.MOV.U32 R0, RZ, RZ, -0x3 ;  /* 0xfffffffdff007424 */ /* 0x000fca00078e00ff */
[----:B------:R-:W-:-:S05]  /*16a70*/  VIADDMNMX.U32 R0, R15, R0, 0x2, PT ;  /* 0x000000020f007446 */ /* 0x000fca0003800000 */
[----:B------:R-:W-:-:S04]  /*16a80*/  IMAD.SHL.U32 R0, R0, 0x4, RZ ;  /* 0x0000000400007824 */ /* 0x000fc800078e00ff */
[----:B------:R-:W0:Y:S02]  /*16a90*/  LDC R12, c[0x2][R0+0xc] ;  /* 0x00800300000c7b82 */ /* 0x000e240000000800 */
[----:B0-----:R-:W-:-:S04]  /*16aa0*/  SHF.R.S32.HI R13, RZ, 0x1f, R12 ;  /* 0x0000001fff0d7819 */ /* 0x001fc8000001140c */
.L_x_2919:
[----:B------:R-:W-:Y:S05]  /*16ab0*/  BRX R12 -0x16ac0                                                         (*"BRANCH_TARGETS .L_x_2920,.L_x_2921,.L_x_2922"*) ;  /* 0xfffffe940c507949 */ /* 0x000fea000383ffff */
.L_x_2922:
[----:B------:R-:W-:Y:S01]  /*16ac0*/  ISETP.NE.AND P0, PT, R15, 0x5, PT ;  /* 0x000000050f00780c */ /* 0x000fe20003f05270 */
[----:B------:R-:W-:Y:S02]  /*16ad0*/  IMAD.MOV.U32 R96, RZ, RZ, R98 ;  /* 0x000000ffff607224 */ /* 0x000fe400078e0062 */
[----:B------:R-:W-:-:S10]  /*16ae0*/  IMAD.MOV.U32 R97, RZ, RZ, R99 ;  /* 0x000000ffff617224 */ /* 0x000fd400078e0063 */
[----:B------:R-:W-:Y:S05]  /*16af0*/  @P0 BRA `(.L_x_41) ;  /* 0x00000114005c0947 */ /* 0x000fea0003800000 */
[----:B------:R-:W0:Y:S01]  /*16b00*/  LDCU UR4, c[0x0][0x3c4] ;  /* 0x00007880ff0477ac */ /* 0x000e220008000800 */
[----:B-----5:R-:W-:Y:S01]  /*16b10*/  ISETP.GE.U32.AND P0, PT, R17, 0x3, PT ;  /* 0x000000031100780c */ /* 0x020fe20003f06070 */
[----:B------:R-:W-:Y:S02]  /*16b20*/  IMAD.IADD R0, R16, 0x1, R17 ;  /* 0x0000000110007824 */ /* 0x000fe400078e0211 */
[----:B------:R-:W-:Y:S01]  /*16b30*/  IMAD.MOV.U32 R96, RZ, RZ, R98 ;  /* 0x000000ffff607224 */ /* 0x000fe200078e0062 */
[----:B------:R-:W-:Y:S01]  /*16b40*/  ISETP.NE.OR P0, PT, R14, RZ, !P0 ;  /* 0x000000ff0e00720c */ /* 0x000fe20004705670 */
[----:B------:R-:W-:-:S03]  /*16b50*/  IMAD.MOV.U32 R97, RZ, RZ, R99 ;  /* 0x000000ffff617224 */ /* 0x000fc600078e0063 */
[----:B0-----:R-:W-:-:S13]  /*16b60*/  ISETP.GT.U32.OR P0, PT, R0, UR4, P0 ;  /* 0x0000000400007c0c */ /* 0x001fda0008704470 */
[----:B------:R-:W-:Y:S05]  /*16b70*/  @P0 BRA `(.L_x_41) ;  /* 0x00000114003c0947 */ /* 0x000fea0003800000 */
[----:B------:R-:W0:Y:S01]  /*16b80*/  LDC.64 R10, c[0x0][0x3b0] ;  /* 0x0000ec00ff0a7b82 */ /* 0x000e220000000a00 */
[----:B------:R-:W-:Y:S01]  /*16b90*/  VIADD R34, R17, 0xffffffff ;  /* 0xffffffff11227836 */ /* 0x000fe20000000000 */
[----:B------:R-:W-:Y:S01]  /*16ba0*/  BSSY.RECONVERGENT B1, `(.L_x_211) ;  /* 0x00000b7000017945 */ /* 0x000fe20003800200 */
[----:B------:R-:W-:Y:S01]  /*16bb0*/  IMAD.MOV.U32 R35, RZ, RZ, RZ ;  /* 0x000000ffff237224 */ /* 0x000fe200078e00ff */
[----:B------:R-:W-:Y:S02]  /*16bc0*/  CS2R R14, SRZ ;  /* 0x00000000000e7805 */ /* 0x000fe4000001ff00 */
[----:B------:R-:W-:-:S04]  /*16bd0*/  SHF.R.U32.HI R9, RZ, 0x1, R34 ;  /* 0x00000001ff097819 */ /* 0x000fc80000011622 */
[----:B------:R-:W-:Y:S01]  /*16be0*/  ISETP.NE.AND P0, PT, R9, 0x1, PT ;  /* 0x000000010900780c */ /* 0x000fe20003f05270 */
[----:B0-----:R-:W-:-:S04]  /*16bf0*/  IMAD.WIDE.U32 R10, R16, 0x8, R10 ;  /* 0x00000008100a7825 */ /* 0x001fc800078e000a */
[----:B------:R-:W-:-:S08]  /*16c00*/  IMAD.WIDE.U32 R12, R9, 0x8, R10 ;  /* 0x00000008090c7825 */ /* 0x000fd000078e000a */
[----:B------:R-:W-:Y:S05]  /*16c10*/  @!P0 BRA `(.L_x_212) ;  /* 0x0000000800bc8947 */ /* 0x000fea0003800000 */
[----:B------:R0:W5:Y:S01]  /*16c20*/  LDG.E.64.CONSTANT R18, desc[UR10][R10.64] ;  /* 0x0000000a0a127981 */ /* 0x000162000c1e9b00 */
[----:B------:R-:W-:Y:S01]  /*16c30*/  LOP3.LUT R35, R9, 0x7ffffffe, RZ, 0xc0, !PT ;  /* 0x7ffffffe09237812 */ /* 0x000fe200078ec0ff */
[----:B------:R-:W-:Y:S01]  /*16c40*/  IMAD.MOV.U32 R37, RZ, RZ, RZ ;  /* 0x000000ffff257224 */ /* 0x000fe200078e00ff */
[----:B------:R-:W-:-:S07]  /*16c50*/  CS2R R14, SRZ ;  /* 0x00000000000e7805 */ /* 0x000fce000001ff00 */
.L_x_221:
[----:B------:R-:W-:-:S05]  /*16c60*/  IMAD.WIDE.U32 R24, R37, 0x8, R10 ;  /* 0x0000000825187825 */ /* 0x000fca00078e000a */
[----:B------:R-:W2:Y:S01]  /*16c70*/  LDG.E.64.CONSTANT R26, desc[UR10][R24.64+0x8] ;  /* 0x0000080a181a7981 */ /* 0x000ea2000c1e9b00 */
[----:B------:R-:W-:-:S05]  /*16c80*/  IMAD.WIDE.U32 R30, R37, 0x8, R12 ;  /* 0x00000008251e7825 */ /* 0x000fca00078e000c */
[----:B------:R-:W3:Y:S01]  /*16c90*/  LDG.E.64.CONSTANT R22, desc[UR10][R30.64+0x8] ;  /* 0x0000080a1e167981 */ /* 0x000ee2000c1e9b00 */
[----:B------:R-:W-:Y:S01]  /*16ca0*/  BSSY.RECONVERGENT B2, `(.L_x_213) ;  /* 0x0000050000027945 */ /* 0x000fe20003800200 */
[----:B--2--5:R-:W-:-:S10]  /*16cb0*/  DADD R28, R26, -R18 ;  /* 0x000000001a1c7229 */ /* 0x024fd40000000812 */
        /* <DEDUP_REMOVED lines=12> */
[----:B------:R-:W-:Y:S02]  /*16d80*/  ISETP.EQ.OR.EX P3, PT, R16, 0x7ff00000, P3, P1 ;  /* 0x7ff000001000780c */ /* 0x000fe40001f62710 */
[----:B------:R-:W-:Y:S02]  /*16d90*/  ISETP.LT.U32.AND.EX P0, PT, R0, 0x7fe00000, !P0, P4 ;  /* 0x7fe000000000780c */ /* 0x000fe40004701140 */
[----:B------:R-:W-:-:S04]  /*16da0*/  ISETP.GT.OR.EX P2, PT, R16, 0x7ff00000, P3, P2 ;  /* 0x7ff000001000780c */ /* 0x000fc80001f44720 */
[----:B------:R-:W-:-:S13]  /*16db0*/  PLOP3.LUT P0, PT, P2, P0, PT, 0xf8, 0x8f ;  /* 0x00000000008f781c */ /* 0x000fda0001701f70 */
[----:B---3--:R-:W-:-:S14]  /*16dc0*/  DSETP.EQU.OR P0, PT, |R22|, +INF , P0 ;  /* 0x7ff000001600742a */ /* 0x008fdc000070a600 */
[----:B------:R-:W-:Y:S05]  /*16dd0*/  @P0 BRA `(.L_x_214) ;  /* 0x0000000000f00947 */ /* 0x000fea0003800000 */
[----:B------:R-:W-:Y:S01]  /*16de0*/  IMAD.MOV.U32 R32, RZ, RZ, 0x652b82fe ;  /* 0x652b82feff207424 */ /* 0x000fe200078e00ff */
[----:B------:R-:W-:Y:S01]  /*16df0*/  UMOV UR4, 0xfefa39ef ;  /* 0xfefa39ef00047882 */ /* 0x000fe20000000000 */
[----:B------:R-:W-:Y:S01]  /*16e00*/  IMAD.MOV.U32 R33, RZ, RZ, 0x3ff71547 ;  /* 0x3ff71547ff217424 */ /* 0x000fe200078e00ff */
[----:B------:R-:W-:Y:S01]  /*16e10*/  UMOV UR5, 0x3fe62e42 ;  /* 0x3fe62e4200057882 */ /* 0x000fe20000000000 */
[----:B------:R-:W-:Y:S01]  /*16e20*/  FSETP.GEU.AND P0, PT, |R23|, 4.1917929649353027344, PT ;  /* 0x4086232b1700780b */ /* 0x000fe20003f0e200 */
[----:B------:R-:W-:Y:S03]  /*16e30*/  BSSY.RECONVERGENT B3, `(.L_x_215) ;  /* 0x0000035000037945 */ /* 0x000fe60003800200 */
[----:B------:R-:W-:-:S08]  /*16e40*/  DFMA R32, R22, R32, 6.75539944105574400000e+15 ;  /* 0x433800001620742b */ /* 0x000fd00000000020 */
        /* <DEDUP_REMOVED lines=51> */
.L_x_216:
[----:B------:R-:W-:Y:S05]  /*17180*/  BSYNC.RECONVERGENT B3 ;  /* 0x0000000000037941 */ /* 0x000fea0003800200 */
.L_x_215:
[----:B------:R-:W-:-:S11]  /*17190*/  DFMA R14, R28, R18, R14 ;  /* 0x000000121c0e722b */ /* 0x000fd6000000000e */
.L_x_214:
[----:B------:R-:W-:Y:S05]  /*171a0*/  BSYNC.RECONVERGENT B2 ;  /* 0x0000000000027941 */ /* 0x000fea0003800200 */
.L_x_213:
[----:B------:R-:W2:Y:S04]  /*171b0*/  LDG.E.64.CONSTANT R18, desc[UR10][R24.64+0x10] ;  /* 0x0000100a18127981 */ /* 0x000ea8000c1e9b00 */
[----:B------:R-:W3:Y:S01]  /*171c0*/  LDG.E.64.CONSTANT R30, desc[UR10][R30.64+0x10] ;  /* 0x0000100a1e1e7981 */ /* 0x000ee2000c1e9b00 */
[----:B------:R-:W-:Y:S01]  /*171d0*/  BSSY.RECONVERGENT B2, `(.L_x_217) ;  /* 0x0000051000027945 */ /* 0x000fe20003800200 */
[----:B------:R-:W-:Y:S01]  /*171e0*/  VIADD R37, R37, 0x2 ;  /* 0x0000000225257836 */ /* 0x000fe20000000000 */
[----:B--2---:R-:W-:-:S10]  /*171f0*/  DADD R26, -R26, R18 ;  /* 0x000000001a1a7229 */ /* 0x004fd40000000112 */
        /* <DEDUP_REMOVED lines=76> */
.L_x_220:
[----:B------:R-:W-:Y:S05]  /*176c0*/  BSYNC.RECONVERGENT B3 ;  /* 0x0000000000037941 */ /* 0x000fea0003800200 */
.L_x_219:
[----:B------:R-:W-:-:S11]  /*176d0*/  DFMA R14, R26, R20, R14 ;  /* 0x000000141a0e722b */ /* 0x000fd6000000000e */
.L_x_218:
[----:B------:R-:W-:Y:S05]  /*176e0*/  BSYNC.RECONVERGENT B2 ;  /* 0x0000000000027941 */ /* 0x000fea0003800200 */
.L_x_217:
[----:B------:R-:W-:-:S13]  /*176f0*/  ISETP.NE.AND P0, PT, R37, R35, PT ;  /* 0x000000232500720c */ /* 0x000fda0003f05270 */
[----:B------:R-:W-:Y:S05]  /*17700*/  @P0 BRA `(.L_x_221) ;  /* 0xfffffff400540947 */ /* 0x000fea000383ffff */
.L_x_212:
[----:B------:R-:W-:Y:S05]  /*17710*/  BSYNC.RECONVERGENT B1 ;  /* 0x0000000000017941 */ /* 0x000fea0003800200 */
.L_x_211:
[----:B------:R-:W-:Y:S01]  /*17720*/  LOP3.LUT P0, RZ, R34, 0x2, RZ, 0xc0, !PT ;  /* 0x0000000222ff7812 */ /* 0x000fe2000780c0ff */
[----:B------:R-:W-:-:S12]  /*17730*/  BSSY.RECONVERGENT B1, `(.L_x_222) ;  /* 0x0000056000017945 */ /* 0x000fd80003800200 */
[----:B------:R-:W-:Y:S05]  /*17740*/  @!P0 BRA `(.L_x_223) ;  /* 0x0000000400508947 */ /* 0x000fea0003800000 */
[----:B------:R-:W-:-:S05]  /*17750*/  IMAD.WIDE.U32 R18, R35, 0x8, R10 ;  /* 0x0000000823127825 */ /* 0x000fca00078e000a */
[----:B------:R-:W2:Y:S04]  /*17760*/  LDG.E.64.CONSTANT R20, desc[UR10][R18.64+0x8] ;  /* 0x0000080a12147981 */ /* 0x000ea8000c1e9b00 */
[----:B------:R-:W2:Y:S01]  /*17770*/  LDG.E.64.CONSTANT R22, desc[UR10][R18.64] ;  /* 0x0000000a12167981 */ /* 0x000ea2000c1e9b00 */
[----:B------:R-:W-:-:S06]  /*17780*/  IMAD.WIDE.U32 R24, R35, 0x8, R12 ;  /* 0x0000000823187825 */ /* 0x000fcc00078e000c */
[----:B------:R-:W3:Y:S01]  /*17790*/  LDG.E.64.CONSTANT R24, desc[UR10][R24.64+0x8] ;  /* 0x0000080a18187981 */ /* 0x000ee2000c1e9b00 */
[----:B--2---:R-:W-:-:S10]  /*177a0*/  DADD R26, R20, -R22 ;  /* 0x00000000141a7229 */ /* 0x004fd40000000816 */
        /* <DEDUP_REMOVED lines=76> */
.L_x_225:
[----:B------:R-:W-:Y:S05]  /*17c70*/  BSYNC.RECONVERGENT B2 ;  /* 0x0000000000027941 */ /* 0x000fea0003800200 */
.L_x_224:
[----:B------:R-:W-:-:S11]  /*17c80*/  DFMA R14, R26, R18, R14 ;  /* 0x000000121a0e722b */ /* 0x000fd6000000000e */
.L_x_223:
[----:B------:R-:W-:Y:S05]  /*17c90*/  BSYNC.RECONVERGENT B1 ;  /* 0x0000000000017941 */ /* 0x000fea0003800200 */
.L_x_222:
[----:B------:R-:W-:Y:S01]  /*17ca0*/  IADD3 R16, P4, PT, R14, -0x1, RZ ;  /* 0xffffffff0e107810 */ /* 0x000fe20007f9e0ff */
[----:B------:R-:W-:Y:S01]  /*17cb0*/  IMAD.MOV.U32 R96, RZ, RZ, R98 ;  /* 0x000000ffff607224 */ /* 0x000fe200078e0062 */
[----:B------:R-:W-:Y:S01]  /*17cc0*/  IADD3 R18, P3, PT, RZ, R14, RZ ;  /* 0x0000000eff127210 */ /* 0x000fe20007f7e0ff */
[----:B------:R-:W-:Y:S01]  /*17cd0*/  IMAD.MOV.U32 R97, RZ, RZ, R99 ;  /* 0x000000ffff617224 */ /* 0x000fe200078e0063 */
[C---:B------:R-:W-:Y:S02]  /*17ce0*/  LOP3.LUT R0, R15.reuse, 0x7fffffff, RZ, 0xc0, !PT ;  /* 0x7fffffff0f007812 */ /* 0x040fe400078ec0ff */
[----:B------:R-:W-:Y:S02]  /*17cf0*/  ISETP.GT.U32.AND P2, PT, R16, -0x2, PT ;  /* 0xfffffffe1000780c */ /* 0x000fe40003f44070 */
[----:B------:R-:W-:Y:S02]  /*17d00*/  ISETP.GT.U32.AND P1, PT, R18, -0x1, PT ;  /* 0xffffffff1200780c */ /* 0x000fe40003f24070 */
[----:B------:R-:W-:-:S02]  /*17d10*/  ISETP.GE.AND P0, PT, R15, RZ, PT ;  /* 0x000000ff0f00720c */ /* 0x000fc40003f06270 */
[----:B------:R-:W-:Y:S02]  /*17d20*/  IADD3.X R0, PT, PT, R0, -0x100000, RZ, P3, !PT ;  /* 0xfff0000000007810 */ /* 0x000fe40001ffe4ff */
[----:B------:R-:W-:Y:S02]  /*17d30*/  IADD3.X R16, PT, PT, R15, -0x1, RZ, P4, !PT ;  /* 0xffffffff0f107810 */ /* 0x000fe400027fe4ff */
[----:B------:R-:W-:Y:S02]  /*17d40*/  ISETP.GT.U32.OR.EX P0, PT, R0, 0x7fdfffff, !P0, P1 ;  /* 0x7fdfffff0000780c */ /* 0x000fe40004704510 */
[----:B------:R-:W-:-:S13]  /*17d50*/  ISETP.GT.U32.AND.EX P2, PT, R16, 0xfffff, PT, P2 ;  /* 0x000fffff1000780c */ /* 0x000fda0003f44120 */
[----:B------:R-:W-:Y:S05]  /*17d60*/  @P0 BRA P2, `(.L_x_41) ;  /* 0x0000010000c00947 */ /* 0x000fea0001000000 */
[----:B------:R-:W-:Y:S01]  /*17d70*/  ISETP.GE.U32.AND P0, PT, R17, 0x3, PT ;  /* 0x000000031100780c */ /* 0x000fe20003f06070 */
[----:B------:R-:W-:Y:S01]  /*17d80*/  VIADD R32, R9, 0xffffffff ;  /* 0xffffffff09207836 */ /* 0x000fe20000000000 */
[----:B------:R-:W-:Y:S03]  /*17d90*/  BSSY.RECONVERGENT B1, `(.L_x_226) ;  /* 0x0000081000017945 */ /* 0x000fe60003800200 */
[----:B------:R-:W-:-:S08]  /*17da0*/  IMAD.MOV.U32 R17, RZ, RZ, R32 ;  /* 0x000000ffff117224 */ /* 0x000fd000078e0020 */
[----:B------:R-:W-:Y:S05]  /*17db0*/  @!P0 BRA `(.L_x_227) ;  /* 0x0000000400f88947 */ /* 0x000fea0003800000 */
[----:B------:R1:W5:Y:S01]  /*17dc0*/  LDG.E.64.CONSTANT R16, desc[UR10][R10.64] ;  /* 0x0000000a0a107981 */ /* 0x000362000c1e9b00 */
[----:B------:R-:W-:Y:S01]  /*17dd0*/  IADD3 R0, P0, PT, R8, -0x16b07d6, RZ ;  /* 0xfe94f82a08007810 */ /* 0x000fe20007f1e0ff */
[----:B------:R-:W-:-:S03]  /*17de0*/  IMAD.MOV.U32 R31, RZ, RZ, RZ ;  /* 0x000000ffff1f7224 */ /* 0x000fc600078e00ff */
        /* <DEDUP_REMOVED lines=20> */
[----:B------:R-:W-:-:S06]  /*17f30*/  LOP3.LUT R18, R23, R18, RZ, 0x3c, !PT ;  /* 0x0000001217127212 */ /* 0x000fcc00078e3cff */
[----:B------:R-:W2:Y:S02]  /*17f40*/  I2F.F64.U64 R18, R18 ;  /* 0x0000001200127312 */ /* 0x000ea40000301800 */
[----:B--2---:R-:W-:-:S08]  /*17f50*/  DADD R20, R18, 0.5 ;  /* 0x3fe0000012147429 */ /* 0x004fd00000000000 */
[----:B------:R-:W-:-:S08]  /*17f60*/  DMUL R20, R20, 1.1102230246251565404e-16 ;  /* 0x3ca0000014147828 */ /* 0x000fd00000000000 */
[----:B------:R-:W-:Y:S01]  /*17f70*/  DMUL R22, R20, R14 ;  /* 0x0000000e14167228 */ /* 0x000fe20000000000 */
[----:B-1----:R-:W-:-:S10]  /*17f80*/  CS2R R14, SRZ ;  /* 0x00000000000e7805 */ /* 0x002fd4000001ff00 */
.L_x_232:
[----:B------:R-:W-:-:S05]  /*17f90*/  IMAD.WIDE.U32 R18, R31, 0x8, R10 ;  /* 0x000000081f127825 */ /* 0x000fca00078e000a */
[----:B------:R-:W2:Y:S01]  /*17fa0*/  LDG.E.64.CONSTANT R24, desc[UR10][R18.64+0x8] ;  /* 0x0000080a12187981 */ /* 0x000ea2000c1e9b00 */
[----:B------:R-:W-:-:S06]  /*17fb0*/  IMAD.WIDE.U32 R20, R31, 0x8, R12 ;  /* 0x000000081f147825 */ /* 0x000fcc00078e000c */
[----:B------:R-:W3:Y:S01]  /*17fc0*/  LDG.E.64.CONSTANT R20, desc[UR10][R20.64+0x8] ;  /* 0x0000080a14147981 */ /* 0x000ee2000c1e9b00 */
[----:B------:R-:W-:Y:S01]  /*17fd0*/  BSSY.RELIABLE B2, `(.L_x_228) ;  /* 0x0000057000027945 */ /* 0x000fe20003800100 */
[----:B------:R-:W-:Y:S01]  /*17fe0*/  IMAD.MOV.U32 R30, RZ, RZ, R31 ;  /* 0x000000ffff1e7224 */ /* 0x000fe200078e001f */
        /* <DEDUP_REMOVED lines=14> */
[----:B------:R-:W-:Y:S01]  /*180d0*/  ISETP.LT.U32.AND.EX P0, PT, R0, 0x7fe00000, !P0, P4 ;  /* 0x7fe000000000780c */ /* 0x000fe20004701140 */
[----:B------:R-:W-:Y:S01]  /*180e0*/  VIADD R0, R31, 0x1 ;  /* 0x000000011f007836 */ /* 0x000fe20000000000 */
[----:B------:R-:W-:-:S03]  /*180f0*/  ISETP.GT.OR.EX P2, PT, R16, 0x7ff00000, P3, P2 ;  /* 0x7ff000001000780c */ /* 0x000fc60001f44720 */
[----:B------:R-:W-:Y:S01]  /*18100*/  IMAD.MOV.U32 R31, RZ, RZ, R0 ;  /* 0x000000ffff1f7224 */ /* 0x000fe200078e0000 */
        /* <DEDUP_REMOVED lines=61> */
.L_x_231:
[----:B------:R-:W-:Y:S05]  /*184e0*/  BSYNC.RECONVERGENT B3 ;  /* 0x0000000000037941 */ /* 0x000fea0003800200 */
.L_x_230:
[----:B------:R-:W-:Y:S01]  /*184f0*/  DFMA R14, R26, R16, R14 ;  /* 0x000000101a0e722b */ /* 0x000fe2000000000e */
[----:B------:R-:W-:-:S07]  /*18500*/  IMAD.MOV.U32 R17, RZ, RZ, R30 ;  /* 0x000000ffff117224 */ /* 0x000fce00078e001e */
[----:B------:R-:W-:-:S14]  /*18510*/  DSETP.GTU.AND P0, PT, R22, R14, PT ;  /* 0x0000000e1600722a */ /* 0x000fdc0003f0c000 */
[----:B------:R-:W-:Y:S05]  /*18520*/  @!P0 BREAK.RELIABLE B2 ;  /* 0x0000000000028942 */ /* 0x000fea0003800100 */
[----:B------:R-:W-:Y:S05]  /*18530*/  @!P0 BRA `(.L_x_227) ;  /* 0x0000000000188947 */ /* 0x000fea0003800000 */
.L_x_229:
[----:B------:R-:W-:Y:S05]  /*18540*/  BSYNC.RELIABLE B2 ;  /* 0x0000000000027941 */ /* 0x000fea0003800100 */
.L_x_228:
[----:B------:R-:W-:Y:S01]  /*18550*/  ISETP.NE.AND P0, PT, R31, R9, PT ;  /* 0x000000091f00720c */ /* 0x000fe20003f05270 */
[----:B------:R-:W-:Y:S02]  /*18560*/  IMAD.MOV.U32 R16, RZ, RZ, R24 ;  /* 0x000000ffff107224 */ /* 0x000fe400078e0018 */
[----:B------:R-:W-:-:S10]  /*18570*/  IMAD.MOV.U32 R17, RZ, RZ, R25 ;  /* 0x000000ffff117224 */ /* 0x000fd400078e0019 */
[----:B------:R-:W-:Y:S05]  /*18580*/  @P0 BRA `(.L_x_232) ;  /* 0xfffffff800800947 */ /* 0x000fea000383ffff */
[----:B------:R-:W-:-:S07]  /*18590*/  IMAD.MOV.U32 R17, RZ, RZ, R32 ;  /* 0x000000ffff117224 */ /* 0x000fce00078e0020 */
.L_x_227:
[----:B------:R-:W-:Y:S05]  /*185a0*/  BSYNC.RECONVERGENT B1 ;  /* 0x0000000000017941 */ /* 0x000fea0003800200 */
.L_x_226:
[----:B0-----:R-:W-:-:S05]  /*185b0*/  IMAD.WIDE.U32 R10, R17, 0x8, R10 ;  /* 0x00000008110a7825 */ /* 0x001fca00078e000a */
[----:B------:R-:W2:Y:S04]  /*185c0*/  LDG.E.64.CONSTANT R96, desc[UR10][R10.64] ;  /* 0x0000000a0a607981 */ /* 0x000ea8000c1e9b00 */
[----:B------:R0:W2:Y:S01]  /*185d0*/  LDG.E.64.CONSTANT R12, desc[UR10][R10.64+0x8] ;  /* 0x0000080a0a0c7981 */ /* 0x0000a2000c1e9b00 */
[----:B------:R-:W-:-:S04]  /*185e0*/  IADD3 R9, P0, PT, R8, 0x7ddf743f, RZ ;  /* 0x7ddf743f08097810 */ /* 0x000fc80007f1e0ff */
[----:B------:R-:W-:-:S04]  /*185f0*/  IADD3.X R7, PT, PT, R7, -0x255992d4, RZ, P0, !PT ;  /* 0xdaa66d2c07077810 */ /* 0x000fc800007fe4ff */
[--C-:B------:R-:W-:Y:S02]  /*18600*/  SHF.R.U32.HI R0, RZ, 0x1e, R7.reuse ;  /* 0x0000001eff007819 */ /* 0x100fe40000011607 */
[----:B------:R-:W-:Y:S02]  /*18610*/  SHF.R.U64 R8, R9, 0x1e, R7 ;  /* 0x0000001e09087819 */ /* 0x000fe40000001207 */
[----:B------:R-:W-:Y:S02]  /*18620*/  LOP3.LUT R0, R0, R7, RZ, 0x3c, !PT ;  /* 0x0000000700007212 */ /* 0x000fe400078e3cff */
[----:B------:R-:W-:-:S03]  /*18630*/  LOP3.LUT R8, R8, R9, RZ, 0x3c, !PT ;  /* 0x0000000908087212 */ /* 0x000fc600078e3cff */
[----:B------:R-:W-:-:S04]  /*18640*/  IMAD R7, R0, 0x1ce4e5b9, RZ ;  /* 0x1ce4e5b900077824 */ /* 0x000fc800078e02ff */
[C---:B------:R-:W-:Y:S02]  /*18650*/  IMAD R7, R8.reuse, -0x40a7b893, R7 ;  /* 0xbf58476d08077824 */ /* 0x040fe400078e0207 */
[----:B------:R-:W-:-:S04]  /*18660*/  IMAD.WIDE.U32 R8, R8, 0x1ce4e5b9, RZ ;  /* 0x1ce4e5b908087825 */ /* 0x000fc800078e00ff */
[----:B------:R-:W-:-:S05]  /*18670*/  IMAD.IADD R7, R9, 0x1, R7 ;  /* 0x0000000109077824 */ /* 0x000fca00078e0207 */
[----:B------:R-:W-:-:S04]  /*18680*/  SHF.R.U32.HI R0, RZ, 0x1b, R7 ;  /* 0x0000001bff007819 */ /* 0x000fc80000011607 */
[----:B------:R-:W-:Y:S02]  /*18690*/  LOP3.LUT R0, R0, R7, RZ, 0x3c, !PT ;  /* 0x0000000700007212 */ /* 0x000fe400078e3cff */
[----:B------:R-:W-:-:S04]  /*186a0*/  SHF.R.U64 R7, R8, 0x1b, R7 ;  /* 0x0000001b08077819 */ /* 0x000fc80000001207 */
[----:B------:R-:W-:Y:S01]  /*186b0*/  LOP3.LUT R8, R7, R8, RZ, 0x3c, !PT ;  /* 0x0000000807087212 */ /* 0x000fe200078e3cff */
[----:B------:R-:W-:-:S04]  /*186c0*/  IMAD R7, R0, 0x133111eb, RZ ;  /* 0x133111eb00077824 */ /* 0x000fc800078e02ff */
[C---:B------:R-:W-:Y:S02]  /*186d0*/  IMAD R7, R8.reuse, -0x6b2fb645, R7 ;  /* 0x94d049bb08077824 */ /* 0x040fe400078e0207 */
[----:B------:R-:W-:-:S04]  /*186e0*/  IMAD.WIDE.U32 R8, R8, 0x133111eb, RZ ;  /* 0x133111eb08087825 */ /* 0x000fc800078e00ff */
[----:B------:R-:W-:-:S05]  /*186f0*/  IMAD.IADD R7, R9, 0x1, R7 ;  /* 0x0000000109077824 */ /* 0x000fca00078e0207 */
[--C-:B------:R-:W-:Y:S02]  /*18700*/  SHF.R.U64 R8, R8, 0xb, R7.reuse ;  /* 0x0000000b08087819 */ /* 0x100fe40000001207 */
[----:B0-----:R-:W-:-:S04]  /*18710*/  SHF.R.U32.HI R11, RZ, 0xa, R7 ;  /* 0x0000000aff0b7819 */ /* 0x001fc80000011607 */
[----:B------:R-:W-:Y:S02]  /*18720*/  LOP3.LUT R10, R11, R8, RZ, 0x3c, !PT ;  /* 0x000000080b0a7212 */ /* 0x000fe400078e3cff */
[----:B------:R-:W-:-:S04]  /*18730*/  SHF.R.U32.HI R11, RZ, 0xb, R7 ;  /* 0x0000000bff0b7819 */ /* 0x000fc80000011607 */
[----:B------:R-:W0:Y:S02]  /*18740*/  I2F.F64.U64 R8, R10 ;  /* 0x0000000a00087312 */ /* 0x000e240000301800 */
[----:B0-----:R-:W-:-:S08]  /*18750*/  DADD R8, R8, 0.5 ;  /* 0x3fe0000008087429 */ /* 0x001fd00000000000 */
[----:B------:R-:W-:Y:S02]  /*18760*/  DMUL R8, R8, 1.1102230246251565404e-16 ;  /* 0x3ca0000008087828 */ /* 0x000fe40000000000 */
[----:B--2---:R-:W-:-:S08]  /*18770*/  DADD R12, -R96, R12 ;  /* 0x00000000600c7229 */ /* 0x004fd0000000010c */
[----:B------:R-:W-:Y:S01]  /*18780*/  DFMA R96, R12, R8, R96 ;  /* 0x000000080c60722b */ /* 0x000fe20000000060 */
[----:B------:R-:W-:Y:S10]  /*18790*/  BRA `(.L_x_41) ;  /* 0x000000f800347947 */ /* 0x000ff40003800000 */
.L_x_2920:
        /* <DEDUP_REMOVED lines=8> */
[C---:B------:R-:W-:Y:S02]  /*18820*/  VIADD R17, R11.reuse, 0x1 ;  /* 0x000000010b117836 */ /* 0x040fe40000000000 */
[C---:B------:R-:W-:Y:S02]  /*18830*/  VIADD R19, R11.reuse, 0x2 ;  /* 0x000000020b137836 */ /* 0x040fe40000000000 */
[----:B------:R-:W-:-:S03]  /*18840*/  VIADD R9, R11, 0x3 ;  /* 0x000000030b097836 */ /* 0x000fc60000000000 */
[----:B------:R-:W1:Y:S01]  /*18850*/  LDC.64 R86, c[0x0][0x380] ;  /* 0x0000e000ff567b82 */ /* 0x000e620000000a00 */
[----:B0-----:R-:W-:-:S04]  /*18860*/  IMAD.WIDE.U32 R16, R17, 0x4, R12 ;  /* 0x0000000411107825 */ /* 0x001fc800078e000c */
[C-C-:B------:R-:W-:Y:S02]  /*18870*/  IMAD.WIDE.U32 R14, R11.reuse, 0x4, R12.reuse ;  /* 0x000000040b0e7825 */ /* 0x140fe400078e000c */
[----:B------:R-:W1:Y:S04]  /*18880*/  LDG.E.CONSTANT R17, desc[UR10][R16.64] ;  /* 0x0000000a10117981 */ /* 0x000e68000c1e9900 */
[----:B------:R-:W2:Y:S01]  /*18890*/  LDG.E.CONSTANT R15, desc[UR10][R14.64] ;  /* 0x0000000a0e0f7981 */ /* 0x000ea2000c1e9900 */
[----:B------:R-:W-:Y:S02]  /*188a0*/  VIADD R11, R11, 0x4 ;  /* 0x000000040b0b7836 */ /* 0x000fe40000000000 */
[----:B------:R-:W-:-:S04]  /*188b0*/  IMAD.WIDE.U32 R18, R19, 0x4, R12 ;  /* 0x0000000413127825 */ /* 0x000fc800078e000c */
[--C-:B------:R-:W-:Y:S02]  /*188c0*/  IMAD.WIDE.U32 R8, R9, 0x4, R12.reuse ;  /* 0x0000000409087825 */ /* 0x100fe400078e000c */
[----:B------:R-:W3:Y:S02]  /*188d0*/  LDG.E.CONSTANT R19, desc[UR10][R18.64] ;  /* 0x0000000a12137981 */ /* 0x000ee4000c1e9900 */
[--C-:B------:R-:W-:Y:S02]  /*188e0*/  IMAD.WIDE.U32 R10, R11, 0x4, R12.reuse ;  /* 0x000000040b0a7825 */ /* 0x100fe400078e000c */
[----:B------:R-:W4:Y:S02]  /*188f0*/  LDG.E.CONSTANT R9, desc[UR10][R8.64] ;  /* 0x0000000a08097981 */ /* 0x000f24000c1e9900 */
[----:B------:R-:W-:Y:S02]  /*18900*/  IMAD.WIDE.U32 R12, R7, 0x4, R12 ;  /* 0x00000004070c7825 */ /* 0x000fe400078e000c */
[----:B------:R-:W4:Y:S04]  /*18910*/  LDG.E.CONSTANT R11, desc[UR10][R10.64] ;  /* 0x0000000a0a0b7981 */ /* 0x000f28000c1e9900 */
[----:B------:R-:W4:Y:S01]  /*18920*/  LDG.E.CONSTANT R13, desc[UR10][R12.64] ;  /* 0x0000000a0c0d7981 */ /* 0x000f22000c1e9900 */
[----:B-1----:R-:W-:-:S04]  /*18930*/  IMAD.WIDE.U32 R50, R17, 0x8, R86 ;  /* 0x0000000811327825 */ /* 0x002fc800078e0056 */
[--C-:B--2---:R-:W-:Y:S02]  /*18940*/  IMAD.WIDE.U32 R94, R15, 0x8, R86.reuse ;  /* 0x000000080f5e7825 */ /* 0x104fe400078e0056 */
[----:B------:R-:W2:Y:S04]  /*18950*/  LDG.E.64.CONSTANT R50, desc[UR10][R50.64] ;  /* 0x0000000a32327981 */ /* 0x000ea8000c1e9b00 */
[----:B------:R-:W2:Y:S01]  /*18960*/  LDG.E.64.CONSTANT R94, desc[UR10][R94.64] ;  /* 0x0000000a5e5e7981 */ /* 0x000ea2000c1e9b00 */
[----:B---3--:R-:W-:-:S04]  /*18970*/  IMAD.WIDE.U32 R92, R19, 0x8, R86 ;  /* 0x00000008135c7825 */ /* 0x008fc800078e0056 */
[--C-:B----4-:R-:W-:Y:S02]  /*18980*/  IMAD.WIDE.U32 R90, R9, 0x8, R86.reuse ;  /* 0x00000008095a7825 */ /* 0x110fe400078e0056 */
[----:B------:R-:W5:Y:S02]  /*18990*/  LDG.E.64.CONSTANT R92, desc[UR10][R92.64] ;  /* 0x0000000a5c5c7981 */ /* 0x000f64000c1e9b00 */
[--C-:B------:R-:W-:Y:S02]  /*189a0*/  IMAD.WIDE.U32 R88, R11, 0x8, R86.reuse ;  /* 0x000000080b587825 */ /* 0x100fe400078e0056 */
[----:B------:R-:W5:Y:S02]  /*189b0*/  LDG.E.64.CONSTANT R90, desc[UR10][R90.64] ;  /* 0x0000000a5a5a7981 */ /* 0x000f64000c1e9b00 */
[----:B------:R-:W-:Y:S02]  /*189c0*/  IMAD.WIDE.U32 R86, R13, 0x8, R86 ;  /* 0x000000080d567825 */ /* 0x000fe400078e0056 */
[----:B------:R-:W5:Y:S04]  /*189d0*/  LDG.E.64.CONSTANT R88, desc[UR10][R88.64] ;  /* 0x0000000a58587981 */ /* 0x000f68000c1e9b00 */
[----:B------:R-:W5:Y:S01]  /*189e0*/  LDG.E.64.CONSTANT R86, desc[UR10][R86.64] ;  /* 0x0000000a56567981 */ /* 0x000f62000c1e9b00 */
[----:B------:R-:W-:Y:S01]  /*189f0*/  LOP3.LUT R6, R6, 0xfffffff7, RZ, 0xc0, !PT ;  /* 0xfffffff706067812 */ /* 0x000fe200078ec0ff */
[----:B------:R-:W-:Y:S01]  /*18a00*/  BSSY.RECONVERGENT B1, `(.L_x_233) ;  /* 0x0000608000017945 */ /* 0x000fe20003800200 */
[----:B------:R-:W-:-:S02]  /*18a10*/  IMAD.MOV.U32 R84, RZ, RZ, 0x0 ;  /* 0x00000000ff547424 */ /* 0x000fc400078e00ff */
[----:B------:R-:W-:Y:S01]  /*18a20*/  IMAD.MOV.U32 R85, RZ, RZ, -0x100000 ;  /* 0xfff00000ff557424 */ /* 0x000fe200078e00ff */
[----:B--2---:R-:W-:-:S06]  /*18a30*/  DSETP.NE.AND P0, PT, |R50|, +INF , PT ;  /* 0x7ff000003200742a */ /* 0x004fcc0003f05200 */
[----:B------:R-:W-:-:S06]  /*18a40*/  DSETP.EQU.OR P0, PT, |R94|, +INF , !P0 ;  /* 0x7ff000005e00742a */ /* 0x000fcc000470a600 */
[----:B------:R-:W-:-:S14]  /*18a50*/  DSETP.LE.OR P1, PT, R50, RZ, P0 ;  /* 0x000000ff3200722a */ /* 0x000fdc0000723400 */
[----:B------:R-:W-:Y:S01]  /*18a60*/  @P1 LOP3.LUT R6, R6, 0x8, RZ, 0xfc, !PT ;  /* 0x0000000806061812 */ /* 0x000fe200078efcff */
[----:B------:R-:W-:Y:S06]  /*18a70*/  @P1 BRA `(.L_x_234) ;  /* 0x0000006000001947 */ /* 0x000fec0003800000 */
        /* <DEDUP_REMOVED lines=40> */
.L_x_236:
[----:B------:R-:W-:Y:S05]  /*18d00*/  BSYNC.RECONVERGENT B2 ;  /* 0x0000000000027941 */ /* 0x000fea0003800200 */
.L_x_235:
        /* <DEDUP_REMOVED lines=79> */
.L_x_238:
[----:B------:R-:W-:Y:S01]  /*19200*/  IMAD.MOV.U32 R10, RZ, RZ, 0x0 ;  /* 0x00000000ff0a7424 */ /* 0x000fe200078e00ff */
[----:B------:R-:W-:Y:S01]  /*19210*/  LOP3.LUT P0, RZ, R9, 0x7fffffff, RZ, 0xc0, !PT ;  /* 0x7fffffff09ff7812 */ /* 0x000fe2000780c0ff */
[----:B------:R-:W-:-:S06]  /*19220*/  IMAD.MOV.U32 R11, RZ, RZ, 0x7ff00000 ;  /* 0x7ff00000ff0b7424 */ /* 0x000fcc00078e00ff */
[----:B------:R-:W-:-:S10]  /*19230*/  DFMA R10, R8, R10, +INF ;  /* 0x7ff00000080a742b */ /* 0x000fd4000000000a */
[----:B------:R-:W-:Y:S02]  /*19240*/  FSEL R20, R10, RZ, P0 ;  /* 0x000000ff0a147208 */ /* 0x000fe40000000000 */
[----:B------:R-:W-:-:S07]  /*19250*/  FSEL R21, R11, -QNAN , P0 ;  /* 0xfff000000b157808 */ /* 0x000fce0000000000 */
.L_x_239:
[----:B------:R-:W-:Y:S05]  /*19260*/  BSYNC.RECONVERGENT B2 ;  /* 0x0000000000027941 */ /* 0x000fea0003800200 */
.L_x_237:
[C---:B------:R-:W-:Y:S02]  /*19270*/  DMUL R8, R92.reuse, -0.5 ;  /* 0xbfe000005c087828 */ /* 0x040fe40000000000 */
[----:B------:R-:W-:-:S06]  /*19280*/  DADD R18, -R92, R108 ;  /* 0x000000005c127229 */ /* 0x000fcc000000016c */
[----:B------:R-:W-:Y:S02]  /*19290*/  DMUL R8, R92, R8 ;  /* 0x000000085c087228 */ /* 0x000fe40000000000 */
[----:B------:R-:W-:-:S06]  /*192a0*/  DSETP.NE.AND P0, PT, |R18|, +INF , PT ;  /* 0x7ff000001200742a */ /* 0x000fcc0003f05200 */
[----:B------:R-:W-:-:S08]  /*192b0*/  DFMA R20, R90, R20, R8 ;  /* 0x000000145a14722b */ /* 0x000fd00000000008 */
[----:B------:R-:W-:-:S14]  /*192c0*/  DSETP.EQU.OR P0, PT, |R20|, +INF , !P0 ;  /* 0x7ff000001400742a */ /* 0x000fdc000470a600 */
[----:B------:R-:W-:Y:S05]  /*192d0*/  @P0 BRA `(.L_x_234) ;  /* 0x0000005400e80947 */ /* 0x000fea0003800000 */
        /* <DEDUP_REMOVED lines=40> */
.L_x_241:
[----:B------:R-:W-:Y:S05]  /*19560*/  BSYNC.RECONVERGENT B2 ;  /* 0x0000000000027941 */ /* 0x000fea0003800200 */
.L_x_240:
        /* <DEDUP_REMOVED lines=79> */
.L_x_243:
[----:B------:R-:W-:Y:S01]  /*19a60*/  IMAD.MOV.U32 R10, RZ, RZ, 0x0 ;  /* 0x00000000ff0a7424 */ /* 0x000fe200078e00ff */
[----:B------:R-:W-:Y:S01]  /*19a70*/  LOP3.LUT P0, RZ, R9, 0x7fffffff, RZ, 0xc0, !PT ;  /* 0x7fffffff09ff7812 */ /* 0x000fe2000780c0ff */
[----:B------:R-:W-:-:S06]  /*19a80*/  IMAD.MOV.U32 R11, RZ, RZ, 0x7ff00000 ;  /* 0x7ff00000ff0b7424 */ /* 0x000fcc00078e00ff */
[----:B------:R-:W-:-:S10]  /*19a90*/  DFMA R10, R8, R10, +INF ;  /* 0x7ff00000080a742b */ /* 0x000fd4000000000a */
[----:B------:R-:W-:Y:S02]  /*19aa0*/  FSEL R16, R10, RZ, P0 ;  /* 0x000000ff0a107208 */ /* 0x000fe40000000000 */
[----:B------:R-:W-:-:S07]  /*19ab0*/  FSEL R17, R11, -QNAN , P0 ;  /* 0xfff000000b117808 */ /* 0x000fce0000000000 */
.L_x_244:
[----:B------:R-:W-:Y:S05]  /*19ac0*/  BSYNC.RECONVERGENT B2 ;  /* 0x0000000000027941 */ /* 0x000fea0003800200 */
.L_x_242:
        /* <DEDUP_REMOVED lines=28> */
.L_x_246:
[----:B------:R-:W-:Y:S05]  /*19c90*/  BSYNC.RECONVERGENT B2 ;  /* 0x0000000000027941 */ /* 0x000fea0003800200 */
.L_x_245:
[----:B------:R-:W-:Y:S01]  /*19ca0*/  DADD R22, R106, -R94 ;  /* 0x000000006a167229 */ /* 0x000fe2000000085e */
[----:B------:R-:W-:Y:S01]  /*19cb0*/  BSSY.RELIABLE B2, `(.L_x_247) ;  /* 0x0000106000027945 */ /* 0x000fe20003800100 */
[----:B------:R-:W-:Y:S01]  /*19cc0*/  DSETP.GT.AND P0, PT, R8, R104, PT ;  /* 0x000000680800722a */ /* 0x000fe20003f04000 */
[----:B------:R-:W-:Y:S01]  /*19cd0*/  CS2R R26, SRZ ;  /* 0x00000000001a7805 */ /* 0x000fe2000001ff00 */
[----:B------:R-:W-:-:S04]  /*19ce0*/  DADD R12, R104, -R94 ;  /* 0x00000000680c7229 */ /* 0x000fc8000000085e */
[-C--:B------:R-:W-:Y:S01]  /*19cf0*/  DMUL R22, R22, R10.reuse ;  /* 0x0000000a16167228 */ /* 0x080fe20000000000 */
[----:B------:R-:W-:Y:S02]  /*19d00*/  FSEL R8, R104, R8, P0 ;  /* 0x0000000868087208 */ /* 0x000fe40000000000 */
[----:B------:R-:W-:Y:S01]  /*19d10*/  FSEL R9, R105, R9, P0 ;  /* 0x0000000969097208 */ /* 0x000fe20000000000 */
[----:B------:R-:W-:-:S04]  /*19d20*/  DMUL R12, R12, R10 ;  /* 0x0000000a0c0c7228 */ /* 0x000fc80000000000 */
[----:B------:R-:W-:Y:S02]  /*19d30*/  DSETP.GEU.AND P0, PT, R22, -R92, PT ;  /* 0x8000005c1600722a */ /* 0x000fe40003f0e000 */
        /* <DEDUP_REMOVED lines=9> */
[----:B------:R-:W-:Y:S01]  /*19dd0*/  DSETP.GEU.AND P0, PT, R12, -R92, PT ;  /* 0x8000005c0c00722a */ /* 0x000fe20003f0e000 */
[----:B------:R-:W-:Y:S01]  /*19de0*/  BSSY.RECONVERGENT B3, `(.L_x_249) ;  /* 0x0000047000037945 */ /* 0x000fe20003800200 */
        /* <DEDUP_REMOVED lines=13> */
[----:B------:R-:W-:Y:S01]  /*19ec0*/  DADD R24, -RZ, -R92 ;  /* 0x00000000ff187229 */ /* 0x000fe2000000095c */
[----:B------:R-:W-:-:S04]  /*19ed0*/  VIADD R37, R0, 0xfffffc0c ;  /* 0xfffffc0c00257836 */ /* 0x000fc80000000000 */
[C---:B------:R-:W-:Y:S01]  /*19ee0*/  DFMA R8, R26.reuse, UR4, R8 ;  /* 0x000000041a087c2b */ /* 0x040fe20008000008 */
[----:B------:R-:W-:Y:S01]  /*19ef0*/  UMOV UR4, 0x62401315 ;  /* 0x6240131500047882 */ /* 0x000fe20000000000 */
[----:B------:R-:W-:Y:S01]  /*19f00*/  UMOV UR5, 0x3ec71dee ;  /* 0x3ec71dee00057882 */ /* 0x000fe20000000000 */
[----:B------:R-:W-:Y:S02]  /*19f10*/  SHF.L.U32 R7, R34, R37, RZ ;  /* 0x0000002522077219 */ /* 0x000fe400000006ff */
[----:B------:R-:W-:Y:S02]  /*19f20*/  FSEL R24, R12, R24, !P0 ;  /* 0x000000180c187208 */ /* 0x000fe40004000000 */
[----:B------:R-:W-:Y:S01]  /*19f30*/  FSEL R25, R13, R25, !P0 ;  /* 0x000000190d197208 */ /* 0x000fe20004000000 */
[----:B------:R-:W-:Y:S01]  /*19f40*/  DFMA R8, R26, R8, UR4 ;  /* 0x000000041a087e2b */ /* 0x000fe20008000008 */
[----:B------:R-:W-:Y:S01]  /*19f50*/  UMOV UR4, 0x7c89eb71 ;  /* 0x7c89eb7100047882 */ /* 0x000fe20000000000 */
[----:B------:R-:W-:Y:S01]  /*19f60*/  UMOV UR5, 0x3efa0199 ;  /* 0x3efa019900057882 */ /* 0x000fe20000000000 */
[----:B------:R-:W-:-:S02]  /*19f70*/  ISETP.NE.U32.AND P0, PT, R7, RZ, PT ;  /* 0x000000ff0700720c */ /* 0x000fc40003f05070 */
[----:B------:R-:W-:-:S03]  /*19f80*/  DADD R24, R18, -R24 ;  /* 0x0000000012187229 */ /* 0x000fc60000000818 */
[----:B------:R-:W-:Y:S01]  /*19f90*/  DFMA R8, R26, R8, UR4 ;  /* 0x000000041a087e2b */ /* 0x000fe20008000008 */
[----:B------:R-:W-:Y:S01]  /*19fa0*/  UMOV UR4, 0x14761f65 ;  /* 0x14761f6500047882 */ /* 0x000fe20000000000 */
[----:B------:R-:W-:-:S03]  /*19fb0*/  UMOV UR5, 0x3f2a01a0 ;  /* 0x3f2a01a000057882 */ /* 0x000fc60000000000 */
[----:B------:R-:W-:-:S03]  /*19fc0*/  DSETP.NEU.AND P2, PT, R24, RZ, PT ;  /* 0x000000ff1800722a */ /* 0x000fc60003f4d000 */
        /* <DEDUP_REMOVED lines=40> */
.L_x_250:
[----:B------:R-:W-:Y:S05]  /*1a250*/  BSYNC.RECONVERGENT B3 ;  /* 0x0000000000037941 */ /* 0x000fea0003800200 */
.L_x_249:
        /* <DEDUP_REMOVED lines=12> */
.L_x_253:
        /* <DEDUP_REMOVED lines=11> */
.L_x_252:
[----:B------:R-:W-:Y:S05]  /*1a3d0*/  BSYNC.RECONVERGENT B3 ;  /* 0x0000000000037941 */ /* 0x000fea0003800200 */
.L_x_251:
        /* <DEDUP_REMOVED lines=18> */
.L_x_256:
        /* <DEDUP_REMOVED lines=11> */
.L_x_255:
[----:B------:R-:W-:Y:S05]  /*1a5b0*/  BSYNC.RECONVERGENT B3 ;  /* 0x0000000000037941 */ /* 0x000fea0003800200 */
.L_x_254:
        /* <DEDUP_REMOVED lines=12> */
.L_x_258:
[----:B------:R-:W-:Y:S01]  /*1a680*/  DADD R108, -RZ, |R32| ;  /* 0x00000000ff6c7229 */ /* 0x000fe20000000520 */
[----:B------:R-:W-:Y:S01]  /*1a690*/  BSSY.RECONVERGENT B4, `(.L_x_260) ;  /* 0x0000005000047945 */ /* 0x000fe20003800200 */
[----:B------:R-:W-:Y:S01]  /*1a6a0*/  DADD R132, -RZ, -R28 ;  /* 0x00000000ff847229 */ /* 0x000fe2000000091c */
[----:B------:R-:W-:-:S07]  /*1a6b0*/  MOV R0, 0x1a6e0 ;  /* 0x0001a6e000007802 */ /* 0x000fce0000000f00 */
[----:B------:R-:W-:-:S07]  /*1a6c0*/  IMAD.MOV.U32 R110, RZ, RZ, R108 ;  /* 0x000000ffff6e7224 */ /* 0x000fce00078e006c */
[----:B------:R-:W-:Y:S05]  /*1a6d0*/  CALL.REL.NOINC `($unbinned_toy_sample_obs_1d$__internal_accurate_pow) ;  /* 0x000000e400947944 */ /* 0x000fea0003c00000 */
[----:B------:R-:W-:Y:S05]  /*1a6e0*/  BSYNC.RECONVERGENT B4 ;  /* 0x0000000000047941 */ /* 0x000fea0003800200 */
.L_x_260:
        /* <DEDUP_REMOVED lines=12> */
.L_x_259:
[----:B------:R-:W-:Y:S05]  /*1a7b0*/  BSYNC.RECONVERGENT B3 ;  /* 0x0000000000037941 */ /* 0x000fea0003800200 */
.L_x_257:
        /* <DEDUP_REMOVED lines=18> */
.L_x_263:
        /* <DEDUP_REMOVED lines=11> */
.L_x_262:
[----:B------:R-:W-:Y:S05]  /*1a990*/  BSYNC.RECONVERGENT B3 ;  /* 0x0000000000037941 */ /* 0x000fea0003800200 */
.L_x_261:
        /* <DEDUP_REMOVED lines=29> */
.L_x_265:
[----:B------:R-:W-:Y:S05]  /*1ab70*/  BSYNC.RECONVERGENT B4 ;  /* 0x0000000000047941 */ /* 0x000fea0003800200 */
.L_x_264:
        /* <DEDUP_REMOVED lines=25> */
.L_x_248:
[----:B------:R-:W-:Y:S05]  /*1ad10*/  BSYNC.RELIABLE B2 ;  /* 0x0000000000027941 */ /* 0x000fea0003800100 */
.L_x_247:
[--C-:B------:R-:W-:Y:S01]  /*1ad20*/  DADD R8, -RZ, -R92.reuse ;  /* 0x00000000ff087229 */ /* 0x100fe2000000095c */
[----:B------:R-:W-:Y:S01]  /*1ad30*/  BSSY.RECONVERGENT B2, `(.L_x_266) ;  /* 0x0000162000027945 */ /* 0x000fe20003800200 */
[----:B------:R-:W-:Y:S02]  /*1ad40*/  DSETP.GT.AND P0, PT, R22, -R92, PT ;  /* 0x8000005c1600722a */ /* 0x000fe40003f04000 */
[----:B------:R-:W-:-:S06]  /*1ad50*/  DSETP.GEU.AND P1, PT, R12, R88, PT ;  /* 0x000000580c00722a */ /* 0x000fcc0003f2e000 */
[----:B------:R-:W-:Y:S02]  /*1ad60*/  FSEL R8, R22, R8, P0 ;  /* 0x0000000816087208 */ /* 0x000fe40000000000 */
[----:B------:R-:W-:Y:S02]  /*1ad70*/  FSEL R9, R23, R9, P0 ;  /* 0x0000000917097208 */ /* 0x000fe40000000000 */
[----:B------:R-:W-:Y:S02]  /*1ad80*/  FSEL R28, R12, R88, !P1 ;  /* 0x000000580c1c7208 */ /* 0x000fe40004800000 */
[----:B------:R-:W-:-:S06]  /*1ad90*/  FSEL R29, R13, R89, !P1 ;  /* 0x000000590d1d7208 */ /* 0x000fcc0004800000 */
[----:B------:R-:W-:-:S14]  /*1ada0*/  DSETP.GT.AND P0, PT, R28, R8, PT ;  /* 0x000000081c00722a */ /* 0x000fdc0003f04000 */
        /* <DEDUP_REMOVED lines=10> */
[----:B------:R-:W-:Y:S01]  /*1ae50*/  IMAD.MOV.U32 R36, RZ, RZ, RZ ;  /* 0x000000ffff247224 */ /* 0x000fe200078e00ff */
[----:B------:R-:W-:Y:S01]  /*1ae60*/  UMOV UR5, 0x3df8774a ;  /* 0x3df8774a00057882 */ /* 0x000fe20000000000 */
[----:B------:R-:W-:Y:S01]  /*1ae70*/  IMAD.MOV.U32 R44, RZ, RZ, 0x652b82fe ;  /* 0x652b82feff2c7424 */ /* 0x000fe200078e00ff */
[----:B------:R-:W-:Y:S01]  /*1ae80*/  ISETP.GT.U32.AND P0, PT, R31, 0x403b4000, PT ;  /* 0x403b40001f00780c */ /* 0x000fe20003f04070 */
[C---:B------:R-:W-:Y:S01]  /*1ae90*/  DADD R34, R30.reuse, 4 ;  /* 0x401000001e227429 */ /* 0x040fe20000000000 */
[----:B------:R-:W-:Y:S01]  /*1aea0*/  IMAD.MOV.U32 R45, RZ, RZ, 0x3ff71547 ;  /* 0x3ff71547ff2d7424 */ /* 0x000fe200078e00ff */
[----:B------:R-:W-:Y:S01]  /*1aeb0*/  DMUL R42, R30, -R30 ;  /* 0x8000001e1e2a7228 */ /* 0x000fe20000000000 */
[----:B------:R-:W-:Y:S02]  /*1aec0*/  IMAD.MOV.U32 R40, RZ, RZ, 0x0 ;  /* 0x00000000ff287424 */ /* 0x000fe400078e00ff */
[----:B------:R-:W-:Y:S01]  /*1aed0*/  IMAD.MOV.U32 R41, RZ, RZ, 0x3ff00000 ;  /* 0x3ff00000ff297424 */ /* 0x000fe200078e00ff */
[----:B------:R-:W0:Y:S04]  /*1aee0*/  MUFU.RCP64H R37, R35 ;  /* 0x0000002300257308 */ /* 0x000e280000001800 */
[----:B------:R-:W-:-:S10]  /*1aef0*/  DFMA R44, R42, R44, 6.75539944105574400000e+15 ;  /* 0x433800002a2c742b */ /* 0x000fd4000000002c */
[----:B------:R-:W-:Y:S01]  /*1af00*/  LEA.HI R0, R44, R44, RZ, 0x1 ;  /* 0x0000002c2c007211 */ /* 0x000fe200078f08ff */
[----:B0-----:R-:W-:-:S03]  /*1af10*/  DFMA R32, -R34, R36, 1 ;  /* 0x3ff000002220742b */ /* 0x001fc60000000124 */
[----:B------:R-:W-:Y:S01]  /*1af20*/  SHF.R.S32.HI R7, RZ, 0x1, R0 ;  /* 0x00000001ff077819 */ /* 0x000fe20000011400 */
[----:B------:R-:W-:-:S04]  /*1af30*/  DADD R34, R44, -6.75539944105574400000e+15 ;  /* 0xc33800002c227429 */ /* 0x000fc80000000000 */
[----:B------:R-:W-:Y:S01]  /*1af40*/  IMAD.IADD R44, R44, 0x1, -R7 ;  /* 0x000000012c2c7824 */ /* 0x000fe200078e0a07 */
        /* <DEDUP_REMOVED lines=114> */
[----:B------:R-:W-:Y:S02]  /*1b670*/  UMOV UR5, 0x3ff3ba59 ;  /* 0x3ff3ba5900057882 */ /* 0x000fe40000000000 */
[----:B------:R-:W-:-:S04]  /*1b680*/  DFMA R32, R36, R32, UR4 ;  /* 0x0000000424207e2b */ /* 0x000fc80008000020 */
[----:B------:R-:W-:-:S04]  /*1b690*/  DFMA R48, R46, R48, 1 ;  /* 0x3ff000002e30742b */ /* 0x000fc80000000030 */
        /* <DEDUP_REMOVED lines=19> */
.L_x_269:
        /* <DEDUP_REMOVED lines=9> */
.L_x_270:
[----:B------:R-:W-:Y:S05]  /*1b860*/  BSYNC.RECONVERGENT B3 ;  /* 0x0000000000037941 */ /* 0x000fea0003800200 */
.L_x_268:
[----:B------:R-:W-:Y:S01]  /*1b870*/  DMUL R8, R8, -R24 ;  /* 0x8000001808087228 */ /* 0x000fe20000000000 */
[----:B------:R-:W-:Y:S09]  /*1b880*/  BSSY.RECONVERGENT B3, `(.L_x_271) ;  /* 0x00000a7000037945 */ /* 0x000ff20003800200 */
        /* <DEDUP_REMOVED lines=157> */
.L_x_272:
        /* <DEDUP_REMOVED lines=9> */
.L_x_273:
[----:B------:R-:W-:Y:S05]  /*1c2f0*/  BSYNC.RECONVERGENT B3 ;  /* 0x0000000000037941 */ /* 0x000fea0003800200 */
.L_x_271:
[----:B------:R-:W-:Y:S01]  /*1c300*/  DMUL R8, R8, 0.5 ;  /* 0x3fe0000008087828 */ /* 0x000fe20000000000 */
[----:B------:R-:W-:Y:S01]  /*1c310*/  UMOV UR4, 0x1ff62706 ;  /* 0x1ff6270600047882 */ /* 0x000fe20000000000 */
[----:B------:R-:W-:-:S06]  /*1c320*/  UMOV UR5, 0x40040d93 ;  /* 0x40040d9300057882 */ /* 0x000fcc0000000000 */
[----:B------:R-:W-:-:S08]  /*1c330*/  DFMA R8, R28, 0.5, -R8 ;  /* 0x3fe000001c08782b */ /* 0x000fd00000000808 */
[----:B------:R-:W-:-:S11]  /*1c340*/  DFMA R26, R8, UR4, R26 ;  /* 0x00000004081a7c2b */ /* 0x000fd6000800001a */
.L_x_267:
[----:B------:R-:W-:Y:S05]  /*1c350*/  BSYNC.RECONVERGENT B2 ;  /* 0x0000000000027941 */ /* 0x000fea0003800200 */
.L_x_266:
[----:B------:R-:W-:Y:S01]  /*1c360*/  DSETP.GT.AND P0, PT, R12, R88, PT ;  /* 0x000000580c00722a */ /* 0x000fe20003f04000 */
[----:B------:R-:W-:-:S13]  /*1c370*/  BSSY.RELIABLE B2, `(.L_x_274) ;  /* 0x00000fc000027945 */ /* 0x000fda0003800100 */
[----:B------:R-:W-:Y:S05]  /*1c380*/  @!P0 BRA `(.L_x_275) ;  /* 0x0000000c00e88947 */ /* 0x000fea0003800000 */
[----:B------:R-:W-:Y:S01]  /*1c390*/  IMAD.MOV.U32 R34, RZ, RZ, 0x652b82fe ;  /* 0x652b82feff227424 */ /* 0x000fe200078e00ff */
[----:B------:R-:W-:Y:S01]  /*1c3a0*/  UMOV UR4, 0xfefa39ef ;  /* 0xfefa39ef00047882 */ /* 0x000fe20000000000 */
[----:B------:R-:W-:Y:S01]  /*1c3b0*/  IMAD.MOV.U32 R35, RZ, RZ, 0x3ff71547 ;  /* 0x3ff71547ff237424 */ /* 0x000fe200078e00ff */
[----:B------:R-:W-:Y:S01]  /*1c3c0*/  UMOV UR5, 0x3fe62e42 ;  /* 0x3fe62e4200057882 */ /* 0x000fe20000000000 */
[----:B------:R-:W-:Y:S01]  /*1c3d0*/  DADD R28, R86, -1 ;  /* 0xbff00000561c7429 */ /* 0x000fe20000000000 */
[----:B------:R-:W-:Y:S01]  /*1c3e0*/  FSETP.GEU.AND P3, PT, |R17|, 4.1917929649353027344, PT ;  /* 0x4086232b1100780b */ /* 0x000fe20003f6e200 */
[----:B------:R-:W-:Y:S01]  /*1c3f0*/  DSETP.GT.AND P0, PT, R22, R88, PT ;  /* 0x000000581600722a */ /* 0x000fe20003f04000 */
[----:B------:R-:W-:Y:S01]  /*1c400*/  BSSY.RECONVERGENT B3, `(.L_x_276) ;  /* 0x0000046000037945 */ /* 0x000fe20003800200 */
[----:B------:R-:W-:-:S04]  /*1c410*/  DFMA R34, R16, R34, 6.75539944105574400000e+15 ;  /* 0x433800001022742b */ /* 0x000fc80000000022 */
[----:B------:R-:W-:Y:S01]  /*1c420*/  DADD R30, -RZ, -R28 ;  /* 0x00000000ff1e7229 */ /* 0x000fe2000000091c */
[----:B------:R-:W-:Y:S02]  /*1c430*/  FSEL R22, R22, R88, P0 ;  /* 0x0000005816167208 */ /* 0x000fe40000000000 */
[----:B------:R-:W-:Y:S01]  /*1c440*/  FSEL R23, R23, R89, P0 ;  /* 0x0000005917177208 */ /* 0x000fe20000000000 */
[----:B------:R-:W-:-:S05]  /*1c450*/  DADD R8, R34, -6.75539944105574400000e+15 ;  /* 0xc338000022087429 */ /* 0x000fca0000000000 */
[----:B------:R-:W-:Y:S01]  /*1c460*/  DADD R22, R14, R22 ;  /* 0x000000000e167229 */ /* 0x000fe20000000016 */
[----:B------:R-:W-:Y:S02]  /*1c470*/  SHF.R.U32.HI R0, RZ, 0x14, R31 ;  /* 0x00000014ff007819 */ /* 0x000fe4000001161f */
[----:B------:R-:W-:Y:S01]  /*1c480*/  DFMA R24, R8, -UR4, R16 ;  /* 0x8000000408187c2b */ /* 0x000fe20008000010 */
[----:B------:R-:W-:Y:S01]  /*1c490*/  UMOV UR4, 0x3b39803f ;  /* 0x3b39803f00047882 */ /* 0x000fe20000000000 */
[----:B------:R-:W-:Y:S01]  /*1c4a0*/  UMOV UR5, 0x3c7abc9e ;  /* 0x3c7abc9e00057882 */ /* 0x000fe20000000000 */
[----:B------:R-:W-:Y:S02]  /*1c4b0*/  LOP3.LUT R0, R0, 0x7ff, RZ, 0xc0, !PT ;  /* 0x000007ff00007812 */ /* 0x000fe400078ec0ff */
[----:B------:R-:W-:-:S03]  /*1c4c0*/  DSETP.NEU.AND P2, PT, R22, RZ, PT ;  /* 0x000000ff1600722a */ /* 0x000fc60003f4d000 */
[----:B------:R-:W-:Y:S01]  /*1c4d0*/  DFMA R24, R8, -UR4, R24 ;  /* 0x8000000408187c2b */ /* 0x000fe20008000018 */
[----:B------:R-:W-:Y:S01]  /*1c4e0*/  UMOV UR4, 0x69ce2bdf ;  /* 0x69ce2bdf00047882 */ /* 0x000fe20000000000 */
[----:B------:R-:W-:Y:S01]  /*1c4f0*/  IMAD.MOV.U32 R8, RZ, RZ, -0x35dec16 ;  /* 0xfca213eaff087424 */ /* 0x000fe200078e00ff */
[----:B------:R-:W-:Y:S01]  /*1c500*/  UMOV UR5, 0x3e5ade15 ;  /* 0x3e5ade1500057882 */ /* 0x000fe20000000000 */
[----:B------:R-:W-:Y:S01]  /*1c510*/  IMAD.MOV.U32 R9, RZ, RZ, 0x3e928af3 ;  /* 0x3e928af3ff097424 */ /* 0x000fe200078e00ff */
[----:B------:R-:W-:Y:S01]  /*1c520*/  ISETP.GE.OR P4, PT, R31, RZ, P2 ;  /* 0x000000ff1f00720c */ /* 0x000fe20001786670 */
        /* <DEDUP_REMOVED lines=51> */
.L_x_277:
[----:B------:R-:W-:Y:S05]  /*1c860*/  BSYNC.RECONVERGENT B3 ;  /* 0x0000000000037941 */ /* 0x000fea0003800200 */
.L_x_276:
        /* <DEDUP_REMOVED lines=12> */
.L_x_280:
        /* <DEDUP_REMOVED lines=11> */
.L_x_279:
[----:B------:R-:W-:Y:S05]  /*1c9e0*/  BSYNC.RECONVERGENT B3 ;  /* 0x0000000000037941 */ /* 0x000fea0003800200 */
.L_x_278:
        /* <DEDUP_REMOVED lines=18> */
.L_x_283:
        /* <DEDUP_REMOVED lines=11> */
.L_x_282:
[----:B------:R-:W-:Y:S05]  /*1cbc0*/  BSYNC.RECONVERGENT B3 ;  /* 0x0000000000037941 */ /* 0x000fea0003800200 */
.L_x_281:
[----:B------:R-:W-:Y:S01]  /*1cbd0*/  DADD R12, R14, R12 ;  /* 0x000000000e0c7229 */ /* 0x000fe2000000000c */
        /* <DEDUP_REMOVED lines=11> */
.L_x_285:
[----:B------:R-:W-:Y:S01]  /*1cc90*/  DADD R108, -RZ, |R12| ;  /* 0x00000000ff6c7229 */ /* 0x000fe2000000050c */
[----:B------:R-:W-:Y:S01]  /*1cca0*/  BSSY.RECONVERGENT B4, `(.L_x_287) ;  /* 0x0000005000047945 */ /* 0x000fe20003800200 */
[----:B------:R-:W-:Y:S01]  /*1ccb0*/  DADD R132, -RZ, -R28 ;  /* 0x00000000ff847229 */ /* 0x000fe2000000091c */
[----:B------:R-:W-:-:S07]  /*1ccc0*/  MOV R0, 0x1ccf0 ;  /* 0x0001ccf000007802 */ /* 0x000fce0000000f00 */
[----:B------:R-:W-:-:S07]  /*1ccd0*/  IMAD.MOV.U32 R110, RZ, RZ, R108 ;  /* 0x000000ffff6e7224 */ /* 0x000fce00078e006c */
[----:B------:R-:W-:Y:S05]  /*1cce0*/  CALL.REL.NOINC `($unbinned_toy_sample_obs_1d$__internal_accurate_pow) ;  /* 0x000000c000107944 */ /* 0x000fea0003c00000 */
[----:B------:R-:W-:Y:S05]  /*1ccf0*/  BSYNC.RECONVERGENT B4 ;  /* 0x0000000000047941 */ /* 0x000fea0003800200 */
.L_x_287:
        /* <DEDUP_REMOVED lines=12> */
.L_x_286:
[----:B------:R-:W-:Y:S05]  /*1cdc0*/  BSYNC.RECONVERGENT B3 ;  /* 0x0000000000037941 */ /* 0x000fea0003800200 */
.L_x_284:
        /* <DEDUP_REMOVED lines=18> */
.L_x_290:
        /* <DEDUP_REMOVED lines=11> */
.L_x_289:
[----:B------:R-:W-:Y:S05]  /*1cfa0*/  BSYNC.RECONVERGENT B3 ;  /* 0x0000000000037941 */ /* 0x000fea0003800200 */
.L_x_288:
        /* <DEDUP_REMOVED lines=29> */
.L_x_292:
[----:B------:R-:W-:Y:S05]  /*1d180*/  BSYNC.RECONVERGENT B4 ;  /* 0x0000000000047941 */ /* 0x000fea0003800200 */
.L_x_291:
        /* <DEDUP_REMOVED lines=25> */
[----:B------:R-:W-:-:S11]  /*1d320*/  DADD R26, R26, R8 ;  /* 0x000000001a1a7229 */ /* 0x000fd60000000008 */
.L_x_275:
[----:B------:R-:W-:Y:S05]  /*1d330*/  BSYNC.RELIABLE B2 ;  /* 0x0000000000027941 */ /* 0x000fea0003800100 */
.L_x_274:
        /* <DEDUP_REMOVED lines=20> */
[----:B------:R-:W-:-:S10]  /*1d480*/  IMAD.MOV.U32 R8, RZ, RZ, R26 ;  /* 0x000000ffff087224 */ /* 0x000fd400078e001a */
        /* <DEDUP_REMOVED lines=72> */
.L_x_294:
[----:B------:R-:W-:Y:S01]  /*1d910*/  IMAD.MOV.U32 R8, RZ, RZ, 0x0 ;  /* 0x00000000ff087424 */ /* 0x000fe200078e00ff */
[----:B------:R-:W-:Y:S01]  /*1d920*/  LOP3.LUT P0, RZ, R27, 0x7fffffff, RZ, 0xc0, !PT ;  /* 0x7fffffff1bff7812 */ /* 0x000fe2000780c0ff */
[----:B------:R-:W-:-:S06]  /*1d930*/  IMAD.MOV.U32 R9, RZ, RZ, 0x7ff00000 ;  /* 0x7ff00000ff097424 */ /* 0x000fcc00078e00ff */
[----:B------:R-:W-:-:S10]  /*1d940*/  DFMA R8, R26, R8, +INF ;  /* 0x7ff000001a08742b */ /* 0x000fd40000000008 */
[----:B------:R-:W-:Y:S02]  /*1d950*/  FSEL R84, R8, RZ, P0 ;  /* 0x000000ff08547208 */ /* 0x000fe40000000000 */
[----:B------:R-:W-:-:S07]  /*1d960*/  FSEL R85, R9, -QNAN , P0 ;  /* 0xfff0000009557808 */ /* 0x000fce0000000000 */
.L_x_295:
[----:B------:R-:W-:Y:S05]  /*1d970*/  BSYNC.RECONVERGENT B2 ;  /* 0x0000000000027941 */ /* 0x000fea0003800200 */
.L_x_293:
[----:B------:R-:W-:Y:S01]  /*1d980*/  DSETP.GEU.AND P0, PT, R10, -R92, PT ;  /* 0x8000005c0a00722a */ /* 0x000fe20003f0e000 */
[----:B------:R-:W-:-:S13]  /*1d990*/  BSSY.RECONVERGENT B2, `(.L_x_296) ;  /* 0x00000b6000027945 */ /* 0x000fda0003800200 */
[----:B------:R-:W-:Y:S05]  /*1d9a0*/  @P0 BRA `(.L_x_297) ;  /* 0x0000000400600947 */ /* 0x000fea0003800000 */
        /* <DEDUP_REMOVED lines=79> */
.L_x_299:
[----:B------:R-:W-:Y:S01]  /*1dea0*/  IMAD.MOV.U32 R10, RZ, RZ, 0x0 ;  /* 0x00000000ff0a7424 */ /* 0x000fe200078e00ff */
[----:B------:R-:W-:Y:S01]  /*1deb0*/  LOP3.LUT P0, RZ, R9, 0x7fffffff, RZ, 0xc0, !PT ;  /* 0x7fffffff09ff7812 */ /* 0x000fe2000780c0ff */
[----:B------:R-:W-:-:S06]  /*1dec0*/  IMAD.MOV.U32 R11, RZ, RZ, 0x7ff00000 ;  /* 0x7ff00000ff0b7424 */ /* 0x000fcc00078e00ff */
[----:B------:R-:W-:-:S10]  /*1ded0*/  DFMA R10, R8, R10, +INF ;  /* 0x7ff00000080a742b */ /* 0x000fd4000000000a */
[----:B------:R-:W-:Y:S02]  /*1dee0*/  FSEL R8, R10, RZ, P0 ;  /* 0x000000ff0a087208 */ /* 0x000fe40000000000 */
[----:B------:R-:W-:-:S07]  /*1def0*/  FSEL R9, R11, -QNAN , P0 ;  /* 0xfff000000b097808 */ /* 0x000fce0000000000 */
.L_x_300:
[----:B------:R-:W-:Y:S05]  /*1df00*/  BSYNC.RECONVERGENT B3 ;  /* 0x0000000000037941 */ /* 0x000fea0003800200 */
.L_x_298:
[----:B------:R-:W-:Y:S01]  /*1df10*/  DFMA R8, -R90, R8, R20 ;  /* 0x000000085a08722b */ /* 0x000fe20000000114 */
[----:B------:R-:W-:Y:S10]  /*1df20*/  BRA `(.L_x_301) ;  /* 0x0000000400707947 */ /* 0x000ff40003800000 */
.L_x_297:
[----:B------:R-:W-:-:S14]  /*1df30*/  DSETP.GT.AND P0, PT, R10, R88, PT ;  /* 0x000000580a00722a */ /* 0x000fdc0003f04000 */
[----:B------:R-:W-:Y:S05]  /*1df40*/  @!P0 BRA `(.L_x_302) ;  /* 0x0000000400608947 */ /* 0x000fea0003800000 */
[----:B------:R-:W-:Y:S01]  /*1df50*/  DADD R10, R14, R10 ;  /* 0x000000000e0a7229 */ /* 0x000fe2000000000a */
        /* <DEDUP_REMOVED lines=78> */
.L_x_304:
[----:B------:R-:W-:Y:S01]  /*1e440*/  IMAD.MOV.U32 R10, RZ, RZ, 0x0 ;  /* 0x00000000ff0a7424 */ /* 0x000fe200078e00ff */
[----:B------:R-:W-:Y:S01]  /*1e450*/  LOP3.LUT P0, RZ, R9, 0x7fffffff, RZ, 0xc0, !PT ;  /* 0x7fffffff09ff7812 */ /* 0x000fe2000780c0ff */
[----:B------:R-:W-:-:S06]  /*1e460*/  IMAD.MOV.U32 R11, RZ, RZ, 0x7ff00000 ;  /* 0x7ff00000ff0b7424 */ /* 0x000fcc00078e00ff */
[----:B------:R-:W-:-:S10]  /*1e470*/  DFMA R10, R8, R10, +INF ;  /* 0x7ff00000080a742b */ /* 0x000fd4000000000a */
[----:B------:R-:W-:Y:S02]  /*1e480*/  FSEL R8, R10, RZ, P0 ;  /* 0x000000ff0a087208 */ /* 0x000fe40000000000 */
[----:B------:R-:W-:-:S07]  /*1e490*/  FSEL R9, R11, -QNAN , P0 ;  /* 0xfff000000b097808 */ /* 0x000fce0000000000 */
.L_x_305:
[----:B------:R-:W-:Y:S05]  /*1e4a0*/  BSYNC.RECONVERGENT B3 ;  /* 0x0000000000037941 */ /* 0x000fea0003800200 */
.L_x_303:
[----:B------:R-:W-:Y:S01]  /*1e4b0*/  DFMA R8, -R86, R8, R16 ;  /* 0x000000085608722b */ /* 0x000fe20000000110 */
[----:B------:R-:W-:Y:S10]  /*1e4c0*/  BRA `(.L_x_301) ;  /* 0x0000000000087947 */ /* 0x000ff40003800000 */
.L_x_302:
[----:B------:R-:W-:-:S08]  /*1e4d0*/  DMUL R8, R10, -0.5 ;  /* 0xbfe000000a087828 */ /* 0x000fd00000000000 */
[----:B------:R-:W-:-:S11]  /*1e4e0*/  DMUL R8, R10, R8 ;  /* 0x000000080a087228 */ /* 0x000fd60000000000 */
.L_x_301:
[----:B------:R-:W-:Y:S05]  /*1e4f0*/  BSYNC.RECONVERGENT B2 ;  /* 0x0000000000027941 */ /* 0x000fea0003800200 */
.L_x_296:
        /* <DEDUP_REMOVED lines=79> */
.L_x_307:
[----:B------:R-:W-:Y:S01]  /*1e9f0*/  IMAD.MOV.U32 R12, RZ, RZ, 0x0 ;  /* 0x00000000ff0c7424 */ /* 0x000fe200078e00ff */
[----:B------:R-:W-:Y:S01]  /*1ea00*/  LOP3.LUT P0, RZ, R11, 0x7fffffff, RZ, 0xc0, !PT ;  /* 0x7fffffff0bff7812 */ /* 0x000fe2000780c0ff */
[----:B------:R-:W-:-:S06]  /*1ea10*/  IMAD.MOV.U32 R13, RZ, RZ, 0x7ff00000 ;  /* 0x7ff00000ff0d7424 */ /* 0x000fcc00078e00ff */
[----:B------:R-:W-:-:S10]  /*1ea20*/  DFMA R12, R10, R12, +INF ;  /* 0x7ff000000a0c742b */ /* 0x000fd4000000000c */
[----:B------:R-:W-:Y:S02]  /*1ea30*/  FSEL R10, R12, RZ, P0 ;  /* 0x000000ff0c0a7208 */ /* 0x000fe40000000000 */
[----:B------:R-:W-:-:S07]  /*1ea40*/  FSEL R11, R13, -QNAN , P0 ;  /* 0xfff000000d0b7808 */ /* 0x000fce0000000000 */
.L_x_308:
[----:B------:R-:W-:Y:S05]  /*1ea50*/  BSYNC.RECONVERGENT B2 ;  /* 0x0000000000027941 */ /* 0x000fea0003800200 */
.L_x_306:
[----:B------:R-:W-:-:S08]  /*1ea60*/  DADD R8, -R10, R8 ;  /* 0x000000000a087229 */ /* 0x000fd00000000108 */
[----:B------:R-:W-:-:S11]  /*1ea70*/  DADD R84, R8, -R84 ;  /* 0x0000000008547229 */ /* 0x000fd60000000854 */
.L_x_234:
[----:B------:R-:W-:Y:S05]  /*1ea80*/  BSYNC.RECONVERGENT B1 ;  /* 0x0000000000017941 */ /* 0x000fea0003800200 */
.L_x_233:
        /* <DEDUP_REMOVED lines=29> */
[----:B--2---:R-:W-:Y:S02]  /*1ec60*/  IADD3 R7, P5, PT, R2, UR4, RZ ;  /* 0x0000000402077c10 */ /* 0x004fe4000ffbe0ff */
[----:B------:R-:W-:Y:S02]  /*1ec70*/  PLOP3.LUT P0, PT, P0, P3, PT, 0xf8, 0x8f ;  /* 0x00000000008f781c */ /* 0x000fe40000707f70 */
[----:B------:R-:W-:Y:S01]  /*1ec80*/  LOP3.LUT R6, R6, 0xffffffef, RZ, 0xc0, !PT ;  /* 0xffffffef06067812 */ /* 0x000fe200078ec0ff */
[----:B------:R-:W-:-:S08]  /*1ec90*/  DFMA R8, -R92, R10, 1 ;  /* 0x3ff000005c08742b */ /* 0x000fd0000000010a */
[----:B------:R-:W-:Y:S02]  /*1eca0*/  DFMA R8, R10, R8, R10 ;  /* 0x000000080a08722b */ /* 0x000fe4000000000a */
[----:B------:R-:W-:-:S06]  /*1ecb0*/  @P0 LOP3.LUT R6, R6, 0x10, RZ, 0xfc, !PT ;  /* 0x0000001006060812 */ /* 0x000fcc00078efcff */
        /* <DEDUP_REMOVED lines=12> */
[----:B------:R-:W-:-:S04]  /*1ed80*/  LOP3.LUT R0, R0, R9, RZ, 0x3c, !PT ;  /* 0x0000000900007212 */ /* 0x000fc800078e3cff */
[----:B------:R-:W-:-:S05]  /*1ed90*/  IADD3.X R8, PT, PT, R0, -0x61c88647, RZ, P2, !PT ;  /* 0x9e3779b900087810 */ /* 0x000fca00017fe4ff */
[----:B------:R-:W-:Y:S05]  /*1eda0*/  @P1 BRA P4, `(.L_x_310) ;  /* 0x0000000000201947 */ /* 0x000fea0002000000 */
[----:B------:R-:W-:Y:S01]  /*1edb0*/  IMAD.MOV.U32 R108, RZ, RZ, R90 ;  /* 0x000000ffff6c7224 */ /* 0x000fe200078e005a */
[----:B------:R-:W-:Y:S01]  /*1edc0*/  MOV R0, 0x1ee10 ;  /* 0x0001ee1000007802 */ /* 0x000fe20000000f00 */
[----:B------:R-:W-:Y:S02]  /*1edd0*/  IMAD.MOV.U32 R109, RZ, RZ, R91 ;  /* 0x000000ffff6d7224 */ /* 0x000fe400078e005b */
[----:B------:R-:W-:Y:S02]  /*1ede0*/  IMAD.MOV.U32 R110, RZ, RZ, R92 ;  /* 0x000000ffff6e7224 */ /* 0x000fe400078e005c */
[----:B------:R-:W-:-:S07]  /*1edf0*/  IMAD.MOV.U32 R111, RZ, RZ, R93 ;  /* 0x000000ffff6f7224 */ /* 0x000fce00078e005d */
[----:B------:R-:W-:Y:S05]  /*1ee00*/  CALL.REL.NOINC `($__internal_1_$__cuda_sm20_div_rn_f64_full) ;  /* 0x00000094006c7944 */ /* 0x000fea0003c00000 */
[----:B------:R-:W-:Y:S02]  /*1ee10*/  IMAD.MOV.U32 R14, RZ, RZ, R108 ;  /* 0x000000ffff0e7224 */ /* 0x000fe400078e006c */
[----:B------:R-:W-:-:S07]  /*1ee20*/  IMAD.MOV.U32 R15, RZ, RZ, R109 ;  /* 0x000000ffff0f7224 */ /* 0x000fce00078e006d */
.L_x_310:
[----:B------:R-:W-:Y:S05]  /*1ee30*/  BSYNC.RECONVERGENT B1 ;  /* 0x0000000000017941 */ /* 0x000fea0003800200 */
.L_x_309:
[----:B------:R-:W0:Y:S01]  /*1ee40*/  MUFU.RCP64H R11, R89 ;  /* 0x00000059000b7308 */ /* 0x000e220000001800 */
[----:B------:R-:W-:Y:S01]  /*1ee50*/  IMAD.MOV.U32 R10, RZ, RZ, 0x1 ;  /* 0x00000001ff0a7424 */ /* 0x000fe200078e00ff */
[----:B------:R-:W-:Y:S01]  /*1ee60*/  IADD3 R9, P2, PT, R88, -0x1, RZ ;  /* 0xffffffff58097810 */ /* 0x000fe20007f5e0ff */
[----:B------:R-:W-:Y:S01]  /*1ee70*/  DMUL R80, R92, 0.5 ;  /* 0x3fe000005c507828 */ /* 0x000fe20000000000 */
[----:B------:R-:W-:Y:S01]  /*1ee80*/  LOP3.LUT R0, R89, 0x7fffffff, RZ, 0xc0, !PT ;  /* 0x7fffffff59007812 */ /* 0x000fe200078ec0ff */
[----:B------:R-:W-:Y:S01]  /*1ee90*/  BSSY.RECONVERGENT B1, `(.L_x_311) ;  /* 0x0000029000017945 */ /* 0x000fe20003800200 */
[----:B------:R-:W-:Y:S01]  /*1eea0*/  ISETP.LT.U32.AND P0, PT, R9, -0x1, PT ;  /* 0xffffffff0900780c */ /* 0x000fe20003f01070 */
[----:B------:R-:W-:Y:S01]  /*1eeb0*/  DMUL R62, R14, 1.80143985094819840000e+16 ;  /* 0x435000000e3e7828 */ /* 0x000fe20000000000 */
[----:B------:R-:W-:Y:S01]  /*1eec0*/  ISETP.GE.AND P1, PT, R89, RZ, PT ;  /* 0x000000ff5900720c */ /* 0x000fe20003f26270 */
[C---:B------:R-:W-:Y:S01]  /*1eed0*/  DADD R82, -R92.reuse, R14 ;  /* 0x000000005c527229 */ /* 0x040fe2000000010e */
[----:B------:R-:W-:Y:S01]  /*1eee0*/  IADD3.X R9, PT, PT, R0, -0x1, RZ, P2, !PT ;  /* 0xffffffff00097810 */ /* 0x000fe200017fe4ff */
[----:B------:R-:W-:Y:S01]  /*1eef0*/  DMUL R80, R92, R80 ;  /* 0x000000505c507228 */ /* 0x000fe20000000000 */
[----:B------:R-:W-:-:S02]  /*1ef00*/  ISETP.EQ.U32.AND P2, PT, R88, RZ, PT ;  /* 0x000000ff5800720c */ /* 0x000fc40003f42070 */
[----:B------:R-:W-:Y:S02]  /*1ef10*/  ISETP.LT.U32.AND.EX P3, PT, R9, 0xfffff, !P1, P0 ;  /* 0x000fffff0900780c */ /* 0x000fe40004f61100 */
[----:B------:R-:W-:Y:S01]  /*1ef20*/  IADD3 R9, P0, PT, RZ, R88, RZ ;  /* 0x00000058ff097210 */ /* 0x000fe20007f1e0ff */
[----:B0-----:R-:W-:Y:S01]  /*1ef30*/  DFMA R12, -R88, R10, 1 ;  /* 0x3ff00000580c742b */ /* 0x001fe2000000010a */
[C---:B------:R-:W-:Y:S02]  /*1ef40*/  ISETP.EQ.OR.EX P3, PT, R0.reuse, RZ, P3, P2 ;  /* 0x000000ff0000720c */ /* 0x040fe40001f62720 */
[----:B------:R-:W-:Y:S02]  /*1ef50*/  ISETP.LT.U32.AND P4, PT, R9, RZ, PT ;  /* 0x000000ff0900720c */ /* 0x000fe40003f81070 */
[C---:B------:R-:W-:Y:S02]  /*1ef60*/  ISETP.EQ.OR.EX P3, PT, R0.reuse, 0x7ff00000, P3, P2 ;  /* 0x7ff000000000780c */ /* 0x040fe40001f62720 */
[----:B------:R-:W-:Y:S01]  /*1ef70*/  ISETP.GE.AND P2, PT, R15, 0x100000, PT ;  /* 0x001000000f00780c */ /* 0x000fe20003f46270 */
[----:B------:R-:W-:Y:S01]  /*1ef80*/  DFMA R12, R12, R12, R12 ;  /* 0x0000000c0c0c722b */ /* 0x000fe2000000000c */
[----:B------:R-:W-:-:S02]  /*1ef90*/  IADD3.X R9, PT, PT, R0, -0x100000, RZ, P0, !PT ;  /* 0xfff0000000097810 */ /* 0x000fc400007fe4ff */
[----:B------:R-:W-:Y:S02]  /*1efa0*/  ISETP.GT.U32.AND P0, PT, R88, RZ, PT ;  /* 0x000000ff5800720c */ /* 0x000fe40003f04070 */
[----:B------:R-:W-:Y:S02]  /*1efb0*/  LOP3.LUT R6, R6, 0xfffffffb, RZ, 0xc0, !PT ;  /* 0xfffffffb06067812 */ /* 0x000fe400078ec0ff */
[----:B------:R-:W-:Y:S01]  /*1efc0*/  ISETP.LT.U32.AND.EX P4, PT, R9, 0x7fe00000, !P1, P4 ;  /* 0x7fe000000900780c */ /* 0x000fe20004f81140 */
[----:B------:R-:W-:Y:S01]  /*1efd0*/  DFMA R12, R10, R12, R10 ;  /* 0x0000000c0a0c722b */ /* 0x000fe2000000000a */
[----:B------:R-:W-:Y:S02]  /*1efe0*/  ISETP.GT.OR.EX P3, PT, R0, 0x7ff00000, P3, P0 ;  /* 0x7ff000000000780c */ /* 0x000fe40001f64700 */
[----:B------:R-:W-:Y:S02]  /*1eff0*/  FSETP.GEU.AND P1, PT, |R87|, 6.5827683646048100446e-37, PT ;  /* 0x036000005700780b */ /* 0x000fe40003f2e200 */
[----:B------:R-:W-:-:S02]  /*1f000*/  @P2 LOP3.LUT R6, R6, 0x4, RZ, 0xfc, !PT ;  /* 0x0000000406062812 */ /* 0x000fc400078efcff */
[----:B------:R-:W-:Y:S01]  /*1f010*/  PLOP3.LUT P2, PT, P3, P4, PT, 0xf8, 0x8f ;  /* 0x00000000008f781c */ /* 0x000fe20001f49f70 */
[----:B------:R-:W-:Y:S01]  /*1f020*/  DFMA R10, -R88, R12, 1 ;  /* 0x3ff00000580a742b */ /* 0x000fe2000000010c */
[----:B------:R-:W-:-:S07]  /*1f030*/  LOP3.LUT R6, R6, 0xffffefff, RZ, 0xc0, !PT ;  /* 0xffffefff06067812 */ /* 0x000fce00078ec0ff */
[----:B------:R-:W-:-:S04]  /*1f040*/  DFMA R10, R12, R10, R12 ;  /* 0x0000000a0c0a722b */ /* 0x000fc8000000000c */
[----:B------:R-:W-:-:S04]  /*1f050*/  @P2 LOP3.LUT R6, R6, 0x1000, RZ, 0xfc, !PT ;  /* 0x0000100006062812 */ /* 0x000fc800078efcff */
        /* <DEDUP_REMOVED lines=12> */
.L_x_312:
[----:B------:R-:W-:Y:S05]  /*1f120*/  BSYNC.RECONVERGENT B1 ;  /* 0x0000000000017941 */ /* 0x000fea0003800200 */
.L_x_311:
[----:B------:R-:W0:Y:S01]  /*1f130*/  MUFU.RCP64H R11, R51 ;  /* 0x00000033000b7308 */ /* 0x000e220000001800 */
[----:B------:R-:W-:Y:S01]  /*1f140*/  VIADD R10, R51, 0x300402 ;  /* 0x00300402330a7836 */ /* 0x000fe20000000000 */
[----:B------:R-:W-:Y:S01]  /*1f150*/  BSSY.RECONVERGENT B1, `(.L_x_313) ;  /* 0x0000013000017945 */ /* 0x000fe20003800200 */
[----:B------:R-:W-:Y:S01]  /*1f160*/  DMUL R60, R108, 1.80143985094819840000e+16 ;  /* 0x435000006c3c7828 */ /* 0x000fe20000000000 */
[----:B------:R-:W-:Y:S01]  /*1f170*/  ISETP.GE.AND P5, PT, R109, 0x100000, PT ;  /* 0x001000006d00780c */ /* 0x000fe20003fa6270 */
[----:B------:R-:W-:Y:S01]  /*1f180*/  DADD R76, -R88, R108 ;  /* 0x00000000584c7229 */ /* 0x000fe2000000016c */
[----:B------:R-:W-:Y:S01]  /*1f190*/  FSETP.GEU.AND P0, PT, |R10|, 5.8789094863358348022e-39, PT ;  /* 0x004004020a00780b */ /* 0x000fe20003f0e200 */
        /* <DEDUP_REMOVED lines=12> */
[----:B------:R-:W-:Y:S02]  /*1f260*/  IMAD.MOV.U32 R78, RZ, RZ, R128 ;  /* 0x000000ffff4e7224 */ /* 0x000fe400078e0080 */
[----:B------:R-:W-:-:S07]  /*1f270*/  IMAD.MOV.U32 R79, RZ, RZ, R129 ;  /* 0x000000ffff4f7224 */ /* 0x000fce00078e0081 */
.L_x_314:
[----:B------:R-:W-:Y:S05]  /*1f280*/  BSYNC.RECONVERGENT B1 ;  /* 0x0000000000017941 */ /* 0x000fea0003800200 */
.L_x_313:
[----:B------:R-:W-:Y:S01]  /*1f290*/  DADD R74, R90, -1 ;  /* 0xbff000005a4a7429 */ /* 0x000fe20000000000 */
[----:B------:R-:W-:Y:S01]  /*1f2a0*/  LOP3.LUT R6, R6, 0xfffffffe, RZ, 0xc0, !PT ;  /* 0xfffffffe06067812 */ /* 0x000fe200078ec0ff */
[----:B------:R-:W-:Y:S01]  /*1f2b0*/  DADD R16, R104, -R94 ;  /* 0x0000000068107229 */ /* 0x000fe2000000085e */
[----:B------:R-:W-:Y:S01]  /*1f2c0*/  P2R R24, PR, RZ, 0x20 ;  /* 0x00000020ff187803 */ /* 0x000fe20000000000 */
[----:B------:R-:W-:Y:S01]  /*1f2d0*/  DADD R18, -RZ, -R92 ;  /* 0x00000000ff127229 */ /* 0x000fe2000000095c */
[----:B------:R-:W-:Y:S01]  /*1f2e0*/  UMOV UR4, 0x667f3bcd ;  /* 0x667f3bcd00047882 */ /* 0x000fe20000000000 */
[----:B------:R-:W-:Y:S01]  /*1f2f0*/  DADD R68, R86, -1 ;  /* 0xbff0000056447429 */ /* 0x000fe20000000000 */
[----:B------:R-:W-:Y:S01]  /*1f300*/  UMOV UR5, 0x3fe6a09e ;  /* 0x3fe6a09e00057882 */ /* 0x000fe20000000000 */
[----:B------:R-:W-:Y:S01]  /*1f310*/  DADD R10, -RZ, -R74 ;  /* 0x00000000ff0a7229 */ /* 0x000fe2000000094a */
[----:B------:R-:W-:Y:S01]  /*1f320*/  IMAD.MOV.U32 R29, RZ, RZ, 0x3ff71547 ;  /* 0x3ff71547ff1d7424 */ /* 0x000fe200078e00ff */
[----:B------:R-:W-:Y:S01]  /*1f330*/  DMUL R16, R16, R78 ;  /* 0x0000004e10107228 */ /* 0x000fe20000000000 */
[----:B------:R-:W-:Y:S01]  /*1f340*/  BSSY.RECONVERGENT B2, `(.L_x_315) ;  /* 0x0000657000027945 */ /* 0x000fe20003800200 */
[----:B------:R-:W-:-:S06]  /*1f350*/  DMUL R26, R50, 1.80143985094819840000e+16 ;  /* 0x43500000321a7828 */ /* 0x000fcc0000000000 */
[----:B------:R-:W-:Y:S01]  /*1f360*/  SHF.R.U32.HI R0, RZ, 0x14, R11 ;  /* 0x00000014ff007819 */ /* 0x000fe2000001160b */
[----:B------:R-:W-:Y:S01]  /*1f370*/  DSETP.GEU.AND P0, PT, R16, -R92, PT ;  /* 0x8000005c1000722a */ /* 0x000fe20003f0e000 */
[C---:B------:R-:W-:Y:S01]  /*1f380*/  ISETP.GE.AND P3, PT, R11.reuse, RZ, PT ;  /* 0x000000ff0b00720c */ /* 0x040fe20003f66270 */
[----:B------:R-:W-:Y:S01]  /*1f390*/  DADD R64, R76, R16 ;  /* 0x000000004c407229 */ /* 0x000fe20000000010 */
[----:B------:R-:W-:Y:S02]  /*1f3a0*/  LOP3.LUT R0, R0, 0x7ff, RZ, 0xc0, !PT ;  /* 0x000007ff00007812 */ /* 0x000fe400078ec0ff */
[----:B------:R-:W-:Y:S02]  /*1f3b0*/  SEL R9, RZ, 0x7ff00000, !P3 ;  /* 0x7ff00000ff097807 */ /* 0x000fe40005800000 */
[----:B------:R-:W-:Y:S01]  /*1f3c0*/  LOP3.LUT R12, R11, 0x7fffffff, RZ, 0xc0, !PT ;  /* 0x7fffffff0b0c7812 */ /* 0x000fe200078ec0ff */
[----:B------:R-:W-:Y:S01]  /*1f3d0*/  VIADD R13, R0, 0xfffffc0c ;  /* 0xfffffc0c000d7836 */ /* 0x000fe20000000000 */
[----:B------:R-:W-:Y:S01]  /*1f3e0*/  FSEL R72, R16, R18, !P0 ;  /* 0x0000001210487208 */ /* 0x000fe20004000000 */
[----:B------:R-:W-:Y:S01]  /*1f3f0*/  VIADD R0, R9, 0x80000000 ;  /* 0x8000000009007836 */ /* 0x000fe20000000000 */
[----:B------:R-:W-:-:S02]  /*1f400*/  FSEL R73, R17, R19, !P0 ;  /* 0x0000001311497208 */ /* 0x000fc40004000000 */
[----:B------:R-:W-:Y:S02]  /*1f410*/  ISETP.NE.AND P0, PT, R12, 0x3fe00000, PT ;  /* 0x3fe000000c00780c */ /* 0x000fe40003f05270 */
[----:B------:R-:W-:Y:S02]  /*1f420*/  SHF.L.U32 R20, R10, R13, RZ ;  /* 0x0000000d0a147219 */ /* 0x000fe400000006ff */
[----:B------:R-:W-:Y:S01]  /*1f430*/  SEL R12, R0, R9, P0 ;  /* 0x00000009000c7207 */ /* 0x000fe20000000000 */
[----:B------:R-:W-:Y:S01]  /*1f440*/  DADD R72, R82, -R72 ;  /* 0x0000000052487229 */ /* 0x000fe20000000848 */
[----:B------:R-:W-:Y:S02]  /*1f450*/  SHF.L.U64.HI R10, R10, R13, R11 ;  /* 0x0000000d0a0a7219 */ /* 0x000fe4000001020b */
[----:B------:R-:W-:Y:S01]  /*1f460*/  ISETP.NE.U32.AND P0, PT, R20, RZ, PT ;  /* 0x000000ff1400720c */ /* 0x000fe20003f05070 */
[----:B------:R-:W-:Y:S01]  /*1f470*/  DADD R20, R106, -R94 ;  /* 0x000000006a147229 */ /* 0x000fe2000000085e */
[----:B------:R-:W-:-:S02]  /*1f480*/  ISETP.GE.AND P5, PT, R65, RZ, PT ;  /* 0x000000ff4100720c */ /* 0x000fc40003fa6270 */
[----:B------:R-:W-:Y:S01]  /*1f490*/  ISETP.NE.AND.EX P0, PT, R10, -0x80000000, PT, P0 ;  /* 0x800000000a00780c */ /* 0x000fe20003f05300 */
[----:B------:R-:W-:Y:S01]  /*1f4a0*/  DSETP.NEU.AND P1, PT, R72, RZ, PT ;  /* 0x000000ff4800722a */ /* 0x000fe20003f2d000 */
[----:B------:R-:W-:Y:S02]  /*1f4b0*/  P2R R28, PR, RZ, 0x8 ;  /* 0x00000008ff1c7803 */ /* 0x000fe40000000000 */
[----:B------:R-:W-:Y:S01]  /*1f4c0*/  SEL R0, RZ, 0xffffffff, P0 ;  /* 0xffffffffff007807 */ /* 0x000fe20000000000 */
[----:B------:R-:W-:-:S08]  /*1f4d0*/  DMUL R20, R20, R78 ;  /* 0x0000004e14147228 */ /* 0x000fd00000000000 */
[----:B------:R-:W-:Y:S02]  /*1f4e0*/  DSETP.NEU.AND P2, PT, |R74|, 0.5, !P0 ;  /* 0x3fe000004a00742a */ /* 0x000fe4000474d200 */
[----:B------:R-:W-:-:S04]  /*1f4f0*/  DADD R70, R82, -R20 ;  /* 0x0000000052467229 */ /* 0x000fc80000000814 */
[----:B------:R-:W-:-:S04]  /*1f500*/  SEL R11, RZ, 0xffffffff, !P2 ;  /* 0xffffffffff0b7807 */ /* 0x000fc80005000000 */
[----:B------:R-:W-:Y:S01]  /*1f510*/  SEL R10, R11, R0, !P1 ;  /* 0x000000000b0a7207 */ /* 0x000fe20004800000 */
[----:B------:R-:W-:-:S03]  /*1f520*/  DSETP.NEU.AND P1, PT, R70, RZ, PT ;  /* 0x000000ff4600722a */ /* 0x000fc60003f2d000 */
[----:B------:R-:W-:-:S03]  /*1f530*/  LOP3.LUT R10, R10, 0x1, RZ, 0xc0, !PT ;  /* 0x000000010a0a7812 */ /* 0x000fc600078ec0ff */
[----:B------:R-:W-:Y:S02]  /*1f540*/  SEL R0, R11, R0, !P1 ;  /* 0x000000000b007207 */ /* 0x000fe40004800000 */
[----:B------:R-:W-:Y:S02]  /*1f550*/  ISETP.NE.U32.AND P1, PT, R10, 0x1, PT ;  /* 0x000000010a00780c */ /* 0x000fe40003f25070 */
[----:B------:R-:W-:Y:S02]  /*1f560*/  LOP3.LUT R0, R0, 0x1, RZ, 0xc0, !PT ;  /* 0x0000000100007812 */ /* 0x000fe400078ec0ff */
[----:B------:R-:W-:Y:S02]  /*1f570*/  SEL R10, R12, R9, !P1 ;  /* 0x000000090c0a7207 */ /* 0x000fe40004800000 */
[----:B------:R-:W-:Y:S02]  /*1f580*/  ISETP.GE.AND P1, PT, R73, RZ, PT ;  /* 0x000000ff4900720c */ /* 0x000fe40003f26270 */
[----:B------:R-:W-:-:S02]  /*1f590*/  ISETP.NE.U32.AND P4, PT, R0, 0x1, PT ;  /* 0x000000010000780c */ /* 0x000fc40003f85070 */
[----:B------:R-:W-:Y:S02]  /*1f5a0*/  SEL R10, R10, R9, !P1 ;  /* 0x000000090a0a7207 */ /* 0x000fe40004800000 */
[----:B------:R-:W-:-:S13]  /*1f5b0*/  ISETP.GE.AND P1, PT, R71, RZ, PT ;  /* 0x000000ff4700720c */ /* 0x000fda0003f26270 */
[----:B------:R-:W-:Y:S01]  /*1f5c0*/  @!P1 SEL R9, R12, R9, !P4 ;  /* 0x000000090c099207 */ /* 0x000fe20006000000 */
[----:B------:R-:W-:Y:S02]  /*1f5d0*/  DADD R12, -RZ, -R68 ;  /* 0x00000000ff0c7229 */ /* 0x000fe40000000944 */
[----:B------:R-:W-:-:S06]  /*1f5e0*/  DSETP.GT.AND P1, PT, R20, R88, PT ;  /* 0x000000581400722a */ /* 0x000fcc0003f24000 */
[----:B------:R-:W-:Y:S02]  /*1f5f0*/  FSEL R66, R20, R88, P1 ;  /* 0x0000005814427208 */ /* 0x000fe40000800000 */
[----:B------:R-:W-:Y:S02]  /*1f600*/  SHF.R.U32.HI R0, RZ, 0x14, R13 ;  /* 0x00000014ff007819 */ /* 0x000fe4000001160d */
[----:B------:R-:W-:Y:S02]  /*1f610*/  FSEL R67, R21, R89, P1 ;  /* 0x0000005915437208 */ /* 0x000fe40000800000 */
[----:B------:R-:W-:-:S04]  /*1f620*/  LOP3.LUT R0, R0, 0x7ff, RZ, 0xc0, !PT ;  /* 0x000007ff00007812 */ /* 0x000fc800078ec0ff */
[----:B------:R-:W-:Y:S01]  /*1f630*/  DADD R66, R76, R66 ;  /* 0x000000004c427229 */ /* 0x000fe20000000042 */
[----:B------:R-:W-:-:S05]  /*1f640*/  VIADD R11, R0, 0xfffffc0c ;  /* 0xfffffc0c000b7836 */ /* 0x000fca0000000000 */
[CC--:B------:R-:W-:Y:S02]  /*1f650*/  SHF.L.U32 R0, R12.reuse, R11.reuse, RZ ;  /* 0x0000000b0c007219 */ /* 0x0c0fe400000006ff */
[----:B------:R-:W-:Y:S01]  /*1f660*/  SHF.L.U64.HI R11, R12, R11, R13 ;  /* 0x0000000b0c0b7219 */ /* 0x000fe2000001020d */
[----:B------:R-:W-:Y:S01]  /*1f670*/  DADD R134, -R68, R66 ;  /* 0x0000000044867229 */ /* 0x000fe20000000142 */
[----:B------:R-:W-:Y:S02]  /*1f680*/  ISETP.NE.U32.AND P1, PT, R0, RZ, PT ;  /* 0x000000ff0000720c */ /* 0x000fe40003f25070 */
[----:B------:R-:W-:Y:S02]  /*1f690*/  LOP3.LUT R12, R13, 0x7fffffff, RZ, 0xc0, !PT ;  /* 0x7fffffff0d0c7812 */ /* 0x000fe400078ec0ff */
[----:B------:R-:W-:-:S03]  /*1f6a0*/  ISETP.NE.AND.EX P6, PT, R11, -0x80000000, PT, P1 ;  /* 0x800000000b00780c */ /* 0x000fc60003fc5310 */
[----:B------:R-:W-:Y:S01]  /*1f6b0*/  DSETP.NEU.AND P1, PT, R66, RZ, PT ;  /* 0x000000ff4200722a */ /* 0x000fe20003f2d000 */
[----:B------:R-:W-:Y:S02]  /*1f6c0*/  SEL R0, RZ, 0xffffffff, P6 ;  /* 0xffffffffff007807 */ /* 0x000fe40003000000 */
[----:B------:R-:W-:Y:S01]  /*1f6d0*/  LOP3.LUT R134, R135, 0x7ff00000, RZ, 0xc0, !PT ;  /* 0x7ff0000087867812 */ /* 0x000fe200078ec0ff */
[----:B------:R-:W-:-:S06]  /*1f6e0*/  IMAD.MOV.U32 R135, RZ, RZ, RZ ;  /* 0x000000ffff877224 */ /* 0x000fcc00078e00ff */
[----:B------:R-:W-:Y:S01]  /*1f6f0*/  DSETP.NEU.AND P4, PT, |R68|, 0.5, !P6 ;  /* 0x3fe000004400742a */ /* 0x000fe2000778d200 */
[----:B------:R-:W-:Y:S02]  /*1f700*/  @P6 LOP3.LUT R6, R6, 0x1, RZ, 0xfc, !PT ;  /* 0x0000000106066812 */ /* 0x000fe400078efcff */
[----:B------:R-:W-:Y:S02]  /*1f710*/  ISETP.NE.AND P6, PT, R12, 0x3fe00000, PT ;  /* 0x3fe000000c00780c */ /* 0x000fe40003fc5270 */
[----:B------:R-:W-:Y:S02]  /*1f720*/  LOP3.LUT P3, RZ, R6, 0x4, RZ, 0xc0, !PT ;  /* 0x0000000406ff7812 */ /* 0x000fe4000786c0ff */
[----:B------:R-:W-:-:S04]  /*1f730*/  SEL R11, RZ, 0xffffffff, !P4 ;  /* 0xffffffffff0b7807 */ /* 0x000fc80006000000 */
[----:B------:R-:W-:Y:S01]  /*1f740*/  SEL R22, R11, R0, !P1 ;  /* 0x000000000b167207 */ /* 0x000fe20004800000 */
[----:B------:R-:W-:-:S03]  /*1f750*/  DSETP.NEU.AND P1, PT, R64, RZ, PT ;  /* 0x000000ff4000722a */ /* 0x000fc60003f2d000 */
[----:B------:R-:W-:-:S03]  /*1f760*/  LOP3.LUT R22, R22, 0x1, RZ, 0xc0, !PT ;  /* 0x0000000116167812 */ /* 0x000fc600078ec0ff */
[----:B------:R-:W-:Y:S02]  /*1f770*/  SEL R23, R11, R0, !P1 ;  /* 0x000000000b177207 */ /* 0x000fe40004800000 */
[----:B------:R-:W-:Y:S02]  /*1f780*/  ISETP.GE.AND P1, PT, R13, RZ, PT ;  /* 0x000000ff0d00720c */ /* 0x000fe40003f26270 */
[----:B------:R-:W-:Y:S02]  /*1f790*/  LOP3.LUT R23, R23, 0x1, RZ, 0xc0, !PT ;  /* 0x0000000117177812 */ /* 0x000fe400078ec0ff */
[----:B------:R-:W-:-:S05]  /*1f7a0*/  SEL R11, RZ, 0x7ff00000, !P1 ;  /* 0x7ff00000ff0b7807 */ /* 0x000fca0004800000 */
[----:B------:R-:W-:-:S05]  /*1f7b0*/  VIADD R0, R11, 0x80000000 ;  /* 0x800000000b007836 */ /* 0x000fca0000000000 */
[-C--:B------:R-:W-:Y:S02]  /*1f7c0*/  SEL R0, R0, R11.reuse, P6 ;  /* 0x0000000b00007207 */ /* 0x080fe40003000000 */
[----:B------:R-:W-:Y:S02]  /*1f7d0*/  ISETP.NE.U32.AND P6, PT, R22, 0x1, PT ;  /* 0x000000011600780c */ /* 0x000fe40003fc5070 */
[-C--:B------:R-:W-:Y:S02]  /*1f7e0*/  FSEL R22, R62, R14.reuse, !P3 ;  /* 0x0000000e3e167208 */ /* 0x080fe40005800000 */
[----:B------:R-:W-:Y:S02]  /*1f7f0*/  SEL R12, R0, R11, !P6 ;  /* 0x0000000b000c7207 */ /* 0x000fe40007000000 */
[----:B------:R-:W-:Y:S02]  /*1f800*/  ISETP.GE.AND P6, PT, R67, RZ, PT ;  /* 0x000000ff4300720c */ /* 0x000fe40003fc6270 */
[----:B------:R-:W-:-:S02]  /*1f810*/  SEL R62, R62, R14, !P3 ;  /* 0x0000000e3e3e7207 */ /* 0x000fc40005800000 */
[----:B------:R-:W-:Y:S02]  /*1f820*/  SEL R12, R12, R11, !P6 ;  /* 0x0000000b0c0c7207 */ /* 0x000fe40007000000 */
[----:B------:R-:W-:Y:S02]  /*1f830*/  ISETP.NE.U32.AND P6, PT, R23, 0x1, PT ;  /* 0x000000011700780c */ /* 0x000fe40003fc5070 */
[C---:B------:R-:W-:Y:S02]  /*1f840*/  FSEL R23, R63.reuse, R15, !P3 ;  /* 0x0000000f3f177208 */ /* 0x040fe40005800000 */
[----:B------:R-:W-:Y:S02]  /*1f850*/  @!P5 SEL R11, R0, R11, !P6 ;  /* 0x0000000b000bd207 */ /* 0x000fe40007000000 */
[----:B------:R-:W-:Y:S02]  /*1f860*/  ISETP.NE.AND P5, PT, R24, RZ, PT ;  /* 0x000000ff1800720c */ /* 0x000fe40003fa5270 */
[----:B------:R-:W-:-:S02]  /*1f870*/  SEL R0, R63, R15, !P3 ;  /* 0x0000000f3f007207 */ /* 0x000fc40005800000 */
[----:B------:R-:W-:Y:S02]  /*1f880*/  SEL R137, R61, R109, !P5 ;  /* 0x0000006d3d897207 */ /* 0x000fe40006800000 */
[----:B------:R-:W-:Y:S01]  /*1f890*/  SHF.R.U32.HI R24, RZ, 0x14, R0 ;  /* 0x00000014ff187819 */ /* 0x000fe20000011600 */
[C---:B------:R-:W-:Y:S01]  /*1f8a0*/  VIADD R136, R0.reuse, 0xffffffff ;  /* 0xffffffff00887836 */ /* 0x040fe20000000000 */
[----:B------:R-:W-:Y:S02]  /*1f8b0*/  SHF.R.U32.HI R15, RZ, 0x14, R137 ;  /* 0x00000014ff0f7819 */ /* 0x000fe40000011689 */
[----:B------:R-:W-:Y:S01]  /*1f8c0*/  LEA.HI R13, R0, 0xfffffbcb, RZ, 0xc ;  /* 0xfffffbcb000d7811 */ /* 0x000fe200078f60ff */
[----:B------:R-:W-:Y:S01]  /*1f8d0*/  @P3 VIADD R13, R24, 0xfffffc01 ;  /* 0xfffffc01180d3836 */ /* 0x000fe20000000000 */
[----:B------:R-:W-:Y:S01]  /*1f8e0*/  LEA.HI R14, R137, 0xfffffbcb, RZ, 0xc ;  /* 0xfffffbcb890e7811 */ /* 0x000fe200078f60ff */
[----:B------:R-:W-:Y:S01]  /*1f8f0*/  @P5 VIADD R14, R15, 0xfffffc01 ;  /* 0xfffffc010f0e5836 */ /* 0x000fe20000000000 */
[----:B------:R-:W-:-:S02]  /*1f900*/  FSEL R24, R60, R108, !P5 ;  /* 0x0000006c3c187208 */ /* 0x000fc40006800000 */
[----:B------:R-:W-:Y:S02]  /*1f910*/  FSEL R25, R61, R109, !P5 ;  /* 0x0000006d3d197208 */ /* 0x000fe40006800000 */
[----:B------:R-:W-:Y:S01]  /*1f920*/  SEL R60, R60, R108, !P5 ;  /* 0x0000006c3c3c7207 */ /* 0x000fe20006800000 */
[----:B------:R-:W-:Y:S01]  /*1f930*/  DSETP.GT.AND P5, PT, R20, -R92, PT ;  /* 0x8000005c1400722a */ /* 0x000fe20003fa4000 */
[----:B------:R-:W-:Y:S02]  /*1f940*/  LOP3.LUT P3, RZ, R6, 0x10, RZ, 0xc0, !PT ;  /* 0x0000001006ff7812 */ /* 0x000fe4000786c0ff */
[----:B------:R-:W-:Y:S02]  /*1f950*/  SEL R15, R73, RZ, P2 ;  /* 0x000000ff490f7207 */ /* 0x000fe40001000000 */
[----:B------:R-:W-:Y:S02]  /*1f960*/  LOP3.LUT R138, R0, 0xfffff, RZ, 0xc0, !PT ;  /* 0x000fffff008a7812 */ /* 0x000fe400078ec0ff */
[----:B------:R-:W-:Y:S01]  /*1f970*/  FSEL R56, R20, R18, P5 ;  /* 0x0000001214387208 */ /* 0x000fe20002800000 */
[----:B------:R-:W-:Y:S01]  /*1f980*/  IMAD.MOV.U32 R20, RZ, RZ, 0x0 ;  /* 0x00000000ff147424 */ /* 0x000fe200078e00ff */
[----:B------:R-:W-:Y:S01]  /*1f990*/  FSEL R57, R21, R19, P5 ;  /* 0x0000001315397208 */ /* 0x000fe20002800000 */
[----:B------:R-:W-:Y:S01]  /*1f9a0*/  DSETP.GEU.AND P5, PT, R16, R88, PT ;  /* 0x000000581000722a */ /* 0x000fe20003fae000 */
[----:B------:R-:W-:Y:S01]  /*1f9b0*/  IMAD.MOV.U32 R21, RZ, RZ, 0x7ff00000 ;  /* 0x7ff00000ff157424 */ /* 0x000fe200078e00ff */
[C---:B------:R-:W-:Y:S01]  /*1f9c0*/  LOP3.LUT R139, R137.reuse, 0xfffff, RZ, 0xc0, !PT ;  /* 0x000fffff898b7812 */ /* 0x040fe200078ec0ff */
[----:B------:R-:W-:Y:S01]  /*1f9d0*/  VIADD R137, R137, 0xffffffff ;  /* 0xffffffff89897836 */ /* 0x000fe20000000000 */
[----:B------:R-:W-:Y:S01]  /*1f9e0*/  LOP3.LUT R138, R138, 0x3ff00000, RZ, 0xfc, !PT ;  /* 0x3ff000008a8a7812 */ /* 0x000fe200078efcff */
[----:B------:R-:W-:Y:S01]  /*1f9f0*/  DMUL R56, R56, -UR4 ;  /* 0x8000000438387c28 */ /* 0x000fe20008000000 */
[----:B------:R-:W-:Y:S01]  /*1fa00*/  FSEL R58, R16, R88, !P5 ;  /* 0x00000058103a7208 */ /* 0x000fe20006800000 */
[-C--:B------:R-:W-:Y:S01]  /*1fa10*/  DFMA R18, R24, R20.reuse, +INF ;  /* 0x7ff000001812742b */ /* 0x080fe20000000014 */
[----:B------:R-:W-:Y:S01]  /*1fa20*/  FSEL R59, R17, R89, !P5 ;  /* 0x00000059113b7208 */ /* 0x000fe20006800000 */
[----:B------:R-:W-:Y:S01]  /*1fa30*/  DFMA R16, R22, R20, +INF ;  /* 0x7ff000001610742b */ /* 0x000fe20000000014 */
[----:B------:R-:W-:Y:S01]  /*1fa40*/  LOP3.LUT P5, RZ, R23, 0x7fffffff, RZ, 0xc0, !PT ;  /* 0x7fffffff17ff7812 */ /* 0x000fe200078ac0ff */
[----:B------:R-:W-:Y:S01]  /*1fa50*/  VIADD R143, R138, 0xfff00000 ;  /* 0xfff000008a8f7836 */ /* 0x000fe20000000000 */
[----:B------:R-:W-:-:S02]  /*1fa60*/  SEL R24, R65, RZ, P4 ;  /* 0x000000ff41187207 */ /* 0x000fc40002000000 */
[----:B------:R-:W-:Y:S01]  /*1fa70*/  DMUL R58, R58, -UR4 ;  /* 0x800000043a3a7c28 */ /* 0x000fe20008000000 */
[----:B------:R-:W-:Y:S01]  /*1fa80*/  LOP3.LUT R53, R57, 0x7fffffff, RZ, 0xc0, !PT ;  /* 0x7fffffff39357812 */ /* 0x000fe200078ec0ff */
[----:B------:R-:W-:Y:S01]  /*1fa90*/  IMAD.MOV.U32 R52, RZ, RZ, R56 ;  /* 0x000000ffff347224 */ /* 0x000fe200078e0038 */
[----:B------:R-:W-:Y:S01]  /*1faa0*/  UMOV UR4, 0xfefa39ef ;  /* 0xfefa39ef00047882 */ /* 0x000fe20000000000 */
[----:B------:R-:W-:Y:S01]  /*1fab0*/  UMOV UR5, 0x3fe62e42 ;  /* 0x3fe62e4200057882 */ /* 0x000fe20000000000 */
[----:B------:R-:W-:Y:S02]  /*1fac0*/  FSEL R16, R16, RZ, P5 ;  /* 0x000000ff10107208 */ /* 0x000fe40002800000 */
[----:B------:R-:W-:Y:S01]  /*1fad0*/  FSEL R17, R17, -QNAN , P5 ;  /* 0xfff0000011117808 */ /* 0x000fe20002800000 */
[----:B------:R-:W-:Y:S01]  /*1fae0*/  DMUL R30, R52, -R52 ;  /* 0x80000034341e7228 */ /* 0x000fe20000000000 */
[----:B------:R-:W-:Y:S01]  /*1faf0*/  LOP3.LUT P5, RZ, R25, 0x7fffffff, RZ, 0xc0, !PT ;  /* 0x7fffffff19ff7812 */ /* 0x000fe200078ac0ff */
[----:B------:R-:W-:Y:S01]  /*1fb00*/  IMAD.MOV.U32 R54, RZ, RZ, R58 ;  /* 0x000000ffff367224 */ /* 0x000fe200078e003a */
[----:B------:R-:W-:-:S02]  /*1fb10*/  LOP3.LUT R55, R59, 0x7fffffff, RZ, 0xc0, !PT ;  /* 0x7fffffff3b377812 */ /* 0x000fc400078ec0ff */
[----:B------:R-:W-:Y:S02]  /*1fb20*/  FSEL R18, R18, RZ, P5 ;  /* 0x000000ff12127208 */ /* 0x000fe40002800000 */
[----:B------:R-:W-:Y:S01]  /*1fb30*/  FSEL R19, R19, -QNAN , P5 ;  /* 0xfff0000013137808 */ /* 0x000fe20002800000 */
[----:B------:R-:W-:Y:S01]  /*1fb40*/  DFMA R46, -R52, R52, -R30 ;  /* 0x00000034342e722b */ /* 0x000fe2000000091e */
[----:B------:R-:W-:Y:S01]  /*1fb50*/  ISETP.GE.AND P5, PT, R51, 0x100000, PT ;  /* 0x001000003300780c */ /* 0x000fe20003fa6270 */
[----:B------:R-:W-:Y:S01]  /*1fb60*/  DMUL R32, R54, -R54 ;  /* 0x8000003636207228 */ /* 0x000fe20000000000 */
[----:B------:R-:W-:Y:S02]  /*1fb70*/  @!P1 LOP3.LUT R24, R24, 0x7ff00000, RZ, 0xfc, !PT ;  /* 0x7ff0000018189812 */ /* 0x000fe400078efcff */
[----:B------:R-:W-:Y:S02]  /*1fb80*/  FSEL R22, R26, R50, !P5 ;  /* 0x000000321a167208 */ /* 0x000fe40006800000 */
[----:B------:R-:W-:-:S02]  /*1fb90*/  FSEL R23, R27, R51, !P5 ;  /* 0x000000331b177208 */ /* 0x000fc40006800000 */
[----:B------:R-:W-:Y:S01]  /*1fba0*/  SEL R50, R26, R50, !P5 ;  /* 0x000000321a327207 */ /* 0x000fe20006800000 */
[----:B------:R-:W-:Y:S01]  /*1fbb0*/  DFMA R48, -R54, R54, -R32 ;  /* 0x000000363630722b */ /* 0x000fe20000000920 */
[----:B------:R-:W-:Y:S02]  /*1fbc0*/  LOP3.LUT P6, RZ, R23, 0x7fffffff, RZ, 0xc0, !PT ;  /* 0x7fffffff17ff7812 */ /* 0x000fe400078cc0ff */
[----:B------:R-:W-:Y:S01]  /*1fbd0*/  DFMA R20, R22, R20, +INF ;  /* 0x7ff000001614742b */ /* 0x000fe20000000014 */
[----:B------:R-:W-:Y:S02]  /*1fbe0*/  SEL R142, R27, R51, !P5 ;  /* 0x000000331b8e7207 */ /* 0x000fe40006800000 */
[----:B------:R-:W-:Y:S01]  /*1fbf0*/  SEL R22, R71, RZ, P2 ;  /* 0x000000ff47167207 */ /* 0x000fe20001000000 */
[----:B------:R-:W-:Y:S01]  /*1fc00*/  DSETP.GT.AND P2, PT, |R72|, 1, PT ;  /* 0x3ff000004800742a */ /* 0x000fe20003f44200 */
[----:B------:R-:W-:Y:S02]  /*1fc10*/  SHF.R.U32.HI R27, RZ, 0x14, R142 ;  /* 0x00000014ff1b7819 */ /* 0x000fe4000001168e */
[----:B------:R-:W-:-:S02]  /*1fc20*/  LEA.HI R25, R142, 0xfffffbcb, RZ, 0xc ;  /* 0xfffffbcb8e197811 */ /* 0x000fc400078f60ff */
[----:B------:R-:W-:Y:S01]  /*1fc30*/  SEL R23, R67, RZ, P4 ;  /* 0x000000ff43177207 */ /* 0x000fe20002000000 */
[----:B------:R-:W-:Y:S01]  /*1fc40*/  @P5 VIADD R25, R27, 0xfffffc01 ;  /* 0xfffffc011b195836 */ /* 0x000fe20000000000 */
[----:B------:R-:W-:Y:S02]  /*1fc50*/  FSEL R20, R20, RZ, P6 ;  /* 0x000000ff14147208 */ /* 0x000fe40003000000 */
[----:B------:R-:W-:Y:S02]  /*1fc60*/  FSEL R21, R21, -QNAN , P6 ;  /* 0xfff0000015157808 */ /* 0x000fe40003000000 */
[----:B------:R-:W-:Y:S02]  /*1fc70*/  LOP3.LUT P6, RZ, R6, 0x8, RZ, 0xc0, !PT ;  /* 0x0000000806ff7812 */ /* 0x000fe400078cc0ff */
[----:B------:R-:W-:Y:S01]  /*1fc80*/  SEL R26, RZ, 0x7ff00000, !P2 ;  /* 0x7ff00000ff1a7807 */ /* 0x000fe20005000000 */
[----:B------:R-:W-:Y:S01]  /*1fc90*/  DSETP.NEU.AND P2, PT, R72, -1, PT ;  /* 0xbff000004800742a */ /* 0x000fe20003f4d000 */
[----:B------:R-:W-:-:S02]  /*1fca0*/  PLOP3.LUT P6, PT, P6, P3, PT, 0xf8, 0x8f ;  /* 0x00000000008f781c */ /* 0x000fc400037c7f70 */
[----:B------:R-:W-:Y:S01]  /*1fcb0*/  ISETP.NE.AND P3, PT, R28, RZ, PT ;  /* 0x000000ff1c00720c */ /* 0x000fe20003f65270 */
[----:B------:R-:W-:Y:S01]  /*1fcc0*/  IMAD.MOV.U32 R28, RZ, RZ, 0x652b82fe ;  /* 0x652b82feff1c7424 */ /* 0x000fe200078e00ff */
[C---:B------:R-:W-:Y:S02]  /*1fcd0*/  LOP3.LUT P4, RZ, R6.reuse, 0x1, RZ, 0xc0, !PT ;  /* 0x0000000106ff7812 */ /* 0x040fe4000788c0ff */
[----:B------:R-:W-:Y:S02]  /*1fce0*/  LOP3.LUT R6, R6, 0xfffff7ff, RZ, 0xc0, !PT ;  /* 0xfffff7ff06067812 */ /* 0x000fe400078ec0ff */
[----:B------:R-:W-:Y:S01]  /*1fcf0*/  @!P1 LOP3.LUT R23, R23, 0x7ff00000, RZ, 0xfc, !PT ;  /* 0x7ff0000017179812 */ /* 0x000fe200078efcff */
[-C--:B------:R-:W-:Y:S01]  /*1fd00*/  DFMA R34, R32, R28.reuse, 6.75539944105574400000e+15 ;  /* 0x433800002022742b */ /* 0x080fe2000000001c */
[C---:B------:R-:W-:Y:S01]  /*1fd10*/  LOP3.LUT R141, R142.reuse, 0xfffff, RZ, 0xc0, !PT ;  /* 0x000fffff8e8d7812 */ /* 0x040fe200078ec0ff */
[----:B------:R-:W-:Y:S01]  /*1fd20*/  DFMA R28, R30, R28, 6.75539944105574400000e+15 ;  /* 0x433800001e1c742b */ /* 0x000fe2000000001c */
[----:B------:R-:W-:Y:S01]  /*1fd30*/  LOP3.LUT R139, R139, 0x3ff00000, RZ, 0xfc, !PT ;  /* 0x3ff000008b8b7812 */ /* 0x000fe200078efcff */
[----:B------:R-:W-:Y:S01]  /*1fd40*/  DSETP.EQU.OR P6, PT, |R90|, +INF , P6 ;  /* 0x7ff000005a00742a */ /* 0x000fe200037ca600 */
[----:B------:R-:W-:Y:S01]  /*1fd50*/  LOP3.LUT R141, R141, 0x3ff00000, RZ, 0xfc, !PT ;  /* 0x3ff000008d8d7812 */ /* 0x000fe200078efcff */
[----:B------:R-:W-:Y:S01]  /*1fd60*/  VIADD R142, R142, 0xffffffff ;  /* 0xffffffff8e8e7836 */ /* 0x000fe20000000000 */
[----:B------:R-:W-:Y:S01]  /*1fd70*/  @!P3 LOP3.LUT R26, R26, 0x7ff00000, RZ, 0x3c, !PT ;  /* 0x7ff000001a1ab812 */ /* 0x000fe200078e3cff */
[----:B------:R-:W-:Y:S01]  /*1fd80*/  DADD R36, R34, -6.75539944105574400000e+15 ;  /* 0xc338000022247429 */ /* 0x000fe20000000000 */
[----:B------:R-:W-:Y:S01]  /*1fd90*/  @!P3 LOP3.LUT R15, R15, 0x7ff00000, RZ, 0xfc, !PT ;  /* 0x7ff000000f0fb812 */ /* 0x000fe200078efcff */
[----:B------:R-:W-:Y:S01]  /*1fda0*/  DADD R40, R28, -6.75539944105574400000e+15 ;  /* 0xc33800001c287429 */ /* 0x000fe20000000000 */
[----:B------:R-:W-:Y:S01]  /*1fdb0*/  SEL R26, R26, 0x3ff00000, P2 ;  /* 0x3ff000001a1a7807 */ /* 0x000fe20001000000 */
[----:B------:R-:W-:Y:S01]  /*1fdc0*/  DSETP.GT.AND P2, PT, |R70|, 1, PT ;  /* 0x3ff000004600742a */ /* 0x000fe20003f44200 */
[----:B------:R-:W-:Y:S01]  /*1fdd0*/  LEA.HI R29, R34, R34, RZ, 0x1 ;  /* 0x00000022221d7211 */ /* 0x000fe200078f08ff */
[----:B------:R-:W-:Y:S01]  /*1fde0*/  DSETP.LEU.OR P5, PT, R90, 1, P6 ;  /* 0x3ff000005a00742a */ /* 0x000fe200037ab400 */
[----:B------:R-:W-:Y:S01]  /*1fdf0*/  LEA.HI R35, R28, R28, RZ, 0x1 ;  /* 0x0000001c1c237211 */ /* 0x000fe200078f08ff */
[----:B------:R-:W-:Y:S01]  /*1fe00*/  DFMA R38, R36, -UR4, R32 ;  /* 0x8000000424267c2b */ /* 0x000fe20008000020 */
[----:B------:R-:W-:Y:S01]  /*1fe10*/  SHF.R.S32.HI R29, RZ, 0x1, R29 ;  /* 0x00000001ff1d7819 */ /* 0x000fe2000001141d */
[----:B------:R-:W-:Y:S01]  /*1fe20*/  DFMA R42, R40, -UR4, R30 ;  /* 0x80000004282a7c2b */ /* 0x000fe2000800001e */
[----:B------:R-:W-:Y:S01]  /*1fe30*/  UMOV UR4, 0x3b39803f ;  /* 0x3b39803f00047882 */ /* 0x000fe20000000000 */
[----:B------:R-:W-:Y:S01]  /*1fe40*/  UMOV UR5, 0x3c7abc9e ;  /* 0x3c7abc9e00057882 */ /* 0x000fe20000000000 */
[----:B------:R-:W-:Y:S01]  /*1fe50*/  SEL R27, RZ, 0x7ff00000, !P2 ;  /* 0x7ff00000ff1b7807 */ /* 0x000fe20005000000 */
[----:B------:R-:W-:Y:S01]  /*1fe60*/  DSETP.NEU.AND P2, PT, R70, -1, PT ;  /* 0xbff000004600742a */ /* 0x000fe20003f4d000 */
[----:B------:R-:W-:Y:S01]  /*1fe70*/  SHF.R.S32.HI R35, RZ, 0x1, R35 ;  /* 0x00000001ff237819 */ /* 0x000fe20000011423 */
[----:B------:R-:W-:Y:S01]  /*1fe80*/  DFMA R36, R36, -UR4, R38 ;  /* 0x8000000424247c2b */ /* 0x000fe20008000026 */
[----:B------:R-:W-:Y:S01]  /*1fe90*/  @!P3 LOP3.LUT R27, R27, 0x7ff00000, RZ, 0x3c, !PT ;  /* 0x7ff000001b1bb812 */ /* 0x000fe200078e3cff */
[----:B------:R-:W-:Y:S01]  /*1fea0*/  DFMA R38, R40, -UR4, R42 ;  /* 0x8000000428267c2b */ /* 0x000fe2000800002a */
[----:B------:R-:W-:Y:S01]  /*1feb0*/  UMOV UR4, 0x69ce2bdf ;  /* 0x69ce2bdf00047882 */ /* 0x000fe20000000000 */
[----:B------:R-:W-:Y:S01]  /*1fec0*/  IMAD.MOV.U32 R42, RZ, RZ, -0x35dec16 ;  /* 0xfca213eaff2a7424 */ /* 0x000fe200078e00ff */
[----:B------:R-:W-:Y:S01]  /*1fed0*/  UMOV UR5, 0x3e5ade15 ;  /* 0x3e5ade1500057882 */ /* 0x000fe20000000000 */
[----:B------:R-:W-:Y:S01]  /*1fee0*/  IMAD.MOV.U32 R43, RZ, RZ, 0x3e928af3 ;  /* 0x3e928af3ff2b7424 */ /* 0x000fe200078e00ff */
[----:B------:R-:W-:Y:S01]  /*1fef0*/  SEL R27, R27, 0x3ff00000, P2 ;  /* 0x3ff000001b1b7807 */ /* 0x000fe20001000000 */
[----:B------:R-:W-:Y:S01]  /*1ff00*/  DSETP.GT.AND P2, PT, |R66|, 1, PT ;  /* 0x3ff000004200742a */ /* 0x000fe20003f44200 */
[----:B------:R-:W-:Y:S01]  /*1ff10*/  @!P3 LOP3.LUT R22, R22, 0x7ff00000, RZ, 0xfc, !PT ;  /* 0x7ff000001616b812 */ /* 0x000fe200078efcff */
[----:B------:R-:W-:Y:S01]  /*1ff20*/  VIADD R144, R139, 0xfff00000 ;  /* 0xfff000008b907836 */ /* 0x000fe20000000000 */
[----:B------:R-:W-:Y:S01]  /*1ff30*/  @P5 LOP3.LUT R6, R6, 0x800, RZ, 0xfc, !PT ;  /* 0x0000080006065812 */ /* 0x000fe200078efcff */
[--C-:B------:R-:W-:Y:S01]  /*1ff40*/  DFMA R40, R36, UR4, R42.reuse ;  /* 0x0000000424287c2b */ /* 0x100fe2000800002a */
[----:B------:R-:W-:Y:S01]  /*1ff50*/  VIADD R146, R141, 0xfff00000 ;  /* 0xfff000008d927836 */ /* 0x000fe20000000000 */
[----:B------:R-:W-:Y:S01]  /*1ff60*/  DFMA R42, R38, UR4, R42 ;  /* 0x00000004262a7c2b */ /* 0x000fe2000800002a */
[----:B------:R-:W-:Y:S01]  /*1ff70*/  UMOV UR4, 0x62401315 ;  /* 0x6240131500047882 */ /* 0x000fe20000000000 */
[----:B------:R-:W-:Y:S01]  /*1ff80*/  UMOV UR5, 0x3ec71dee ;  /* 0x3ec71dee00057882 */ /* 0x000fe20000000000 */
[----:B------:R-:W-:-:S03]  /*1ff90*/  LOP3.LUT R6, R6, 0xffffff7f, RZ, 0xc0, !PT ;  /* 0xffffff7f06067812 */ /* 0x000fc600078ec0ff */
[----:B------:R-:W-:Y:S02]  /*1ffa0*/  DFMA R40, R36, R40, UR4 ;  /* 0x0000000424287e2b */ /* 0x000fe40008000028 */
[----:B------:R-:W-:Y:S01]  /*1ffb0*/  DFMA R42, R38, R42, UR4 ;  /* 0x00000004262a7e2b */ /* 0x000fe2000800002a */
[----:B------:R-:W-:Y:S01]  /*1ffc0*/  UMOV UR4, 0x7c89eb71 ;  /* 0x7c89eb7100047882 */ /* 0x000fe20000000000 */
[----:B------:R-:W-:-:S04]  /*1ffd0*/  UMOV UR5, 0x3efa0199 ;  /* 0x3efa019900057882 */ /* 0x000fc80000000000 */
        /* <DEDUP_REMOVED lines=25> */
[----:B------:R-:W-:-:S06]  /*20170*/  DFMA R44, R38, R42, UR4 ;  /* 0x00000004262c7e2b */ /* 0x000fcc000800002a */
[----:B------:R-:W-:Y:S02]  /*20180*/  DFMA R42, R36, R40, 1 ;  /* 0x3ff00000242a742b */ /* 0x000fe40000000028 */
[----:B------:R-:W-:Y:S01]  /*20190*/  DFMA R44, R38, R44, 1 ;  /* 0x3ff00000262c742b */ /* 0x000fe2000000002c */
[----:B------:R-:W0:Y:S05]  /*201a0*/  FRND.F64.TRUNC R40, -R74 ;  /* 0x8000004a00287313 */ /* 0x000e2a000030d800 */
[----:B------:R-:W-:Y:S02]  /*201b0*/  DFMA R42, R36, R42, 1 ;  /* 0x3ff00000242a742b */ /* 0x000fe4000000002a */
[----:B------:R-:W-:Y:S01]  /*201c0*/  DFMA R44, R38, R44, 1 ;  /* 0x3ff00000262c742b */ /* 0x000fe2000000002c */
[----:B------:R-:W-:Y:S01]  /*201d0*/  SEL R36, RZ, 0x7ff00000, !P2 ;  /* 0x7ff00000ff247807 */ /* 0x000fe20005000000 */
[----:B------:R-:W-:Y:S01]  /*201e0*/  DSETP.NEU.AND P2, PT, R66, -1, PT ;  /* 0xbff000004200742a */ /* 0x000fe20003f4d000 */
[----:B------:R-:W1:Y:S02]  /*201f0*/  FRND.F64.TRUNC R38, -R68 ;  /* 0x8000004400267313 */ /* 0x000e64000030d800 */
[----:B------:R-:W-:-:S03]  /*20200*/  @!P1 LOP3.LUT R36, R36, 0x7ff00000, RZ, 0x3c, !PT ;  /* 0x7ff0000024249812 */ /* 0x000fc600078e3cff */
[----:B------:R-:W-:Y:S01]  /*20210*/  IMAD R43, R29, 0x100000, R43 ;  /* 0x001000001d2b7824 */ /* 0x000fe200078e022b */
[----:B0-----:R-:W-:Y:S01]  /*20220*/  DSETP.NEU.AND P3, PT, R40, -R74, PT ;  /* 0x8000004a2800722a */ /* 0x001fe20003f6d000 */
[----:B------:R-:W-:Y:S01]  /*20230*/  IMAD.IADD R29, R34, 0x1, -R29 ;  /* 0x00000001221d7824 */ /* 0x000fe200078e0a1d */
[----:B------:R-:W-:Y:S01]  /*20240*/  DADD R40, -R68, R64 ;  /* 0x0000000044287229 */ /* 0x000fe20000000140 */
[----:B------:R-:W-:Y:S02]  /*20250*/  IMAD R45, R35, 0x100000, R45 ;  /* 0x00100000232d7824 */ /* 0x000fe400078e022d */
[----:B------:R-:W-:Y:S01]  /*20260*/  IMAD.IADD R35, R28, 0x1, -R35 ;  /* 0x000000011c237824 */ /* 0x000fe200078e0a23 */
[----:B------:R-:W-:Y:S01]  /*20270*/  LEA R29, R29, 0x3ff00000, 0x14 ;  /* 0x3ff000001d1d7811 */ /* 0x000fe200078ea0ff */
[----:B------:R-:W-:Y:S01]  /*20280*/  IMAD.MOV.U32 R28, RZ, RZ, RZ ;  /* 0x000000ffff1c7224 */ /* 0x000fe200078e00ff */
[----:B------:R-:W-:Y:S01]  /*20290*/  ISETP.LT.AND P5, PT, R71, RZ, P3 ;  /* 0x000000ff4700720c */ /* 0x000fe20001fa1270 */
[----:B------:R-:W-:Y:S01]  /*202a0*/  IMAD.MOV.U32 R34, RZ, RZ, RZ ;  /* 0x000000ffff227224 */ /* 0x000fe200078e00ff */
[----:B------:R-:W-:-:S02]  /*202b0*/  ISETP.LT.AND P3, PT, R73, RZ, P3 ;  /* 0x000000ff4900720c */ /* 0x000fc40001f61270 */
[----:B------:R-:W-:Y:S01]  /*202c0*/  LEA R35, R35, 0x3ff00000, 0x14 ;  /* 0x3ff0000023237811 */ /* 0x000fe200078ea0ff */
[----:B------:R-:W-:Y:S01]  /*202d0*/  DMUL R42, R42, R28 ;  /* 0x0000001c2a2a7228 */ /* 0x000fe20000000000 */
[----:B------:R-:W-:Y:S01]  /*202e0*/  LOP3.LUT R30, R41, 0x7ff00000, RZ, 0xc0, !PT ;  /* 0x7ff00000291e7812 */ /* 0x000fe200078ec0ff */
[----:B------:R-:W-:Y:S01]  /*202f0*/  DADD R40, R54, 4 ;  /* 0x4010000036287429 */ /* 0x000fe20000000000 */
[----:B------:R-:W-:Y:S01]  /*20300*/  SEL R28, R36, 0x3ff00000, P2 ;  /* 0x3ff00000241c7807 */ /* 0x000fe20001000000 */
[----:B------:R-:W-:Y:S02]  /*20310*/  DSETP.GT.AND P2, PT, |R64|, 1, PT ;  /* 0x3ff000004000742a */ /* 0x000fe40003f44200 */
[----:B------:R-:W-:Y:S02]  /*20320*/  DMUL R44, R44, R34 ;  /* 0x000000222c2c7228 */ /* 0x000fe40000000000 */
[----:B------:R-:W-:Y:S01]  /*20330*/  @P5 LOP3.LUT R6, R6, 0x80, RZ, 0xfc, !PT ;  /* 0x0000008006065812 */ /* 0x000fe200078efcff */
[----:B------:R-:W-:Y:S01]  /*20340*/  DADD R36, -R74, R70 ;  /* 0x000000004a247229 */ /* 0x000fe20000000146 */
[----:B------:R-:W-:Y:S01]  /*20350*/  SEL R140, RZ, 0x7ff00000, !P2 ;  /* 0x7ff00000ff8c7807 */ /* 0x000fe20005000000 */
[----:B-1----:R-:W-:Y:S01]  /*20360*/  DSETP.NEU.AND P2, PT, R38, -R68, PT ;  /* 0x800000442600722a */ /* 0x002fe20003f4d000 */
[----:B------:R-:W-:Y:S01]  /*20370*/  LOP3.LUT R6, R6, 0xfffffbff, RZ, 0xc0, !PT ;  /* 0xfffffbff06067812 */ /* 0x000fe200078ec0ff */
[----:B------:R-:W-:Y:S01]  /*20380*/  DADD R34, -R74, R72 ;  /* 0x000000004a227229 */ /* 0x000fe20000000148 */
[----:B------:R-:W-:Y:S01]  /*20390*/  @!P1 LOP3.LUT R140, R140, 0x7ff00000, RZ, 0x3c, !PT ;  /* 0x7ff000008c8c9812 */ /* 0x000fe200078e3cff */
[----:B------:R-:W-:Y:S01]  /*203a0*/  DSETP.NEU.AND P1, PT, R64, -1, PT ;  /* 0xbff000004000742a */ /* 0x000fe20003f2d000 */
[----:B------:R-:W-:Y:S01]  /*203b0*/  @P3 LOP3.LUT R6, R6, 0x400, RZ, 0xfc, !PT ;  /* 0x0000040006063812 */ /* 0x000fe200078efcff */
[----:B------:R-:W-:Y:S01]  /*203c0*/  DFMA R48, R42, R48, R42 ;  /* 0x000000302a30722b */ /* 0x000fe2000000002a */
[----:B------:R-:W-:-:S02]  /*203d0*/  IMAD.MOV.U32 R42, RZ, RZ, 0x0 ;  /* 0x00000000ff2a7424 */ /* 0x000fc400078e00ff */
[----:B------:R-:W-:Y:S01]  /*203e0*/  LOP3.LUT R6, R6, 0xfffffff7, RZ, 0xc0, !PT ;  /* 0xfffffff706067812 */ /* 0x000fe200078ec0ff */
[----:B------:R-:W-:Y:S01]  /*203f0*/  IMAD.MOV.U32 R43, RZ, RZ, 0x40000000 ;  /* 0x40000000ff2b7424 */ /* 0x000fe200078e00ff */
[----:B------:R-:W-:Y:S01]  /*20400*/  SEL R140, R140, 0x3ff00000, P1 ;  /* 0x3ff000008c8c7807 */ /* 0x000fe20000800000 */
[----:B------:R-:W-:Y:S01]  /*20410*/  DFMA R46, R44, R46, R44 ;  /* 0x0000002e2c2e722b */ /* 0x000fe2000000002c */
[----:B------:R-:W-:Y:S01]  /*20420*/  ISETP.LT.AND P1, PT, R65, RZ, P2 ;  /* 0x000000ff4100720c */ /* 0x000fe20001721270 */
[----:B------:R-:W-:Y:S01]  /*20430*/  DADD R38, R52, 4 ;  /* 0x4010000034267429 */ /* 0x000fe20000000000 */
[----:B------:R-:W-:Y:S01]  /*20440*/  ISETP.LT.AND P2, PT, R67, RZ, P2 ;  /* 0x000000ff4300720c */ /* 0x000fe20001741270 */
[-C--:B------:R-:W-:Y:S01]  /*20450*/  DFMA R44, R54, R42.reuse, 1 ;  /* 0x3ff00000362c742b */ /* 0x080fe2000000002a */
[----:B------:R-:W-:Y:S01]  /*20460*/  LOP3.LUT R29, R37, 0x7ff00000, RZ, 0xc0, !PT ;  /* 0x7ff00000251d7812 */ /* 0x000fe200078ec0ff */
[----:B------:R-:W-:Y:S01]  /*20470*/  DFMA R42, R52, R42, 1 ;  /* 0x3ff00000342a742b */ /* 0x000fe2000000002a */
[----:B------:R-:W-:-:S07]  /*20480*/  LOP3.LUT R31, R35, 0x7ff00000, RZ, 0xc0, !PT ;  /* 0x7ff00000231f7812 */ /* 0x000fce00078ec0ff */
[----:B------:R-:W-:Y:S02]  /*20490*/  @P1 LOP3.LUT R6, R6, 0x8, RZ, 0xfc, !PT ;  /* 0x0000000806061812 */ /* 0x000fe400078efcff */
[----:B------:R-:W-:Y:S02]  /*204a0*/  ISETP.LT.AND P1, PT, R73, RZ, !P0 ;  /* 0x000000ff4900720c */ /* 0x000fe40004721270 */
[----:B------:R-:W-:Y:S02]  /*204b0*/  LOP3.LUT R6, R6, 0xffffffdf, RZ, 0xc0, !PT ;  /* 0xffffffdf06067812 */ /* 0x000fe400078ec0ff */
[----:B------:R-:W-:Y:S02]  /*204c0*/  ISETP.LT.AND P0, PT, R71, RZ, !P0 ;  /* 0x000000ff4700720c */ /* 0x000fe40004701270 */
[----:B------:R-:W-:-:S04]  /*204d0*/  @P2 LOP3.LUT R6, R6, 0x20, RZ, 0xfc, !PT ;  /* 0x0000002006062812 */ /* 0x000fc800078efcff */
[----:B------:R-:W-:-:S04]  /*204e0*/  LOP3.LUT R6, R6, 0xfffffdff, RZ, 0xc0, !PT ;  /* 0xfffffdff06067812 */ /* 0x000fc800078ec0ff */
[----:B------:R-:W-:Y:S02]  /*204f0*/  @P1 LOP3.LUT R6, R6, 0x200, RZ, 0xfc, !PT ;  /* 0x0000020006061812 */ /* 0x000fe400078efcff */
[----:B------:R-:W-:Y:S02]  /*20500*/  ISETP.LT.AND P1, PT, R67, RZ, !P4 ;  /* 0x000000ff4300720c */ /* 0x000fe40006721270 */
[----:B------:R-:W-:-:S04]  /*20510*/  LOP3.LUT R6, R6, 0xfffffeff, RZ, 0xc0, !PT ;  /* 0xfffffeff06067812 */ /* 0x000fc800078ec0ff */
[----:B------:R-:W-:Y:S02]  /*20520*/  @P0 LOP3.LUT R6, R6, 0x100, RZ, 0xfc, !PT ;  /* 0x0000010006060812 */ /* 0x000fe400078efcff */
[----:B------:R-:W-:Y:S02]  /*20530*/  ISETP.LT.AND P0, PT, R65, RZ, !P4 ;  /* 0x000000ff4100720c */ /* 0x000fe40006701270 */
[----:B------:R-:W-:-:S04]  /*20540*/  LOP3.LUT R6, R6, 0xffffffbf, RZ, 0xc0, !PT ;  /* 0xffffffbf06067812 */ /* 0x000fc800078ec0ff */
[----:B------:R-:W-:-:S04]  /*20550*/  @P1 LOP3.LUT R6, R6, 0x40, RZ, 0xfc, !PT ;  /* 0x0000004006061812 */ /* 0x000fc800078efcff */
[----:B------:R-:W-:-:S04]  /*20560*/  LOP3.LUT R6, R6, 0xffffffef, RZ, 0xc0, !PT ;  /* 0xffffffef06067812 */ /* 0x000fc800078ec0ff */
[----:B------:R-:W-:-:S07]  /*20570*/  @P0 LOP3.LUT R6, R6, 0x10, RZ, 0xfc, !PT ;  /* 0x0000001006060812 */ /* 0x000fce00078efcff */
.L_x_367:
        /* <DEDUP_REMOVED lines=40> */
[----:B------:R-:W-:Y:S01]  /*20800*/  UMOV UR5, 0x3eb1380b ;  /* 0x3eb1380b00057882 */ /* 0x000fe20000000000 */
[----:B------:R-:W-:Y:S01]  /*20810*/  FSEL R63, R143, R138, P0 ;  /* 0x0000008a8f3f7208 */ /* 0x000fe20000000000 */
[----:B------:R-:W-:Y:S01]  /*20820*/  VIADD R0, R13, 0x1 ;  /* 0x000000010d007836 */ /* 0x000fe20000000000 */
[----:B------:R-:W-:Y:S01]  /*20830*/  UMOV UR6, 0x80000000 ;  /* 0x8000000000067882 */ /* 0x000fe20000000000 */
[----:B------:R-:W-:-:S03]  /*20840*/  UMOV UR7, 0x43300000 ;  /* 0x4330000000077882 */ /* 0x000fc60000000000 */
[----:B------:R-:W-:-:S03]  /*20850*/  DADD R108, R62, 1 ;  /* 0x3ff000003e6c7429 */ /* 0x000fc60000000000 */
[----:B------:R-:W-:-:S03]  /*20860*/  @!P0 IMAD.MOV R0, RZ, RZ, R13 ;  /* 0x000000ffff008224 */ /* 0x000fc600078e020d */
[----:B------:R-:W0:Y:S02]  /*20870*/  MUFU.RCP64H R119, R109 ;  /* 0x0000006d00777308 */ /* 0x000e240000001800 */
[----:B0-----:R-:W-:-:S08]  /*20880*/  DFMA R32, -R108, R118, 1 ;  /* 0x3ff000006c20742b */ /* 0x001fd00000000176 */
[----:B------:R-:W-:Y:S02]  /*20890*/  DFMA R34, R32, R32, R32 ;  /* 0x000000202022722b */ /* 0x000fe40000000020 */
[----:B------:R-:W-:-:S06]  /*208a0*/  DADD R32, R62, -1 ;  /* 0xbff000003e207429 */ /* 0x000fcc0000000000 */
[----:B------:R-:W-:Y:S01]  /*208b0*/  DFMA R118, R118, R34, R118 ;  /* 0x000000227676722b */ /* 0x000fe20000000076 */
[----:B------:R-:W-:Y:S02]  /*208c0*/  IMAD.MOV.U32 R34, RZ, RZ, -0x748574fc ;  /* 0x8b7a8b04ff227424 */ /* 0x000fe400078e00ff */
[----:B------:R-:W-:-:S05]  /*208d0*/  IMAD.MOV.U32 R35, RZ, RZ, 0x3ed0ee25 ;  /* 0x3ed0ee25ff237424 */ /* 0x000fca00078e00ff */
        /* <DEDUP_REMOVED lines=11> */
[----:B------:R-:W-:Y:S01]  /*20990*/  LOP3.LUT R34, R0, 0x80000000, RZ, 0x3c, !PT ;  /* 0x8000000000227812 */ /* 0x000fe200078e3cff */
[----:B------:R-:W-:Y:S01]  /*209a0*/  IMAD.MOV.U32 R35, RZ, RZ, 0x43300000 ;  /* 0x43300000ff237424 */ /* 0x000fe200078e00ff */
[----:B------:R-:W-:-:S03]  /*209b0*/  DFMA R108, R32, -R116, R108 ;  /* 0x80000074206c722b */ /* 0x000fc6000000006c */
[----:B------:R-:W-:Y:S01]  /*209c0*/  DFMA R112, R114, R112, UR4 ;  /* 0x0000000472707e2b */ /* 0x000fe20008000070 */
[----:B------:R-:W-:Y:S01]  /*209d0*/  UMOV UR4, 0x2d1b5154 ;  /* 0x2d1b515400047882 */ /* 0x000fe20000000000 */
[----:B------:R-:W-:Y:S01]  /*209e0*/  UMOV UR5, 0x3f3c71c7 ;  /* 0x3f3c71c700057882 */ /* 0x000fe20000000000 */
[----:B------:R-:W-:Y:S01]  /*209f0*/  DADD R34, R34, -UR6 ;  /* 0x8000000622227e29 */ /* 0x000fe20008000000 */
[----:B------:R-:W-:Y:S01]  /*20a00*/  UMOV UR6, 0xfefa39ef ;  /* 0xfefa39ef00067882 */ /* 0x000fe20000000000 */
[----:B------:R-:W-:Y:S01]  /*20a10*/  UMOV UR7, 0x3fe62e42 ;  /* 0x3fe62e4200077882 */ /* 0x000fe20000000000 */
[----:B------:R-:W-:Y:S02]  /*20a20*/  DMUL R108, R118, R108 ;  /* 0x0000006c766c7228 */ /* 0x000fe40000000000 */
[----:B------:R-:W-:Y:S01]  /*20a30*/  DFMA R112, R114, R112, UR4 ;  /* 0x0000000472707e2b */ /* 0x000fe20008000070 */
[----:B------:R-:W-:Y:S01]  /*20a40*/  UMOV UR4, 0x923be72d ;  /* 0x923be72d00047882 */ /* 0x000fe20000000000 */
[----:B------:R-:W-:Y:S01]  /*20a50*/  UMOV UR5, 0x3f624924 ;  /* 0x3f62492400057882 */ /* 0x000fe20000000000 */
[----:B------:R-:W-:-:S05]  /*20a60*/  DFMA R32, R34, UR6, R116 ;  /* 0x0000000622207c2b */ /* 0x000fca0008000074 */
        /* <DEDUP_REMOVED lines=18> */
.L_x_319:
[----:B------:R-:W-:Y:S05]  /*20b90*/  BSYNC.RECONVERGENT B3 ;  /* 0x0000000000037941 */ /* 0x000fea0003800200 */
.L_x_318:
[----:B------:R-:W-:Y:S01]  /*20ba0*/  DFMA R34, R90, R32, -R80 ;  /* 0x000000205a22722b */ /* 0x000fe20000000850 */
[----:B------:R-:W-:Y:S01]  /*20bb0*/  LOP3.LUT P1, RZ, R6, 0x1000, RZ, 0xc0, !PT ;  /* 0x0000100006ff7812 */ /* 0x000fe2000782c0ff */
[----:B------:R-:W-:-:S06]  /*20bc0*/  DSETP.NE.AND P0, PT, |R82|, +INF , PT ;  /* 0x7ff000005200742a */ /* 0x000fcc0003f05200 */
[----:B------:R-:W-:-:S06]  /*20bd0*/  DSETP.EQU.OR P0, PT, |R34|, +INF , !P0 ;  /* 0x7ff000002200742a */ /* 0x000fcc000470a600 */
[----:B------:R-:W-:-:S13]  /*20be0*/  PLOP3.LUT P0, PT, P0, P1, PT, 0xf8, 0x8f ;  /* 0x00000000008f781c */ /* 0x000fda0000703f70 */
[----:B------:R-:W-:-:S06]  /*20bf0*/  DSETP.EQU.OR P0, PT, |R86|, +INF , P0 ;  /* 0x7ff000005600742a */ /* 0x000fcc000070a600 */
[----:B------:R-:W-:-:S14]  /*20c00*/  DSETP.LEU.OR P0, PT, R86, 1, P0 ;  /* 0x3ff000005600742a */ /* 0x000fdc000070b400 */
[----:B------:R-:W-:Y:S05]  /*20c10*/  @P0 BRA `(.L_x_317) ;  /* 0x0000004000b40947 */ /* 0x000fea0003800000 */
[----:B------:R-:W-:Y:S01]  /*20c20*/  ISETP.GT.U32.AND P0, PT, R137, 0x7feffffe, PT ;  /* 0x7feffffe8900780c */ /* 0x000fe20003f04070 */
[----:B------:R-:W-:Y:S01]  /*20c30*/  DMUL R32, R88, -0.5 ;  /* 0xbfe0000058207828 */ /* 0x000fe20000000000 */
[----:B------:R-:W-:Y:S01]  /*20c40*/  BSSY.RECONVERGENT B3, `(.L_x_320) ;  /* 0x0000041000037945 */ /* 0x000fe20003800200 */
[----:B------:R-:W-:Y:S02]  /*20c50*/  IMAD.MOV.U32 R108, RZ, RZ, R18 ;  /* 0x000000ffff6c7224 */ /* 0x000fe400078e0012 */
[----:B------:R-:W-:-:S04]  /*20c60*/  IMAD.MOV.U32 R109, RZ, RZ, R19 ;  /* 0x000000ffff6d7224 */ /* 0x000fc800078e0013 */
[----:B------:R-:W-:-:S04]  /*20c70*/  DMUL R32, R88, R32 ;  /* 0x0000002058207228 */ /* 0x000fc80000000000 */
[----:B------:R-:W-:Y:S07]  /*20c80*/  @P0 BRA `(.L_x_321) ;  /* 0x0000000000f00947 */ /* 0x000fee0003800000 */
        /* <DEDUP_REMOVED lines=8> */
[C---:B------:R-:W-:Y:S02]  /*20d10*/  DADD R112, R60.reuse, 1 ;  /* 0x3ff000003c707429 */ /* 0x040fe40000000000 */
[----:B------:R-:W-:Y:S01]  /*20d20*/  DADD R108, R60, -1 ;  /* 0xbff000003c6c7429 */ /* 0x000fe20000000000 */
[----:B------:R-:W-:-:S03]  /*20d30*/  @!P0 IMAD.MOV R0, RZ, RZ, R14 ;  /* 0x000000ffff008224 */ /* 0x000fc600078e020e */
[----:B------:R-:W0:Y:S02]  /*20d40*/  MUFU.RCP64H R111, R113 ;  /* 0x00000071006f7308 */ /* 0x000e240000001800 */
[----:B0-----:R-:W-:Y:S01]  /*20d50*/  DFMA R122, -R112, R110, 1 ;  /* 0x3ff00000707a742b */ /* 0x001fe2000000016e */
[----:B------:R-:W-:Y:S01]  /*20d60*/  LOP3.LUT R112, R0, 0x80000000, RZ, 0x3c, !PT ;  /* 0x8000000000707812 */ /* 0x000fe200078e3cff */
[----:B------:R-:W-:-:S06]  /*20d70*/  IMAD.MOV.U32 R113, RZ, RZ, 0x43300000 ;  /* 0x43300000ff717424 */ /* 0x000fcc00078e00ff */
[----:B------:R-:W-:Y:S02]  /*20d80*/  DFMA R122, R122, R122, R122 ;  /* 0x0000007a7a7a722b */ /* 0x000fe4000000007a */
[----:B------:R-:W-:Y:S01]  /*20d90*/  DADD R112, R112, -UR6 ;  /* 0x8000000670707e29 */ /* 0x000fe20008000000 */
[----:B------:R-:W-:Y:S01]  /*20da0*/  UMOV UR6, 0xfefa39ef ;  /* 0xfefa39ef00067882 */ /* 0x000fe20000000000 */
[----:B------:R-:W-:-:S04]  /*20db0*/  UMOV UR7, 0x3fe62e42 ;  /* 0x3fe62e4200077882 */ /* 0x000fc80000000000 */
        /* <DEDUP_REMOVED lines=41> */
.L_x_321:
[----:B------:R-:W-:Y:S05]  /*21050*/  BSYNC.RECONVERGENT B3 ;  /* 0x0000000000037941 */ /* 0x000fea0003800200 */
.L_x_320:
[----:B------:R-:W-:Y:S02]  /*21060*/  DFMA R32, R86, R108, R32 ;  /* 0x0000006c5620722b */ /* 0x000fe40000000020 */
[----:B------:R-:W-:-:S06]  /*21070*/  DSETP.NE.AND P0, PT, |R76|, +INF , PT ;  /* 0x7ff000004c00742a */ /* 0x000fcc0003f05200 */
[----:B------:R-:W-:-:S14]  /*21080*/  DSETP.EQU.OR P0, PT, |R32|, +INF , !P0 ;  /* 0x7ff000002000742a */ /* 0x000fdc000470a600 */
[----:B------:R-:W-:Y:S05]  /*21090*/  @P0 BRA `(.L_x_317) ;  /* 0x0000003c00940947 */ /* 0x000fea0003800000 */
[----:B------:R-:W-:Y:S01]  /*210a0*/  DADD R150, R106, -R94 ;  /* 0x000000006a967229 */ /* 0x000fe2000000085e */
[----:B------:R-:W-:Y:S01]  /*210b0*/  BSSY.RELIABLE B4, `(.L_x_322) ;  /* 0x00000c5000047945 */ /* 0x000fe20003800100 */
[----:B------:R-:W-:-:S06]  /*210c0*/  CS2R R128, SRZ ;  /* 0x0000000000807805 */ /* 0x000fcc000001ff00 */
[----:B------:R-:W-:-:S08]  /*210d0*/  DMUL R108, R150, R78 ;  /* 0x0000004e966c7228 */ /* 0x000fd00000000000 */
[----:B------:R-:W-:-:S14]  /*210e0*/  DSETP.GEU.AND P0, PT, R108, -R92, PT ;  /* 0x8000005c6c00722a */ /* 0x000fdc0003f0e000 */
[----:B------:R-:W-:Y:S05]  /*210f0*/  @P0 BRA `(.L_x_323) ;  /* 0x0000000c00000947 */ /* 0x000fea0003800000 */
[----:B------:R-:W-:Y:S01]  /*21100*/  DADD R110, R104, -R94 ;  /* 0x00000000686e7229 */ /* 0x000fe2000000085e */
[----:B------:R-:W-:Y:S01]  /*21110*/  IMAD.MOV.U32 R114, RZ, RZ, 0x652b82fe ;  /* 0x652b82feff727424 */ /* 0x000fe200078e00ff */
[----:B------:R-:W-:Y:S01]  /*21120*/  DADD R108, -RZ, -R92 ;  /* 0x00000000ff6c7229 */ /* 0x000fe2000000095c */
[----:B------:R-:W-:Y:S01]  /*21130*/  IMAD.MOV.U32 R115, RZ, RZ, 0x3ff71547 ;  /* 0x3ff71547ff737424 */ /* 0x000fe200078e00ff */
[----:B------:R-:W-:Y:S01]  /*21140*/  UMOV UR4, 0xfefa39ef ;  /* 0xfefa39ef00047882 */ /* 0x000fe20000000000 */
[----:B------:R-:W-:Y:S01]  /*21150*/  UMOV UR5, 0x3fe62e42 ;  /* 0x3fe62e4200057882 */ /* 0x000fe20000000000 */
[----:B------:R-:W-:Y:S01]  /*21160*/  BSSY.RECONVERGENT B3, `(.L_x_324) ;  /* 0x0000040000037945 */ /* 0x000fe20003800200 */
[----:B------:R-:W-:Y:S02]  /*21170*/  DADD R132, -RZ, -R74 ;  /* 0x00000000ff847229 */ /* 0x000fe4000000094a */
[----:B------:R-:W-:Y:S02]  /*21180*/  DMUL R110, R110, R78 ;  /* 0x0000004e6e6e7228 */ /* 0x000fe40000000000 */
[----:B------:R-:W-:-:S02]  /*21190*/  DFMA R114, R34, R114, 6.75539944105574400000e+15 ;  /* 0x433800002272742b */ /* 0x000fc40000000072 */
[----:B------:R-:W-:-:S04]  /*211a0*/  DFMA R150, -R150, R78, R82 ;  /* 0x0000004e9696722b */ /* 0x000fc80000000152 */
[----:B------:R-:W-:-:S06]  /*211b0*/  DSETP.GEU.AND P0, PT, R110, -R92, PT ;  /* 0x8000005c6e00722a */ /* 0x000fcc0003f0e000 */
[----:B------:R-:W-:Y:S02]  /*211c0*/  FSEL R128, R110, R108, !P0 ;  /* 0x0000006c6e807208 */ /* 0x000fe40004000000 */
[----:B------:R-:W-:Y:S01]  /*211d0*/  FSEL R129, R111, R109, !P0 ;  /* 0x0000006d6f817208 */ /* 0x000fe20004000000 */
[----:B------:R-:W-:Y:S01]  /*211e0*/  DADD R108, R114, -6.75539944105574400000e+15 ;  /* 0xc3380000726c7429 */ /* 0x000fe20000000000 */
[----:B------:R-:W-:-:S04]  /*211f0*/  FSETP.GEU.AND P0, PT, |R35|, 4.1917929649353027344, PT ;  /* 0x4086232b2300780b */ /* 0x000fc80003f0e200 */
[----:B------:R-:W-:-:S03]  /*21200*/  DADD R128, R82, -R128 ;  /* 0x0000000052807229 */ /* 0x000fc60000000880 */
        /* <DEDUP_REMOVED lines=13> */
[----:B------:R-:W-:Y:S01]  /*212e0*/  UMOV UR5, 0x3efa0199 ;  /* 0x3efa019900057882 */ /* 0x000fe20000000000 */
[----:B------:R-:W-:-:S05]  /*212f0*/  DADD R108, -RZ, |R72| ;  /* 0x00000000ff6c7229 */ /* 0x000fca0000000548 */
        /* <DEDUP_REMOVED lines=21> */
[----:B------:R-:W-:-:S09]  /*21450*/  IMAD.MOV.U32 R110, RZ, RZ, R108 ;  /* 0x000000ffff6e7224 */ /* 0x000fd200078e006c */
        /* <DEDUP_REMOVED lines=13> */
[----:B------:R-:W-:Y:S02]  /*21530*/  @!P0 IMAD.MOV.U32 R114, RZ, RZ, R112 ;  /* 0x000000ffff728224 */ /* 0x000fe400078e0070 */
[----:B------:R-:W-:-:S06]  /*21540*/  @!P0 IMAD.MOV.U32 R112, RZ, RZ, RZ ;  /* 0x000000ffff708224 */ /* 0x000fcc00078e00ff */
[----:B------:R-:W-:-:S11]  /*21550*/  @!P0 DMUL R148, R114, R112 ;  /* 0x0000007072948228 */ /* 0x000fd60000000000 */
.L_x_325:
[----:B------:R-:W-:Y:S05]  /*21560*/  BSYNC.RECONVERGENT B3 ;  /* 0x0000000000037941 */ /* 0x000fea0003800200 */
.L_x_324:
[----:B------:R-:W-:Y:S01]  /*21570*/  DSETP.NEU.AND P0, PT, |R70|, +INF , PT ;  /* 0x7ff000004600742a */ /* 0x000fe20003f0d200 */
[----:B------:R-:W-:Y:S01]  /*21580*/  LOP3.LUT R6, R6, 0xfffffffb, RZ, 0xc0, !PT ;  /* 0xfffffffb06067812 */ /* 0x000fe200078ec0ff */
[----:B------:R-:W-:Y:S01]  /*21590*/  DSETP.NAN.AND P4, PT, R150, R150, PT ;  /* 0x000000969600722a */ /* 0x000fe20003f88000 */
[----:B------:R-:W-:Y:S01]  /*215a0*/  ISETP.NE.AND P6, PT, R29, 0x7ff00000, PT ;  /* 0x7ff000001d00780c */ /* 0x000fe20003fc5270 */
        /* <DEDUP_REMOVED lines=9> */
[----:B------:R-:W-:Y:S01]  /*21640*/  @P4 LOP3.LUT R6, R6, 0x2, RZ, 0xfc, !PT ;  /* 0x0000000206064812 */ /* 0x000fe200078efcff */
[----:B------:R-:W-:-:S03]  /*21650*/  DSETP.NEU.AND P4, PT, R128, RZ, PT ;  /* 0x000000ff8000722a */ /* 0x000fc60003f8d000 */
[----:B------:R-:W-:-:S04]  /*21660*/  LOP3.LUT R6, R6, 0xfffffffe, RZ, 0xc0, !PT ;  /* 0xfffffffe06067812 */ /* 0x000fc800078ec0ff */
[----:B------:R-:W-:-:S07]  /*21670*/  @P6 LOP3.LUT R6, R6, 0x1, RZ, 0xfc, !PT ;  /* 0x0000000106066812 */ /* 0x000fce00078efcff */
[----:B------:R-:W-:Y:S05]  /*21680*/  CALL.REL.NOINC `($unbinned_toy_sample_obs_1d$__internal_accurate_pow) ;  /* 0x0000007400a87944 */ /* 0x000fea0003c00000 */
[----:B------:R-:W-:Y:S05]  /*21690*/  BSYNC.RECONVERGENT B3 ;  /* 0x0000000000037941 */ /* 0x000fea0003800200 */
.L_x_326:
        /* <DEDUP_REMOVED lines=8> */
[----:B------:R-:W-:Y:S02]  /*21720*/  FSEL R108, R111, R109, P1 ;  /* 0x0000006d6f6c7208 */ /* 0x000fe40000800000 */
[----:B------:R-:W-:Y:S02]  /*21730*/  FSEL R0, R0, RZ, !P6 ;  /* 0x000000ff00007208 */ /* 0x000fe40007000000 */
[----:B------:R-:W-:Y:S02]  /*21740*/  FSEL R108, R108, -QNAN , !P6 ;  /* 0xfff800006c6c7808 */ /* 0x000fe40007000000 */
[----:B------:R-:W-:Y:S02]  /*21750*/  FSEL R0, R0, RZ, P4 ;  /* 0x000000ff00007208 */ /* 0x000fe40002000000 */
[----:B------:R-:W-:Y:S01]  /*21760*/  FSEL R115, R15, R108, !P4 ;  /* 0x0000006c0f737208 */ /* 0x000fe20006000000 */
[----:B------:R-:W-:Y:S01]  /*21770*/  DADD R108, -R74, R128 ;  /* 0x000000004a6c7229 */ /* 0x000fe20000000180 */
[----:B------:R-:W-:-:S02]  /*21780*/  FSEL R111, R0, RZ, P3 ;  /* 0x000000ff006f7208 */ /* 0x000fc40001800000 */
[----:B------:R-:W-:Y:S01]  /*21790*/  FSEL R113, R115, R10, P3 ;  /* 0x0000000a73717208 */ /* 0x000fe20001800000 */
[----:B------:R-:W-:Y:S01]  /*217a0*/  DSETP.NEU.AND P3, PT, R128, 1, PT ;  /* 0x3ff000008000742a */ /* 0x000fe20003f6d000 */
[----:B------:R-:W-:Y:S02]  /*217b0*/  FSEL R111, R111, RZ, P2 ;  /* 0x000000ff6f6f7208 */ /* 0x000fe40001000000 */
[----:B------:R-:W-:Y:S02]  /*217c0*/  FSEL R113, R26, R113, !P2 ;  /* 0x000000711a717208 */ /* 0x000fe40005000000 */
[----:B------:R-:W-:Y:S02]  /*217d0*/  ISETP.NE.AND P1, PT, R112, RZ, PT ;  /* 0x000000ff7000720c */ /* 0x000fe40003f25270 */
[----:B------:R-:W-:Y:S02]  /*217e0*/  @!P5 FSEL R0, R108, R111, P0 ;  /* 0x0000006f6c00d208 */ /* 0x000fe40000000000 */
[----:B------:R-:W-:Y:S01]  /*217f0*/  @!P5 FSEL R115, R109, R113, P0 ;  /* 0x000000716d73d208 */ /* 0x000fe20000000000 */
[----:B------:R-:W-:-:S06]  /*21800*/  DSETP.NEU.AND P0, PT, R130, RZ, PT ;  /* 0x000000ff8200722a */ /* 0x000fcc0003f0d000 */
[----:B------:R-:W-:Y:S02]  /*21810*/  FSEL R108, R115, 1.875, P0 ;  /* 0x3ff00000736c7808 */ /* 0x000fe40000000000 */
[----:B------:R-:W-:Y:S02]  /*21820*/  FSEL R0, R0, RZ, P0 ;  /* 0x000000ff00007208 */ /* 0x000fe40000000000 */
[----:B------:R-:W-:Y:S01]  /*21830*/  FSEL R129, R108, 1.875, P3 ;  /* 0x3ff000006c817808 */ /* 0x000fe20001800000 */
[----:B------:R-:W-:Y:S01]  /*21840*/  DADD R108, -RZ, |R70| ;  /* 0x00000000ff6c7229 */ /* 0x000fe20000000546 */
[----:B------:R-:W-:Y:S02]  /*21850*/  FSEL R128, R0, RZ, P3 ;  /* 0x000000ff00807208 */ /* 0x000fe40001800000 */
[----:B------:R-:W-:-:S07]  /*21860*/  MOV R0, 0x21890 ;  /* 0x0002189000007802 */ /* 0x000fce0000000f00 */
[----:B------:R-:W-:-:S07]  /*21870*/  IMAD.MOV.U32 R110, RZ, RZ, R108 ;  /* 0x000000ffff6e7224 */ /* 0x000fce00078e006c */
[----:B------:R-:W-:Y:S05]  /*21880*/  CALL.REL.NOINC `($unbinned_toy_sample_obs_1d$__internal_accurate_pow) ;  /* 0x0000007400287944 */ /* 0x000fea0003c00000 */
[----:B------:R-:W-:Y:S05]  /*21890*/  BSYNC.RECONVERGENT B3 ;  /* 0x0000000000037941 */ /* 0x000fea0003800200 */
.L_x_327:
[----:B------:R-:W-:Y:S01]  /*218a0*/  DADD R110, -RZ, -R108 ;  /* 0x00000000ff6e7229 */ /* 0x000fe2000000096c */
[----:B------:R-:W-:Y:S01]  /*218b0*/  P2R R0, PR, RZ, 0x1 ;  /* 0x00000001ff007803 */ /* 0x000fe20000000000 */
[----:B------:R-:W-:Y:S01]  /*218c0*/  BSSY.RECONVERGENT B5, `(.L_x_328) ;  /* 0x000002f000057945 */ /* 0x000fe20003800200 */
[C---:B------:R-:W-:Y:S02]  /*218d0*/  LOP3.LUT P0, RZ, R6.reuse, 0x100, RZ, 0xc0, !PT ;  /* 0x0000010006ff7812 */ /* 0x040fe4000780c0ff */
[C---:B------:R-:W-:Y:S02]  /*218e0*/  LOP3.LUT P6, RZ, R6.reuse, 0x80, RZ, 0xc0, !PT ;  /* 0x0000008006ff7812 */ /* 0x040fe400078cc0ff */
[C---:B------:R-:W-:Y:S02]  /*218f0*/  LOP3.LUT P5, RZ, R6.reuse, 0x4, RZ, 0xc0, !PT ;  /* 0x0000000406ff7812 */ /* 0x040fe400078ac0ff */
[----:B------:R-:W-:Y:S02]  /*21900*/  LOP3.LUT P4, RZ, R6, 0x1, RZ, 0xc0, !PT ;  /* 0x0000000106ff7812 */ /* 0x000fe4000788c0ff */
        /* <DEDUP_REMOVED lines=8> */
[----:B------:R-:W-:Y:S02]  /*21990*/  LOP3.LUT P3, RZ, R6, 0x2, RZ, 0xc0, !PT ;  /* 0x0000000206ff7812 */ /* 0x000fe4000786c0ff */
[----:B------:R-:W-:Y:S02]  /*219a0*/  FSEL R111, R111, RZ, P2 ;  /* 0x000000ff6f6f7208 */ /* 0x000fe40001000000 */
[----:B------:R-:W-:Y:S02]  /*219b0*/  ISETP.NE.AND P0, PT, R0, RZ, PT ;  /* 0x000000ff0000720c */ /* 0x000fe40003f05270 */
[----:B------:R-:W-:Y:S02]  /*219c0*/  FSEL R0, R110, R9, P5 ;  /* 0x000000096e007208 */ /* 0x000fe40002800000 */
[----:B------:R-:W-:Y:S02]  /*219d0*/  @!P4 FSEL R132, R108, R111, P3 ;  /* 0x0000006f6c84c208 */ /* 0x000fe40001800000 */
[----:B------:R-:W0:Y:S01]  /*219e0*/  MUFU.RCP64H R111, R131 ;  /* 0x00000083006f7308 */ /* 0x000e220000001800 */
[----:B------:R-:W-:-:S02]  /*219f0*/  FSEL R113, R27, R0, !P2 ;  /* 0x000000001b717208 */ /* 0x000fc40005000000 */
[----:B------:R-:W-:Y:S02]  /*21a00*/  FSEL R132, R132, RZ, P0 ;  /* 0x000000ff84847208 */ /* 0x000fe40000000000 */
[----:B------:R-:W-:Y:S02]  /*21a10*/  @!P4 FSEL R110, R109, R113, P3 ;  /* 0x000000716d6ec208 */ /* 0x000fe40001800000 */
[----:B------:R-:W-:Y:S02]  /*21a20*/  FSETP.GEU.AND P1, PT, |R149|, 6.5827683646048100446e-37, PT ;  /* 0x036000009500780b */ /* 0x000fe40003f2e200 */
[----:B------:R-:W-:Y:S01]  /*21a30*/  FSEL R0, R110, 1.875, P0 ;  /* 0x3ff000006e007808 */ /* 0x000fe20000000000 */
[----:B------:R-:W-:Y:S01]  /*21a40*/  IMAD.MOV.U32 R110, RZ, RZ, 0x1 ;  /* 0x00000001ff6e7424 */ /* 0x000fe200078e00ff */
[----:B------:R-:W-:-:S05]  /*21a50*/  DSETP.NEU.AND P0, PT, R150, 1, PT ;  /* 0x3ff000009600742a */ /* 0x000fca0003f0d000 */
[----:B0-----:R-:W-:Y:S01]  /*21a60*/  DFMA R108, -R130, R110, 1 ;  /* 0x3ff00000826c742b */ /* 0x001fe2000000016e */
[----:B------:R-:W-:Y:S02]  /*21a70*/  FSEL R133, R0, 1.875, P0 ;  /* 0x3ff0000000857808 */ /* 0x000fe40000000000 */
[----:B------:R-:W-:-:S05]  /*21a80*/  FSEL R132, R132, RZ, P0 ;  /* 0x000000ff84847208 */ /* 0x000fca0000000000 */
        /* <DEDUP_REMOVED lines=18> */
.L_x_329:
[----:B------:R-:W-:Y:S05]  /*21bb0*/  BSYNC.RECONVERGENT B5 ;  /* 0x0000000000057941 */ /* 0x000fea0003800200 */
.L_x_328:
        /* <DEDUP_REMOVED lines=20> */
.L_x_323:
[----:B------:R-:W-:Y:S05]  /*21d00*/  BSYNC.RELIABLE B4 ;  /* 0x0000000000047941 */ /* 0x000fea0003800100 */
.L_x_322:
[--C-:B------:R-:W-:Y:S01]  /*21d10*/  DADD R114, R106, -R94.reuse ;  /* 0x000000006a727229 */ /* 0x100fe2000000085e */
[----:B------:R-:W-:Y:S01]  /*21d20*/  BSSY.RECONVERGENT B3, `(.L_x_330) ;  /* 0x00000fa000037945 */ /* 0x000fe20003800200 */
[----:B------:R-:W-:Y:S02]  /*21d30*/  DADD R152, R104, -R94 ;  /* 0x0000000068987229 */ /* 0x000fe4000000085e */
[----:B------:R-:W-:-:S04]  /*21d40*/  DADD R108, -RZ, -R92 ;  /* 0x00000000ff6c7229 */ /* 0x000fc8000000095c */
[-C--:B------:R-:W-:Y:S02]  /*21d50*/  DMUL R114, R114, R78.reuse ;  /* 0x0000004e72727228 */ /* 0x080fe40000000000 */
[----:B------:R-:W-:-:S06]  /*21d60*/  DMUL R112, R152, R78 ;  /* 0x0000004e98707228 */ /* 0x000fcc0000000000 */
[----:B------:R-:W-:-:S06]  /*21d70*/  DSETP.GT.AND P0, PT, R114, -R92, PT ;  /* 0x8000005c7200722a */ /* 0x000fcc0003f04000 */
[----:B------:R-:W-:Y:S02]  /*21d80*/  FSEL R110, R114, R108, P0 ;  /* 0x0000006c726e7208 */ /* 0x000fe40000000000 */
[----:B------:R-:W-:Y:S01]  /*21d90*/  FSEL R111, R115, R109, P0 ;  /* 0x0000006d736f7208 */ /* 0x000fe20000000000 */
[----:B------:R-:W-:-:S06]  /*21da0*/  DSETP.GEU.AND P0, PT, R112, R88, PT ;  /* 0x000000587000722a */ /* 0x000fcc0003f0e000 */
[----:B------:R-:W-:Y:S02]  /*21db0*/  FSEL R118, R112, R88, !P0 ;  /* 0x0000005870767208 */ /* 0x000fe40004000000 */
[----:B------:R-:W-:-:S06]  /*21dc0*/  FSEL R119, R113, R89, !P0 ;  /* 0x0000005971777208 */ /* 0x000fcc0004000000 */
[----:B------:R-:W-:-:S14]  /*21dd0*/  DSETP.GT.AND P0, PT, R118, R110, PT ;  /* 0x0000006e7600722a */ /* 0x000fdc0003f04000 */
        /* <DEDUP_REMOVED lines=117> */
.L_x_333:
[----:B------:R-:W-:Y:S05]  /*22530*/  BSYNC.RECONVERGENT B4 ;  /* 0x0000000000047941 */ /* 0x000fea0003800200 */
.L_x_332:
[----:B------:R-:W-:Y:S01]  /*22540*/  DMUL R118, R110, -R108 ;  /* 0x8000006c6e767228 */ /* 0x000fe20000000000 */
[C---:B------:R-:W-:Y:S01]  /*22550*/  ISETP.GE.AND P0, PT, R57.reuse, RZ, PT ;  /* 0x000000ff3900720c */ /* 0x040fe20003f06270 */
[----:B------:R-:W-:Y:S01]  /*22560*/  BSSY.RECONVERGENT B4, `(.L_x_334) ;  /* 0x0000070000047945 */ /* 0x000fe20003800200 */
[----:B------:R-:W-:Y:S02]  /*22570*/  ISETP.NE.AND P1, PT, R56, RZ, PT ;  /* 0x000000ff3800720c */ /* 0x000fe40003f25270 */
[----:B------:R-:W-:-:S03]  /*22580*/  LOP3.LUT R0, R57, 0x7fffffff, RZ, 0xc0, !PT ;  /* 0x7fffffff39007812 */ /* 0x000fc600078ec0ff */
[----:B------:R-:W-:Y:S01]  /*22590*/  DFMA R118, R110, -R108, R118 ;  /* 0x8000006c6e76722b */ /* 0x000fe20000000076 */
[----:B------:R-:W-:-:S09]  /*225a0*/  FSEL R111, RZ, 2, P0 ;  /* 0x40000000ff6f7808 */ /* 0x000fd20000000000 */
        /* <DEDUP_REMOVED lines=107> */
.L_x_335:
[----:B------:R-:W-:Y:S05]  /*22c60*/  BSYNC.RECONVERGENT B4 ;  /* 0x0000000000047941 */ /* 0x000fea0003800200 */
.L_x_334:
[----:B------:R-:W-:Y:S01]  /*22c70*/  DMUL R108, R108, 0.5 ;  /* 0x3fe000006c6c7828 */ /* 0x000fe20000000000 */
[----:B------:R-:W-:Y:S01]  /*22c80*/  UMOV UR4, 0x1ff62706 ;  /* 0x1ff6270600047882 */ /* 0x000fe20000000000 */
[----:B------:R-:W-:-:S06]  /*22c90*/  UMOV UR5, 0x40040d93 ;  /* 0x40040d9300057882 */ /* 0x000fcc0000000000 */
[----:B------:R-:W-:-:S08]  /*22ca0*/  DFMA R108, R116, 0.5, -R108 ;  /* 0x3fe00000746c782b */ /* 0x000fd0000000086c */
[----:B------:R-:W-:-:S11]  /*22cb0*/  DFMA R128, R108, UR4, R128 ;  /* 0x000000046c807c2b */ /* 0x000fd60008000080 */
.L_x_331:
[----:B------:R-:W-:Y:S05]  /*22cc0*/  BSYNC.RECONVERGENT B3 ;  /* 0x0000000000037941 */ /* 0x000fea0003800200 */
.L_x_330:
[----:B------:R-:W-:Y:S01]  /*22cd0*/  DSETP.GT.AND P0, PT, R112, R88, PT ;  /* 0x000000587000722a */ /* 0x000fe20003f04000 */
[----:B------:R-:W-:-:S13]  /*22ce0*/  BSSY.RELIABLE B4, `(.L_x_336) ;  /* 0x00000c0000047945 */ /* 0x000fda0003800100 */
[----:B------:R-:W-:Y:S05]  /*22cf0*/  @!P0 BRA `(.L_x_337) ;  /* 0x0000000800f88947 */ /* 0x000fea0003800000 */
[----:B------:R-:W-:Y:S01]  /*22d00*/  DSETP.GT.AND P0, PT, R114, R88, PT ;  /* 0x000000587200722a */ /* 0x000fe20003f04000 */
[----:B------:R-:W-:Y:S01]  /*22d10*/  UMOV UR4, 0xfefa39ef ;  /* 0xfefa39ef00047882 */ /* 0x000fe20000000000 */
[----:B------:R-:W-:Y:S01]  /*22d20*/  UMOV UR5, 0x3fe62e42 ;  /* 0x3fe62e4200057882 */ /* 0x000fe20000000000 */
[----:B------:R-:W-:Y:S01]  /*22d30*/  BSSY.RECONVERGENT B3, `(.L_x_338) ;  /* 0x0000040000037945 */ /* 0x000fe20003800200 */
[----:B------:R-:W-:Y:S02]  /*22d40*/  DADD R132, -RZ, -R68 ;  /* 0x00000000ff847229 */ /* 0x000fe40000000944 */
[----:B------:R-:W-:Y:S01]  /*22d50*/  FSEL R130, R114, R88, P0 ;  /* 0x0000005872827208 */ /* 0x000fe20000000000 */
[----:B------:R-:W-:Y:S01]  /*22d60*/  IMAD.MOV.U32 R114, RZ, RZ, 0x652b82fe ;  /* 0x652b82feff727424 */ /* 0x000fe200078e00ff */
[----:B------:R-:W-:Y:S01]  /*22d70*/  FSEL R131, R115, R89, P0 ;  /* 0x0000005973837208 */ /* 0x000fe20000000000 */
[----:B------:R-:W-:Y:S01]  /*22d80*/  IMAD.MOV.U32 R115, RZ, RZ, 0x3ff71547 ;  /* 0x3ff71547ff737424 */ /* 0x000fe200078e00ff */
[----:B------:R-:W-:Y:S01]  /*22d90*/  FSETP.GEU.AND P0, PT, |R33|, 4.1917929649353027344, PT ;  /* 0x4086232b2100780b */ /* 0x000fe20003f0e200 */
[----:B------:R-:W-:-:S03]  /*22da0*/  DFMA R152, R152, R78, R76 ;  /* 0x0000004e9898722b */ /* 0x000fc6000000004c */
[----:B------:R-:W-:Y:S02]  /*22db0*/  DADD R130, R76, R130 ;  /* 0x000000004c827229 */ /* 0x000fe40000000082 */
        /* <DEDUP_REMOVED lines=55> */
.L_x_339:
[----:B------:R-:W-:Y:S05]  /*23130*/  BSYNC.RECONVERGENT B3 ;  /* 0x0000000000037941 */ /* 0x000fea0003800200 */
.L_x_338:
        /* <DEDUP_REMOVED lines=19> */
.L_x_340:
        /* <DEDUP_REMOVED lines=32> */
.L_x_341:
[----:B------:R-:W-:Y:S01]  /*23470*/  DADD R110, -RZ, -R108 ;  /* 0x00000000ff6e7229 */ /* 0x000fe2000000096c */
[----:B------:R-:W-:Y:S01]  /*23480*/  P2R R0, PR, RZ, 0x1 ;  /* 0x00000001ff007803 */ /* 0x000fe20000000000 */
[----:B------:R-:W-:Y:S01]  /*23490*/  BSSY.RECONVERGENT B5, `(.L_x_342) ;  /* 0x000002f000057945 */ /* 0x000fe20003800200 */
[C---:B------:R-:W-:Y:S02]  /*234a0*/  LOP3.LUT P0, RZ, R6.reuse, 0x10, RZ, 0xc0, !PT ;  /* 0x0000001006ff7812 */ /* 0x040fe4000780c0ff */
[C---:B------:R-:W-:Y:S02]  /*234b0*/  LOP3.LUT P6, RZ, R6.reuse, 0x8, RZ, 0xc0, !PT ;  /* 0x0000000806ff7812 */ /* 0x040fe400078cc0ff */
[C---:B------:R-:W-:Y:S02]  /*234c0*/  LOP3.LUT P5, RZ, R6.reuse, 0x4, RZ, 0xc0, !PT ;  /* 0x0000000406ff7812 */ /* 0x040fe400078ac0ff */
[----:B------:R-:W-:Y:S02]  /*234d0*/  LOP3.LUT P4, RZ, R6, 0x1, RZ, 0xc0, !PT ;  /* 0x0000000106ff7812 */ /* 0x000fe4000788c0ff */
[----:B------:R-:W-:Y:S01]  /*234e0*/  FSEL R132, R110, R108, P0 ;  /* 0x0000006c6e847208 */ /* 0x000fe20000000000 */
[----:B------:R-:W-:Y:S01]  /*234f0*/  IMAD.MOV.U32 R110, RZ, RZ, 0x1 ;  /* 0x00000001ff6e7424 */ /* 0x000fe200078e00ff */
[----:B------:R-:W-:-:S02]  /*23500*/  FSEL R109, R111, R109, P0 ;  /* 0x0000006d6f6d7208 */ /* 0x000fc40000000000 */
[----:B------:R-:W-:Y:S02]  /*23510*/  FSEL R132, R132, RZ, !P6 ;  /* 0x000000ff84847208 */ /* 0x000fe40007000000 */
[----:B------:R-:W-:Y:S02]  /*23520*/  FSEL R109, R109, -QNAN , !P6 ;  /* 0xfff800006d6d7808 */ /* 0x000fe40007000000 */
[----:B------:R-:W-:Y:S02]  /*23530*/  FSEL R132, R132, RZ, P1 ;  /* 0x000000ff84847208 */ /* 0x000fe40000800000 */
[----:B------:R-:W-:Y:S02]  /*23540*/  ISETP.NE.AND P0, PT, R0, RZ, PT ;  /* 0x000000ff0000720c */ /* 0x000fe40003f05270 */
[----:B------:R-:W-:Y:S01]  /*23550*/  FSEL R0, R24, R109, !P1 ;  /* 0x0000006d18007208 */ /* 0x000fe20004800000 */
[----:B------:R-:W-:Y:S01]  /*23560*/  DADD R108, -R68, R152 ;  /* 0x00000000446c7229 */ /* 0x000fe20000000198 */
[----:B------:R-:W-:-:S02]  /*23570*/  FSEL R111, R132, RZ, P5 ;  /* 0x000000ff846f7208 */ /* 0x000fc40002800000 */
[----:B------:R-:W-:Y:S02]  /*23580*/  LOP3.LUT P3, RZ, R6, 0x2, RZ, 0xc0, !PT ;  /* 0x0000000206ff7812 */ /* 0x000fe4000786c0ff */
[----:B------:R-:W-:Y:S02]  /*23590*/  FSEL R111, R111, RZ, P2 ;  /* 0x000000ff6f6f7208 */ /* 0x000fe40001000000 */
[----:B------:R-:W-:Y:S02]  /*235a0*/  FSEL R113, R0, R11, P5 ;  /* 0x0000000b00717208 */ /* 0x000fe40002800000 */
[----:B------:R-:W-:Y:S02]  /*235b0*/  FSETP.GEU.AND P1, PT, |R151|, 6.5827683646048100446e-37, PT ;  /* 0x036000009700780b */ /* 0x000fe40003f2e200 */
[----:B------:R-:W-:Y:S02]  /*235c0*/  @!P4 FSEL R132, R108, R111, P3 ;  /* 0x0000006f6c84c208 */ /* 0x000fe40001800000 */
[----:B------:R-:W0:Y:S01]  /*235d0*/  MUFU.RCP64H R111, R149 ;  /* 0x00000095006f7308 */ /* 0x000e220000001800 */
[----:B------:R-:W-:-:S02]  /*235e0*/  FSEL R113, R140, R113, !P2 ;  /* 0x000000718c717208 */ /* 0x000fc40005000000 */
[----:B------:R-:W-:Y:S02]  /*235f0*/  FSEL R132, R132, RZ, P0 ;  /* 0x000000ff84847208 */ /* 0x000fe40000000000 */
[----:B------:R-:W-:-:S04]  /*23600*/  @!P4 FSEL R0, R109, R113, P3 ;  /* 0x000000716d00c208 */ /* 0x000fc80001800000 */
[----:B------:R-:W-:Y:S01]  /*23610*/  FSEL R0, R0, 1.875, P0 ;  /* 0x3ff0000000007808 */ /* 0x000fe20000000000 */
[----:B------:R-:W-:-:S06]  /*23620*/  DSETP.NEU.AND P0, PT, R152, 1, PT ;  /* 0x3ff000009800742a */ /* 0x000fcc0003f0d000 */
[----:B------:R-:W-:Y:S01]  /*23630*/  FSEL R133, R0, 1.875, P0 ;  /* 0x3ff0000000857808 */ /* 0x000fe20000000000 */
[----:B0-----:R-:W-:Y:S01]  /*23640*/  DFMA R108, -R148, R110, 1 ;  /* 0x3ff00000946c742b */ /* 0x001fe2000000016e */
[----:B------:R-:W-:-:S07]  /*23650*/  FSEL R132, R132, RZ, P0 ;  /* 0x000000ff84847208 */ /* 0x000fce0000000000 */
        /* <DEDUP_REMOVED lines=18> */
.L_x_343:
[----:B------:R-:W-:Y:S05]  /*23780*/  BSYNC.RECONVERGENT B5 ;  /* 0x0000000000057941 */ /* 0x000fea0003800200 */
.L_x_342:
        /* <DEDUP_REMOVED lines=20> */
[----:B------:R-:W-:-:S11]  /*238d0*/  DADD R128, R128, R130 ;  /* 0x0000000080807229 */ /* 0x000fd60000000082 */
.L_x_337:
[----:B------:R-:W-:Y:S05]  /*238e0*/  BSYNC.RELIABLE B4 ;  /* 0x0000000000047941 */ /* 0x000fea0003800100 */
.L_x_336:
        /* <DEDUP_REMOVED lines=31> */
[----:B------:R-:W-:Y:S01]  /*23ae0*/  LEA.HI R0, R0, R37, RZ, 0xc ;  /* 0x0000002500007211 */ /* 0x000fe200078f60ff */
[----:B------:R-:W-:Y:S01]  /*23af0*/  UMOV UR4, 0x3ae80f1e ;  /* 0x3ae80f1e00047882 */ /* 0x000fe20000000000 */
[----:B------:R-:W-:Y:S01]  /*23b00*/  LOP3.LUT R109, R36, 0x3ff00000, RZ, 0xfc, !PT ;  /* 0x3ff00000246d7812 */ /* 0x000fe200078efcff */
[----:B------:R-:W-:Y:S01]  /*23b10*/  UMOV UR5, 0x3eb1380b ;  /* 0x3eb1380b00057882 */ /* 0x000fe20000000000 */
[----:B------:R-:W-:Y:S01]  /*23b20*/  UMOV UR6, 0x80000000 ;  /* 0x8000000000067882 */ /* 0x000fe20000000000 */
[----:B------:R-:W-:Y:S01]  /*23b30*/  UMOV UR7, 0x43300000 ;  /* 0x4330000000077882 */ /* 0x000fe20000000000 */
[----:B------:R-:W-:-:S13]  /*23b40*/  ISETP.GE.U32.AND P0, PT, R109, 0x3ff6a09f, PT ;  /* 0x3ff6a09f6d00780c */ /* 0x000fda0003f06070 */
[----:B------:R-:W-:Y:S02]  /*23b50*/  @P0 VIADD R37, R109, 0xfff00000 ;  /* 0xfff000006d250836 */ /* 0x000fe40000000000 */
[----:B------:R-:W-:Y:S02]  /*23b60*/  @P0 VIADD R0, R0, 0x1 ;  /* 0x0000000100000836 */ /* 0x000fe40000000000 */
[----:B------:R-:W-:-:S06]  /*23b70*/  @P0 IMAD.MOV.U32 R109, RZ, RZ, R37 ;  /* 0x000000ffff6d0224 */ /* 0x000fcc00078e0025 */
[C---:B------:R-:W-:Y:S02]  /*23b80*/  DADD R110, R108.reuse, 1 ;  /* 0x3ff000006c6e7429 */ /* 0x040fe40000000000 */
[----:B------:R-:W-:-:S04]  /*23b90*/  DADD R108, R108, -1 ;  /* 0xbff000006c6c7429 */ /* 0x000fc80000000000 */
[----:B------:R-:W0:Y:S02]  /*23ba0*/  MUFU.RCP64H R121, R111 ;  /* 0x0000006f00797308 */ /* 0x000e240000001800 */
[----:B0-----:R-:W-:-:S08]  /*23bb0*/  DFMA R36, -R110, R120, 1 ;  /* 0x3ff000006e24742b */ /* 0x001fd00000000178 */
[----:B------:R-:W-:-:S08]  /*23bc0*/  DFMA R36, R36, R36, R36 ;  /* 0x000000242424722b */ /* 0x000fd00000000024 */
        /* <DEDUP_REMOVED lines=47> */
.L_x_345:
[----:B------:R-:W-:Y:S01]  /*23ec0*/  IMAD.MOV.U32 R36, RZ, RZ, 0x0 ;  /* 0x00000000ff247424 */ /* 0x000fe200078e00ff */
[----:B------:R-:W-:Y:S01]  /*23ed0*/  LOP3.LUT P0, RZ, R129, 0x7fffffff, RZ, 0xc0, !PT ;  /* 0x7fffffff81ff7812 */ /* 0x000fe2000780c0ff */
[----:B------:R-:W-:-:S06]  /*23ee0*/  IMAD.MOV.U32 R37, RZ, RZ, 0x7ff00000 ;  /* 0x7ff00000ff257424 */ /* 0x000fcc00078e00ff */
[----:B------:R-:W-:-:S10]  /*23ef0*/  DFMA R36, R128, R36, +INF ;  /* 0x7ff000008024742b */ /* 0x000fd40000000024 */
[----:B------:R-:W-:Y:S02]  /*23f00*/  FSEL R36, R36, RZ, P0 ;  /* 0x000000ff24247208 */ /* 0x000fe40000000000 */
[----:B------:R-:W-:-:S07]  /*23f10*/  FSEL R37, R37, -QNAN , P0 ;  /* 0xfff0000025257808 */ /* 0x000fce0000000000 */
.L_x_346:
[----:B------:R-:W-:Y:S05]  /*23f20*/  BSYNC.RECONVERGENT B3 ;  /* 0x0000000000037941 */ /* 0x000fea0003800200 */
.L_x_344:
[----:B------:R-:W-:Y:S01]  /*23f30*/  DADD R108, R96, -R94 ;  /* 0x00000000606c7229 */ /* 0x000fe2000000085e */
[----:B------:R-:W-:Y:S07]  /*23f40*/  BSSY.RECONVERGENT B3, `(.L_x_347) ;  /* 0x00000b6000037945 */ /* 0x000fee0003800200 */
[----:B------:R-:W-:-:S08]  /*23f50*/  DMUL R120, R108, R78 ;  /* 0x0000004e6c787228 */ /* 0x000fd00000000000 */
[----:B------:R-:W-:-:S14]  /*23f60*/  DSETP.GEU.AND P0, PT, R120, -R92, PT ;  /* 0x8000005c7800722a */ /* 0x000fdc0003f0e000 */
[----:B------:R-:W-:Y:S05]  /*23f70*/  @P0 BRA `(.L_x_348) ;  /* 0x00000004005c0947 */ /* 0x000fea0003800000 */
        /* <DEDUP_REMOVED lines=21> */
[----:B------:R-:W-:Y:S01]  /*240d0*/  ISETP.GE.U32.AND P0, PT, R33, 0x3ff6a09f, PT ;  /* 0x3ff6a09f2100780c */ /* 0x000fe20003f06070 */
[----:B------:R-:W-:-:S12]  /*240e0*/  IMAD.MOV.U32 R109, RZ, RZ, R33 ;  /* 0x000000ffff6d7224 */ /* 0x000fd800078e0021 */
        /* <DEDUP_REMOVED lines=55> */
.L_x_350:
[----:B------:R-:W-:Y:S01]  /*24460*/  IMAD.MOV.U32 R108, RZ, RZ, 0x0 ;  /* 0x00000000ff6c7424 */ /* 0x000fe200078e00ff */
[----:B------:R-:W-:Y:S01]  /*24470*/  LOP3.LUT P0, RZ, R33, 0x7fffffff, RZ, 0xc0, !PT ;  /* 0x7fffffff21ff7812 */ /* 0x000fe2000780c0ff */
[----:B------:R-:W-:-:S06]  /*24480*/  IMAD.MOV.U32 R109, RZ, RZ, 0x7ff00000 ;  /* 0x7ff00000ff6d7424 */ /* 0x000fcc00078e00ff */
[----:B------:R-:W-:-:S10]  /*24490*/  DFMA R108, R32, R108, +INF ;  /* 0x7ff00000206c742b */ /* 0x000fd4000000006c */
[----:B------:R-:W-:Y:S02]  /*244a0*/  FSEL R108, R108, RZ, P0 ;  /* 0x000000ff6c6c7208 */ /* 0x000fe40000000000 */
[----:B------:R-:W-:-:S07]  /*244b0*/  FSEL R109, R109, -QNAN , P0 ;  /* 0xfff000006d6d7808 */ /* 0x000fce0000000000 */
.L_x_351:
[----:B------:R-:W-:Y:S05]  /*244c0*/  BSYNC.RECONVERGENT B4 ;  /* 0x0000000000047941 */ /* 0x000fea0003800200 */
.L_x_349:
[----:B------:R-:W-:Y:S01]  /*244d0*/  DFMA R120, -R90, R108, R34 ;  /* 0x0000006c5a78722b */ /* 0x000fe20000000122 */
[----:B------:R-:W-:Y:S10]  /*244e0*/  BRA `(.L_x_352) ;  /* 0x00000004006c7947 */ /* 0x000ff40003800000 */
.L_x_348:
[----:B------:R-:W-:-:S14]  /*244f0*/  DSETP.GT.AND P0, PT, R120, R88, PT ;  /* 0x000000587800722a */ /* 0x000fdc0003f04000 */
[----:B------:R-:W-:Y:S05]  /*24500*/  @!P0 BRA `(.L_x_353) ;  /* 0x00000004005c8947 */ /* 0x000fea0003800000 */
[----:B------:R-:W-:Y:S01]  /*24510*/  DFMA R108, R108, R78, R76 ;  /* 0x0000004e6c6c722b */ /* 0x000fe2000000004c */
        /* <DEDUP_REMOVED lines=77> */
.L_x_355:
[----:B------:R-:W-:Y:S01]  /*249f0*/  IMAD.MOV.U32 R108, RZ, RZ, 0x0 ;  /* 0x00000000ff6c7424 */ /* 0x000fe200078e00ff */
[----:B------:R-:W-:Y:S01]  /*24a00*/  LOP3.LUT P0, RZ, R35, 0x7fffffff, RZ, 0xc0, !PT ;  /* 0x7fffffff23ff7812 */ /* 0x000fe2000780c0ff */
[----:B------:R-:W-:-:S06]  /*24a10*/  IMAD.MOV.U32 R109, RZ, RZ, 0x7ff00000 ;  /* 0x7ff00000ff6d7424 */ /* 0x000fcc00078e00ff */
[----:B------:R-:W-:-:S10]  /*24a20*/  DFMA R108, R34, R108, +INF ;  /* 0x7ff00000226c742b */ /* 0x000fd4000000006c */
[----:B------:R-:W-:Y:S02]  /*24a30*/  FSEL R108, R108, RZ, P0 ;  /* 0x000000ff6c6c7208 */ /* 0x000fe40000000000 */
[----:B------:R-:W-:-:S07]  /*24a40*/  FSEL R109, R109, -QNAN , P0 ;  /* 0xfff000006d6d7808 */ /* 0x000fce0000000000 */
.L_x_356:
[----:B------:R-:W-:Y:S05]  /*24a50*/  BSYNC.RECONVERGENT B4 ;  /* 0x0000000000047941 */ /* 0x000fea0003800200 */
.L_x_354:
[----:B------:R-:W-:Y:S01]  /*24a60*/  DFMA R120, -R86, R108, R32 ;  /* 0x0000006c5678722b */ /* 0x000fe20000000120 */
[----:B------:R-:W-:Y:S10]  /*24a70*/  BRA `(.L_x_352) ;  /* 0x0000000000087947 */ /* 0x000ff40003800000 */
.L_x_353:
[----:B------:R-:W-:-:S08]  /*24a80*/  DMUL R32, R120, -0.5 ;  /* 0xbfe0000078207828 */ /* 0x000fd00000000000 */
[----:B------:R-:W-:-:S11]  /*24a90*/  DMUL R120, R120, R32 ;  /* 0x0000002078787228 */ /* 0x000fd60000000000 */
.L_x_352:
[----:B------:R-:W-:Y:S05]  /*24aa0*/  BSYNC.RECONVERGENT B3 ;  /* 0x0000000000037941 */ /* 0x000fea0003800200 */
.L_x_347:
        /* <DEDUP_REMOVED lines=65> */
.L_x_358:
[----:B------:R-:W-:Y:S05]  /*24ec0*/  BSYNC.RECONVERGENT B3 ;  /* 0x0000000000037941 */ /* 0x000fea0003800200 */
.L_x_357:
[----:B------:R-:W-:-:S08]  /*24ed0*/  DADD R120, -R32, R120 ;  /* 0x0000000020787229 */ /* 0x000fd00000000178 */
[----:B------:R-:W-:-:S11]  /*24ee0*/  DADD R36, R120, -R36 ;  /* 0x0000000078247229 */ /* 0x000fd60000000824 */
.L_x_317:
[----:B------:R-:W-:Y:S05]  /*24ef0*/  BSYNC.RECONVERGENT B1 ;  /* 0x0000000000017941 */ /* 0x000fea0003800200 */
.L_x_316:
[----:B------:R-:W-:Y:S01]  /*24f00*/  IADD3 R121, P0, PT, R7, 0x7f4a7c15, RZ ;  /* 0x7f4a7c1507797810 */ /* 0x000fe20007f1e0ff */
[----:B------:R-:W-:Y:S03]  /*24f10*/  BSSY.RELIABLE B1, `(.L_x_359) ;  /* 0x0000096000017945 */ /* 0x000fe60003800100 */
[----:B------:R-:W-:-:S03]  /*24f20*/  IADD3.X R0, PT, PT, R8, -0x61c88647, RZ, P0, !PT ;  /* 0x9e3779b908007810 */ /* 0x000fc600007fe4ff */
[----:B------:R-:W-:-:S14]  /*24f30*/  DSETP.NE.AND P0, PT, |R36|, +INF , PT ;  /* 0x7ff000002400742a */ /* 0x000fdc0003f05200 */
[----:B------:R-:W-:Y:S05]  /*24f40*/  @!P0 BRA `(.L_x_360) ;  /* 0x0000000800288947 */ /* 0x000fea0003800000 */
[----:B------:R-:W-:Y:S01]  /*24f50*/  IADD3 R121, P0, PT, R7, -0x16b07d6, RZ ;  /* 0xfe94f82a07797810 */ /* 0x000fe20007f1e0ff */
[----:B------:R-:W-:Y:S03]  /*24f60*/  BSSY.RECONVERGENT B3, `(.L_x_361) ;  /* 0x0000039000037945 */ /* 0x000fe60003800200 */
        /* <DEDUP_REMOVED lines=15> */
[----:B------:R-:W-:Y:S02]  /*25060*/  IMAD R35, R7, -0x6b2fb645, R8 ;  /* 0x94d049bb07237824 */ /* 0x000fe400078e0208 */
[----:B------:R-:W-:Y:S02]  /*25070*/  IMAD.MOV.U32 R8, RZ, RZ, -0x3ff ;  /* 0xfffffc01ff087424 */ /* 0x000fe400078e00ff */
        /* <DEDUP_REMOVED lines=39> */
.L_x_362:
[----:B------:R-:W-:Y:S05]  /*252f0*/  BSYNC.RECONVERGENT B3 ;  /* 0x0000000000037941 */ /* 0x000fea0003800200 */
.L_x_361:
[----:B------:R-:W-:Y:S01]  /*25300*/  VIADD R34, R7, 0xffffffff ;  /* 0xffffffff07227836 */ /* 0x000fe20000000000 */
[----:B------:R-:W-:Y:S04]  /*25310*/  BSSY.RECONVERGENT B3, `(.L_x_363) ;  /* 0x0000049000037945 */ /* 0x000fe80003800200 */
        /* <DEDUP_REMOVED lines=10> */
[----:B------:R-:W-:Y:S01]  /*253c0*/  UMOV UR6, 0x80000000 ;  /* 0x8000000000067882 */ /* 0x000fe20000000000 */
[----:B------:R-:W-:Y:S01]  /*253d0*/  ISETP.GE.U32.AND P0, PT, R111, 0x3ff6a09f, PT ;  /* 0x3ff6a09f6f00780c */ /* 0x000fe20003f06070 */
[----:B------:R-:W-:-:S12]  /*253e0*/  UMOV UR7, 0x43300000 ;  /* 0x4330000000077882 */ /* 0x000fd80000000000 */
        /* <DEDUP_REMOVED lines=27> */
[----:B------:R-:W-:Y:S01]  /*255a0*/  UMOV UR5, 0x3f624924 ;  /* 0x3f62492400057882 */ /* 0x000fe20000000000 */
[----:B------:R-:W-:Y:S01]  /*255b0*/  LOP3.LUT R34, R7, 0x80000000, RZ, 0x3c, !PT ;  /* 0x8000000007227812 */ /* 0x000fe200078e3cff */
[----:B------:R-:W-:-:S04]  /*255c0*/  IMAD.MOV.U32 R35, RZ, RZ, 0x43300000 ;  /* 0x43300000ff237424 */ /* 0x000fc800078e00ff */
        /* <DEDUP_REMOVED lines=23> */
.L_x_364:
[----:B------:R-:W-:Y:S01]  /*25740*/  IMAD.MOV.U32 R34, RZ, RZ, 0x0 ;  /* 0x00000000ff227424 */ /* 0x000fe200078e00ff */
[----:B------:R-:W-:Y:S01]  /*25750*/  LOP3.LUT P0, RZ, R33, 0x7fffffff, RZ, 0xc0, !PT ;  /* 0x7fffffff21ff7812 */ /* 0x000fe2000780c0ff */
[----:B------:R-:W-:-:S06]  /*25760*/  IMAD.MOV.U32 R35, RZ, RZ, 0x7ff00000 ;  /* 0x7ff00000ff237424 */ /* 0x000fcc00078e00ff */
[----:B------:R-:W-:-:S10]  /*25770*/  DFMA R34, R32, R34, +INF ;  /* 0x7ff000002022742b */ /* 0x000fd40000000022 */
[----:B------:R-:W-:Y:S02]  /*25780*/  FSEL R108, R34, RZ, P0 ;  /* 0x000000ff226c7208 */ /* 0x000fe40000000000 */
[----:B------:R-:W-:-:S07]  /*25790*/  FSEL R109, R35, -QNAN , P0 ;  /* 0xfff00000236d7808 */ /* 0x000fce0000000000 */
.L_x_365:
[----:B------:R-:W-:Y:S05]  /*257a0*/  BSYNC.RECONVERGENT B3 ;  /* 0x0000000000037941 */ /* 0x000fea0003800200 */
.L_x_363:
[----:B------:R-:W-:-:S08]  /*257b0*/  DADD R36, R36, -R84 ;  /* 0x0000000024247229 */ /* 0x000fd00000000854 */
[----:B------:R-:W-:-:S14]  /*257c0*/  DSETP.GTU.AND P0, PT, R108, R36, PT ;  /* 0x000000246c00722a */ /* 0x000fdc0003f0c000 */
[----:B------:R-:W-:Y:S05]  /*257d0*/  @!P0 BREAK.RELIABLE B1 ;  /* 0x0000000000018942 */ /* 0x000fea0003800100 */
[----:B------:R-:W-:Y:S05]  /*257e0*/  @!P0 BRA `(.L_x_366) ;  /* 0x0000000000308947 */ /* 0x000fea0003800000 */
.L_x_360:
        /* <DEDUP_REMOVED lines=9> */
.L_x_359:
[----:B------:R-:W-:Y:S02]  /*25880*/  IMAD.MOV.U32 R7, RZ, RZ, R121 ;  /* 0x000000ffff077224 */ /* 0x000fe400078e0079 */
[----:B------:R-:W-:Y:S01]  /*25890*/  IMAD.MOV.U32 R8, RZ, RZ, R0 ;  /* 0x000000ffff087224 */ /* 0x000fe200078e0000 */
[----:B------:R-:W-:Y:S06]  /*258a0*/  BRA `(.L_x_367) ;  /* 0xffffffac00347947 */ /* 0x000fec000383ffff */
.L_x_366:
[----:B------:R-:W-:Y:S05]  /*258b0*/  BSYNC.RECONVERGENT B2 ;  /* 0x0000000000027941 */ /* 0x000fea0003800200 */
.L_x_315:
[----:B------:R-:W-:Y:S05]  /*258c0*/  BRA `(.L_x_41) ;  /* 0x0000002400e87947 */ /* 0x000fea0003800000 */
.L_x_2921:
[----:B------:R-:W0:Y:S01]  /*258d0*/  LDCU UR4, c[0x0][0x3c0] ;  /* 0x00007800ff0477ac */ /* 0x000e220008000800 */
[----:B-----5:R-:W-:Y:S01]  /*258e0*/  IADD3 R0, PT, PT, R11, -0x1, R14 ;  /* 0xffffffff0b007810 */ /* 0x020fe20007ffe00e */
[----:B------:R-:W-:Y:S02]  /*258f0*/  IMAD.MOV.U32 R96, RZ, RZ, R98 ;  /* 0x000000ffff607224 */ /* 0x000fe400078e0062 */
[----:B------:R-:W-:Y:S01]  /*25900*/  IMAD.MOV.U32 R97, RZ, RZ, R99 ;  /* 0x000000ffff617224 */ /* 0x000fe200078e0063 */
[----:B0-----:R-:W-:-:S04]  /*25910*/  ISETP.GE.U32.AND P0, PT, R0, UR4, PT ;  /* 0x0000000400007c0c */ /* 0x001fc8000bf06070 */
[----:B------:R-:W-:-:S13]  /*25920*/  ISETP.EQ.OR P0, PT, R14, RZ, P0 ;  /* 0x000000ff0e00720c */ /* 0x000fda0000702670 */
[----:B------:R-:W-:Y:S05]  /*25930*/  @P0 BRA `(.L_x_41) ;  /* 0x0000002400cc0947 */ /* 0x000fea0003800000 */
[C---:B------:R-:W-:Y:S01]  /*25940*/  ISETP.GE.U32.AND P1, PT, R14.reuse, 0x10, PT ;  /* 0x000000100e00780c */ /* 0x040fe20003f26070 */
[----:B------:R-:W-:Y:S01]  /*25950*/  BSSY.RECONVERGENT B1, `(.L_x_368) ;  /* 0x00000a0000017945 */ /* 0x000fe20003800200 */
[----:B------:R-:W-:Y:S01]  /*25960*/  LOP3.LUT R8, R14, 0xf, RZ, 0xc0, !PT ;  /* 0x0000000f0e087812 */ /* 0x000fe200078ec0ff */
[----:B------:R-:W-:Y:S02]  /*25970*/  IMAD.MOV.U32 R0, RZ, RZ, RZ ;  /* 0x000000ffff007224 */ /* 0x000fe400078e00ff */
[----:B------:R-:W-:Y:S01]  /*25980*/  IMAD.MOV.U32 R12, RZ, RZ, 0x0 ;  /* 0x00000000ff0c7424 */ /* 0x000fe200078e00ff */
[----:B------:R-:W-:Y:S01]  /*25990*/  ISETP.NE.AND P0, PT, R8, RZ, PT ;  /* 0x000000ff0800720c */ /* 0x000fe20003f05270 */
[----:B------:R-:W-:-:S06]  /*259a0*/  IMAD.MOV.U32 R13, RZ, RZ, 0x3ff00000 ;  /* 0x3ff00000ff0d7424 */ /* 0x000fcc00078e00ff */
[----:B------:R-:W-:Y:S06]  /*259b0*/  @!P1 BRA `(.L_x_369) ;  /* 0x0000000800649947 */ /* 0x000fec0003800000 */
[----:B------:R-:W-:Y:S01]  /*259c0*/  LOP3.LUT R0, R14, 0xfffffff0, RZ, 0xc0, !PT ;  /* 0xfffffff00e007812 */ /* 0x000fe200078ec0ff */
[----:B------:R-:W-:Y:S02]  /*259d0*/  IMAD.MOV.U32 R7, RZ, RZ, RZ ;  /* 0x000000ffff077224 */ /* 0x000fe400078e00ff */
[----:B------:R-:W-:Y:S02]  /*259e0*/  IMAD.MOV.U32 R12, RZ, RZ, 0x0 ;  /* 0x00000000ff0c7424 */ /* 0x000fe400078e00ff */
[----:B------:R-:W-:-:S07]  /*259f0*/  IMAD.MOV.U32 R13, RZ, RZ, 0x3ff00000 ;  /* 0x3ff00000ff0d7424 */ /* 0x000fce00078e00ff */
.L_x_370:
[----:B------:R-:W0:Y:S01]  /*25a00*/  LDC.64 R28, c[0x0][0x3a8] ;  /* 0x0000ea00ff1c7b82 */ /* 0x000e220000000a00 */
[----:B------:R-:W-:-:S04]  /*25a10*/  IMAD.IADD R15, R11, 0x1, R7 ;  /* 0x000000010b0f7824 */ /* 0x000fc800078e0207 */
[----:B------:R-:W-:-:S03]  /*25a20*/  VIADD R19, R15, 0x1 ;  /* 0x000000010f137836 */ /* 0x000fc60000000000 */
[----:B------:R-:W1:Y:S01]  /*25a30*/  LDC.64 R48, c[0x0][0x380] ;  /* 0x0000e000ff307b82 */ /* 0x000e620000000a00 */
[----:B0-----:R-:W-:-:S05]  /*25a40*/  IMAD.WIDE.U32 R16, R15, 0x4, R28 ;  /* 0x000000040f107825 */ /* 0x001fca00078e001c */
[----:B------:R0:W1:Y:S01]  /*25a50*/  LDG.E.CONSTANT R31, desc[UR10][R16.64] ;  /* 0x0000000a101f7981 */ /* 0x000062000c1e9900 */
[----:B------:R-:W-:-:S05]  /*25a60*/  IMAD.WIDE.U32 R18, R19, 0x4, R28 ;  /* 0x0000000413127825 */ /* 0x000fca00078e001c */
[----:B------:R2:W3:Y:S01]  /*25a70*/  LDG.E.CONSTANT R33, desc[UR10][R18.64] ;  /* 0x0000000a12217981 */ /* 0x0004e2000c1e9900 */
[----:B------:R-:W-:-:S04]  /*25a80*/  VIADD R21, R15, 0x2 ;  /* 0x000000020f157836 */ /* 0x000fc80000000000 */
[----:B------:R-:W-:-:S05]  /*25a90*/  IMAD.WIDE.U32 R20, R21, 0x4, R28 ;  /* 0x0000000415147825 */ /* 0x000fca00078e001c */
[----:B------:R4:W5:Y:S01]  /*25aa0*/  LDG.E.CONSTANT R35, desc[UR10][R20.64] ;  /* 0x0000000a14237981 */ /* 0x000962000c1e9900 */
[----:B------:R-:W-:-:S04]  /*25ab0*/  VIADD R23, R15, 0x3 ;  /* 0x000000030f177836 */ /* 0x000fc80000000000 */
[----:B------:R-:W-:-:S05]  /*25ac0*/  IMAD.WIDE.U32 R22, R23, 0x4, R28 ;  /* 0x0000000417167825 */ /* 0x000fca00078e001c */
[----:B------:R4:W5:Y:S01]  /*25ad0*/  LDG.E.CONSTANT R37, desc[UR10][R22.64] ;  /* 0x0000000a16257981 */ /* 0x000962000c1e9900 */
[----:B------:R-:W-:-:S04]  /*25ae0*/  VIADD R25, R15, 0x4 ;  /* 0x000000040f197836 */ /* 0x000fc80000000000 */
[----:B0-----:R-:W-:-:S05]  /*25af0*/  IMAD.WIDE.U32 R16, R25, 0x4, R28 ;  /* 0x0000000419107825 */ /* 0x001fca00078e001c */
[----:B------:R0:W5:Y:S01]  /*25b00*/  LDG.E.CONSTANT R39, desc[UR10][R16.64] ;  /* 0x0000000a10277981 */ /* 0x000162000c1e9900 */
[----:B------:R-:W-:-:S04]  /*25b10*/  VIADD R25, R15, 0x5 ;  /* 0x000000050f197836 */ /* 0x000fc80000000000 */
[----:B--2---:R-:W-:-:S05]  /*25b20*/  IMAD.WIDE.U32 R18, R25, 0x4, R28 ;  /* 0x0000000419127825 */ /* 0x004fca00078e001c */
[----:B------:R2:W5:Y:S01]  /*25b30*/  LDG.E.CONSTANT R41, desc[UR10][R18.64] ;  /* 0x0000000a12297981 */ /* 0x000562000c1e9900 */
[----:B------:R-:W-:-:S04]  /*25b40*/  VIADD R25, R15, 0x6 ;  /* 0x000000060f197836 */ /* 0x000fc80000000000 */
[----:B----4-:R-:W-:-:S05]  /*25b50*/  IMAD.WIDE.U32 R20, R25, 0x4, R28 ;  /* 0x0000000419147825 */ /* 0x010fca00078e001c */
        /* <DEDUP_REMOVED lines=9> */
[----:B------:R-:W2:Y:S01]  /*25bf0*/  LDG.E.CONSTANT R51, desc[UR10][R18.64] ;  /* 0x0000000a12337981 */ /* 0x000ea2000c1e9900 */
[----:B------:R-:W-:-:S04]  /*25c00*/  VIADD R25, R15, 0xa ;  /* 0x0000000a0f197836 */ /* 0x000fc80000000000 */
[----:B----4-:R-:W-:-:S05]  /*25c10*/  IMAD.WIDE.U32 R20, R25, 0x4, R28 ;  /* 0x0000000419147825 */ /* 0x010fca00078e001c */
[----:B------:R-:W4:Y:S01]  /*25c20*/  LDG.E.CONSTANT R53, desc[UR10][R20.64] ;  /* 0x0000000a14357981 */ /* 0x000f22000c1e9900 */
[----:B------:R-:W-:-:S04]  /*25c30*/  VIADD R25, R15, 0xb ;  /* 0x0000000b0f197836 */ /* 0x000fc80000000000 */
[----:B------:R-:W-:-:S05]  /*25c40*/  IMAD.WIDE.U32 R22, R25, 0x4, R28 ;  /* 0x0000000419167825 */ /* 0x000fca00078e001c */
[----:B------:R-:W4:Y:S01]  /*25c50*/  LDG.E.CONSTANT R55, desc[UR10][R22.64] ;  /* 0x0000000a16377981 */ /* 0x000f22000c1e9900 */
[----:B------:R-:W-:-:S04]  /*25c60*/  VIADD R25, R15, 0xc ;  /* 0x0000000c0f197836 */ /* 0x000fc80000000000 */
[----:B0-----:R-:W-:-:S05]  /*25c70*/  IMAD.WIDE.U32 R16, R25, 0x4, R28 ;  /* 0x0000000419107825 */ /* 0x001fca00078e001c */
[----:B------:R1:W4:Y:S01]  /*25c80*/  LDG.E.CONSTANT R57, desc[UR10][R16.64] ;  /* 0x0000000a10397981 */ /* 0x000322000c1e9900 */
[----:B------:R-:W-:-:S04]  /*25c90*/  VIADD R25, R15, 0xd ;  /* 0x0000000d0f197836 */ /* 0x000fc80000000000 */
[----:B------:R-:W-:-:S05]  /*25ca0*/  IMAD.WIDE.U32 R24, R25, 0x4, R28 ;  /* 0x0000000419187825 */ /* 0x000fca00078e001c */
[----:B------:R0:W4:Y:S01]  /*25cb0*/  LDG.E.CONSTANT R59, desc[UR10][R24.64] ;  /* 0x0000000a183b7981 */ /* 0x000122000c1e9900 */
[----:B------:R-:W-:-:S04]  /*25cc0*/  VIADD R27, R15, 0xe ;  /* 0x0000000e0f1b7836 */ /* 0x000fc80000000000 */
[----:B------:R-:W-:-:S05]  /*25cd0*/  IMAD.WIDE.U32 R26, R27, 0x4, R28 ;  /* 0x000000041b1a7825 */ /* 0x000fca00078e001c */
[----:B------:R0:W4:Y:S01]  /*25ce0*/  LDG.E.CONSTANT R61, desc[UR10][R26.64] ;  /* 0x0000000a1a3d7981 */ /* 0x000122000c1e9900 */
[----:B------:R-:W-:-:S04]  /*25cf0*/  VIADD R15, R15, 0xf ;  /* 0x0000000f0f0f7836 */ /* 0x000fc80000000000 */
[----:B------:R-:W-:-:S05]  /*25d00*/  IMAD.WIDE.U32 R28, R15, 0x4, R28 ;  /* 0x000000040f1c7825 */ /* 0x000fca00078e001c */
[----:B------:R0:W4:Y:S01]  /*25d10*/  LDG.E.CONSTANT R15, desc[UR10][R28.64] ;  /* 0x0000000a1c0f7981 */ /* 0x000122000c1e9900 */
[----:B-1----:R-:W-:-:S06]  /*25d20*/  IMAD.WIDE.U32 R16, R31, 0x8, R48 ;  /* 0x000000081f107825 */ /* 0x002fcc00078e0030 */
[----:B------:R-:W4:Y:S01]  /*25d30*/  LDG.E.64.CONSTANT R16, desc[UR10][R16.64] ;  /* 0x0000000a10107981 */ /* 0x000f22000c1e9b00 */
[----:B---3--:R-:W-:-:S05]  /*25d40*/  IMAD.WIDE.U32 R18, R33, 0x8, R48 ;  /* 0x0000000821127825 */ /* 0x008fca00078e0030 */
[----:B------:R1:W3:Y:S01]  /*25d50*/  LDG.E.64.CONSTANT R20, desc[UR10][R18.64] ;  /* 0x0000000a12147981 */ /* 0x0002e2000c1e9b00 */
[----:B-----5:R-:W-:-:S06]  /*25d60*/  IMAD.WIDE.U32 R22, R35, 0x8, R48 ;  /* 0x0000000823167825 */ /* 0x020fcc00078e0030 */
[----:B------:R-:W5:Y:S01]  /*25d70*/  LDG.E.64.CONSTANT R22, desc[UR10][R22.64] ;  /* 0x0000000a16167981 */ /* 0x000f62000c1e9b00 */
[----:B0-----:R-:W-:-:S06]  /*25d80*/  IMAD.WIDE.U32 R24, R37, 0x8, R48 ;  /* 0x0000000825187825 */ /* 0x001fcc00078e0030 */
[----:B------:R-:W5:Y:S01]  /*25d90*/  LDG.E.64.CONSTANT R24, desc[UR10][R24.64] ;  /* 0x0000000a18187981 */ /* 0x000f62000c1e9b00 */
[----:B------:R-:W-:-:S06]  /*25da0*/  IMAD.WIDE.U32 R26, R39, 0x8, R48 ;  /* 0x00000008271a7825 */ /* 0x000fcc00078e0030 */
[----:B------:R-:W5:Y:S01]  /*25db0*/  LDG.E.64.CONSTANT R26, desc[UR10][R26.64] ;  /* 0x0000000a1a1a7981 */ /* 0x000f62000c1e9b00 */
[----:B------:R-:W-:-:S06]  /*25dc0*/  IMAD.WIDE.U32 R28, R41, 0x8, R48 ;  /* 0x00000008291c7825 */ /* 0x000fcc00078e0030 */
[----:B------:R-:W5:Y:S01]  /*25dd0*/  LDG.E.64.CONSTANT R28, desc[UR10][R28.64] ;  /* 0x0000000a1c1c7981 */ /* 0x000f62000c1e9b00 */
[----:B------:R-:W-:-:S06]  /*25de0*/  IMAD.WIDE.U32 R30, R43, 0x8, R48 ;  /* 0x000000082b1e7825 */ /* 0x000fcc00078e0030 */
[----:B------:R-:W5:Y:S01]  /*25df0*/  LDG.E.64.CONSTANT R30, desc[UR10][R30.64] ;  /* 0x0000000a1e1e7981 */ /* 0x000f62000c1e9b00 */
[----:B-1----:R-:W-:-:S05]  /*25e00*/  IMAD.WIDE.U32 R18, R45, 0x8, R48 ;  /* 0x000000082d127825 */ /* 0x002fca00078e0030 */
[----:B------:R0:W5:Y:S01]  /*25e10*/  LDG.E.64.CONSTANT R32, desc[UR10][R18.64] ;  /* 0x0000000a12207981 */ /* 0x000162000c1e9b00 */
[----:B------:R-:W-:-:S06]  /*25e20*/  IMAD.WIDE.U32 R34, R47, 0x8, R48 ;  /* 0x000000082f227825 */ /* 0x000fcc00078e0030 */
[----:B------:R-:W5:Y:S01]  /*25e30*/  LDG.E.64.CONSTANT R34, desc[UR10][R34.64] ;  /* 0x0000000a22227981 */ /* 0x000f62000c1e9b00 */
[----:B--2---:R-:W-:-:S06]  /*25e40*/  IMAD.WIDE.U32 R36, R51, 0x8, R48 ;  /* 0x0000000833247825 */ /* 0x004fcc00078e0030 */
[----:B------:R-:W2:Y:S01]  /*25e50*/  LDG.E.64.CONSTANT R36, desc[UR10][R36.64] ;  /* 0x0000000a24247981 */ /* 0x000ea2000c1e9b00 */
[----:B----4-:R-:W-:-:S06]  /*25e60*/  IMAD.WIDE.U32 R38, R53, 0x8, R48 ;  /* 0x0000000835267825 */ /* 0x010fcc00078e0030 */
[----:B------:R-:W4:Y:S01]  /*25e70*/  LDG.E.64.CONSTANT R38, desc[UR10][R38.64] ;  /* 0x0000000a26267981 */ /* 0x000f22000c1e9b00 */
[----:B------:R-:W-:-:S06]  /*25e80*/  IMAD.WIDE.U32 R40, R55, 0x8, R48 ;  /* 0x0000000837287825 */ /* 0x000fcc00078e0030 */
        /* <DEDUP_REMOVED lines=9> */
[----:B------:R-:W-:-:S05]  /*25f20*/  VIADD R7, R7, 0x10 ;  /* 0x0000001007077836 */ /* 0x000fca0000000000 */
[----:B------:R-:W-:Y:S01]  /*25f30*/  ISETP.NE.AND P2, PT, R7, R0, PT ;  /* 0x000000000700720c */ /* 0x000fe20003f45270 */
[C---:B0-----:R-:W-:Y:S02]  /*25f40*/  DADD R18, |R16|.reuse, R12 ;  /* 0x0000000010127229 */ /* 0x041fe4000000020c */
[----:B------:R-:W-:-:S08]  /*25f50*/  DSETP.NE.AND P1, PT, |R16|, +INF , PT ;  /* 0x7ff000001000742a */ /* 0x000fd00003f25200 */
[----:B------:R-:W-:Y:S02]  /*25f60*/  FSEL R16, R12, R18, !P1 ;  /* 0x000000120c107208 */ /* 0x000fe40004800000 */
[----:B------:R-:W-:Y:S01]  /*25f70*/  FSEL R17, R13, R19, !P1 ;  /* 0x000000130d117208 */ /* 0x000fe20004800000 */
[----:B---3--:R-:W-:-:S05]  /*25f80*/  DSETP.NE.AND P1, PT, |R20|, +INF , PT ;  /* 0x7ff000001400742a */ /* 0x008fca0003f25200 */
[----:B------:R-:W-:-:S10]  /*25f90*/  DADD R12, |R20|, R16 ;  /* 0x00000000140c7229 */ /* 0x000fd40000000210 */
[----:B------:R-:W-:Y:S02]  /*25fa0*/  FSEL R16, R16, R12, !P1 ;  /* 0x0000000c10107208 */ /* 0x000fe40004800000 */
[----:B------:R-:W-:Y:S01]  /*25fb0*/  FSEL R17, R17, R13, !P1 ;  /* 0x0000000d11117208 */ /* 0x000fe20004800000 */
[----:B-----5:R-:W-:-:S05]  /*25fc0*/  DSETP.NE.AND P1, PT, |R22|, +INF , PT ;  /* 0x7ff000001600742a */ /* 0x020fca0003f25200 */
[----:B------:R-:W-:-:S10]  /*25fd0*/  DADD R12, |R22|, R16 ;  /* 0x00000000160c7229 */ /* 0x000fd40000000210 */
[----:B------:R-:W-:Y:S02]  /*25fe0*/  FSEL R16, R16, R12, !P1 ;  /* 0x0000000c10107208 */ /* 0x000fe40004800000 */
[----:B------:R-:W-:Y:S01]  /*25ff0*/  FSEL R17, R17, R13, !P1 ;  /* 0x0000000d11117208 */ /* 0x000fe20004800000 */
[----:B------:R-:W-:-:S05]  /*26000*/  DSETP.NE.AND P1, PT, |R24|, +INF , PT ;  /* 0x7ff000001800742a */ /* 0x000fca0003f25200 */
        /* <DEDUP_REMOVED lines=23> */
[----:B--2---:R-:W-:-:S05]  /*26180*/  DSETP.NE.AND P1, PT, |R36|, +INF , PT ;  /* 0x7ff000002400742a */ /* 0x004fca0003f25200 */
[----:B------:R-:W-:-:S10]  /*26190*/  DADD R12, |R36|, R16 ;  /* 0x00000000240c7229 */ /* 0x000fd40000000210 */
[----:B------:R-:W-:Y:S02]  /*261a0*/  FSEL R16, R16, R12, !P1 ;  /* 0x0000000c10107208 */ /* 0x000fe40004800000 */
[----:B------:R-:W-:Y:S01]  /*261b0*/  FSEL R17, R17, R13, !P1 ;  /* 0x0000000d11117208 */ /* 0x000fe20004800000 */
[----:B----4-:R-:W-:-:S05]  /*261c0*/  DSETP.NE.AND P1, PT, |R38|, +INF , PT ;  /* 0x7ff000002600742a */ /* 0x010fca0003f25200 */
        /* <DEDUP_REMOVED lines=23> */
[----:B------:R-:W-:Y:S06]  /*26340*/  @P2 BRA `(.L_x_370) ;  /* 0xfffffff400ac2947 */ /* 0x000fec000383ffff */
.L_x_369:
[----:B------:R-:W-:Y:S05]  /*26350*/  BSYNC.RECONVERGENT B1 ;  /* 0x0000000000017941 */ /* 0x000fea0003800200 */
.L_x_368:
[----:B------:R-:W-:Y:S04]  /*26360*/  BSSY.RECONVERGENT B1, `(.L_x_371) ;  /* 0x00000a4000017945 */ /* 0x000fe80003800200 */
[----:B------:R-:W-:Y:S05]  /*26370*/  @!P0 BRA `(.L_x_372) ;  /* 0x0000000800888947 */ /* 0x000fea0003800000 */
[----:B------:R-:W-:Y:S01]  /*26380*/  ISETP.GE.U32.AND P1, PT, R8, 0x8, PT ;  /* 0x000000080800780c */ /* 0x000fe20003f26070 */
[----:B------:R-:W-:Y:S01]  /*26390*/  BSSY.RECONVERGENT B2, `(.L_x_373) ;  /* 0x000004f000027945 */ /* 0x000fe20003800200 */
[----:B------:R-:W-:-:S04]  /*263a0*/  LOP3.LUT R34, R14, 0x7, RZ, 0xc0, !PT ;  /* 0x000000070e227812 */ /* 0x000fc800078ec0ff */
[----:B------:R-:W-:-:S07]  /*263b0*/  ISETP.NE.AND P0, PT, R34, RZ, PT ;  /* 0x000000ff2200720c */ /* 0x000fce0003f05270 */
[----:B------:R-:W-:Y:S06]  /*263c0*/  @!P1 BRA `(.L_x_374) ;  /* 0x00000004002c9947 */ /* 0x000fec0003800000 */
[----:B------:R-:W0:Y:S01]  /*263d0*/  LDC.64 R28, c[0x0][0x3a8] ;  /* 0x0000ea00ff1c7b82 */ /* 0x000e220000000a00 */
[----:B------:R-:W-:-:S04]  /*263e0*/  IMAD.IADD R7, R11, 0x1, R0 ;  /* 0x000000010b077824 */ /* 0x000fc800078e0200 */
[----:B------:R-:W-:-:S03]  /*263f0*/  VIADD R19, R7, 0x1 ;  /* 0x0000000107137836 */ /* 0x000fc60000000000 */
[----:B------:R-:W1:Y:S01]  /*26400*/  LDC.64 R32, c[0x0][0x380] ;  /* 0x0000e000ff207b82 */ /* 0x000e620000000a00 */
[----:B0-----:R-:W-:-:S05]  /*26410*/  IMAD.WIDE.U32 R16, R7, 0x4, R28 ;  /* 0x0000000407107825 */ /* 0x001fca00078e001c */
[----:B------:R0:W1:Y:S01]  /*26420*/  LDG.E.CONSTANT R15, desc[UR10][R16.64] ;  /* 0x0000000a100f7981 */ /* 0x000062000c1e9900 */
[----:B------:R-:W-:-:S06]  /*26430*/  IMAD.WIDE.U32 R18, R19, 0x4, R28 ;  /* 0x0000000413127825 */ /* 0x000fcc00078e001c */
[----:B------:R-:W2:Y:S01]  /*26440*/  LDG.E.CONSTANT R19, desc[UR10][R18.64] ;  /* 0x0000000a12137981 */ /* 0x000ea2000c1e9900 */
[----:B------:R-:W-:-:S04]  /*26450*/  VIADD R21, R7, 0x2 ;  /* 0x0000000207157836 */ /* 0x000fc80000000000 */
[----:B------:R-:W-:-:S05]  /*26460*/  IMAD.WIDE.U32 R20, R21, 0x4, R28 ;  /* 0x0000000415147825 */ /* 0x000fca00078e001c */
[----:B------:R-:W3:Y:S01]  /*26470*/  LDG.E.CONSTANT R31, desc[UR10][R20.64] ;  /* 0x0000000a141f7981 */ /* 0x000ee2000c1e9900 */
[----:B------:R-:W-:-:S04]  /*26480*/  VIADD R23, R7, 0x3 ;  /* 0x0000000307177836 */ /* 0x000fc80000000000 */
[----:B------:R-:W-:-:S05]  /*26490*/  IMAD.WIDE.U32 R22, R23, 0x4, R28 ;  /* 0x0000000417167825 */ /* 0x000fca00078e001c */
[----:B------:R-:W4:Y:S01]  /*264a0*/  LDG.E.CONSTANT R35, desc[UR10][R22.64] ;  /* 0x0000000a16237981 */ /* 0x000f22000c1e9900 */
[----:B------:R-:W-:-:S04]  /*264b0*/  VIADD R25, R7, 0x4 ;  /* 0x0000000407197836 */ /* 0x000fc80000000000 */
[----:B0-----:R-:W-:-:S05]  /*264c0*/  IMAD.WIDE.U32 R16, R25, 0x4, R28 ;  /* 0x0000000419107825 */ /* 0x001fca00078e001c */
[----:B------:R1:W5:Y:S01]  /*264d0*/  LDG.E.CONSTANT R37, desc[UR10][R16.64] ;  /* 0x0000000a10257981 */ /* 0x000362000c1e9900 */
[----:B------:R-:W-:-:S04]  /*264e0*/  VIADD R25, R7, 0x5 ;  /* 0x0000000507197836 */ /* 0x000fc80000000000 */
[----:B------:R-:W-:-:S05]  /*264f0*/  IMAD.WIDE.U32 R24, R25, 0x4, R28 ;  /* 0x0000000419187825 */ /* 0x000fca00078e001c */
[----:B------:R4:W5:Y:S01]  /*26500*/  LDG.E.CONSTANT R39, desc[UR10][R24.64] ;  /* 0x0000000a18277981 */ /* 0x000962000c1e9900 */
[----:B------:R-:W-:-:S04]  /*26510*/  VIADD R27, R7, 0x6 ;  /* 0x00000006071b7836 */ /* 0x000fc80000000000 */
[----:B------:R-:W-:-:S05]  /*26520*/  IMAD.WIDE.U32 R26, R27, 0x4, R28 ;  /* 0x000000041b1a7825 */ /* 0x000fca00078e001c */
[----:B------:R5:W5:Y:S01]  /*26530*/  LDG.E.CONSTANT R41, desc[UR10][R26.64] ;  /* 0x0000000a1a297981 */ /* 0x000b62000c1e9900 */
[----:B------:R-:W-:-:S04]  /*26540*/  VIADD R7, R7, 0x7 ;  /* 0x0000000707077836 */ /* 0x000fc80000000000 */
[----:B------:R-:W-:-:S05]  /*26550*/  IMAD.WIDE.U32 R28, R7, 0x4, R28 ;  /* 0x00000004071c7825 */ /* 0x000fca00078e001c */
[----:B------:R0:W5:Y:S01]  /*26560*/  LDG.E.CONSTANT R7, desc[UR10][R28.64] ;  /* 0x0000000a1c077981 */ /* 0x000162000c1e9900 */
[----:B-1----:R-:W-:-:S06]  /*26570*/  IMAD.WIDE.U32 R16, R15, 0x8, R32 ;  /* 0x000000080f107825 */ /* 0x002fcc00078e0020 */
[----:B------:R-:W5:Y:S01]  /*26580*/  LDG.E.64.CONSTANT R16, desc[UR10][R16.64] ;  /* 0x0000000a10107981 */ /* 0x000f62000c1e9b00 */
[----:B--2---:R-:W-:-:S05]  /*26590*/  IMAD.WIDE.U32 R18, R19, 0x8, R32 ;  /* 0x0000000813127825 */ /* 0x004fca00078e0020 */
[----:B------:R1:W2:Y:S01]  /*265a0*/  LDG.E.64.CONSTANT R20, desc[UR10][R18.64] ;  /* 0x0000000a12147981 */ /* 0x0002a2000c1e9b00 */
[----:B---3--:R-:W-:-:S06]  /*265b0*/  IMAD.WIDE.U32 R22, R31, 0x8, R32 ;  /* 0x000000081f167825 */ /* 0x008fcc00078e0020 */
[----:B------:R-:W3:Y:S01]  /*265c0*/  LDG.E.64.CONSTANT R22, desc[UR10][R22.64] ;  /* 0x0000000a16167981 */ /* 0x000ee2000c1e9b00 */
[----:B----4-:R-:W-:-:S06]  /*265d0*/  IMAD.WIDE.U32 R24, R35, 0x8, R32 ;  /* 0x0000000823187825 */ /* 0x010fcc00078e0020 */
[----:B------:R-:W4:Y:S01]  /*265e0*/  LDG.E.64.CONSTANT R24, desc[UR10][R24.64] ;  /* 0x0000000a18187981 */ /* 0x000f22000c1e9b00 */
        /* <DEDUP_REMOVED lines=8> */
[----:B------:R-:W-:Y:S01]  /*26670*/  VIADD R0, R0, 0x8 ;  /* 0x0000000800007836 */ /* 0x000fe20000000000 */
[----:B-1----:R-:W-:Y:S02]  /*26680*/  DADD R18, R12, |R16| ;  /* 0x000000000c127229 */ /* 0x002fe40000000410 */
[----:B------:R-:W-:-:S08]  /*26690*/  DSETP.NE.AND P1, PT, |R16|, +INF , PT ;  /* 0x7ff000001000742a */ /* 0x000fd00003f25200 */
[----:B------:R-:W-:Y:S02]  /*266a0*/  FSEL R16, R12, R18, !P1 ;  /* 0x000000120c107208 */ /* 0x000fe40004800000 */
[----:B------:R-:W-:Y:S01]  /*266b0*/  FSEL R17, R13, R19, !P1 ;  /* 0x000000130d117208 */ /* 0x000fe20004800000 */
[----:B--2---:R-:W-:-:S05]  /*266c0*/  DSETP.NE.AND P1, PT, |R20|, +INF , PT ;  /* 0x7ff000001400742a */ /* 0x004fca0003f25200 */
[----:B------:R-:W-:-:S10]  /*266d0*/  DADD R12, |R20|, R16 ;  /* 0x00000000140c7229 */ /* 0x000fd40000000210 */
[----:B------:R-:W-:Y:S02]  /*266e0*/  FSEL R16, R16, R12, !P1 ;  /* 0x0000000c10107208 */ /* 0x000fe40004800000 */
[----:B------:R-:W-:Y:S01]  /*266f0*/  FSEL R17, R17, R13, !P1 ;  /* 0x0000000d11117208 */ /* 0x000fe20004800000 */
[----:B---3--:R-:W-:-:S05]  /*26700*/  DSETP.NE.AND P1, PT, |R22|, +INF , PT ;  /* 0x7ff000001600742a */ /* 0x008fca0003f25200 */
[----:B------:R-:W-:-:S10]  /*26710*/  DADD R12, |R22|, R16 ;  /* 0x00000000160c7229 */ /* 0x000fd40000000210 */
[----:B------:R-:W-:Y:S02]  /*26720*/  FSEL R16, R16, R12, !P1 ;  /* 0x0000000c10107208 */ /* 0x000fe40004800000 */
[----:B------:R-:W-:Y:S01]  /*26730*/  FSEL R17, R17, R13, !P1 ;  /* 0x0000000d11117208 */ /* 0x000fe20004800000 */
[----:B----4-:R-:W-:-:S05]  /*26740*/  DSETP.NE.AND P1, PT, |R24|, +INF , PT ;  /* 0x7ff000001800742a */ /* 0x010fca0003f25200 */
        /* <DEDUP_REMOVED lines=18> */
[----:B------:R-:W-:-:S07]  /*26870*/  FSEL R13, R17, R13, !P1 ;  /* 0x0000000d110d7208 */ /* 0x000fce0004800000 */
.L_x_374:
[----:B------:R-:W-:Y:S05]  /*26880*/  BSYNC.RECONVERGENT B2 ;  /* 0x0000000000027941 */ /* 0x000fea0003800200 */
.L_x_373:
        /* <DEDUP_REMOVED lines=8> */
[C---:B------:R-:W-:Y:S02]  /*26910*/  VIADD R21, R7.reuse, 0x1 ;  /* 0x0000000107157836 */ /* 0x040fe40000000000 */
[----:B0-----:R-:W-:-:S06]  /*26920*/  IMAD.WIDE.U32 R18, R7, 0x4, R16 ;  /* 0x0000000407127825 */ /* 0x001fcc00078e0010 */
[----:B------:R-:W2:Y:S01]  /*26930*/  LDG.E.CONSTANT R19, desc[UR10][R18.64] ;  /* 0x0000000a12137981 */ /* 0x000ea2000c1e9900 */
[----:B------:R-:W-:-:S06]  /*26940*/  IMAD.WIDE.U32 R20, R21, 0x4, R16 ;  /* 0x0000000415147825 */ /* 0x000fcc00078e0010 */
[----:B------:R-:W3:Y:S01]  /*26950*/  LDG.E.CONSTANT R21, desc[UR10][R20.64] ;  /* 0x0000000a14157981 */ /* 0x000ee2000c1e9900 */
[----:B------:R-:W-:-:S04]  /*26960*/  VIADD R25, R7, 0x2 ;  /* 0x0000000207197836 */ /* 0x000fc80000000000 */
[----:B------:R-:W-:-:S06]  /*26970*/  IMAD.WIDE.U32 R24, R25, 0x4, R16 ;  /* 0x0000000419187825 */ /* 0x000fcc00078e0010 */
[----:B------:R-:W4:Y:S01]  /*26980*/  LDG.E.CONSTANT R25, desc[UR10][R24.64] ;  /* 0x0000000a18197981 */ /* 0x000f22000c1e9900 */
[----:B------:R-:W-:-:S04]  /*26990*/  VIADD R27, R7, 0x3 ;  /* 0x00000003071b7836 */ /* 0x000fc80000000000 */
[----:B------:R-:W-:Y:S02]  /*269a0*/  IMAD.WIDE.U32 R26, R27, 0x4, R16 ;  /* 0x000000041b1a7825 */ /* 0x000fe400078e0010 */
[----:B------:R-:W2:Y:S04]  /*269b0*/  LDC.64 R16, c[0x0][0x380] ;  /* 0x0000e000ff107b82 */ /* 0x000ea80000000a00 */
[----:B------:R-:W5:Y:S01]  /*269c0*/  LDG.E.CONSTANT R27, desc[UR10][R26.64] ;  /* 0x0000000a1a1b7981 */ /* 0x000f62000c1e9900 */
[----:B--2---:R-:W-:-:S06]  /*269d0*/  IMAD.WIDE.U32 R18, R19, 0x8, R16 ;  /* 0x0000000813127825 */ /* 0x004fcc00078e0010 */
[----:B------:R-:W2:Y:S01]  /*269e0*/  LDG.E.64.CONSTANT R18, desc[UR10][R18.64] ;  /* 0x0000000a12127981 */ /* 0x000ea2000c1e9b00 */
[----:B---3--:R-:W-:-:S06]  /*269f0*/  IMAD.WIDE.U32 R22, R21, 0x8, R16 ;  /* 0x0000000815167825 */ /* 0x008fcc00078e0010 */
[----:B------:R-:W3:Y:S01]  /*26a00*/  LDG.E.64.CONSTANT R22, desc[UR10][R22.64] ;  /* 0x0000000a16167981 */ /* 0x000ee2000c1e9b00 */
[----:B----4-:R-:W-:-:S06]  /*26a10*/  IMAD.WIDE.U32 R20, R25, 0x8, R16 ;  /* 0x0000000819147825 */ /* 0x010fcc00078e0010 */
[----:B------:R-:W4:Y:S01]  /*26a20*/  LDG.E.64.CONSTANT R20, desc[UR10][R20.64] ;  /* 0x0000000a14147981 */ /* 0x000f22000c1e9b00 */
[----:B-----5:R-:W-:-:S06]  /*26a30*/  IMAD.WIDE.U32 R24, R27, 0x8, R16 ;  /* 0x000000081b187825 */ /* 0x020fcc00078e0010 */
[----:B------:R-:W5:Y:S01]  /*26a40*/  LDG.E.64.CONSTANT R24, desc[UR10][R24.64] ;  /* 0x0000000a18187981 */ /* 0x000f62000c1e9b00 */
[----:B------:R-:W-:Y:S01]  /*26a50*/  VIADD R0, R0, 0x4 ;  /* 0x0000000400007836 */ /* 0x000fe20000000000 */
[----:B--2---:R-:W-:Y:S02]  /*26a60*/  DADD R16, R12, |R18| ;  /* 0x000000000c107229 */ /* 0x004fe40000000412 */
[----:B------:R-:W-:-:S08]  /*26a70*/  DSETP.NE.AND P0, PT, |R18|, +INF , PT ;  /* 0x7ff000001200742a */ /* 0x000fd00003f05200 */
        /* <DEDUP_REMOVED lines=13> */
[----:B------:R-:W-:-:S07]  /*26b50*/  FSEL R13, R13, R17, !P0 ;  /* 0x000000110d0d7208 */ /* 0x000fce0004000000 */
.L_x_376:
[----:B------:R-:W-:Y:S05]  /*26b60*/  BSYNC.RECONVERGENT B2 ;  /* 0x0000000000027941 */ /* 0x000fea0003800200 */
.L_x_375:
[----:B------:R-:W-:Y:S05]  /*26b70*/  @!P1 BRA `(.L_x_372) ;  /* 0x0000000000889947 */ /* 0x000fea0003800000 */
[----:B------:R-:W0:Y:S01]  /*26b80*/  LDC.64 R22, c[0x0][0x3a8] ;  /* 0x0000ea00ff167b82 */ /* 0x000e220000000a00 */
[----:B------:R-:W-:-:S07]  /*26b90*/  IMAD.IADD R7, R11, 0x1, R0 ;  /* 0x000000010b077824 */ /* 0x000fce00078e0200 */
[----:B------:R-:W1:Y:S01]  /*26ba0*/  LDC.64 R24, c[0x0][0x380] ;  /* 0x0000e000ff187b82 */ /* 0x000e620000000a00 */
[----:B0-----:R-:W-:-:S06]  /*26bb0*/  IMAD.WIDE.U32 R16, R7, 0x4, R22 ;  /* 0x0000000407107825 */ /* 0x001fcc00078e0016 */
[----:B------:R-:W1:Y:S02]  /*26bc0*/  LDG.E.CONSTANT R17, desc[UR10][R16.64] ;  /* 0x0000000a10117981 */ /* 0x000e64000c1e9900 */
[----:B-1----:R-:W-:-:S06]  /*26bd0*/  IMAD.WIDE.U32 R18, R17, 0x8, R24 ;  /* 0x0000000811127825 */ /* 0x002fcc00078e0018 */
[----:B------:R-:W2:Y:S01]  /*26be0*/  LDG.E.64.CONSTANT R18, desc[UR10][R18.64] ;  /* 0x0000000a12127981 */ /* 0x000ea2000c1e9b00 */
[----:B------:R-:W-:Y:S01]  /*26bf0*/  ISETP.NE.AND P1, PT, R8, 0x1, PT ;  /* 0x000000010800780c */ /* 0x000fe20003f25270 */
[----:B--2---:R-:W-:Y:S02]  /*26c00*/  DADD R20, R12, |R18| ;  /* 0x000000000c147229 */ /* 0x004fe40000000412 */
[----:B------:R-:W-:-:S08]  /*26c10*/  DSETP.NE.AND P0, PT, |R18|, +INF , PT ;  /* 0x7ff000001200742a */ /* 0x000fd00003f05200 */
[----:B------:R-:W-:Y:S02]  /*26c20*/  FSEL R12, R12, R20, !P0 ;  /* 0x000000140c0c7208 */ /* 0x000fe40004000000 */
[----:B------:R-:W-:Y:S01]  /*26c30*/  FSEL R13, R13, R21, !P0 ;  /* 0x000000150d0d7208 */ /* 0x000fe20004000000 */
[----:B------:R-:W-:Y:S06]  /*26c40*/  @!P1 BRA `(.L_x_372) ;  /* 0x0000000000549947 */ /* 0x000fec0003800000 */
[----:B------:R-:W-:Y:S01]  /*26c50*/  VIADD R17, R7, 0x1 ;  /* 0x0000000107117836 */ /* 0x000fe20000000000 */
[----:B------:R-:W-:-:S03]  /*26c60*/  ISETP.NE.AND P1, PT, R8, 0x2, PT ;  /* 0x000000020800780c */ /* 0x000fc60003f25270 */
[----:B------:R-:W-:-:S06]  /*26c70*/  IMAD.WIDE.U32 R16, R17, 0x4, R22 ;  /* 0x0000000411107825 */ /* 0x000fcc00078e0016 */
[----:B------:R-:W2:Y:S04]  /*26c80*/  LDG.E.CONSTANT R17, desc[UR10][R16.64] ;  /* 0x0000000a10117981 */ /* 0x000ea8000c1e9900 */
[----:B------:R-:W-:-:S04]  /*26c90*/  @P1 VIADD R7, R7, 0x2 ;  /* 0x0000000207071836 */ /* 0x000fc80000000000 */
[----:B------:R-:W-:-:S06]  /*26ca0*/  @P1 IMAD.WIDE.U32 R22, R7, 0x4, R22 ;  /* 0x0000000407161825 */ /* 0x000fcc00078e0016 */
[----:B------:R-:W3:Y:S01]  /*26cb0*/  @P1 LDG.E.CONSTANT R23, desc[UR10][R22.64] ;  /* 0x0000000a16171981 */ /* 0x000ee2000c1e9900 */
[----:B--2---:R-:W-:-:S06]  /*26cc0*/  IMAD.WIDE.U32 R18, R17, 0x8, R24 ;  /* 0x0000000811127825 */ /* 0x004fcc00078e0018 */
[----:B------:R-:W2:Y:S01]  /*26cd0*/  LDG.E.64.CONSTANT R18, desc[UR10][R18.64] ;  /* 0x0000000a12127981 */ /* 0x000ea2000c1e9b00 */
[----:B---3--:R-:W-:-:S06]  /*26ce0*/  @P1 IMAD.WIDE.U32 R24, R23, 0x8, R24 ;  /* 0x0000000817181825 */ /* 0x008fcc00078e0018 */
[----:B------:R-:W3:Y:S01]  /*26cf0*/  @P1 LDG.E.64.CONSTANT R24, desc[UR10][R24.64] ;  /* 0x0000000a18181981 */ /* 0x000ee2000c1e9b00 */
[----:B--2---:R-:W-:Y:S02]  /*26d00*/  DADD R20, R12, |R18| ;  /* 0x000000000c147229 */ /* 0x004fe40000000412 */
[----:B------:R-:W-:-:S08]  /*26d10*/  DSETP.NE.AND P0, PT, |R18|, +INF , PT ;  /* 0x7ff000001200742a */ /* 0x000fd00003f05200 */
[----:B------:R-:W-:Y:S02]  /*26d20*/  FSEL R12, R12, R20, !P0 ;  /* 0x000000140c0c7208 */ /* 0x000fe40004000000 */
[----:B------:R-:W-:Y:S01]  /*26d30*/  FSEL R13, R13, R21, !P0 ;  /* 0x000000150d0d7208 */ /* 0x000fe20004000000 */
[----:B---3--:R-:W-:-:S05]  /*26d40*/  @P1 DSETP.NE.AND P0, PT, |R24|, +INF , PT ;  /* 0x7ff000001800142a */ /* 0x008fca0003f05200 */
[----:B------:R-:W-:-:S10]  /*26d50*/  @P1 DADD R16, R12, |R24| ;  /* 0x000000000c101229 */ /* 0x000fd40000000418 */
[----:B------:R-:W-:Y:S02]  /*26d60*/  @P1 FSEL R0, R12, R16, !P0 ;  /* 0x000000100c001208 */ /* 0x000fe40004000000 */
[----:B------:R-:W-:-:S03]  /*26d70*/  @P1 FSEL R17, R13, R17, !P0 ;  /* 0x000000110d111208 */ /* 0x000fc60004000000 */
[----:B------:R-:W-:Y:S02]  /*26d80*/  @P1 IMAD.MOV.U32 R12, RZ, RZ, R0 ;  /* 0x000000ffff0c1224 */ /* 0x000fe400078e0000 */
[----:B------:R-:W-:-:S07]  /*26d90*/  @P1 IMAD.MOV.U32 R13, RZ, RZ, R17 ;  /* 0x000000ffff0d1224 */ /* 0x000fce00078e0011 */
.L_x_372:
[----:B------:R-:W-:Y:S05]  /*26da0*/  BSYNC.RECONVERGENT B1 ;  /* 0x0000000000017941 */ /* 0x000fea0003800200 */
.L_x_371:
[----:B------:R-:W-:Y:S01]  /*26db0*/  IADD3 R7, P4, PT, R12, -0x1, RZ ;  /* 0xffffffff0c077810 */ /* 0x000fe20007f9e0ff */
[----:B------:R-:W-:Y:S01]  /*26dc0*/  IMAD.MOV.U32 R96, RZ, RZ, R98 ;  /* 0x000000ffff607224 */ /* 0x000fe200078e0062 */
[----:B------:R-:W-:Y:S01]  /*26dd0*/  IADD3 R8, P3, PT, RZ, R12, RZ ;  /* 0x0000000cff087210 */ /* 0x000fe20007f7e0ff */
[----:B------:R-:W-:Y:S01]  /*26de0*/  IMAD.MOV.U32 R97, RZ, RZ, R99 ;  /* 0x000000ffff617224 */ /* 0x000fe200078e0063 */
[----:B------:R-:W-:Y:S02]  /*26df0*/  LOP3.LUT R0, R13, 0x7fffffff, RZ, 0xc0, !PT ;  /* 0x7fffffff0d007812 */ /* 0x000fe400078ec0ff */
        /* <DEDUP_REMOVED lines=8> */
[C---:B------:R-:W-:Y:S01]  /*26e80*/  LOP3.LUT R30, R14.reuse, 0x7, RZ, 0xc0, !PT ;  /* 0x000000070e1e7812 */ /* 0x040fe200078ec0ff */
[----:B------:R-:W-:Y:S01]  /*26e90*/  IMAD.MOV.U32 R32, RZ, RZ, RZ ;  /* 0x000000ffff207224 */ /* 0x000fe200078e00ff */
[C---:B------:R-:W-:Y:S02]  /*26ea0*/  LOP3.LUT R31, R14.reuse, 0x3, RZ, 0xc0, !PT ;  /* 0x000000030e1f7812 */ /* 0x040fe400078ec0ff */
[----:B------:R-:W-:Y:S01]  /*26eb0*/  LOP3.LUT R7, R14, 0xfffffff8, RZ, 0xc0, !PT ;  /* 0xfffffff80e077812 */ /* 0x000fe200078ec0ff */
[----:B------:R-:W-:-:S07]  /*26ec0*/  VIADD R33, R30, 0xffffffff ;  /* 0xffffffff1e217836 */ /* 0x000fce0000000000 */
.L_x_391:
[----:B------:R-:W-:Y:S01]  /*26ed0*/  IADD3 R8, P0, PT, R9, 0x7f4a7c15, RZ ;  /* 0x7f4a7c1509087810 */ /* 0x000fe20007f1e0ff */
[----:B------:R-:W-:Y:S01]  /*26ee0*/  IMAD.MOV.U32 R18, RZ, RZ, 0x1 ;  /* 0x00000001ff127424 */ /* 0x000fe200078e00ff */
[----:B------:R-:W-:Y:S01]  /*26ef0*/  DADD R24, R106, R104 ;  /* 0x000000006a187229 */ /* 0x000fe20000000068 */
[----:B------:R-:W-:Y:S01]  /*26f00*/  BSSY.RECONVERGENT B1, `(.L_x_377) ;  /* 0x000002f000017945 */ /* 0x000fe20003800200 */
[----:B------:R-:W-:-:S04]  /*26f10*/  IADD3.X R15, PT, PT, R10, -0x61c88647, RZ, P0, !PT ;  /* 0x9e3779b90a0f7810 */ /* 0x000fc800007fe4ff */
        /* <DEDUP_REMOVED lines=15> */
[----:B------:R-:W-:Y:S02]  /*27010*/  IMAD.IADD R23, R17, 0x1, R19 ;  /* 0x0000000111177824 */ /* 0x000fe400078e0213 */
[----:B------:R-:W0:Y:S03]  /*27020*/  MUFU.RCP64H R19, R101 ;  /* 0x0000006500137308 */ /* 0x000e260000001800 */
[--C-:B------:R-:W-:Y:S02]  /*27030*/  SHF.R.U64 R16, R16, 0xb, R23.reuse ;  /* 0x0000000b10107819 */ /* 0x100fe40000001217 */
[--C-:B------:R-:W-:Y:S02]  /*27040*/  SHF.R.U32.HI R17, RZ, 0xa, R23.reuse ;  /* 0x0000000aff117819 */ /* 0x100fe40000011617 */
[----:B------:R-:W-:Y:S02]  /*27050*/  SHF.R.U32.HI R23, RZ, 0xb, R23 ;  /* 0x0000000bff177819 */ /* 0x000fe40000011617 */
[----:B------:R-:W-:-:S04]  /*27060*/  LOP3.LUT R22, R17, R16, RZ, 0x3c, !PT ;  /* 0x0000001011167212 */ /* 0x000fc800078e3cff */
[----:B------:R-:W1:Y:S01]  /*27070*/  I2F.F64.U64 R16, R22 ;  /* 0x0000001600107312 */ /* 0x000e620000301800 */
[----:B0-----:R-:W-:-:S08]  /*27080*/  DFMA R20, -R100, R18, 1 ;  /* 0x3ff000006414742b */ /* 0x001fd00000000112 */
[----:B------:R-:W-:Y:S02]  /*27090*/  DFMA R20, R20, R20, R20 ;  /* 0x000000141414722b */ /* 0x000fe40000000014 */
[----:B-1----:R-:W-:-:S06]  /*270a0*/  DADD R16, R16, 0.5 ;  /* 0x3fe0000010107429 */ /* 0x002fcc0000000000 */
[----:B------:R-:W-:Y:S02]  /*270b0*/  DFMA R20, R18, R20, R18 ;  /* 0x000000141214722b */ /* 0x000fe40000000012 */
[----:B------:R-:W-:-:S06]  /*270c0*/  DMUL R16, R16, 1.1102230246251565404e-16 ;  /* 0x3ca0000010107828 */ /* 0x000fcc0000000000 */
[C---:B------:R-:W-:Y:S02]  /*270d0*/  DFMA R18, -R100.reuse, R20, 1 ;  /* 0x3ff000006412742b */ /* 0x040fe40000000114 */
[----:B------:R-:W-:-:S06]  /*270e0*/  DFMA R96, R100, R16, R106 ;  /* 0x000000106460722b */ /* 0x000fcc000000006a */
[----:B------:R-:W-:Y:S02]  /*270f0*/  DFMA R18, R20, R18, R20 ;  /* 0x000000121412722b */ /* 0x000fe40000000014 */
[----:B------:R-:W-:-:S08]  /*27100*/  DADD R16, R96, R96 ;  /* 0x0000000060107229 */ /* 0x000fd00000000060 */
[----:B------:R-:W-:-:S08]  /*27110*/  DADD R20, -R24, R16 ;  /* 0x0000000018147229 */ /* 0x000fd00000000110 */
[----:B------:R-:W-:Y:S02]  /*27120*/  DMUL R108, R20, R18 ;  /* 0x00000012146c7228 */ /* 0x000fe40000000000 */
[----:B------:R-:W-:-:S06]  /*27130*/  FSETP.GEU.AND P1, PT, |R21|, 6.5827683646048100446e-37, PT ;  /* 0x036000001500780b */ /* 0x000fcc0003f2e200 */
        /* <DEDUP_REMOVED lines=11> */
.L_x_378:
[----:B------:R-:W-:Y:S05]  /*271f0*/  BSYNC.RECONVERGENT B1 ;  /* 0x0000000000017941 */ /* 0x000fea0003800200 */
.L_x_377:
[----:B------:R-:W-:Y:S01]  /*27200*/  DSETP.GEU.AND P0, PT, R108, -1, PT ;  /* 0xbff000006c00742a */ /* 0x000fe20003f0e000 */
[----:B------:R-:W-:Y:S01]  /*27210*/  BSSY.RECONVERGENT B1, `(.L_x_379) ;  /* 0x0000056000017945 */ /* 0x000fe20003800200 */
[----:B------:R-:W-:Y:S02]  /*27220*/  IMAD.MOV.U32 R0, RZ, RZ, RZ ;  /* 0x000000ffff007224 */ /* 0x000fe400078e00ff */
[----:B------:R-:W-:Y:S02]  /*27230*/  IMAD.MOV.U32 R20, RZ, RZ, 0x0 ;  /* 0x00000000ff147424 */ /* 0x000fe400078e00ff */
[----:B------:R-:W-:Y:S01]  /*27240*/  FSEL R16, R108, RZ, P0 ;  /* 0x000000ff6c107208 */ /* 0x000fe20000000000 */
[----:B------:R-:W-:Y:S01]  /*27250*/  IMAD.MOV.U32 R21, RZ, RZ, 0x3ff00000 ;  /* 0x3ff00000ff157424 */ /* 0x000fe200078e00ff */
[----:B------:R-:W-:Y:S01]  /*27260*/  FSEL R17, R109, -1.875, P0 ;  /* 0xbff000006d117808 */ /* 0x000fe20000000000 */
[----:B------:R-:W-:Y:S02]  /*27270*/  IMAD.MOV.U32 R18, RZ, RZ, 0x0 ;  /* 0x00000000ff127424 */ /* 0x000fe400078e00ff */
[----:B------:R-:W-:-:S03]  /*27280*/  IMAD.MOV.U32 R19, RZ, RZ, 0x3ff00000 ;  /* 0x3ff00000ff137424 */ /* 0x000fc600078e00ff */
[----:B------:R-:W-:-:S06]  /*27290*/  DSETP.GT.AND P0, PT, R16, 1, PT ;  /* 0x3ff000001000742a */ /* 0x000fcc0003f04000 */
[----:B------:R-:W-:Y:S02]  /*272a0*/  FSEL R22, R16, RZ, !P0 ;  /* 0x000000ff10167208 */ /* 0x000fe40004000000 */
[----:B------:R-:W-:Y:S02]  /*272b0*/  FSEL R23, R17, 1.875, !P0 ;  /* 0x3ff0000011177808 */ /* 0x000fe40004000000 */
[----:B------:R-:W-:-:S04]  /*272c0*/  ISETP.GE.U32.AND P0, PT, R14, 0x8, PT ;  /* 0x000000080e00780c */ /* 0x000fc80003f06070 */
[----:B------:R-:W-:-:S09]  /*272d0*/  DADD R16, R22, R22 ;  /* 0x0000000016107229 */ /* 0x000fd20000000016 */
[----:B------:R-:W-:Y:S05]  /*272e0*/  @!P0 BRA `(.L_x_380) ;  /* 0x0000000400208947 */ /* 0x000fea0003800000 */
[----:B------:R-:W-:Y:S01]  /*272f0*/  BSSY.RECONVERGENT B2, `(.L_x_381) ;  /* 0x0000046000027945 */ /* 0x000fe20003800200 */
[----:B------:R-:W-:Y:S02]  /*27300*/  IMAD.MOV.U32 R0, RZ, RZ, RZ ;  /* 0x000000ffff007224 */ /* 0x000fe400078e00ff */
[----:B------:R-:W-:Y:S02]  /*27310*/  IMAD.MOV.U32 R20, RZ, RZ, 0x0 ;  /* 0x00000000ff147424 */ /* 0x000fe400078e00ff */
[----:B------:R-:W-:-:S07]  /*27320*/  IMAD.MOV.U32 R21, RZ, RZ, 0x3ff00000 ;  /* 0x3ff00000ff157424 */ /* 0x000fce00078e00ff */
.L_x_382:
[----:B------:R-:W0:Y:S01]  /*27330*/  LDC.64 R42, c[0x0][0x3a8] ;  /* 0x0000ea00ff2a7b82 */ /* 0x000e220000000a00 */
[----:B------:R-:W-:-:S04]  /*27340*/  IMAD.IADD R45, R11, 0x1, R0 ;  /* 0x000000010b2d7824 */ /* 0x000fc800078e0200 */
[C---:B------:R-:W-:Y:S02]  /*27350*/  VIADD R27, R45.reuse, 0x1 ;  /* 0x000000012d1b7836 */ /* 0x040fe40000000000 */
[C---:B------:R-:W-:Y:S02]  /*27360*/  VIADD R29, R45.reuse, 0x2 ;  /* 0x000000022d1d7836 */ /* 0x040fe40000000000 */
[----:B0-----:R-:W-:-:S04]  /*27370*/  IMAD.WIDE.U32 R24, R45, 0x4, R42 ;  /* 0x000000042d187825 */ /* 0x001fc800078e002a */
[--C-:B------:R-:W-:Y:S02]  /*27380*/  IMAD.WIDE.U32 R26, R27, 0x4, R42.reuse ;  /* 0x000000041b1a7825 */ /* 0x100fe400078e002a */
[----:B------:R-:W2:Y:S04]  /*27390*/  LDG.E.CONSTANT R25, desc[UR10][R24.64] ;  /* 0x0000000a18197981 */ /* 0x000ea8000c1e9900 */
[----:B------:R-:W3:Y:S01]  /*273a0*/  LDG.E.CONSTANT R47, desc[UR10][R26.64] ;  /* 0x0000000a1a2f7981 */ /* 0x000ee2000c1e9900 */
[----:B------:R-:W-:-:S04]  /*273b0*/  IMAD.WIDE.U32 R28, R29, 0x4, R42 ;  /* 0x000000041d1c7825 */ /* 0x000fc800078e002a */
[C---:B------:R-:W-:Y:S01]  /*273c0*/  VIADD R35, R45.reuse, 0x3 ;  /* 0x000000032d237836 */ /* 0x040fe20000000000 */
[----:B------:R3:W4:Y:S01]  /*273d0*/  LDG.E.CONSTANT R49, desc[UR10][R28.64] ;  /* 0x0000000a1c317981 */ /* 0x000722000c1e9900 */
[----:B------:R-:W-:Y:S02]  /*273e0*/  VIADD R37, R45, 0x4 ;  /* 0x000000042d257836 */ /* 0x000fe40000000000 */
[----:B------:R-:W-:-:S05]  /*273f0*/  IMAD.WIDE.U32 R34, R35, 0x4, R42 ;  /* 0x0000000423227825 */ /* 0x000fca00078e002a */
[----:B------:R4:W5:Y:S01]  /*27400*/  LDG.E.CONSTANT R51, desc[UR10][R34.64] ;  /* 0x0000000a22337981 */ /* 0x000962000c1e9900 */
[----:B------:R-:W-:-:S04]  /*27410*/  IMAD.WIDE.U32 R36, R37, 0x4, R42 ;  /* 0x0000000425247825 */ /* 0x000fc800078e002a */
[C---:B------:R-:W-:Y:S01]  /*27420*/  VIADD R39, R45.reuse, 0x5 ;  /* 0x000000052d277836 */ /* 0x040fe20000000000 */
[----:B------:R5:W5:Y:S01]  /*27430*/  LDG.E.CONSTANT R53, desc[UR10][R36.64] ;  /* 0x0000000a24357981 */ /* 0x000b62000c1e9900 */
[----:B------:R-:W-:Y:S02]  /*27440*/  VIADD R41, R45, 0x6 ;  /* 0x000000062d297836 */ /* 0x000fe40000000000 */
[----:B------:R-:W-:-:S05]  /*27450*/  IMAD.WIDE.U32 R38, R39, 0x4, R42 ;  /* 0x0000000427267825 */ /* 0x000fca00078e002a */
[----:B------:R0:W5:Y:S01]  /*27460*/  LDG.E.CONSTANT R55, desc[UR10][R38.64] ;  /* 0x0000000a26377981 */ /* 0x000162000c1e9900 */
[----:B------:R-:W-:-:S04]  /*27470*/  IMAD.WIDE.U32 R40, R41, 0x4, R42 ;  /* 0x0000000429287825 */ /* 0x000fc800078e002a */
[----:B------:R-:W-:Y:S01]  /*27480*/  VIADD R45, R45, 0x7 ;  /* 0x000000072d2d7836 */ /* 0x000fe20000000000 */
[----:B------:R1:W5:Y:S03]  /*27490*/  LDG.E.CONSTANT R57, desc[UR10][R40.64] ;  /* 0x0000000a28397981 */ /* 0x000366000c1e9900 */
[----:B------:R-:W-:Y:S02]  /*274a0*/  IMAD.WIDE.U32 R42, R45, 0x4, R42 ;  /* 0x000000042d2a7825 */ /* 0x000fe400078e002a */
[----:B------:R-:W2:Y:S03]  /*274b0*/  LDC.64 R44, c[0x0][0x380] ;  /* 0x0000e000ff2c7b82 */ /* 0x000ea60000000a00 */
[----:B------:R1:W5:Y:S01]  /*274c0*/  LDG.E.CONSTANT R59, desc[UR10][R42.64] ;  /* 0x0000000a2a3b7981 */ /* 0x000362000c1e9900 */
[----:B--2---:R-:W-:-:S05]  /*274d0*/  IMAD.WIDE.U32 R24, R25, 0x8, R44 ;  /* 0x0000000819187825 */ /* 0x004fca00078e002c */
[----:B------:R2:W2:Y:S01]  /*274e0*/  LDG.E.64.CONSTANT R26, desc[UR10][R24.64] ;  /* 0x0000000a181a7981 */ /* 0x0004a2000c1e9b00 */
[----:B---3--:R-:W-:-:S04]  /*274f0*/  IMAD.WIDE.U32 R28, R47, 0x8, R44 ;  /* 0x000000082f1c7825 */ /* 0x008fc800078e002c */
[--C-:B----4-:R-:W-:Y:S02]  /*27500*/  IMAD.WIDE.U32 R34, R49, 0x8, R44.reuse ;  /* 0x0000000831227825 */ /* 0x110fe400078e002c */
[----:B------:R-:W3:Y:S04]  /*27510*/  LDG.E.64.CONSTANT R28, desc[UR10][R28.64] ;  /* 0x0000000a1c1c7981 */ /* 0x000ee8000c1e9b00 */
[----:B------:R-:W4:Y:S01]  /*27520*/  LDG.E.64.CONSTANT R34, desc[UR10][R34.64] ;  /* 0x0000000a22227981 */ /* 0x000f22000c1e9b00 */
[----:B-----5:R-:W-:-:S06]  /*27530*/  IMAD.WIDE.U32 R36, R51, 0x8, R44 ;  /* 0x0000000833247825 */ /* 0x020fcc00078e002c */
[----:B------:R-:W5:Y:S01]  /*27540*/  LDG.E.64.CONSTANT R36, desc[UR10][R36.64] ;  /* 0x0000000a24247981 */ /* 0x000f62000c1e9b00 */
[----:B0-----:R-:W-:-:S06]  /*27550*/  IMAD.WIDE.U32 R38, R53, 0x8, R44 ;  /* 0x0000000835267825 */ /* 0x001fcc00078e002c */
[----:B------:R-:W5:Y:S01]  /*27560*/  LDG.E.64.CONSTANT R38, desc[UR10][R38.64] ;  /* 0x0000000a26267981 */ /* 0x000f62000c1e9b00 */
[----:B-1----:R-:W-:-:S06]  /*27570*/  IMAD.WIDE.U32 R40, R55, 0x8, R44 ;  /* 0x0000000837287825 */ /* 0x002fcc00078e002c */
[----:B------:R-:W5:Y:S01]  /*27580*/  LDG.E.64.CONSTANT R40, desc[UR10][R40.64] ;  /* 0x0000000a28287981 */ /* 0x000f62000c1e9b00 */
[----:B------:R-:W-:-:S06]  /*27590*/  IMAD.WIDE.U32 R42, R57, 0x8, R44 ;  /* 0x00000008392a7825 */ /* 0x000fcc00078e002c */
[----:B------:R-:W5:Y:S01]  /*275a0*/  LDG.E.64.CONSTANT R42, desc[UR10][R42.64] ;  /* 0x0000000a2a2a7981 */ /* 0x000f62000c1e9b00 */
[----:B------:R-:W-:-:S06]  /*275b0*/  IMAD.WIDE.U32 R44, R59, 0x8, R44 ;  /* 0x000000083b2c7825 */ /* 0x000fcc00078e002c */
[----:B------:R-:W5:Y:S01]  /*275c0*/  LDG.E.64.CONSTANT R44, desc[UR10][R44.64] ;  /* 0x0000000a2c2c7981 */ /* 0x000f62000c1e9b00 */
[----:B--2---:R-:W-:Y:S01]  /*275d0*/  DFMA R24, R16, R22, -R20 ;  /* 0x000000161018722b */ /* 0x004fe20000000814 */
[C---:B------:R-:W-:Y:S01]  /*275e0*/  ISETP.NE.AND P0, PT, R0.reuse, RZ, PT ;  /* 0x000000ff0000720c */ /* 0x040fe20003f05270 */
[----:B------:R-:W-:-:S03]  /*275f0*/  VIADD R0, R0, 0x8 ;  /* 0x0000000800007836 */ /* 0x000fc60000000000 */
[----:B------:R-:W-:Y:S02]  /*27600*/  FSEL R47, R21, R23, !P0 ;  /* 0x00000017152f7208 */ /* 0x000fe40004000000 */
[----:B------:R-:W-:-:S03]  /*27610*/  FSEL R46, R20, R22, !P0 ;  /* 0x00000016142e7208 */ /* 0x000fc60004000000 */
[----:B------:R-:W-:Y:S02]  /*27620*/  FSEL R20, R22, R24, !P0 ;  /* 0x0000001816147208 */ /* 0x000fe40004000000 */
[----:B------:R-:W-:Y:S02]  /*27630*/  FSEL R21, R23, R25, !P0 ;  /* 0x0000001917157208 */ /* 0x000fe40004000000 */
[----:B------:R-:W-:-:S04]  /*27640*/  ISETP.NE.AND P0, PT, R0, R7, PT ;  /* 0x000000070000720c */ /* 0x000fc80003f05270 */
[----:B------:R-:W-:Y:S02]  /*27650*/  DFMA R22, R16, R20, -R46 ;  /* 0x000000141016722b */ /* 0x000fe4000000082e */
[----:B------:R-:W-:-:S06]  /*27660*/  DFMA R26, R20, R26, R18 ;  /* 0x0000001a141a722b */ /* 0x000fcc0000000012 */
[----:B------:R-:W-:Y:S02]  /*27670*/  DFMA R20, R16, R22, -R20 ;  /* 0x000000161014722b */ /* 0x000fe40000000814 */
[----:B---3--:R-:W-:-:S06]  /*27680*/  DFMA R26, R22, R28, R26 ;  /* 0x0000001c161a722b */ /* 0x008fcc000000001a */
[----:B------:R-:W-:Y:S02]  /*27690*/  DFMA R22, R16, R20, -R22 ;  /* 0x000000141016722b */ /* 0x000fe40000000816 */
[----:B----4-:R-:W-:-:S06]  /*276a0*/  DFMA R26, R20, R34, R26 ;  /* 0x00000022141a722b */ /* 0x010fcc000000001a */
[----:B------:R-:W-:Y:S02]  /*276b0*/  DFMA R20, R16, R22, -R20 ;  /* 0x000000161014722b */ /* 0x000fe40000000814 */
[----:B-----5:R-:W-:-:S06]  /*276c0*/  DFMA R26, R22, R36, R26 ;  /* 0x00000024161a722b */ /* 0x020fcc000000001a */
[----:B------:R-:W-:Y:S02]  /*276d0*/  DFMA R22, R16, R20, -R22 ;  /* 0x000000141016722b */ /* 0x000fe40000000816 */
[----:B------:R-:W-:-:S06]  /*276e0*/  DFMA R26, R20, R38, R26 ;  /* 0x00000026141a722b */ /* 0x000fcc000000001a */
[----:B------:R-:W-:Y:S02]  /*276f0*/  DFMA R20, R16, R22, -R20 ;  /* 0x000000161014722b */ /* 0x000fe40000000814 */
[----:B------:R-:W-:-:S06]  /*27700*/  DFMA R26, R22, R40, R26 ;  /* 0x00000028161a722b */ /* 0x000fcc000000001a */
[----:B------:R-:W-:Y:S02]  /*27710*/  DFMA R22, R16, R20, -R22 ;  /* 0x000000141016722b */ /* 0x000fe40000000816 */
[----:B------:R-:W-:-:S08]  /*27720*/  DFMA R26, R20, R42, R26 ;  /* 0x0000002a141a722b */ /* 0x000fd0000000001a */
[----:B------:R-:W-:Y:S01]  /*27730*/  DFMA R18, R22, R44, R26 ;  /* 0x0000002c1612722b */ /* 0x000fe2000000001a */
[----:B------:R-:W-:Y:S10]  /*27740*/  @P0 BRA `(.L_x_382) ;  /* 0xfffffff800f80947 */ /* 0x000ff4000383ffff */
[----:B------:R-:W-:Y:S05]  /*27750*/  BSYNC.RECONVERGENT B2 ;  /* 0x0000000000027941 */ /* 0x000fea0003800200 */
.L_x_381:
[----:B------:R-:W-:-:S07]  /*27760*/  IMAD.MOV.U32 R0, RZ, RZ, R7 ;  /* 0x000000ffff007224 */ /* 0x000fce00078e0007 */
.L_x_380:
[----:B------:R-:W-:Y:S05]  /*27770*/  BSYNC.RECONVERGENT B1 ;  /* 0x0000000000017941 */ /* 0x000fea0003800200 */
.L_x_379:
[----:B------:R-:W-:Y:S01]  /*27780*/  ISETP.NE.AND P0, PT, R30, RZ, PT ;  /* 0x000000ff1e00720c */ /* 0x000fe20003f05270 */
[----:B------:R-:W-:-:S12]  /*27790*/  BSSY.RECONVERGENT B1, `(.L_x_383) ;  /* 0x0000054000017945 */ /* 0x000fd80003800200 */
[----:B------:R-:W-:Y:S05]  /*277a0*/  @!P0 BRA `(.L_x_384) ;  /* 0x0000000400488947 */ /* 0x000fea0003800000 */
[----:B------:R-:W-:Y:S01]  /*277b0*/  ISETP.GE.U32.AND P0, PT, R33, 0x3, PT ;  /* 0x000000032100780c */ /* 0x000fe20003f06070 */
[----:B------:R-:W-:Y:S01]  /*277c0*/  BSSY.RECONVERGENT B2, `(.L_x_385) ;  /* 0x0000027000027945 */ /* 0x000fe20003800200 */
[----:B------:R-:W-:-:S11]  /*277d0*/  ISETP.NE.AND P1, PT, R31, RZ, PT ;  /* 0x000000ff1f00720c */ /* 0x000fd60003f25270 */
[----:B------:R-:W-:Y:S05]  /*277e0*/  @!P0 BRA `(.L_x_386) ;  /* 0x0000000000908947 */ /* 0x000fea0003800000 */
[----:B------:R-:W0:Y:S01]  /*277f0*/  LDC.64 R38, c[0x0][0x3a8] ;  /* 0x0000ea00ff267b82 */ /* 0x000e220000000a00 */
[----:B------:R-:W-:-:S04]  /*27800*/  IMAD.IADD R27, R11, 0x1, R0 ;  /* 0x000000010b1b7824 */ /* 0x000fc800078e0200 */
[C---:B------:R-:W-:Y:S02]  /*27810*/  VIADD R29, R27.reuse, 0x1 ;  /* 0x000000011b1d7836 */ /* 0x040fe40000000000 */
[C---:B------:R-:W-:Y:S01]  /*27820*/  VIADD R37, R27.reuse, 0x2 ;  /* 0x000000021b257836 */ /* 0x040fe20000000000 */
[----:B------:R-:W1:Y:S01]  /*27830*/  LDC.64 R40, c[0x0][0x380] ;  /* 0x0000e000ff287b82 */ /* 0x000e620000000a00 */
[----:B0-----:R-:W-:-:S04]  /*27840*/  IMAD.WIDE.U32 R24, R27, 0x4, R38 ;  /* 0x000000041b187825 */ /* 0x001fc800078e0026 */
[--C-:B------:R-:W-:Y:S02]  /*27850*/  IMAD.WIDE.U32 R28, R29, 0x4, R38.reuse ;  /* 0x000000041d1c7825 */ /* 0x100fe400078e0026 */
[----:B------:R-:W1:Y:S02]  /*27860*/  LDG.E.CONSTANT R25, desc[UR10][R24.64] ;  /* 0x0000000a18197981 */ /* 0x000e64000c1e9900 */
[--C-:B------:R-:W-:Y:S02]  /*27870*/  IMAD.WIDE.U32 R36, R37, 0x4, R38.reuse ;  /* 0x0000000425247825 */ /* 0x100fe400078e0026 */
[----:B------:R-:W2:Y:S02]  /*27880*/  LDG.E.CONSTANT R29, desc[UR10][R28.64] ;  /* 0x0000000a1c1d7981 */ /* 0x000ea4000c1e9900 */
[----:B------:R-:W-:Y:S02]  /*27890*/  VIADD R27, R27, 0x3 ;  /* 0x000000031b1b7836 */ /* 0x000fe40000000000 */
[----:B------:R-:W3:Y:S02]  /*278a0*/  LDG.E.CONSTANT R37, desc[UR10][R36.64] ;  /* 0x0000000a24257981 */ /* 0x000ee4000c1e9900 */
[----:B------:R-:W-:-:S06]  /*278b0*/  IMAD.WIDE.U32 R38, R27, 0x4, R38 ;  /* 0x000000041b267825 */ /* 0x000fcc00078e0026 */
[----:B------:R-:W4:Y:S01]  /*278c0*/  LDG.E.CONSTANT R39, desc[UR10][R38.64] ;  /* 0x0000000a26277981 */ /* 0x000f22000c1e9900 */
[----:B-1----:R-:W-:-:S04]  /*278d0*/  IMAD.WIDE.U32 R26, R25, 0x8, R40 ;  /* 0x00000008191a7825 */ /* 0x002fc800078e0028 */
[--C-:B--2---:R-:W-:Y:S02]  /*278e0*/  IMAD.WIDE.U32 R34, R29, 0x8, R40.reuse ;  /* 0x000000081d227825 */ /* 0x104fe400078e0028 */
[----:B------:R-:W2:Y:S02]  /*278f0*/  LDG.E.64.CONSTANT R26, desc[UR10][R26.64] ;  /* 0x0000000a1a1a7981 */ /* 0x000ea4000c1e9b00 */
[--C-:B---3--:R-:W-:Y:S02]  /*27900*/  IMAD.WIDE.U32 R28, R37, 0x8, R40.reuse ;  /* 0x00000008251c7825 */ /* 0x108fe400078e0028 */
[----:B------:R-:W3:Y:S04]  /*27910*/  LDG.E.64.CONSTANT R34, desc[UR10][R34.64] ;  /* 0x0000000a22227981 */ /* 0x000ee8000c1e9b00 */
[----:B------:R-:W5:Y:S01]  /*27920*/  LDG.E.64.CONSTANT R28, desc[UR10][R28.64] ;  /* 0x0000000a1c1c7981 */ /* 0x000f62000c1e9b00 */
[----:B----4-:R-:W-:-:S06]  /*27930*/  IMAD.WIDE.U32 R40, R39, 0x8, R40 ;  /* 0x0000000827287825 */ /* 0x010fcc00078e0028 */
[----:B------:R-:W4:Y:S01]  /*27940*/  LDG.E.64.CONSTANT R40, desc[UR10][R40.64] ;  /* 0x0000000a28287981 */ /* 0x000f22000c1e9b00 */
[----:B------:R-:W-:Y:S01]  /*27950*/  DFMA R24, R16, R22, -R20 ;  /* 0x000000161018722b */ /* 0x000fe20000000814 */
[C---:B------:R-:W-:Y:S01]  /*27960*/  ISETP.NE.AND P0, PT, R0.reuse, RZ, PT ;  /* 0x000000ff0000720c */ /* 0x040fe20003f05270 */
[----:B------:R-:W-:-:S03]  /*27970*/  VIADD R0, R0, 0x4 ;  /* 0x0000000400007836 */ /* 0x000fc60000000000 */
[----:B------:R-:W-:Y:S02]  /*27980*/  FSEL R37, R21, R23, !P0 ;  /* 0x0000001715257208 */ /* 0x000fe40004000000 */
[----:B------:R-:W-:-:S03]  /*27990*/  FSEL R36, R20, R22, !P0 ;  /* 0x0000001614247208 */ /* 0x000fc60004000000 */
[----:B------:R-:W-:Y:S02]  /*279a0*/  FSEL R20, R22, R24, !P0 ;  /* 0x0000001816147208 */ /* 0x000fe40004000000 */
[----:B------:R-:W-:-:S06]  /*279b0*/  FSEL R21, R23, R25, !P0 ;  /* 0x0000001917157208 */ /* 0x000fcc0004000000 */
[----:B------:R-:W-:Y:S02]  /*279c0*/  DFMA R22, R16, R20, -R36 ;  /* 0x000000141016722b */ /* 0x000fe40000000824 */
[----:B--2---:R-:W-:-:S06]  /*279d0*/  DFMA R26, R20, R26, R18 ;  /* 0x0000001a141a722b */ /* 0x004fcc0000000012 */
[----:B------:R-:W-:Y:S02]  /*279e0*/  DFMA R20, R16, R22, -R20 ;  /* 0x000000161014722b */ /* 0x000fe40000000814 */
[----:B---3--:R-:W-:-:S06]  /*279f0*/  DFMA R26, R22, R34, R26 ;  /* 0x00000022161a722b */ /* 0x008fcc000000001a */
[----:B------:R-:W-:Y:S02]  /*27a00*/  DFMA R22, R16, R20, -R22 ;  /* 0x000000141016722b */ /* 0x000fe40000000816 */
[----:B-----5:R-:W-:-:S08]  /*27a10*/  DFMA R26, R20, R28, R26 ;  /* 0x0000001c141a722b */ /* 0x020fd0000000001a */
[----:B----4-:R-:W-:-:S11]  /*27a20*/  DFMA R18, R22, R40, R26 ;  /* 0x000000281612722b */ /* 0x010fd6000000001a */
.L_x_386:
[----:B------:R-:W-:Y:S05]  /*27a30*/  BSYNC.RECONVERGENT B2 ;  /* 0x0000000000027941 */ /* 0x000fea0003800200 */
.L_x_385:
[----:B------:R-:W-:Y:S05]  /*27a40*/  @!P1 BRA `(.L_x_384) ;  /* 0x0000000000a09947 */ /* 0x000fea0003800000 */
[----:B------:R-:W-:Y:S01]  /*27a50*/  ISETP.NE.AND P0, PT, R31, 0x1, PT ;  /* 0x000000011f00780c */ /* 0x000fe20003f05270 */
[----:B------:R-:W-:Y:S01]  /*27a60*/  BSSY.RECONVERGENT B2, `(.L_x_387) ;  /* 0x0000019000027945 */ /* 0x000fe20003800200 */
[----:B------:R-:W-:-:S11]  /*27a70*/  LOP3.LUT P1, RZ, R14, 0x1, RZ, 0xc0, !PT ;  /* 0x000000010eff7812 */ /* 0x000fd6000782c0ff */
[----:B------:R-:W-:Y:S05]  /*27a80*/  @!P0 BRA `(.L_x_388) ;  /* 0x0000000000588947 */ /* 0x000fea0003800000 */
[----:B------:R-:W0:Y:S01]  /*27a90*/  LDC.64 R24, c[0x0][0x3a8] ;  /* 0x0000ea00ff187b82 */ /* 0x000e220000000a00 */
[----:B------:R-:W-:-:S04]  /*27aa0*/  IMAD.IADD R29, R11, 0x1, R0 ;  /* 0x000000010b1d7824 */ /* 0x000fc800078e0200 */
[C---:B------:R-:W-:Y:S02]  /*27ab0*/  VIADD R37, R29.reuse, 0x1 ;  /* 0x000000011d257836 */ /* 0x040fe40000000000 */
[----:B0-----:R-:W-:-:S04]  /*27ac0*/  IMAD.WIDE.U32 R26, R29, 0x4, R24 ;  /* 0x000000041d1a7825 */ /* 0x001fc800078e0018 */
[----:B------:R-:W-:Y:S02]  /*27ad0*/  IMAD.WIDE.U32 R36, R37, 0x4, R24 ;  /* 0x0000000425247825 */ /* 0x000fe400078e0018 */
[----:B------:R-:W2:Y:S01]  /*27ae0*/  LDG.E.CONSTANT R27, desc[UR10][R26.64] ;  /* 0x0000000a1a1b7981 */ /* 0x000ea2000c1e9900 */
[----:B------:R-:W2:Y:S03]  /*27af0*/  LDC.64 R24, c[0x0][0x380] ;  /* 0x0000e000ff187b82 */ /* 0x000ea60000000a00 */
[----:B------:R-:W3:Y:S01]  /*27b00*/  LDG.E.CONSTANT R37, desc[UR10][R36.64] ;  /* 0x0000000a24257981 */ /* 0x000ee2000c1e9900 */
[----:B------:R-:W-:Y:S01]  /*27b10*/  ISETP.NE.AND P0, PT, R0, RZ, PT ;  /* 0x000000ff0000720c */ /* 0x000fe20003f05270 */
[----:B--2---:R-:W-:-:S04]  /*27b20*/  IMAD.WIDE.U32 R28, R27, 0x8, R24 ;  /* 0x000000081b1c7825 */ /* 0x004fc800078e0018 */
[----:B---3--:R-:W-:Y:S02]  /*27b30*/  IMAD.WIDE.U32 R38, R37, 0x8, R24 ;  /* 0x0000000825267825 */ /* 0x008fe400078e0018 */
[----:B------:R-:W2:Y:S04]  /*27b40*/  LDG.E.64.CONSTANT R28, desc[UR10][R28.64] ;  /* 0x0000000a1c1c7981 */ /* 0x000ea8000c1e9b00 */
[----:B------:R-:W3:Y:S01]  /*27b50*/  LDG.E.64.CONSTANT R38, desc[UR10][R38.64] ;  /* 0x0000000a26267981 */ /* 0x000ee2000c1e9b00 */
[----:B------:R-:W-:Y:S01]  /*27b60*/  DFMA R24, R16, R22, -R20 ;  /* 0x000000161018722b */ /* 0x000fe20000000814 */
[----:B------:R-:W-:Y:S01]  /*27b70*/  FSEL R35, R21, R23, !P0 ;  /* 0x0000001715237208 */ /* 0x000fe20004000000 */
[----:B------:R-:W-:Y:S01]  /*27b80*/  VIADD R0, R0, 0x2 ;  /* 0x0000000200007836 */ /* 0x000fe20000000000 */
[----:B------:R-:W-:-:S07]  /*27b90*/  FSEL R34, R20, R22, !P0 ;  /* 0x0000001614227208 */ /* 0x000fce0004000000 */
[----:B------:R-:W-:Y:S02]  /*27ba0*/  FSEL R20, R22, R24, !P0 ;  /* 0x0000001816147208 */ /* 0x000fe40004000000 */
[----:B------:R-:W-:-:S06]  /*27bb0*/  FSEL R21, R23, R25, !P0 ;  /* 0x0000001917157208 */ /* 0x000fcc0004000000 */
[----:B------:R-:W-:Y:S02]  /*27bc0*/  DFMA R22, R16, R20, -R34 ;  /* 0x000000141016722b */ /* 0x000fe40000000822 */
[----:B--2---:R-:W-:-:S08]  /*27bd0*/  DFMA R18, R20, R28, R18 ;  /* 0x0000001c1412722b */ /* 0x004fd00000000012 */
[----:B---3--:R-:W-:-:S11]  /*27be0*/  DFMA R18, R22, R38, R18 ;  /* 0x000000261612722b */ /* 0x008fd60000000012 */
.L_x_388:
[----:B------:R-:W-:Y:S05]  /*27bf0*/  BSYNC.RECONVERGENT B2 ;  /* 0x0000000000027941 */ /* 0x000fea0003800200 */
.L_x_387:
[----:B------:R-:W-:Y:S05]  /*27c00*/  @!P1 BRA `(.L_x_384) ;  /* 0x0000000000309947 */ /* 0x000fea0003800000 */
[----:B------:R-:W0:Y:S01]  /*27c10*/  LDC.64 R24, c[0x0][0x3a8] ;  /* 0x0000ea00ff187b82 */ /* 0x000e220000000a00 */
[----:B------:R-:W-:-:S04]  /*27c20*/  IMAD.IADD R27, R11, 0x1, R0 ;  /* 0x000000010b1b7824 */ /* 0x000fc800078e0200 */
[----:B0-----:R-:W-:-:S03]  /*27c30*/  IMAD.WIDE.U32 R24, R27, 0x4, R24 ;  /* 0x000000041b187825 */ /* 0x001fc600078e0018 */
[----:B------:R-:W0:Y:S03]  /*27c40*/  LDC.64 R26, c[0x0][0x380] ;  /* 0x0000e000ff1a7b82 */ /* 0x000e260000000a00 */
[----:B------:R-:W0:Y:S01]  /*27c50*/  LDG.E.CONSTANT R25, desc[UR10][R24.64] ;  /* 0x0000000a18197981 */ /* 0x000e22000c1e9900 */
[----:B------:R-:W-:Y:S01]  /*27c60*/  DFMA R16, R16, R22, -R20 ;  /* 0x000000161010722b */ /* 0x000fe20000000814 */
[----:B------:R-:W-:Y:S01]  /*27c70*/  ISETP.NE.AND P0, PT, R0, RZ, PT ;  /* 0x000000ff0000720c */ /* 0x000fe20003f05270 */
[----:B0-----:R-:W-:-:S06]  /*27c80*/  IMAD.WIDE.U32 R26, R25, 0x8, R26 ;  /* 0x00000008191a7825 */ /* 0x001fcc00078e001a */
[----:B------:R-:W2:Y:S02]  /*27c90*/  LDG.E.64.CONSTANT R26, desc[UR10][R26.64] ;  /* 0x0000000a1a1a7981 */ /* 0x000ea4000c1e9b00 */
[----:B------:R-:W-:Y:S02]  /*27ca0*/  FSEL R16, R22, R16, !P0 ;  /* 0x0000001016107208 */ /* 0x000fe40004000000 */
[----:B------:R-:W-:-:S06]  /*27cb0*/  FSEL R17, R23, R17, !P0 ;  /* 0x0000001117117208 */ /* 0x000fcc0004000000 */
[----:B--2---:R-:W-:-:S11]  /*27cc0*/  DFMA R18, R26, R16, R18 ;  /* 0x000000101a12722b */ /* 0x004fd60000000012 */
.L_x_384:
[----:B------:R-:W-:Y:S05]  /*27cd0*/  BSYNC.RECONVERGENT B1 ;  /* 0x0000000000017941 */ /* 0x000fea0003800200 */
.L_x_383:
[----:B------:R-:W-:Y:S01]  /*27ce0*/  IADD3 R0, P1, PT, R18, -0x1, RZ ;  /* 0xffffffff12007810 */ /* 0x000fe20007f3e0ff */
[----:B------:R-:W-:Y:S01]  /*27cf0*/  BSSY.RELIABLE B1, `(.L_x_389) ;  /* 0x0000030000017945 */ /* 0x000fe20003800100 */
        /* <DEDUP_REMOVED lines=15> */
[----:B------:R-:W-:Y:S05]  /*27df0*/  @P0 BRA `(.L_x_390) ;  /* 0x00000000007c0947 */ /* 0x000fea0003800000 */
        /* <DEDUP_REMOVED lines=25> */
[----:B------:R-:W-:-:S08]  /*27f90*/  DMUL R8, R8, R12 ;  /* 0x0000000c08087228 */ /* 0x000fd00000000000 */
[----:B------:R-:W-:-:S14]  /*27fa0*/  DSETP.GTU.AND P0, PT, R8, R18, PT ;  /* 0x000000120800722a */ /* 0x000fdc0003f0c000 */
[----:B------:R-:W-:Y:S05]  /*27fb0*/  @!P0 BREAK.RELIABLE B1 ;  /* 0x0000000000018942 */ /* 0x000fea0003800100 */
[----:B------:R-:W-:Y:S05]  /*27fc0*/  @!P0 BRA `(.L_x_41) ;  /* 0x0000000000288947 */ /* 0x000fea0003800000 */
[----:B------:R-:W-:Y:S02]  /*27fd0*/  IMAD.MOV.U32 R8, RZ, RZ, R21 ;  /* 0x000000ffff087224 */ /* 0x000fe400078e0015 */
[----:B------:R-:W-:-:S07]  /*27fe0*/  IMAD.MOV.U32 R15, RZ, RZ, R10 ;  /* 0x000000ffff0f7224 */ /* 0x000fce00078e000a */
.L_x_390:
[----:B------:R-:W-:Y:S05]  /*27ff0*/  BSYNC.RELIABLE B1 ;  /* 0x0000000000017941 */ /* 0x000fea0003800100 */
.L_x_389:
[----:B------:R-:W-:Y:S02]  /*28000*/  VIADD R32, R32, 0x1 ;  /* 0x0000000120207836 */ /* 0x000fe40000000000 */
[----:B------:R-:W-:Y:S02]  /*28010*/  IMAD.MOV.U32 R9, RZ, RZ, R8 ;  /* 0x000000ffff097224 */ /* 0x000fe400078e0008 */
[----:B------:R-:W-:Y:S01]  /*28020*/  IMAD.MOV.U32 R10, RZ, RZ, R15 ;  /* 0x000000ffff0a7224 */ /* 0x000fe200078e000f */
[----:B------:R-:W-:-:S13]  /*28030*/  ISETP.NE.AND P0, PT, R32, 0x1000, PT ;  /* 0x000010002000780c */ /* 0x000fda0003f05270 */
[----:B------:R-:W-:Y:S05]  /*28040*/  @P0 BRA `(.L_x_391) ;  /* 0xffffffec00a00947 */ /* 0x000fea000383ffff */
[----:B------:R-:W-:Y:S02]  /*28050*/  IMAD.MOV.U32 R96, RZ, RZ, R98 ;  /* 0x000000ffff607224 */ /* 0x000fe400078e0062 */
[----:B------:R-:W-:-:S07]  /*28060*/  IMAD.MOV.U32 R97, RZ, RZ, R99 ;  /* 0x000000ffff617224 */ /* 0x000fce00078e0063 */
.L_x_41:
[----:B------:R-:W-:Y:S05]  /*28070*/  BSYNC.RECONVERGENT B0 ;  /* 0x0000000000007941 */ /* 0x000fea0003800200 */
.L_x_39:
[----:B------:R-:W1:Y:S01]  /*28080*/  LDC.64 R8, c[0x0][0x3e0] ;  /* 0x0000f800ff087b82 */ /* 0x000e620000000a00 */
[----:B------:R-:W2:Y:S01]  /*28090*/  LDCU UR4, c[0x0][0x360] ;  /* 0x00006c00ff0477ac */ /* 0x000ea20008000800 */
[----:B------:R-:W-:Y:S02]  /*280a0*/  IMAD.IADD R7, R3, 0x1, R4 ;  /* 0x0000000103077824 */ /* 0x000fe400078e0204 */
[----:B--2---:R-:W-:Y:S02]  /*280b0*/  VIADD R4, R4, UR4 ;  /* 0x0000000404047c36 */ /* 0x004fe40008000000 */
[----:B-1----:R-:W-:-:S03]  /*280c0*/  IMAD.WIDE.U32 R8, R7, 0x8, R8 ;  /* 0x0000000807087825 */ /* 0x002fc600078e0008 */
[----:B------:R-:W-:Y:S02]  /*280d0*/  ISETP.GE.U32.AND P0, PT, R4, R5, PT ;  /* 0x000000050400720c */ /* 0x000fe40003f06070 */
[----:B------:R1:W-:Y:S11]  /*280e0*/  STG.E.64 desc[UR10][R8.64], R96 ;  /* 0x0000006008007986 */ /* 0x0003f6000c101b0a */
[----:B------:R-:W-:Y:S05]  /*280f0*/  @!P0 BRA `(.L_x_392) ;  /* 0xfffffd9c00748947 */ /* 0x000fea000383ffff */
[----:B------:R-:W-:Y:S05]  /*28100*/  EXIT ;  /* 0x000000000000794d */ /* 0x000fea0003800000 */
        .weak           $__internal_0_$__cuda_sm20_dblrcp_rn_slowpath_v3
        .type           $__internal_0_$__cuda_sm20_dblrcp_rn_slowpath_v3,@function
        .size           $__internal_0_$__cuda_sm20_dblrcp_rn_slowpath_v3,($__internal_1_$__cuda_sm20_div_rn_f64_full - $__internal_0_$__cuda_sm20_dblrcp_rn_slowpath_v3)
$__internal_0_$__cuda_sm20_dblrcp_rn_slowpath_v3:
[----:B------:R-:W-:Y:S01]  /*28110*/  DSETP.GTU.AND P0, PT, |R26|, +INF , PT ;  /* 0x7ff000001a00742a */ /* 0x000fe20003f0c200 */
[----:B------:R-:W-:-:S13]  /*28120*/  BSSY.RECONVERGENT B3, `(.L_x_393) ;  /* 0x0000024000037945 */ /* 0x000fda0003800200 */
[----:B------:R-:W-:Y:S05]  /*28130*/  @P0 BRA `(.L_x_394) ;  /* 0x0000000000800947 */ /* 0x000fea0003800000 */
[----:B------:R-:W-:-:S05]  /*28140*/  LOP3.LUT R22, R27, 0x7fffffff, RZ, 0xc0, !PT ;  /* 0x7fffffff1b167812 */ /* 0x000fca00078ec0ff */
[----:B------:R-:W-:-:S05]  /*28150*/  VIADD R10, R22, 0xffffffff ;  /* 0xffffffff160a7836 */ /* 0x000fca0000000000 */
[----:B------:R-:W-:-:S13]  /*28160*/  ISETP.GE.U32.AND P0, PT, R10, 0x7fefffff, PT ;  /* 0x7fefffff0a00780c */ /* 0x000fda0003f06070 */
[----:B------:R-:W-:Y:S01]  /*28170*/  @P0 LOP3.LUT R11, R27, 0x7ff00000, RZ, 0x3c, !PT ;  /* 0x7ff000001b0b0812 */ /* 0x000fe200078e3cff */
[----:B------:R-:W-:Y:S01]  /*28180*/  @P0 IMAD.MOV.U32 R10, RZ, RZ, RZ ;  /* 0x000000ffff0a0224 */ /* 0x000fe200078e00ff */
[----:B------:R-:W-:Y:S06]  /*28190*/  @P0 BRA `(.L_x_395) ;  /* 0x0000000000700947 */ /* 0x000fec0003800000 */
[----:B------:R-:W-:-:S13]  /*281a0*/  ISETP.GE.U32.AND P0, PT, R22, 0x1000001, PT ;  /* 0x010000011600780c */ /* 0x000fda0003f06070 */
[----:B------:R-:W-:Y:S05]  /*281b0*/  @!P0 BRA `(.L_x_396) ;  /* 0x0000000000388947 */ /* 0x000fea0003800000 */
[----:B------:R-:W-:Y:S02]  /*281c0*/  VIADD R11, R27, 0xc0200000 ;  /* 0xc02000001b0b7836 */ /* 0x000fe40000000000 */
[----:B------:R-:W-:Y:S02]  /*281d0*/  IMAD.MOV.U32 R10, RZ, RZ, R26 ;  /* 0x000000ffff0a7224 */ /* 0x000fe400078e001a */
[----:B------:R-:W0:Y:S01]  /*281e0*/  MUFU.RCP64H R23, R11 ;  /* 0x0000000b00177308 */ /* 0x000e220000001800 */
[----:B------:R-:W-:-:S06]  /*281f0*/  IMAD.MOV.U32 R22, RZ, RZ, R25 ;  /* 0x000000ffff167224 */ /* 0x000fcc00078e0019 */
[----:B0-----:R-:W-:-:S08]  /*28200*/  DFMA R24, -R10, R22, 1 ;  /* 0x3ff000000a18742b */ /* 0x001fd00000000116 */
[----:B------:R-:W-:-:S08]  /*28210*/  DFMA R24, R24, R24, R24 ;  /* 0x000000181818722b */ /* 0x000fd00000000018 */
[----:B------:R-:W-:-:S08]  /*28220*/  DFMA R24, R22, R24, R22 ;  /* 0x000000181618722b */ /* 0x000fd00000000016 */
[----:B------:R-:W-:-:S08]  /*28230*/  DFMA R22, -R10, R24, 1 ;  /* 0x3ff000000a16742b */ /* 0x000fd00000000118 */
[----:B------:R-:W-:-:S08]  /*28240*/  DFMA R22, R24, R22, R24 ;  /* 0x000000161816722b */ /* 0x000fd00000000018 */
[----:B------:R-:W-:-:S08]  /*28250*/  DMUL R22, R22, 2.2250738585072013831e-308 ;  /* 0x0010000016167828 */ /* 0x000fd00000000000 */
[----:B------:R-:W-:-:S08]  /*28260*/  DFMA R24, -R26, R22, 1 ;  /* 0x3ff000001a18742b */ /* 0x000fd00000000116 */
[----:B------:R-:W-:-:S08]  /*28270*/  DFMA R24, R24, R24, R24 ;  /* 0x000000181818722b */ /* 0x000fd00000000018 */
[----:B------:R-:W-:Y:S01]  /*28280*/  DFMA R10, R22, R24, R22 ;  /* 0x00000018160a722b */ /* 0x000fe20000000016 */
[----:B------:R-:W-:Y:S10]  /*28290*/  BRA `(.L_x_395) ;  /* 0x0000000000307947 */ /* 0x000ff40003800000 */
.L_x_396:
[----:B------:R-:W-:Y:S01]  /*282a0*/  DMUL R22, R26, 8.11296384146066816958e+31 ;  /* 0x469000001a167828 */ /* 0x000fe20000000000 */
[----:B------:R-:W-:-:S05]  /*282b0*/  IMAD.MOV.U32 R10, RZ, RZ, R25 ;  /* 0x000000ffff0a7224 */ /* 0x000fca00078e0019 */
[----:B------:R-:W0:Y:S02]  /*282c0*/  MUFU.RCP64H R11, R23 ;  /* 0x00000017000b7308 */ /* 0x000e240000001800 */
[----:B0-----:R-:W-:-:S08]  /*282d0*/  DFMA R24, -R22, R10, 1 ;  /* 0x3ff000001618742b */ /* 0x001fd0000000010a */
[----:B------:R-:W-:-:S08]  /*282e0*/  DFMA R24, R24, R24, R24 ;  /* 0x000000181818722b */ /* 0x000fd00000000018 */
[----:B------:R-:W-:-:S08]  /*282f0*/  DFMA R24, R10, R24, R10 ;  /* 0x000000180a18722b */ /* 0x000fd0000000000a */
[----:B------:R-:W-:-:S08]  /*28300*/  DFMA R10, -R22, R24, 1 ;  /* 0x3ff00000160a742b */ /* 0x000fd00000000118 */
[----:B------:R-:W-:-:S08]  /*28310*/  DFMA R10, R24, R10, R24 ;  /* 0x0000000a180a722b */ /* 0x000fd00000000018 */
[----:B------:R-:W-:Y:S01]  /*28320*/  DMUL R10, R10, 8.11296384146066816958e+31 ;  /* 0x469000000a0a7828 */ /* 0x000fe20000000000 */
[----:B------:R-:W-:Y:S10]  /*28330*/  BRA `(.L_x_395) ;  /* 0x0000000000087947 */ /* 0x000ff40003800000 */
.L_x_394:
[----:B------:R-:W-:Y:S01]  /*28340*/  LOP3.LUT R11, R27, 0x80000, RZ, 0xfc, !PT ;  /* 0x000800001b0b7812 */ /* 0x000fe200078efcff */
[----:B------:R-:W-:-:S07]  /*28350*/  IMAD.MOV.U32 R10, RZ, RZ, R26 ;  /* 0x000000ffff0a7224 */ /* 0x000fce00078e001a */
.L_x_395:
[----:B------:R-:W-:Y:S05]  /*28360*/  BSYNC.RECONVERGENT B3 ;  /* 0x0000000000037941 */ /* 0x000fea0003800200 */
.L_x_393:
[----:B------:R-:W-:Y:S02]  /*28370*/  IMAD.MOV.U32 R128, RZ, RZ, R10 ;  /* 0x000000ffff807224 */ /* 0x000fe400078e000a */
[----:B------:R-:W-:Y:S02]  /*28380*/  IMAD.MOV.U32 R129, RZ, RZ, R11 ;  /* 0x000000ffff817224 */ /* 0x000fe400078e000b */
[----:B------:R-:W-:Y:S02]  /*28390*/  IMAD.MOV.U32 R10, RZ, RZ, R0 ;  /* 0x000000ffff0a7224 */ /* 0x000fe400078e0000 */
[----:B------:R-:W-:-:S04]  /*283a0*/  IMAD.MOV.U32 R11, RZ, RZ, 0x0 ;  /* 0x00000000ff0b7424 */ /* 0x000fc800078e00ff */
[----:B------:R-:W-:Y:S05]  /*283b0*/  RET.REL.NODEC R10 `(unbinned_toy_sample_obs_1d) ;  /* 0xfffffd7c0a107950 */ /* 0x000fea0003c3ffff */
        .weak           $__internal_1_$__cuda_sm20_div_rn_f64_full
        .type           $__internal_1_$__cuda_sm20_div_rn_f64_full,@function
        .size           $__internal_1_$__cuda_sm20_div_rn_f64_full,($__internal_2_$__cuda_sm20_dsqrt_rn_f64_mediumpath_v1 - $__internal_1_$__cuda_sm20_div_rn_f64_full)
$__internal_1_$__cuda_sm20_div_rn_f64_full:
[----:B------:R-:W-:Y:S01]  /*283c0*/  IMAD.MOV.U32 R121, RZ, RZ, R109 ;  /* 0x000000ffff797224 */ /* 0x000fe200078e006d */
[----:B------:R-:W-:Y:S01]  /*283d0*/  LOP3.LUT R113, R111, 0x7ff00000, RZ, 0xc0, !PT ;  /* 0x7ff000006f717812 */ /* 0x000fe200078ec0ff */
[----:B------:R-:W-:Y:S01]  /*283e0*/  IMAD.MOV.U32 R120, RZ, RZ, R108 ;  /* 0x000000ffff787224 */ /* 0x000fe200078e006c */
[----:B------:R-:W-:Y:S01]  /*283f0*/  BSSY.RECONVERGENT B3, `(.L_x_397) ;  /* 0x000005d000037945 */ /* 0x000fe20003800200 */
[----:B------:R-:W-:Y:S01]  /*28400*/  IMAD.MOV.U32 R109, RZ, RZ, 0x1ca00000 ;  /* 0x1ca00000ff6d7424 */ /* 0x000fe200078e00ff */
[----:B------:R-:W-:Y:S01]  /*28410*/  LOP3.LUT R108, R121, 0x7ff00000, RZ, 0xc0, !PT ;  /* 0x7ff00000796c7812 */ /* 0x000fe200078ec0ff */
[----:B------:R-:W-:Y:S02]  /*28420*/  IMAD.MOV.U32 R117, RZ, RZ, R111 ;  /* 0x000000ffff757224 */ /* 0x000fe400078e006f */
[--C-:B------:R-:W-:Y:S01]  /*28430*/  IMAD.MOV.U32 R116, RZ, RZ, R110.reuse ;  /* 0x000000ffff747224 */ /* 0x100fe200078e006e */
[----:B------:R-:W-:Y:S01]  /*28440*/  ISETP.GE.U32.AND P0, PT, R108, R113, PT ;  /* 0x000000716c00720c */ /* 0x000fe20003f06070 */
[----:B------:R-:W-:-:S02]  /*28450*/  IMAD.MOV.U32 R118, RZ, RZ, R110 ;  /* 0x000000ffff767224 */ /* 0x000fc400078e006e */
[----:B------:R-:W-:Y:S01]  /*28460*/  IMAD.MOV.U32 R124, RZ, RZ, 0x1 ;  /* 0x00000001ff7c7424 */ /* 0x000fe200078e00ff */
[----:B------:R-:W-:Y:S02]  /*28470*/  SEL R112, R109, 0x63400000, !P0 ;  /* 0x634000006d707807 */ /* 0x000fe40004000000 */
[----:B------:R-:W-:-:S13]  /*28480*/  FSETP.GEU.AND P0, PT, |R121|, 1.469367938527859385e-39, PT ;  /* 0x001000007900780b */ /* 0x000fda0003f0e200 */
[----:B------:R-:W-:Y:S01]  /*28490*/  @!P0 LOP3.LUT R115, R117, 0x7ff00000, RZ, 0xc0, !PT ;  /* 0x7ff0000075738812 */ /* 0x000fe200078ec0ff */
[----:B------:R-:W-:-:S03]  /*284a0*/  @!P0 IMAD.MOV.U32 R110, RZ, RZ, RZ ;  /* 0x000000ffff6e8224 */ /* 0x000fc600078e00ff */
[----:B------:R-:W-:Y:S02]  /*284b0*/  @!P0 ISETP.GE.U32.AND P1, PT, R108, R115, PT ;  /* 0x000000736c00820c */ /* 0x000fe40003f26070 */
[----:B------:R-:W-:Y:S02]  /*284c0*/  LOP3.LUT R115, R111, 0x800fffff, RZ, 0xc0, !PT ;  /* 0x800fffff6f737812 */ /* 0x000fe400078ec0ff */
[----:B------:R-:W-:Y:S02]  /*284d0*/  @!P0 SEL R114, R109, 0x63400000, !P1 ;  /* 0x634000006d728807 */ /* 0x000fe40004800000 */
[----:B------:R-:W-:Y:S02]  /*284e0*/  FSETP.GEU.AND P1, PT, |R111|, 1.469367938527859385e-39, PT ;  /* 0x001000006f00780b */ /* 0x000fe40003f2e200 */
[----:B------:R-:W-:Y:S02]  /*284f0*/  LOP3.LUT R119, R115, 0x3ff00000, RZ, 0xfc, !PT ;  /* 0x3ff0000073777812 */ /* 0x000fe400078efcff */
[----:B------:R-:W-:-:S02]  /*28500*/  @!P0 LOP3.LUT R114, R114, 0x80000000, R121, 0xf8, !PT ;  /* 0x8000000072728812 */ /* 0x000fc400078ef879 */
[----:B------:R-:W-:Y:S02]  /*28510*/  LOP3.LUT R115, R112, 0x800fffff, R121, 0xf8, !PT ;  /* 0x800fffff70737812 */ /* 0x000fe400078ef879 */
[----:B------:R-:W-:Y:S01]  /*28520*/  @!P0 LOP3.LUT R111, R114, 0x100000, RZ, 0xfc, !PT ;  /* 0x00100000726f8812 */ /* 0x000fe200078efcff */
[----:B------:R-:W-:-:S04]  /*28530*/  IMAD.MOV.U32 R114, RZ, RZ, R120 ;  /* 0x000000ffff727224 */ /* 0x000fc800078e0078 */
[----:B------:R-:W-:Y:S02]  /*28540*/  @!P1 DMUL R118, R116, 8.98846567431157953865e+307 ;  /* 0x7fe0000074769828 */ /* 0x000fe40000000000 */
[----:B------:R-:W-:Y:S01]  /*28550*/  @!P0 DFMA R114, R114, 2, -R110 ;  /* 0x400000007272882b */ /* 0x000fe2000000086e */
[----:B------:R-:W-:-:S03]  /*28560*/  IMAD.MOV.U32 R110, RZ, RZ, R108 ;  /* 0x000000ffff6e7224 */ /* 0x000fc600078e006c */
[----:B------:R-:W0:Y:S04]  /*28570*/  MUFU.RCP64H R125, R119 ;  /* 0x00000077007d7308 */ /* 0x000e280000001800 */
[----:B------:R-:W-:Y:S02]  /*28580*/  @!P1 LOP3.LUT R113, R119, 0x7ff00000, RZ, 0xc0, !PT ;  /* 0x7ff0000077719812 */ /* 0x000fe400078ec0ff */
[----:B------:R-:W-:-:S03]  /*28590*/  @!P0 LOP3.LUT R110, R115, 0x7ff00000, RZ, 0xc0, !PT ;  /* 0x7ff00000736e8812 */ /* 0x000fc600078ec0ff */
[----:B------:R-:W-:Y:S02]  /*285a0*/  VIADD R112, R113, 0xffffffff ;  /* 0xffffffff71707836 */ /* 0x000fe40000000000 */
[----:B------:R-:W-:-:S05]  /*285b0*/  VIADD R111, R110, 0xffffffff ;  /* 0xffffffff6e6f7836 */ /* 0x000fca0000000000 */
[----:B------:R-:W-:Y:S01]  /*285c0*/  ISETP.GT.U32.AND P0, PT, R111, 0x7feffffe, PT ;  /* 0x7feffffe6f00780c */ /* 0x000fe20003f04070 */
[----:B0-----:R-:W-:-:S03]  /*285d0*/  DFMA R122, R124, -R118, 1 ;  /* 0x3ff000007c7a742b */ /* 0x001fc60000000876 */
[----:B------:R-:W-:-:S05]  /*285e0*/  ISETP.GT.U32.OR P0, PT, R112, 0x7feffffe, P0 ;  /* 0x7feffffe7000780c */ /* 0x000fca0000704470 */
[----:B------:R-:W-:-:S08]  /*285f0*/  DFMA R122, R122, R122, R122 ;  /* 0x0000007a7a7a722b */ /* 0x000fd0000000007a */
[----:B------:R-:W-:-:S08]  /*28600*/  DFMA R122, R124, R122, R124 ;  /* 0x0000007a7c7a722b */ /* 0x000fd0000000007c */
[----:B------:R-:W-:-:S08]  /*28610*/  DFMA R126, R122, -R118, 1 ;  /* 0x3ff000007a7e742b */ /* 0x000fd00000000876 */
[----:B------:R-:W-:-:S08]  /*28620*/  DFMA R126, R122, R126, R122 ;  /* 0x0000007e7a7e722b */ /* 0x000fd0000000007a */
[----:B------:R-:W-:-:S08]  /*28630*/  DMUL R124, R126, R114 ;  /* 0x000000727e7c7228 */ /* 0x000fd00000000000 */
[----:B------:R-:W-:-:S08]  /*28640*/  DFMA R122, R124, -R118, R114 ;  /* 0x800000767c7a722b */ /* 0x000fd00000000072 */
[----:B------:R-:W-:Y:S01]  /*28650*/  DFMA R122, R126, R122, R124 ;  /* 0x0000007a7e7a722b */ /* 0x000fe2000000007c */
[----:B------:R-:W-:Y:S10]  /*28660*/  @P0 BRA `(.L_x_398) ;  /* 0x0000000000740947 */ /* 0x000ff40003800000 */
[----:B------:R-:W-:Y:S01]  /*28670*/  LOP3.LUT R111, R117, 0x7ff00000, RZ, 0xc0, !PT ;  /* 0x7ff00000756f7812 */ /* 0x000fe200078ec0ff */
[----:B------:R-:W-:-:S03]  /*28680*/  IMAD.MOV.U32 R110, RZ, RZ, RZ ;  /* 0x000000ffff6e7224 */ /* 0x000fc600078e00ff */
[CC--:B------:R-:W-:Y:S02]  /*28690*/  ISETP.GE.U32.AND P0, PT, R108.reuse, R111.reuse, PT ;  /* 0x0000006f6c00720c */ /* 0x0c0fe40003f06070 */
[----:B------:R-:W-:Y:S02]  /*286a0*/  VIADDMNMX R108, R108, -R111, 0xb9600000, !PT ;  /* 0xb96000006c6c7446 */ /* 0x000fe4000780096f */
[----:B------:R-:W-:Y:S02]  /*286b0*/  SEL R109, R109, 0x63400000, !P0 ;  /* 0x634000006d6d7807 */ /* 0x000fe40004000000 */
[----:B------:R-:W-:-:S05]  /*286c0*/  VIMNMX R108, PT, PT, R108, 0x46a00000, PT ;  /* 0x46a000006c6c7848 */ /* 0x000fca0003fe0100 */
[----:B------:R-:W-:-:S04]  /*286d0*/  IMAD.IADD R109, R108, 0x1, -R109 ;  /* 0x000000016c6d7824 */ /* 0x000fc800078e0a6d */
[----:B------:R-:W-:-:S06]  /*286e0*/  VIADD R111, R109, 0x7fe00000 ;  /* 0x7fe000006d6f7836 */ /* 0x000fcc0000000000 */
[----:B------:R-:W-:-:S10]  /*286f0*/  DMUL R124, R122, R110 ;  /* 0x0000006e7a7c7228 */ /* 0x000fd40000000000 */
[----:B------:R-:W-:-:S13]  /*28700*/  FSETP.GTU.AND P0, PT, |R125|, 1.469367938527859385e-39, PT ;  /* 0x001000007d00780b */ /* 0x000fda0003f0c200 */
[----:B------:R-:W-:Y:S05]  /*28710*/  @P0 BRA `(.L_x_399) ;  /* 0x0000000000a80947 */ /* 0x000fea0003800000 */
[----:B------:R-:W-:Y:S01]  /*28720*/  DFMA R114, R122, -R118, R114 ;  /* 0x800000767a72722b */ /* 0x000fe20000000072 */
[----:B------:R-:W-:-:S09]  /*28730*/  IMAD.MOV.U32 R110, RZ, RZ, RZ ;  /* 0x000000ffff6e7224 */ /* 0x000fd200078e00ff */
[C---:B------:R-:W-:Y:S02]  /*28740*/  FSETP.NEU.AND P0, PT, R115.reuse, RZ, PT ;  /* 0x000000ff7300720b */ /* 0x040fe40003f0d000 */
[----:B------:R-:W-:-:S04]  /*28750*/  LOP3.LUT R108, R115, 0x80000000, R117, 0x48, !PT ;  /* 0x80000000736c7812 */ /* 0x000fc800078e4875 */
[----:B------:R-:W-:-:S07]  /*28760*/  LOP3.LUT R111, R108, R111, RZ, 0xfc, !PT ;  /* 0x0000006f6c6f7212 */ /* 0x000fce00078efcff */
[----:B------:R-:W-:Y:S05]  /*28770*/  @!P0 BRA `(.L_x_399) ;  /* 0x0000000000908947 */ /* 0x000fea0003800000 */
[----:B------:R-:W-:Y:S01]  /*28780*/  IMAD.MOV R113, RZ, RZ, -R109 ;  /* 0x000000ffff717224 */ /* 0x000fe200078e0a6d */
[----:B------:R-:W-:Y:S01]  /*28790*/  DMUL.RP R110, R122, R110 ;  /* 0x0000006e7a6e7228 */ /* 0x000fe20000008000 */
[----:B------:R-:W-:Y:S01]  /*287a0*/  IMAD.MOV.U32 R112, RZ, RZ, RZ ;  /* 0x000000ffff707224 */ /* 0x000fe200078e00ff */
[----:B------:R-:W-:-:S05]  /*287b0*/  IADD3 R109, PT, PT, -R109, -0x43300000, RZ ;  /* 0xbcd000006d6d7810 */ /* 0x000fca0007ffe1ff */
[----:B------:R-:W-:-:S03]  /*287c0*/  DFMA R122, R124, -R112, R122 ;  /* 0x800000707c7a722b */ /* 0x000fc6000000007a */
[----:B------:R-:W-:-:S07]  /*287d0*/  LOP3.LUT R108, R111, R108, RZ, 0x3c, !PT ;  /* 0x0000006c6f6c7212 */ /* 0x000fce00078e3cff */
[----:B------:R-:W-:-:S04]  /*287e0*/  FSETP.NEU.AND P0, PT, |R123|, R109, PT ;  /* 0x0000006d7b00720b */ /* 0x000fc80003f0d200 */
[----:B------:R-:W-:Y:S02]  /*287f0*/  FSEL R110, R110, R124, !P0 ;  /* 0x0000007c6e6e7208 */ /* 0x000fe40004000000 */
[----:B------:R-:W-:-:S03]  /*28800*/  FSEL R111, R108, R125, !P0 ;  /* 0x0000007d6c6f7208 */ /* 0x000fc60004000000 */
[----:B------:R-:W-:Y:S02]  /*28810*/  IMAD.MOV.U32 R124, RZ, RZ, R110 ;  /* 0x000000ffff7c7224 */ /* 0x000fe400078e006e */
[----:B------:R-:W-:Y:S01]  /*28820*/  IMAD.MOV.U32 R125, RZ, RZ, R111 ;  /* 0x000000ffff7d7224 */ /* 0x000fe200078e006f */
[----:B------:R-:W-:Y:S06]  /*28830*/  BRA `(.L_x_399) ;  /* 0x0000000000607947 */ /* 0x000fec0003800000 */
.L_x_398:
[----:B------:R-:W-:-:S14]  /*28840*/  DSETP.NAN.AND P0, PT, R120, R120, PT ;  /* 0x000000787800722a */ /* 0x000fdc0003f08000 */
[----:B------:R-:W-:Y:S05]  /*28850*/  @P0 BRA `(.L_x_400) ;  /* 0x00000000004c0947 */ /* 0x000fea0003800000 */
[----:B------:R-:W-:-:S14]  /*28860*/  DSETP.NAN.AND P0, PT, R116, R116, PT ;  /* 0x000000747400722a */ /* 0x000fdc0003f08000 */
[----:B------:R-:W-:Y:S05]  /*28870*/  @P0 BRA `(.L_x_401) ;  /* 0x0000000000340947 */ /* 0x000fea0003800000 */
[----:B------:R-:W-:Y:S01]  /*28880*/  ISETP.NE.AND P0, PT, R110, R113, PT ;  /* 0x000000716e00720c */ /* 0x000fe20003f05270 */
[----:B------:R-:W-:Y:S02]  /*28890*/  IMAD.MOV.U32 R124, RZ, RZ, 0x0 ;  /* 0x00000000ff7c7424 */ /* 0x000fe400078e00ff */
[----:B------:R-:W-:-:S10]  /*288a0*/  IMAD.MOV.U32 R125, RZ, RZ, -0x80000 ;  /* 0xfff80000ff7d7424 */ /* 0x000fd400078e00ff */
[----:B------:R-:W-:Y:S05]  /*288b0*/  @!P0 BRA `(.L_x_399) ;  /* 0x0000000000408947 */ /* 0x000fea0003800000 */
[----:B------:R-:W-:Y:S02]  /*288c0*/  ISETP.NE.AND P0, PT, R110, 0x7ff00000, PT ;  /* 0x7ff000006e00780c */ /* 0x000fe40003f05270 */
[----:B------:R-:W-:Y:S02]  /*288d0*/  LOP3.LUT R109, R121, 0x80000000, R117, 0x48, !PT ;  /* 0x80000000796d7812 */ /* 0x000fe400078e4875 */
[----:B------:R-:W-:-:S13]  /*288e0*/  ISETP.EQ.OR P0, PT, R113, RZ, !P0 ;  /* 0x000000ff7100720c */ /* 0x000fda0004702670 */
[----:B------:R-:W-:Y:S01]  /*288f0*/  @P0 LOP3.LUT R108, R109, 0x7ff00000, RZ, 0xfc, !PT ;  /* 0x7ff000006d6c0812 */ /* 0x000fe200078efcff */
[----:B------:R-:W-:Y:S02]  /*28900*/  @!P0 IMAD.MOV.U32 R124, RZ, RZ, RZ ;  /* 0x000000ffff7c8224 */ /* 0x000fe400078e00ff */
[----:B------:R-:W-:Y:S02]  /*28910*/  @!P0 IMAD.MOV.U32 R125, RZ, RZ, R109 ;  /* 0x000000ffff7d8224 */ /* 0x000fe400078e006d */
[----:B------:R-:W-:Y:S02]  /*28920*/  @P0 IMAD.MOV.U32 R124, RZ, RZ, RZ ;  /* 0x000000ffff7c0224 */ /* 0x000fe400078e00ff */
[----:B------:R-:W-:Y:S01]  /*28930*/  @P0 IMAD.MOV.U32 R125, RZ, RZ, R108 ;  /* 0x000000ffff7d0224 */ /* 0x000fe200078e006c */
[----:B------:R-:W-:Y:S06]  /*28940*/  BRA `(.L_x_399) ;  /* 0x00000000001c7947 */ /* 0x000fec0003800000 */
.L_x_401:
[----:B------:R-:W-:Y:S01]  /*28950*/  LOP3.LUT R109, R117, 0x80000, RZ, 0xfc, !PT ;  /* 0x00080000756d7812 */ /* 0x000fe200078efcff */
[----:B------:R-:W-:-:S04]  /*28960*/  IMAD.MOV.U32 R124, RZ, RZ, R116 ;  /* 0x000000ffff7c7224 */ /* 0x000fc800078e0074 */
[----:B------:R-:W-:Y:S01]  /*28970*/  IMAD.MOV.U32 R125, RZ, RZ, R109 ;  /* 0x000000ffff7d7224 */ /* 0x000fe200078e006d */
[----:B------:R-:W-:Y:S06]  /*28980*/  BRA `(.L_x_399) ;  /* 0x00000000000c7947 */ /* 0x000fec0003800000 */
.L_x_400:
[----:B------:R-:W-:Y:S01]  /*28990*/  LOP3.LUT R109, R121, 0x80000, RZ, 0xfc, !PT ;  /* 0x00080000796d7812 */ /* 0x000fe200078efcff */
[----:B------:R-:W-:-:S04]  /*289a0*/  IMAD.MOV.U32 R124, RZ, RZ, R120 ;  /* 0x000000ffff7c7224 */ /* 0x000fc800078e0078 */
[----:B------:R-:W-:-:S07]  /*289b0*/  IMAD.MOV.U32 R125, RZ, RZ, R109 ;  /* 0x000000ffff7d7224 */ /* 0x000fce00078e006d */
.L_x_399:
[----:B------:R-:W-:Y:S05]  /*289c0*/  BSYNC.RECONVERGENT B3 ;  /* 0x0000000000037941 */ /* 0x000fea0003800200 */
.L_x_397:
[----:B------:R-:W-:Y:S02]  /*289d0*/  IMAD.MOV.U32 R110, RZ, RZ, R0 ;  /* 0x000000ffff6e7224 */ /* 0x000fe400078e0000 */
[----:B------:R-:W-:Y:S02]  /*289e0*/  IMAD.MOV.U32 R111, RZ, RZ, 0x0 ;  /* 0x00000000ff6f7424 */ /* 0x000fe400078e00ff */
[----:B------:R-:W-:Y:S02]  /*289f0*/  IMAD.MOV.U32 R108, RZ, RZ, R124 ;  /* 0x000000ffff6c7224 */ /* 0x000fe400078e007c */
[----:B------:R-:W-:Y:S01]  /*28a00*/  IMAD.MOV.U32 R109, RZ, RZ, R125 ;  /* 0x000000ffff6d7224 */ /* 0x000fe200078e007d */
[----:B------:R-:W-:Y:S06]  /*28a10*/  RET.REL.NODEC R110 `(unbinned_toy_sample_obs_1d) ;  /* 0xfffffd746e787950 */ /* 0x000fec0003c3ffff */
        .weak           $__internal_2_$__cuda_sm20_dsqrt_rn_f64_mediumpath_v1
        .type           $__internal_2_$__cuda_sm20_dsqrt_rn_f64_mediumpath_v1,@function
        .size           $__internal_2_$__cuda_sm20_dsqrt_rn_f64_mediumpath_v1,($unbinned_toy_sample_obs_1d$__internal_accurate_pow - $__internal_2_$__cuda_sm20_dsqrt_rn_f64_mediumpath_v1)
$__internal_2_$__cuda_sm20_dsqrt_rn_f64_mediumpath_v1:
[----:B------:R-:W-:Y:S01]  /*28a20*/  ISETP.GE.U32.AND P0, PT, R14, -0x3400000, PT ;  /* 0xfcc000000e00780c */ /* 0x000fe20003f06070 */
[----:B------:R-:W-:Y:S01]  /*28a30*/  BSSY.RECONVERGENT B3, `(.L_x_402) ;  /* 0x000002a000037945 */ /* 0x000fe20003800200 */
[----:B------:R-:W-:Y:S02]  /*28a40*/  IMAD.MOV.U32 R16, RZ, RZ, R20 ;  /* 0x000000ffff107224 */ /* 0x000fe400078e0014 */
[----:B------:R-:W-:Y:S02]  /*28a50*/  IMAD.MOV.U32 R17, RZ, RZ, R21 ;  /* 0x000000ffff117224 */ /* 0x000fe400078e0015 */
[----:B------:R-:W-:Y:S02]  /*28a60*/  IMAD.MOV.U32 R14, RZ, RZ, R26 ;  /* 0x000000ffff0e7224 */ /* 0x000fe400078e001a */
[----:B------:R-:W-:Y:S02]  /*28a70*/  IMAD.MOV.U32 R15, RZ, RZ, R27 ;  /* 0x000000ffff0f7224 */ /* 0x000fe400078e001b */
[----:B------:R-:W-:-:S02]  /*28a80*/  IMAD.MOV.U32 R18, RZ, RZ, R22 ;  /* 0x000000ffff127224 */ /* 0x000fc400078e0016 */
[----:B------:R-:W-:Y:S02]  /*28a90*/  IMAD.MOV.U32 R20, RZ, RZ, R24 ;  /* 0x000000ffff147224 */ /* 0x000fe400078e0018 */
[----:B------:R-:W-:Y:S01]  /*28aa0*/  IMAD.MOV.U32 R21, RZ, RZ, R25 ;  /* 0x000000ffff157224 */ /* 0x000fe200078e0019 */
[----:B------:R-:W-:Y:S06]  /*28ab0*/  @!P0 BRA `(.L_x_403) ;  /* 0x0000000000208947 */ /* 0x000fec0003800000 */
[----:B------:R-:W-:-:S10]  /*28ac0*/  DFMA.RM R14, R14, R18, R20 ;  /* 0x000000120e0e722b */ /* 0x000fd40000004014 */
[----:B------:R-:W-:-:S05]  /*28ad0*/  IADD3 R18, P0, PT, R14, 0x1, RZ ;  /* 0x000000010e127810 */ /* 0x000fca0007f1e0ff */
[----:B------:R-:W-:-:S06]  /*28ae0*/  IMAD.X R19, RZ, RZ, R15, P0 ;  /* 0x000000ffff137224 */ /* 0x000fcc00000e060f */
[----:B------:R-:W-:-:S08]  /*28af0*/  DFMA.RP R16, -R14, R18, R16 ;  /* 0x000000120e10722b */ /* 0x000fd00000008110 */
[----:B------:R-:W-:-:S06]  /*28b00*/  DSETP.GT.AND P0, PT, R16, RZ, PT ;  /* 0x000000ff1000722a */ /* 0x000fcc0003f04000 */
[----:B------:R-:W-:Y:S02]  /*28b10*/  FSEL R14, R18, R14, P0 ;  /* 0x0000000e120e7208 */ /* 0x000fe40000000000 */
[----:B------:R-:W-:Y:S01]  /*28b20*/  FSEL R15, R19, R15, P0 ;  /* 0x0000000f130f7208 */ /* 0x000fe20000000000 */
[----:B------:R-:W-:Y:S06]  /*28b30*/  BRA `(.L_x_404) ;  /* 0x0000000000647947 */ /* 0x000fec0003800000 */
.L_x_403:
[----:B------:R-:W-:-:S14]  /*28b40*/  DSETP.NE.AND P0, PT, R16, RZ, PT ;  /* 0x000000ff1000722a */ /* 0x000fdc0003f05000 */
[----:B------:R-:W-:Y:S05]  /*28b50*/  @!P0 BRA `(.L_x_405) ;  /* 0x0000000000588947 */ /* 0x000fea0003800000 */
[----:B------:R-:W-:-:S13]  /*28b60*/  ISETP.GE.AND P0, PT, R17, RZ, PT ;  /* 0x000000ff1100720c */ /* 0x000fda0003f06270 */
[----:B------:R-:W-:Y:S02]  /*28b70*/  @!P0 IMAD.MOV.U32 R14, RZ, RZ, 0x0 ;  /* 0x00000000ff0e8424 */ /* 0x000fe400078e00ff */
[----:B------:R-:W-:Y:S01]  /*28b80*/  @!P0 IMAD.MOV.U32 R15, RZ, RZ, -0x80000 ;  /* 0xfff80000ff0f8424 */ /* 0x000fe200078e00ff */
[----:B------:R-:W-:Y:S06]  /*28b90*/  @!P0 BRA `(.L_x_404) ;  /* 0x00000000004c8947 */ /* 0x000fec0003800000 */
[----:B------:R-:W-:-:S13]  /*28ba0*/  ISETP.GT.AND P0, PT, R17, 0x7fefffff, PT ;  /* 0x7fefffff1100780c */ /* 0x000fda0003f04270 */
[----:B------:R-:W-:Y:S05]  /*28bb0*/  @P0 BRA `(.L_x_405) ;  /* 0x0000000000400947 */ /* 0x000fea0003800000 */
[----:B------:R-:W-:Y:S01]  /*28bc0*/  DMUL R14, R16, 8.11296384146066816958e+31 ;  /* 0x46900000100e7828 */ /* 0x000fe20000000000 */
[----:B------:R-:W-:Y:S02]  /*28bd0*/  IMAD.MOV.U32 R20, RZ, RZ, 0x0 ;  /* 0x00000000ff147424 */ /* 0x000fe400078e00ff */
[----:B------:R-:W-:Y:S02]  /*28be0*/  IMAD.MOV.U32 R16, RZ, RZ, RZ ;  /* 0x000000ffff107224 */ /* 0x000fe400078e00ff */
[----:B------:R-:W-:Y:S01]  /*28bf0*/  IMAD.MOV.U32 R21, RZ, RZ, 0x3fd80000 ;  /* 0x3fd80000ff157424 */ /* 0x000fe200078e00ff */
[----:B------:R-:W0:Y:S03]  /*28c00*/  MUFU.RSQ64H R17, R15 ;  /* 0x0000000f00117308 */ /* 0x000e260000001c00 */
[----:B0-----:R-:W-:-:S08]  /*28c10*/  DMUL R18, R16, R16 ;  /* 0x0000001010127228 */ /* 0x001fd00000000000 */
[----:B------:R-:W-:-:S08]  /*28c20*/  DFMA R18, R14, -R18, 1 ;  /* 0x3ff000000e12742b */ /* 0x000fd00000000812 */
[----:B------:R-:W-:Y:S02]  /*28c30*/  DFMA R20, R18, R20, 0.5 ;  /* 0x3fe000001214742b */ /* 0x000fe40000000014 */
[----:B------:R-:W-:-:S08]  /*28c40*/  DMUL R18, R16, R18 ;  /* 0x0000001210127228 */ /* 0x000fd00000000000 */
[----:B------:R-:W-:-:S08]  /*28c50*/  DFMA R18, R20, R18, R16 ;  /* 0x000000121412722b */ /* 0x000fd00000000010 */
[----:B------:R-:W-:Y:S02]  /*28c60*/  DMUL R16, R14, R18 ;  /* 0x000000120e107228 */ /* 0x000fe40000000000 */
[----:B------:R-:W-:-:S06]  /*28c70*/  VIADD R19, R19, 0xfff00000 ;  /* 0xfff0000013137836 */ /* 0x000fcc0000000000 */
[----:B------:R-:W-:-:S08]  /*28c80*/  DFMA R20, R16, -R16, R14 ;  /* 0x800000101014722b */ /* 0x000fd0000000000e */
[----:B------:R-:W-:-:S10]  /*28c90*/  DFMA R14, R18, R20, R16 ;  /* 0x00000014120e722b */ /* 0x000fd40000000010 */
[----:B------:R-:W-:Y:S01]  /*28ca0*/  VIADD R15, R15, 0xfcb00000 ;  /* 0xfcb000000f0f7836 */ /* 0x000fe20000000000 */
[----:B------:R-:W-:Y:S06]  /*28cb0*/  BRA `(.L_x_404) ;  /* 0x0000000000047947 */ /* 0x000fec0003800000 */
.L_x_405:
[----:B------:R-:W-:-:S11]  /*28cc0*/  DADD R14, R16, R16 ;  /* 0x00000000100e7229 */ /* 0x000fd60000000010 */
.L_x_404:
[----:B------:R-:W-:Y:S05]  /*28cd0*/  BSYNC.RECONVERGENT B3 ;  /* 0x0000000000037941 */ /* 0x000fea0003800200 */
.L_x_402:
[----:B------:R-:W-:Y:S02]  /*28ce0*/  IMAD.MOV.U32 R16, RZ, RZ, R14 ;  /* 0x000000ffff107224 */ /* 0x000fe400078e000e */
[----:B------:R-:W-:Y:S02]  /*28cf0*/  IMAD.MOV.U32 R17, RZ, RZ, R15 ;  /* 0x000000ffff117224 */ /* 0x000fe400078e000f */
[----:B------:R-:W-:Y:S02]  /*28d00*/  IMAD.MOV.U32 R14, RZ, RZ, R0 ;  /* 0x000000ffff0e7224 */ /* 0x000fe400078e0000 */
[----:B------:R-:W-:-:S04]  /*28d10*/  IMAD.MOV.U32 R15, RZ, RZ, 0x0 ;  /* 0x00000000ff0f7424 */ /* 0x000fc800078e00ff */
[----:B------:R-:W-:Y:S05]  /*28d20*/  RET.REL.NODEC R14 `(unbinned_toy_sample_obs_1d) ;  /* 0xfffffd700eb47950 */ /* 0x000fea0003c3ffff */
        .type           $unbinned_toy_sample_obs_1d$__internal_accurate_pow,@function
        .size           $unbinned_toy_sample_obs_1d$__internal_accurate_pow,(.L_x_2980 - $unbinned_toy_sample_obs_1d$__internal_accurate_pow)
$unbinned_toy_sample_obs_1d$__internal_accurate_pow:
[----:B------:R-:W-:Y:S01]  /*28d30*/  ISETP.GT.U32.AND P6, PT, R109, 0xfffff, PT ;  /* 0x000fffff6d00780c */ /* 0x000fe20003fc4070 */
[----:B------:R-:W-:Y:S01]  /*28d40*/  IMAD.MOV.U32 R108, RZ, RZ, R110 ;  /* 0x000000ffff6c7224 */ /* 0x000fe200078e006e */
[----:B------:R-:W-:Y:S01]  /*28d50*/  UMOV UR4, 0x7d2cafe2 ;  /* 0x7d2cafe200047882 */ /* 0x000fe20000000000 */
[----:B------:R-:W-:Y:S01]  /*28d60*/  IMAD.SHL.U32 R111, R133, 0x2, RZ ;  /* 0x00000002856f7824 */ /* 0x000fe200078e00ff */
[----:B------:R-:W-:Y:S01]  /*28d70*/  UMOV UR5, 0x3eb0f5ff ;  /* 0x3eb0f5ff00057882 */ /* 0x000fe20000000000 */
[----:B------:R-:W-:Y:S01]  /*28d80*/  UMOV UR6, 0x3b39803f ;  /* 0x3b39803f00067882 */ /* 0x000fe20000000000 */
[----:B------:R-:W-:-:S07]  /*28d90*/  UMOV UR7, 0x3c7abc9e ;  /* 0x3c7abc9e00077882 */ /* 0x000fce0000000000 */
[----:B------:R-:W-:Y:S01]  /*28da0*/  @!P6 DMUL R112, R108, 1.80143985094819840000e+16 ;  /* 0x435000006c70e828 */ /* 0x000fe20000000000 */
[----:B------:R-:W-:-:S09]  /*28db0*/  SHF.R.U32.HI R108, RZ, 0x14, R109 ;  /* 0x00000014ff6c7819 */ /* 0x000fd2000001166d */
[----:B------:R-:W-:Y:S01]  /*28dc0*/  @!P6 IMAD.MOV.U32 R109, RZ, RZ, R113 ;  /* 0x000000ffff6de224 */ /* 0x000fe200078e0071 */
[----:B------:R-:W-:Y:S01]  /*28dd0*/  @!P6 LEA.HI R108, R113, 0xffffffca, RZ, 0xc ;  /* 0xffffffca716ce811 */ /* 0x000fe200078f60ff */
[----:B------:R-:W-:Y:S01]  /*28de0*/  @!P6 IMAD.MOV.U32 R110, RZ, RZ, R112 ;  /* 0x000000ffff6ee224 */ /* 0x000fe200078e0070 */
[----:B------:R-:W-:Y:S02]  /*28df0*/  LOP3.LUT R113, R133, 0xff0fffff, RZ, 0xc0, !PT ;  /* 0xff0fffff85717812 */ /* 0x000fe400078ec0ff */
[----:B------:R-:W-:Y:S01]  /*28e00*/  LOP3.LUT R109, R109, 0x800fffff, RZ, 0xc0, !PT ;  /* 0x800fffff6d6d7812 */ /* 0x000fe200078ec0ff */
[----:B------:R-:W-:Y:S01]  /*28e10*/  VIADD R145, R108, 0xfffffc01 ;  /* 0xfffffc016c917836 */ /* 0x000fe20000000000 */
[----:B------:R-:W-:Y:S02]  /*28e20*/  ISETP.GT.U32.AND P6, PT, R111, -0x2000001, PT ;  /* 0xfdffffff6f00780c */ /* 0x000fe40003fc4070 */
[----:B------:R-:W-:Y:S02]  /*28e30*/  LOP3.LUT R111, R109, 0x3ff00000, RZ, 0xfc, !PT ;  /* 0x3ff000006d6f7812 */ /* 0x000fe400078efcff */
[----:B------:R-:W-:-:S02]  /*28e40*/  SEL R133, R113, R133, P6 ;  /* 0x0000008571857207 */ /* 0x000fc40003000000 */
[----:B------:R-:W-:-:S13]  /*28e50*/  ISETP.GE.U32.AND P6, PT, R111, 0x3ff6a09f, PT ;  /* 0x3ff6a09f6f00780c */ /* 0x000fda0003fc6070 */
[----:B------:R-:W-:Y:S02]  /*28e60*/  @P6 VIADD R109, R111, 0xfff00000 ;  /* 0xfff000006f6d6836 */ /* 0x000fe40000000000 */
[----:B------:R-:W-:Y:S02]  /*28e70*/  @P6 VIADD R145, R108, 0xfffffc02 ;  /* 0xfffffc026c916836 */ /* 0x000fe40000000000 */
[----:B------:R-:W-:Y:S02]  /*28e80*/  @P6 IMAD.MOV.U32 R111, RZ, RZ, R109 ;  /* 0x000000ffff6f6224 */ /* 0x000fe400078e006d */
[----:B------:R-:W-:-:S04]  /*28e90*/  IMAD.MOV.U32 R108, RZ, RZ, RZ ;  /* 0x000000ffff6c7224 */ /* 0x000fc800078e00ff */
[C---:B------:R-:W-:Y:S02]  /*28ea0*/  DADD R112, R110.reuse, 1 ;  /* 0x3ff000006e707429 */ /* 0x040fe40000000000 */
[----:B------:R-:W-:Y:S01]  /*28eb0*/  DADD R124, R110, -1 ;  /* 0xbff000006e7c7429 */ /* 0x000fe20000000000 */
[----:B------:R-:W-:-:S03]  /*28ec0*/  IMAD.MOV.U32 R110, RZ, RZ, 0x41ad3b5a ;  /* 0x41ad3b5aff6e7424 */ /* 0x000fc600078e00ff */
[----:B------:R-:W0:Y:S01]  /*28ed0*/  MUFU.RCP64H R109, R113 ;  /* 0x00000071006d7308 */ /* 0x000e220000001800 */
[----:B------:R-:W-:Y:S01]  /*28ee0*/  IMAD.MOV.U32 R111, RZ, RZ, 0x3ed0f5d2 ;  /* 0x3ed0f5d2ff6f7424 */ /* 0x000fe200078e00ff */
[----:B0-----:R-:W-:-:S08]  /*28ef0*/  DFMA R118, -R112, R108, 1 ;  /* 0x3ff000007076742b */ /* 0x001fd0000000016c */
[----:B------:R-:W-:-:S08]  /*28f00*/  DFMA R118, R118, R118, R118 ;  /* 0x000000767676722b */ /* 0x000fd00000000076 */
[----:B------:R-:W-:-:S08]  /*28f10*/  DFMA R118, R108, R118, R108 ;  /* 0x000000766c76722b */ /* 0x000fd0000000006c */
[----:B------:R-:W-:-:S08]  /*28f20*/  DMUL R108, R124, R118 ;  /* 0x000000767c6c7228 */ /* 0x000fd00000000000 */
[----:B------:R-:W-:-:S08]  /*28f30*/  DFMA R108, R124, R118, R108 ;  /* 0x000000767c6c722b */ /* 0x000fd0000000006c */
[-C--:B------:R-:W-:Y:S02]  /*28f40*/  DMUL R122, R108, R108.reuse ;  /* 0x0000006c6c7a7228 */ /* 0x080fe40000000000 */
[----:B------:R-:W-:Y:S02]  /*28f50*/  DADD R116, R124, -R108 ;  /* 0x000000007c747229 */ /* 0x000fe4000000086c */
[----:B------:R-:W-:-:S04]  /*28f60*/  DMUL R112, R108, R108 ;  /* 0x0000006c6c707228 */ /* 0x000fc80000000000 */
        /* <DEDUP_REMOVED lines=14> */
[----:B------:R-:W-:-:S03]  /*29050*/  UMOV UR5, 0x3f624924 ;  /* 0x3f62492400057882 */ /* 0x000fc60000000000 */
[----:B------:R-:W-:Y:S02]  /*29060*/  VIADD R125, R117, 0x100000 ;  /* 0x00100000757d7836 */ /* 0x000fe40000000000 */
[----:B------:R-:W-:Y:S01]  /*29070*/  IMAD.MOV.U32 R124, RZ, RZ, R116 ;  /* 0x000000ffff7c7224 */ /* 0x000fe200078e0074 */
[----:B------:R-:W-:Y:S01]  /*29080*/  DFMA R120, R122, R120, UR4 ;  /* 0x000000047a787e2b */ /* 0x000fe20008000078 */
[----:B------:R-:W-:Y:S01]  /*29090*/  UMOV UR4, 0x99999dfb ;  /* 0x99999dfb00047882 */ /* 0x000fe20000000000 */
[----:B------:R-:W-:-:S06]  /*290a0*/  UMOV UR5, 0x3f899999 ;  /* 0x3f89999900057882 */ /* 0x000fcc0000000000 */
[----:B------:R-:W-:Y:S01]  /*290b0*/  DFMA R120, R122, R120, UR4 ;  /* 0x000000047a787e2b */ /* 0x000fe20008000078 */
[----:B------:R-:W-:Y:S01]  /*290c0*/  UMOV UR4, 0x55555555 ;  /* 0x5555555500047882 */ /* 0x000fe20000000000 */
[----:B------:R-:W-:-:S06]  /*290d0*/  UMOV UR5, 0x3fb55555 ;  /* 0x3fb5555500057882 */ /* 0x000fcc0000000000 */
[----:B------:R-:W-:-:S08]  /*290e0*/  DFMA R110, R122, R120, UR4 ;  /* 0x000000047a6e7e2b */ /* 0x000fd00008000078 */
[----:B------:R-:W-:Y:S01]  /*290f0*/  DADD R114, -R110, UR4 ;  /* 0x000000046e727e29 */ /* 0x000fe20008000100 */
[----:B------:R-:W-:Y:S01]  /*29100*/  UMOV UR4, 0xb9e7b0 ;  /* 0x00b9e7b000047882 */ /* 0x000fe20000000000 */
[----:B------:R-:W-:-:S06]  /*29110*/  UMOV UR5, 0x3c46a4cb ;  /* 0x3c46a4cb00057882 */ /* 0x000fcc0000000000 */
[----:B------:R-:W-:Y:S02]  /*29120*/  DFMA R120, R122, R120, R114 ;  /* 0x000000787a78722b */ /* 0x000fe40000000072 */
[C---:B------:R-:W-:Y:S02]  /*29130*/  DMUL R114, R108.reuse, R112 ;  /* 0x000000706c727228 */ /* 0x040fe40000000000 */
[----:B------:R-:W-:-:S04]  /*29140*/  DFMA R122, R108, R108, -R112 ;  /* 0x0000006c6c7a722b */ /* 0x000fc80000000870 */
[----:B------:R-:W-:Y:S01]  /*29150*/  DADD R118, R120, -UR4 ;  /* 0x8000000478767e29 */ /* 0x000fe20008000000 */
[----:B------:R-:W-:Y:S01]  /*29160*/  UMOV UR4, 0x80000000 ;  /* 0x8000000000047882 */ /* 0x000fe20000000000 */
[C---:B------:R-:W-:Y:S01]  /*29170*/  DFMA R120, R108.reuse, R112, -R114 ;  /* 0x000000706c78722b */ /* 0x040fe20000000872 */
[----:B------:R-:W-:Y:S01]  /*29180*/  UMOV UR5, 0x43300000 ;  /* 0x4330000000057882 */ /* 0x000fe20000000000 */
[----:B------:R-:W-:-:S04]  /*29190*/  DFMA R122, R108, R124, R122 ;  /* 0x0000007c6c7a722b */ /* 0x000fc8000000007a */
[----:B------:R-:W-:Y:S02]  /*291a0*/  DADD R126, R110, R118 ;  /* 0x000000006e7e7229 */ /* 0x000fe40000000076 */
[----:B------:R-:W-:-:S06]  /*291b0*/  DFMA R120, R116, R112, R120 ;  /* 0x000000707478722b */ /* 0x000fcc0000000078 */
[----:B------:R-:W-:Y:S02]  /*291c0*/  DMUL R112, R126, R114 ;  /* 0x000000727e707228 */ /* 0x000fe40000000000 */
[----:B------:R-:W-:Y:S02]  /*291d0*/  DFMA R120, R108, R122, R120 ;  /* 0x0000007a6c78722b */ /* 0x000fe40000000078 */
[----:B------:R-:W-:-:S04]  /*291e0*/  DADD R110, R110, -R126 ;  /* 0x000000006e6e7229 */ /* 0x000fc8000000087e */
[----:B------:R-:W-:-:S04]  /*291f0*/  DFMA R122, R126, R114, -R112 ;  /* 0x000000727e7a722b */ /* 0x000fc80000000870 */
[----:B------:R-:W-:-:S04]  /*29200*/  DADD R110, R118, R110 ;  /* 0x00000000766e7229 */ /* 0x000fc8000000006e */
[----:B------:R-:W-:-:S08]  /*29210*/  DFMA R118, R126, R120, R122 ;  /* 0x000000787e76722b */ /* 0x000fd0000000007a */
[----:B------:R-:W-:-:S08]  /*29220*/  DFMA R118, R110, R114, R118 ;  /* 0x000000726e76722b */ /* 0x000fd00000000076 */
[----:B------:R-:W-:-:S08]  /*29230*/  DADD R114, R112, R118 ;  /* 0x0000000070727229 */ /* 0x000fd00000000076 */
[--C-:B------:R-:W-:Y:S02]  /*29240*/  DADD R110, R108, R114.reuse ;  /* 0x000000006c6e7229 */ /* 0x100fe40000000072 */
[----:B------:R-:W-:-:S06]  /*29250*/  DADD R112, R112, -R114 ;  /* 0x0000000070707229 */ /* 0x000fcc0000000872 */
[----:B------:R-:W-:Y:S02]  /*29260*/  DADD R108, R108, -R110 ;  /* 0x000000006c6c7229 */ /* 0x000fe4000000086e */
[----:B------:R-:W-:-:S06]  /*29270*/  DADD R112, R118, R112 ;  /* 0x0000000076707229 */ /* 0x000fcc0000000070 */
[----:B------:R-:W-:-:S08]  /*29280*/  DADD R108, R114, R108 ;  /* 0x00000000726c7229 */ /* 0x000fd0000000006c */
[----:B------:R-:W-:Y:S01]  /*29290*/  DADD R108, R112, R108 ;  /* 0x00000000706c7229 */ /* 0x000fe2000000006c */
[----:B------:R-:W-:Y:S01]  /*292a0*/  LOP3.LUT R112, R145, 0x80000000, RZ, 0x3c, !PT ;  /* 0x8000000091707812 */ /* 0x000fe200078e3cff */
[----:B------:R-:W-:-:S06]  /*292b0*/  IMAD.MOV.U32 R113, RZ, RZ, 0x43300000 ;  /* 0x43300000ff717424 */ /* 0x000fcc00078e00ff */
[----:B------:R-:W-:Y:S02]  /*292c0*/  DADD R116, R116, R108 ;  /* 0x0000000074747229 */ /* 0x000fe4000000006c */
[----:B------:R-:W-:Y:S01]  /*292d0*/  DADD R112, R112, -UR4 ;  /* 0x8000000470707e29 */ /* 0x000fe20008000000 */
[----:B------:R-:W-:Y:S01]  /*292e0*/  UMOV UR4, 0xfefa39ef ;  /* 0xfefa39ef00047882 */ /* 0x000fe20000000000 */
[----:B------:R-:W-:-:S04]  /*292f0*/  UMOV UR5, 0x3fe62e42 ;  /* 0x3fe62e4200057882 */ /* 0x000fc80000000000 */
[----:B------:R-:W-:-:S08]  /*29300*/  DADD R114, R110, R116 ;  /* 0x000000006e727229 */ /* 0x000fd00000000074 */
[--C-:B------:R-:W-:Y:S02]  /*29310*/  DFMA R108, R112, UR4, R114.reuse ;  /* 0x00000004706c7c2b */ /* 0x100fe40008000072 */
[----:B------:R-:W-:-:S06]  /*29320*/  DADD R118, R110, -R114 ;  /* 0x000000006e767229 */ /* 0x000fcc0000000872 */
[----:B------:R-:W-:Y:S02]  /*29330*/  DFMA R110, R112, -UR4, R108 ;  /* 0x80000004706e7c2b */ /* 0x000fe4000800006c */
[----:B------:R-:W-:Y:S01]  /*29340*/  DADD R118, R116, R118 ;  /* 0x0000000074767229 */ /* 0x000fe20000000076 */
[----:B------:R-:W-:Y:S02]  /*29350*/  IMAD.MOV.U32 R116, RZ, RZ, 0x652b82fe ;  /* 0x652b82feff747424 */ /* 0x000fe400078e00ff */
[----:B------:R-:W-:-:S03]  /*29360*/  IMAD.MOV.U32 R117, RZ, RZ, 0x3ff71547 ;  /* 0x3ff71547ff757424 */ /* 0x000fc600078e00ff */
[----:B------:R-:W-:-:S08]  /*29370*/  DADD R110, -R114, R110 ;  /* 0x00000000726e7229 */ /* 0x000fd0000000016e */
[----:B------:R-:W-:-:S08]  /*29380*/  DADD R110, R118, -R110 ;  /* 0x00000000766e7229 */ /* 0x000fd0000000086e */
[----:B------:R-:W-:-:S08]  /*29390*/  DFMA R114, R112, UR6, R110 ;  /* 0x0000000670727c2b */ /* 0x000fd0000800006e */
[----:B------:R-:W-:-:S08]  /*293a0*/  DADD R112, R108, R114 ;  /* 0x000000006c707229 */ /* 0x000fd00000000072 */
[----:B------:R-:W-:Y:S02]  /*293b0*/  DADD R108, R108, -R112 ;  /* 0x000000006c6c7229 */ /* 0x000fe40000000870 */
[----:B------:R-:W-:-:S06]  /*293c0*/  DMUL R110, R112, R132 ;  /* 0x00000084706e7228 */ /* 0x000fcc0000000000 */
[----:B------:R-:W-:Y:S02]  /*293d0*/  DADD R114, R114, R108 ;  /* 0x0000000072727229 */ /* 0x000fe4000000006c */
[----:B------:R-:W-:-:S08]  /*293e0*/  DFMA R112, R112, R132, -R110 ;  /* 0x000000847070722b */ /* 0x000fd0000000086e */
[----:B------:R-:W-:-:S08]  /*293f0*/  DFMA R114, R114, R132, R112 ;  /* 0x000000847272722b */ /* 0x000fd00000000070 */
[----:B------:R-:W-:-:S08]  /*29400*/  DADD R108, R110, R114 ;  /* 0x000000006e6c7229 */ /* 0x000fd00000000072 */
        /* <DEDUP_REMOVED lines=37> */
[----:B------:R-:W-:Y:S02]  /*29660*/  DFMA R112, R118, R112, 1 ;  /* 0x3ff000007670742b */ /* 0x000fe40000000070 */
[----:B------:R-:W-:-:S08]  /*29670*/  DADD R118, R110, -R108 ;  /* 0x000000006e767229 */ /* 0x000fd0000000086c */
[----:B------:R-:W-:Y:S01]  /*29680*/  DADD R114, R114, R118 ;  /* 0x0000000072727229 */ /* 0x000fe20000000076 */
[----:B------:R-:W-:Y:S02]  /*29690*/  IMAD R111, R116, 0x100000, R113 ;  /* 0x00100000746f7824 */ /* 0x000fe400078e0271 */
[----:B------:R-:W-:Y:S01]  /*296a0*/  IMAD.MOV.U32 R110, RZ, RZ, R112 ;  /* 0x000000ffff6e7224 */ /* 0x000fe200078e0070 */
[----:B------:R-:W-:Y:S07]  /*296b0*/  @!P6 BRA `(.L_x_406) ;  /* 0x000000000030e947 */ /* 0x000fee0003800000 */
        /* <DEDUP_REMOVED lines=8> */
[----:B------:R-:W-:Y:S02]  /*29740*/  @!P6 IMAD R113, R108, 0x100000, R113 ;  /* 0x001000006c71e824 */ /* 0x000fe400078e0271 */
[----:B------:R-:W-:Y:S01]  /*29750*/  @!P6 IMAD.MOV.U32 R108, RZ, RZ, RZ ;  /* 0x000000ffff6ce224 */ /* 0x000fe200078e00ff */
[----:B------:R-:W-:-:S06]  /*29760*/  @!P6 LEA R109, R109, 0x3ff00000, 0x14 ;  /* 0x3ff000006d6de811 */ /* 0x000fcc00078ea0ff */
[----:B------:R-:W-:-:S11]  /*29770*/  @!P6 DMUL R110, R112, R108 ;  /* 0x0000006c706ee228 */ /* 0x000fd60000000000 */
.L_x_406:
[----:B------:R-:W-:Y:S02]  /*29780*/  DFMA R114, R114, R110, R110 ;  /* 0x0000006e7272722b */ /* 0x000fe4000000006e */
[----:B------:R-:W-:-:S08]  /*29790*/  DSETP.NEU.AND P6, PT, |R110|, +INF , PT ;  /* 0x7ff000006e00742a */ /* 0x000fd00003fcd200 */
[----:B------:R-:W-:Y:S01]  /*297a0*/  FSEL R108, R110, R114, !P6 ;  /* 0x000000726e6c7208 */ /* 0x000fe20007000000 */
[----:B------:R-:W-:Y:S01]  /*297b0*/  IMAD.MOV.U32 R110, RZ, RZ, R0 ;  /* 0x000000ffff6e7224 */ /* 0x000fe200078e0000 */
[----:B------:R-:W-:Y:S01]  /*297c0*/  FSEL R109, R111, R115, !P6 ;  /* 0x000000736f6d7208 */ /* 0x000fe20007000000 */
[----:B------:R-:W-:-:S04]  /*297d0*/  IMAD.MOV.U32 R111, RZ, RZ, 0x0 ;  /* 0x00000000ff6f7424 */ /* 0x000fc800078e00ff */
[----:B------:R-:W-:Y:S05]  /*297e0*/  RET.REL.NODEC R110 `(unbinned_toy_sample_obs_1d) ;  /* 0xfffffd686e047950 */ /* 0x000fea0003c3ffff */
.L_x_407:
[----:B------:R-:W-:-:S00]  /*297f0*/  BRA `(.L_x_407) ;  /* 0xfffffffc00fc7947 */ /* 0x000fc0000383ffff */
[----:B------:R-:W-:-:S00]  /*29800*/  NOP ;  /* 0x0000000000007918 */ /* 0x000fc00000000000 */
[----:B------:R-:W-:-:S00]  /*29810*/  NOP ;  /* 0x0000000000007918 */ /* 0x000fc00000000000 */
[----:B------:R-:W-:-:S00]  /*29820*/  NOP ;  /* 0x0000000000007918 */ /* 0x000fc00000000000 */
[----:B------:R-:W-:-:S00]  /*29830*/  NOP ;  /* 0x0000000000007918 */ /* 0x000fc00000000000 */
[----:B------:R-:W-:-:S00]  /*29840*/  NOP ;  /* 0x0000000000007918 */ /* 0x000fc00000000000 */
[----:B------:R-:W-:-:S00]  /*29850*/  NOP ;  /* 0x0000000000007918 */ /* 0x000fc00000000000 */
[----:B------:R-:W-:-:S00]  /*29860*/  NOP ;  /* 0x0000000000007918 */ /* 0x000fc00000000000 */
[----:B------:R-:W-:-:S00]  /*29870*/  NOP ;  /* 0x0000000000007918 */ /* 0x000fc00000000000 */
.L_x_2980:


//--------------------- .text.unbinned_toy_counts --------------------------
	.section	.text.unbinned_toy_counts,"ax",@progbits
	.align	128
        .global         unbinned_toy_counts
        .type           unbinned_toy_counts,@function
        .size           unbinned_toy_counts,(.L_x_2983 - unbinned_toy_counts)
        .other          unbinned_toy_counts,@"STO_CUDA_ENTRY STV_DEFAULT"
unbinned_toy_counts:
.text.unbinned_toy_counts:
[----:B------:R-:W-:Y:S01]  /*0000*/  LDC R1, c[0x0][0x37c] ;  /* 0x0000df00ff017b82 */ /* 0x000fe20000000800 */
[----:B------:R-:W0:Y:S07]  /*0010*/  S2R R3, SR_TID.X ;  /* 0x0000000000037919 */ /* 0x000e2e0000002100 */
[----:B------:R-:W0:Y:S01]  /*0020*/  S2UR UR4, SR_CTAID.X ;  /* 0x00000000000479c3 */ /* 0x000e220000002500 */
[----:B------:R-:W1:Y:S07]  /*0030*/  LDCU UR5, c[0x0][0x3a0] ;  /* 0x00007400ff0577ac */ /* 0x000e6e0008000800 */
[----:B------:R-:W0:Y:S02]  /*0040*/  LDC R2, c[0x0][0x360] ;  /* 0x0000d800ff027b82 */ /* 0x000e240000000800 */
[----:B0-----:R-:W-:-:S05]  /*0050*/  IMAD R2, R2, UR4, R3 ;  /* 0x0000000402027c24 */ /* 0x001fca000f8e0203 */
[----:B-1----:R-:W-:-:S13]  /*0060*/  ISETP.GE.U32.AND P0, PT, R2, UR5, PT ;  /* 0x0000000502007c0c */ /* 0x002fda000bf06070 */
[----:B------:R-:W-:Y:S05]  /*0070*/  @P0 EXIT ;  /* 0x000000000000094d */ /* 0x000fea0003800000 */
[----:B------:R-:W0:Y:S01]  /*0080*/  LDCU UR4, c[0x0][0x398] ;  /* 0x00007300ff0477ac */ /* 0x000e220008000800 */
[----:B------:R-:W1:Y:S01]  /*0090*/  LDCU.64 UR10, c[0x0][0x358] ;  /* 0x00006b00ff0a77ac */ /* 0x000e620008000a00 */
[----:B------:R-:W-:Y:S01]  /*00a0*/  UMOV UR5, URZ ;  /* 0x000000ff00057c82 */ /* 0x000fe20008000000 */
[----:B0-----:R-:W-:-:S03]  /*00b0*/  UISETP.NE.AND UP0, UPT, UR4, URZ, UPT ;  /* 0x000000ff0400728c */ /* 0x001fc6000bf05270 */
[----:B------:R-:W-:-:S06]  /*00c0*/  UMOV UR4, URZ ;  /* 0x000000ff00047c82 */ /* 0x000fcc0008000000 */
[----:B-1----:R-:W-:Y:S05]  /*00d0*/  BRA.U !UP0, `(.L_x_408) ;  /* 0x0000001d08307547 */ /* 0x002fea000b800000 */
[----:B------:R-:W-:Y:S01]  /*00e0*/  IMAD.MOV.U32 R0, RZ, RZ, RZ ;  /* 0x000000ffff007224 */ /* 0x000fe200078e00ff */
[----:B------:R-:W-:Y:S01]  /*00f0*/  UMOV UR4, URZ ;  /* 0x000000ff00047c82 */ /* 0x000fe20008000000 */
[----:B------:R-:W-:-:S05]  /*0100*/  UMOV UR5, URZ ;  /* 0x000000ff00057c82 */ /* 0x000fca0008000000 */
.L_x_423:
[----:B------:R-:W0:Y:S02]  /*0110*/  LDC.64 R8, c[0x0][0x388] ;  /* 0x0000e200ff087b82 */ /* 0x000e240000000a00 */
[----:B0-----:R-:W-:-:S05]  /*0120*/  IMAD.WIDE.U32 R8, R0, 0x30, R8 ;  /* 0x0000003000087825 */ /* 0x001fca00078e0008 */
[----:B------:R-:W2:Y:S04]  /*0130*/  LDG.E.CONSTANT R10, desc[UR10][R8.64+0xc] ;  /* 0x00000c0a080a7981 */ /* 0x000ea8000c1e9900 */
[----:B------:R0:W5:Y:S04]  /*0140*/  LDG.E.64.CONSTANT R6, desc[UR10][R8.64] ;  /* 0x0000000a08067981 */ /* 0x000168000c1e9b00 */
        /* <DEDUP_REMOVED lines=12> */
.L_x_411:
[----:B-----5:R-:W-:Y:S01]  /*0210*/  CS2R R6, SRZ ;  /* 0x0000000000067805 */ /* 0x020fe2000001ff00 */
[----:B------:R-:W-:Y:S06]  /*0220*/  BRA `(.L_x_409) ;  /* 0x0000000000107947 */ /* 0x000fec0003800000 */
.L_x_410:
[----:B------:R-:W0:Y:S02]  /*0230*/  LDC.64 R8, c[0x0][0x380] ;  /* 0x0000e000ff087b82 */ /* 0x000e240000000a00 */
[----:B0----5:R-:W-:-:S06]  /*0240*/  IMAD.WIDE.U32 R8, R3, 0x8, R8 ;  /* 0x0000000803087825 */ /* 0x021fcc00078e0008 */
[----:B------:R-:W2:Y:S02]  /*0250*/  LDG.E.64.CONSTANT R8, desc[UR10][R8.64] ;  /* 0x0000000a08087981 */ /* 0x000ea4000c1e9b00 */
[----:B--2---:R-:W-:-:S11]  /*0260*/  DMUL R6, R6, R8 ;  /* 0x0000000806067228 */ /* 0x004fd60000000000 */
.L_x_409:
[----:B------:R-:W0:Y:S01]  /*0270*/  LDCU UR6, c[0x0][0x39c] ;  /* 0x00007380ff0677ac */ /* 0x000e220008000800 */
[C---:B-----5:R-:W-:Y:S01]  /*0280*/  IMAD.IADD R3, R5.reuse, 0x1, R4 ;  /* 0x0000000105037824 */ /* 0x060fe200078e0204 */
[----:B------:R-:W-:-:S04]  /*0290*/  ISETP.NE.AND P0, PT, R5, RZ, PT ;  /* 0x000000ff0500720c */ /* 0x000fc80003f05270 */
[----:B0-----:R-:W-:-:S13]  /*02a0*/  ISETP.GT.U32.OR P0, PT, R3, UR6, !P0 ;  /* 0x0000000603007c0c */ /* 0x001fda000c704470 */
[----:B------:R-:W-:Y:S05]  /*02b0*/  @P0 BRA `(.L_x_412) ;  /* 0x0000001800440947 */ /* 0x000fea0003800000 */
[----:B------:R-:W0:Y:S01]  /*02c0*/  LDC.64 R8, c[0x0][0x380] ;  /* 0x0000e000ff087b82 */ /* 0x000e220000000a00 */
[----:B------:R-:W-:-:S07]  /*02d0*/  UMOV UR6, URZ ;  /* 0x000000ff00067c82 */ /* 0x000fce0008000000 */
[----:B------:R-:W1:Y:S02]  /*02e0*/  LDC.64 R10, c[0x0][0x390] ;  /* 0x0000e400ff0a7b82 */ /* 0x000e640000000a00 */
.L_x_422:
[----:B-1----:R-:W-:-:S05]  /*02f0*/  IMAD.WIDE.U32 R20, R4, 0x20, R10 ;  /* 0x0000002004147825 */ /* 0x002fca00078e000a */
[----:B------:R-:W0:Y:S04]  /*0300*/  LDG.E.64.CONSTANT R22, desc[UR10][R20.64] ;  /* 0x0000000a14167981 */ /* 0x000e28000c1e9b00 */
[----:B-----5:R1:W5:Y:S04]  /*0310*/  LDG.E.CONSTANT R3, desc[UR10][R20.64+0x8] ;  /* 0x0000080a14037981 */ /* 0x020368000c1e9900 */
        /* <DEDUP_REMOVED lines=107> */
.L_x_416:
[----:B------:R-:W-:Y:S01]  /*09d0*/  IMAD.MOV.U32 R14, RZ, RZ, 0x0 ;  /* 0x00000000ff0e7424 */ /* 0x000fe200078e00ff */
[----:B------:R-:W-:Y:S01]  /*09e0*/  LOP3.LUT P0, RZ, R17, 0x7fffffff, RZ, 0xc0, !PT ;  /* 0x7fffffff11ff7812 */ /* 0x000fe2000780c0ff */
[----:B------:R-:W-:-:S06]  /*09f0*/  IMAD.MOV.U32 R15, RZ, RZ, 0x7ff00000 ;  /* 0x7ff00000ff0f7424 */ /* 0x000fcc00078e00ff */
[----:B------:R-:W-:-:S10]  /*0a00*/  DFMA R14, R16, R14, +INF ;  /* 0x7ff00000100e742b */ /* 0x000fd4000000000e */
[----:B------:R-:W-:Y:S02]  /*0a10*/  FSEL R20, R14, RZ, P0 ;  /* 0x000000ff0e147208 */ /* 0x000fe40000000000 */
[----:B------:R-:W-:-:S07]  /*0a20*/  FSEL R21, R15, -QNAN , P0 ;  /* 0xfff000000f157808 */ /* 0x000fce0000000000 */
.L_x_417:
        /* <DEDUP_REMOVED lines=53> */
[----:B------:R-:W-:-:S03]  /*0d80*/  IMAD.MOV.U32 R18, RZ, RZ, R14 ;  /* 0x000000ffff127224 */ /* 0x000fc600078e000e */
[----:B------:R-:W-:-:S05]  /*0d90*/  SHF.R.S32.HI R3, RZ, 0x1, R3 ;  /* 0x00000001ff037819 */ /* 0x000fca0000011403 */
[----:B------:R-:W-:Y:S02]  /*0da0*/  IMAD.IADD R12, R12, 0x1, -R3 ;  /* 0x000000010c0c7824 */ /* 0x000fe400078e0a03 */
[----:B------:R-:W-:-:S03]  /*0db0*/  IMAD R19, R3, 0x100000, R15 ;  /* 0x0010000003137824 */ /* 0x000fc600078e020f */
[----:B------:R-:W-:Y:S01]  /*0dc0*/  LEA R13, R12, 0x3ff00000, 0x14 ;  /* 0x3ff000000c0d7811 */ /* 0x000fe200078ea0ff */
[----:B------:R-:W-:-:S06]  /*0dd0*/  IMAD.MOV.U32 R12, RZ, RZ, RZ ;  /* 0x000000ffff0c7224 */ /* 0x000fcc00078e00ff */
[----:B------:R-:W-:Y:S01]  /*0de0*/  DMUL R18, R18, R12 ;  /* 0x0000000c12127228 */ /* 0x000fe20000000000 */
[----:B------:R-:W-:Y:S10]  /*0df0*/  BRA `(.L_x_414) ;  /* 0x0000000c00607947 */ /* 0x000ff40003800000 */
.L_x_415:
        /* <DEDUP_REMOVED lines=75> */
.L_x_418:
[----:B------:R-:W-:Y:S01]  /*12b0*/  IMAD.MOV.U32 R16, RZ, RZ, 0x0 ;  /* 0x00000000ff107424 */ /* 0x000fe200078e00ff */
[----:B------:R-:W-:Y:S01]  /*12c0*/  LOP3.LUT P0, RZ, R15, 0x7fffffff, RZ, 0xc0, !PT ;  /* 0x7fffffff0fff7812 */ /* 0x000fe2000780c0ff */
[----:B------:R-:W-:-:S06]  /*12d0*/  IMAD.MOV.U32 R17, RZ, RZ, 0x7ff00000 ;  /* 0x7ff00000ff117424 */ /* 0x000fcc00078e00ff */
[----:B------:R-:W-:-:S10]  /*12e0*/  DFMA R16, R14, R16, +INF ;  /* 0x7ff000000e10742b */ /* 0x000fd40000000010 */
[----:B------:R-:W-:Y:S02]  /*12f0*/  FSEL R20, R16, RZ, P0 ;  /* 0x000000ff10147208 */ /* 0x000fe40000000000 */
[----:B------:R-:W-:-:S07]  /*1300*/  FSEL R21, R17, -QNAN , P0 ;  /* 0xfff0000011157808 */ /* 0x000fce0000000000 */
.L_x_419:
[----:B------:R-:W-:Y:S01]  /*1310*/  DMUL R20, R12, -R20 ;  /* 0x800000140c147228 */ /* 0x000fe20000000000 */
        /* <DEDUP_REMOVED lines=60> */
.L_x_413:
        /* <DEDUP_REMOVED lines=28> */
.L_x_420:
        /* <DEDUP_REMOVED lines=21> */
.L_x_421:
        /* <DEDUP_REMOVED lines=25> */
.L_x_414:
[----:B------:R-:W-:Y:S01]  /*1b80*/  UIADD3 UR6, UPT, UPT, UR6, 0x1, URZ ;  /* 0x0000000106067890 */ /* 0x000fe2000fffe0ff */
[----:B------:R-:W-:Y:S01]  /*1b90*/  DMUL R6, R18, R6 ;  /* 0x0000000612067228 */ /* 0x000fe20000000000 */
[----:B------:R-:W-:-:S04]  /*1ba0*/  VIADD R4, R4, 0x1 ;  /* 0x0000000104047836 */ /* 0x000fc80000000000 */
[----:B------:R-:W-:-:S13]  /*1bb0*/  ISETP.GT.U32.AND P0, PT, R5, UR6, PT ;  /* 0x0000000605007c0c */ /* 0x000fda000bf04070 */
[----:B------:R-:W-:Y:S05]  /*1bc0*/  @P0 BRA `(.L_x_422) ;  /* 0xffffffe400c80947 */ /* 0x000fea000383ffff */
.L_x_412:
[----:B------:R-:W-:Y:S01]  /*1bd0*/  IADD3 R4, P2, PT, R6, -0x1, RZ ;  /* 0xffffffff06047810 */ /* 0x000fe20007f5e0ff */
[----:B------:R-:W0:Y:S01]  /*1be0*/  LDCU UR6, c[0x0][0x398] ;  /* 0x00007300ff0677ac */ /* 0x000e220008000800 */
[----:B-----5:R-:W-:Y:S01]  /*1bf0*/  IADD3 R3, P4, PT, RZ, R6, RZ ;  /* 0x00000006ff037210 */ /* 0x020fe20007f9e0ff */
[----:B------:R-:W-:Y:S01]  /*1c00*/  VIADD R0, R0, 0x1 ;  /* 0x0000000100007836 */ /* 0x000fe20000000000 */
        /* <DEDUP_REMOVED lines=8> */
[----:B------:R-:W-:Y:S02]  /*1c90*/  ISETP.GE.U32.AND.EX P2, PT, R3, 0x7fe00000, PT, P1 ;  /* 0x7fe000000300780c */ /* 0x000fe40003f46110 */
[----:B------:R-:W-:-:S02]  /*1ca0*/  ISETP.GT.U32.AND P1, PT, R6, -0x1, PT ;  /* 0xffffffff0600780c */ /* 0x000fc40003f24070 */
        /* <DEDUP_REMOVED lines=9> */
[----:B------:R-:W-:Y:S02]  /*1d40*/  @!P0 FSEL R5, R5, RZ, P2 ;  /* 0x000000ff05058208 */ /* 0x000fe40001000000 */
[----:B0-----:R-:W-:-:S04]  /*1d50*/  ISETP.NE.AND P0, PT, R0, UR6, PT ;  /* 0x0000000600007c0c */ /* 0x001fc8000bf05270 */
[----:B------:R-:W-:-:S10]  /*1d60*/  DADD R4, R4, UR4 ;  /* 0x0000000404047e29 */ /* 0x000fd40008000000 */
[----:B------:R-:W-:Y:S02]  /*1d70*/  R2UR UR4, R4 ;  /* 0x00000000040472ca */ /* 0x000fe400000e0000 */
[----:B------:R-:W-:Y:S01]  /*1d80*/  R2UR UR5, R5 ;  /* 0x00000000050572ca */ /* 0x000fe200000e0000 */
[----:B------:R-:W-:-:S14]  /*1d90*/  @P0 BRA `(.L_x_423) ;  /* 0xffffffe000dc0947 */ /* 0x000fdc000383ffff */
.L_x_408:
[----:B------:R-:W-:Y:S01]  /*1da0*/  ULOP3.LUT UR8, UR5, 0x7fffffff, URZ, 0xc0, !UPT ;  /* 0x7fffffff05087892 */ /* 0x000fe2000f8ec0ff */
[----:B------:R-:W-:Y:S01]  /*1db0*/  IMAD.MOV.U32 R3, RZ, RZ, RZ ;  /* 0x000000ffff037224 */ /* 0x000fe200078e00ff */
[----:B------:R-:W-:Y:S02]  /*1dc0*/  UIADD3 UR6, UP0, UPT, UR4, -0x1, URZ ;  /* 0xffffffff04067890 */ /* 0x000fe4000ff1e0ff */
[----:B------:R-:W-:Y:S02]  /*1dd0*/  UISETP.GE.AND UP2, UPT, UR5, URZ, UPT ;  /* 0x000000ff0500728c */ /* 0x000fe4000bf46270 */
[----:B------:R-:W-:Y:S02]  /*1de0*/  UIADD3.X UR7, UPT, UPT, UR8, -0x1, URZ, UP0, !UPT ;  /* 0xffffffff08077890 */ /* 0x000fe400087fe4ff */
[----:B------:R-:W-:Y:S02]  /*1df0*/  UISETP.LT.U32.AND UP3, UPT, UR6, -0x1, UPT ;  /* 0xffffffff0600788c */ /* 0x000fe4000bf61070 */
[----:B------:R-:W-:-:S02]  /*1e00*/  UISETP.EQ.U32.AND UP1, UPT, UR4, URZ, UPT ;  /* 0x000000ff0400728c */ /* 0x000fc4000bf22070 */
[----:B------:R-:W-:Y:S02]  /*1e10*/  UISETP.LT.U32.AND.EX UP3, UPT, UR7, 0xfffff, !UP2, UP3 ;  /* 0x000fffff0700788c */ /* 0x000fe4000d761130 */
[----:B------:R-:W-:Y:S01]  /*1e20*/  UIADD3 UR6, UP4, UPT, URZ, UR4, URZ ;  /* 0x00000004ff067290 */ /* 0x000fe2000ff9e0ff */
[----:B------:R-:W0:Y:S01]  /*1e30*/  LDCU.64 UR12, c[0x0][0x3a8] ;  /* 0x00007500ff0c77ac */ /* 0x000e220008000a00 */
[----:B------:R-:W-:Y:S02]  /*1e40*/  UISETP.EQ.OR.EX UP3, UPT, UR8, URZ, UP3, UP1 ;  /* 0x000000ff0800728c */ /* 0x000fe40009f62710 */
[----:B------:R-:W-:Y:S02]  /*1e50*/  UIADD3.X UR7, UPT, UPT, UR8, -0x100000, URZ, UP4, !UPT ;  /* 0xfff0000008077890 */ /* 0x000fe4000a7fe4ff */
[----:B------:R-:W-:Y:S02]  /*1e60*/  UISETP.GT.U32.AND UP0, UPT, UR4, URZ, UPT ;  /* 0x000000ff0400728c */ /* 0x000fe4000bf04070 */
[----:B------:R-:W-:-:S02]  /*1e70*/  UISETP.LT.U32.AND UP4, UPT, UR6, URZ, UPT ;  /* 0x000000ff0600728c */ /* 0x000fc4000bf81070 */
[----:B------:R-:W-:Y:S02]  /*1e80*/  UISETP.EQ.OR.EX UP3, UPT, UR8, 0x7ff00000, UP3, UP1 ;  /* 0x7ff000000800788c */ /* 0x000fe40009f62710 */
[----:B------:R-:W-:Y:S02]  /*1e90*/  UISETP.LT.U32.AND.EX UP4, UPT, UR7, 0x7fe00000, !UP2, UP4 ;  /* 0x7fe000000700788c */ /* 0x000fe4000d781140 */
[----:B------:R-:W-:Y:S01]  /*1ea0*/  UISETP.GT.OR.EX UP0, UPT, UR8, 0x7ff00000, UP3, UP0 ;  /* 0x7ff000000800788c */ /* 0x000fe20009f04700 */
[----:B0-----:R-:W-:-:S03]  /*1eb0*/  IADD3 R4, P0, PT, R2, UR12, RZ ;  /* 0x0000000c02047c10 */ /* 0x001fc6000ff1e0ff */
[----:B------:R-:W-:Y:S02]  /*1ec0*/  UPLOP3.LUT UP0, UPT, UP0, UP4, UPT, 0xf8, 0x8f ;  /* 0x00000000008f789c */ /* 0x000fe40000709f70 */
[----:B------:R-:W-:-:S07]  /*1ed0*/  IMAD.X R5, RZ, RZ, UR13, P0 ;  /* 0x0000000dff057e24 */ /* 0x000fce00080e06ff */
[----:B------:R-:W-:Y:S05]  /*1ee0*/  BRA.U UP0, `(.L_x_424) ;  /* 0x0000002900a07547 */ /* 0x000fea000b800000 */
[----:B------:R-:W-:Y:S01]  /*1ef0*/  IMAD.U32 R6, RZ, RZ, UR4 ;  /* 0x00000004ff067e24 */ /* 0x000fe2000f8e00ff */
[----:B------:R-:W-:Y:S01]  /*1f00*/  LOP3.LUT R4, R4, 0xf3bcc909, RZ, 0x3c, !PT ;  /* 0xf3bcc90904047812 */ /* 0x000fe200078e3cff */
[----:B------:R-:W-:Y:S01]  /*1f10*/  IMAD.U32 R7, RZ, RZ, UR5 ;  /* 0x00000005ff077e24 */ /* 0x000fe2000f8e00ff */
[----:B------:R-:W-:-:S05]  /*1f20*/  LOP3.LUT R5, R5, 0x6a09e667, RZ, 0x3c, !PT ;  /* 0x6a09e66705057812 */ /* 0x000fca00078e3cff */
[----:B------:R-:W-:-:S14]  /*1f30*/  DSETP.GEU.AND P0, PT, R6, 10, PT ;  /* 0x402400000600742a */ /* 0x000fdc0003f0e000 */
[----:B------:R-:W-:Y:S05]  /*1f40*/  @P0 BRA `(.L_x_425) ;  /* 0x00000004007c0947 */ /* 0x000fea0003800000 */
[----:B------:R-:W-:Y:S01]  /*1f50*/  IMAD.MOV.U32 R6, RZ, RZ, 0x652b82fe ;  /* 0x652b82feff067424 */ /* 0x000fe200078e00ff */
[----:B------:R-:W-:Y:S01]  /*1f60*/  UMOV UR6, 0x3b39803f ;  /* 0x3b39803f00067882 */ /* 0x000fe20000000000 */
[----:B------:R-:W-:Y:S01]  /*1f70*/  IMAD.MOV.U32 R7, RZ, RZ, 0x3ff71547 ;  /* 0x3ff71547ff077424 */ /* 0x000fe200078e00ff */
[----:B------:R-:W-:Y:S01]  /*1f80*/  UMOV UR7, 0x3c7abc9e ;  /* 0x3c7abc9e00077882 */ /* 0x000fe20000000000 */
[----:B------:R-:W-:Y:S01]  /*1f90*/  IMAD.U32 R10, RZ, RZ, UR4 ;  /* 0x00000004ff0a7e24 */ /* 0x000fe2000f8e00ff */
[----:B------:R-:W-:Y:S01]  /*1fa0*/  DADD R12, -RZ, -UR4 ;  /* 0x80000004ff0c7e29 */ /* 0x000fe20008000100 */
[----:B------:R-:W-:Y:S02]  /*1fb0*/  IMAD.U32 R11, RZ, RZ, UR5 ;  /* 0x00000005ff0b7e24 */ /* 0x000fe4000f8e00ff */
[----:B------:R-:W-:Y:S02]  /*1fc0*/  IMAD.MOV.U32 R8, RZ, RZ, -0x105c611 ;  /* 0xfefa39efff087424 */ /* 0x000fe400078e00ff */
[----:B------:R-:W-:-:S02]  /*1fd0*/  IMAD.MOV.U32 R9, RZ, RZ, 0x3fe62e42 ;  /* 0x3fe62e42ff097424 */ /* 0x000fc400078e00ff */
[----:B------:R-:W-:-:S03]  /*1fe0*/  DFMA R10, -R6, R10, 6.75539944105574400000e+15 ;  /* 0x43380000060a742b */ /* 0x000fc6000000010a */
[----:B------:R-:W-:-:S05]  /*1ff0*/  FSETP.GEU.AND P0, PT, |R13|, 4.1917929649353027344, PT ;  /* 0x4086232b0d00780b */ /* 0x000fca0003f0e200 */
[----:B------:R-:W-:-:S08]  /*2000*/  DADD R6, R10, -6.75539944105574400000e+15 ;  /* 0xc33800000a067429 */ /* 0x000fd00000000000 */
[----:B------:R-:W-:-:S08]  /*2010*/  DFMA R8, R6, -R8, -UR4 ;  /* 0x8000000406087e2b */ /* 0x000fd00008000808 */
        /* <DEDUP_REMOVED lines=35> */
[----:B------:R-:W-:Y:S02]  /*2250*/  FSETP.GEU.AND P0, PT, |R13|, 4.2275390625, PT ;  /* 0x408748000d00780b */ /* 0x000fe40003f0e200 */
[----:B------:R-:W-:-:S11]  /*2260*/  CS2R R6, SRZ ;  /* 0x0000000000067805 */ /* 0x000fd6000001ff00 */
[----:B------:R-:W-:Y:S05]  /*2270*/  @P0 BRA `(.L_x_426) ;  /* 0x0000000000200947 */ /* 0x000fea0003800000 */
[----:B------:R-:W-:Y:S01]  /*2280*/  LEA.HI R0, R10, R10, RZ, 0x1 ;  /* 0x0000000a0a007211 */ /* 0x000fe200078f08ff */
[----:B------:R-:W-:Y:S02]  /*2290*/  IMAD.MOV.U32 R6, RZ, RZ, R8 ;  /* 0x000000ffff067224 */ /* 0x000fe400078e0008 */
[----:B------:R-:W-:Y:S01]  /*22a0*/  IMAD.MOV.U32 R8, RZ, RZ, RZ ;  /* 0x000000ffff087224 */ /* 0x000fe200078e00ff */
[----:B------:R-:W-:-:S05]  /*22b0*/  SHF.R.S32.HI R7, RZ, 0x1, R0 ;  /* 0x00000001ff077819 */ /* 0x000fca0000011400 */
[----:B------:R-:W-:Y:S02]  /*22c0*/  IMAD.IADD R10, R10, 0x1, -R7 ;  /* 0x000000010a0a7824 */ /* 0x000fe400078e0a07 */
[----:B------:R-:W-:-:S03]  /*22d0*/  IMAD R7, R7, 0x100000, R9 ;  /* 0x0010000007077824 */ /* 0x000fc600078e0209 */
[----:B------:R-:W-:-:S06]  /*22e0*/  LEA R9, R10, 0x3ff00000, 0x14 ;  /* 0x3ff000000a097811 */ /* 0x000fcc00078ea0ff */
[----:B------:R-:W-:-:S11]  /*22f0*/  DMUL R6, R6, R8 ;  /* 0x0000000806067228 */ /* 0x000fd60000000000 */
.L_x_426:
[----:B------:R-:W-:Y:S01]  /*2300*/  BSSY.RECONVERGENT B0, `(.L_x_427) ;  /* 0x0000022000007945 */ /* 0x000fe20003800200 */
[----:B------:R-:W-:Y:S02]  /*2310*/  IMAD.MOV.U32 R0, RZ, RZ, RZ ;  /* 0x000000ffff007224 */ /* 0x000fe400078e00ff */
[----:B------:R-:W-:Y:S02]  /*2320*/  IMAD.MOV.U32 R8, RZ, RZ, 0x0 ;  /* 0x00000000ff087424 */ /* 0x000fe400078e00ff */
[----:B------:R-:W-:-:S07]  /*2330*/  IMAD.MOV.U32 R9, RZ, RZ, 0x3ff00000 ;  /* 0x3ff00000ff097424 */ /* 0x000fce00078e00ff */
.L_x_428:
[----:B------:R-:W-:-:S04]  /*2340*/  IADD3 R4, P0, PT, R4, 0x7f4a7c15, RZ ;  /* 0x7f4a7c1504047810 */ /* 0x000fc80007f1e0ff */
        /* <DEDUP_REMOVED lines=20> */
[----:B------:R-:W-:Y:S01]  /*2490*/  LOP3.LUT R12, R3, R10, RZ, 0x3c, !PT ;  /* 0x0000000a030c7212 */ /* 0x000fe200078e3cff */
[----:B------:R-:W-:Y:S02]  /*24a0*/  IMAD.MOV.U32 R3, RZ, RZ, R0 ;  /* 0x000000ffff037224 */ /* 0x000fe400078e0000 */
[----:B------:R-:W-:Y:S01]  /*24b0*/  VIADD R0, R0, 0x1 ;  /* 0x0000000100007836 */ /* 0x000fe20000000000 */
[----:B------:R-:W0:Y:S02]  /*24c0*/  I2F.F64.U64 R10, R12 ;  /* 0x0000000c000a7312 */ /* 0x000e240000301800 */
[----:B0-----:R-:W-:-:S08]  /*24d0*/  DADD R10, R10, 0.5 ;  /* 0x3fe000000a0a7429 */ /* 0x001fd00000000000 */
[----:B------:R-:W-:-:S08]  /*24e0*/  DMUL R10, R10, 1.1102230246251565404e-16 ;  /* 0x3ca000000a0a7828 */ /* 0x000fd00000000000 */
[----:B------:R-:W-:-:S08]  /*24f0*/  DMUL R8, R10, R8 ;  /* 0x000000080a087228 */ /* 0x000fd00000000000 */
[----:B------:R-:W-:-:S14]  /*2500*/  DSETP.GT.AND P0, PT, R8, R6, PT ;  /* 0x000000060800722a */ /* 0x000fdc0003f04000 */
[----:B------:R-:W-:Y:S05]  /*2510*/  @P0 BRA `(.L_x_428) ;  /* 0xfffffffc00880947 */ /* 0x000fea000383ffff */
[----:B------:R-:W-:Y:S05]  /*2520*/  BSYNC.RECONVERGENT B0 ;  /* 0x0000000000007941 */ /* 0x000fea0003800200 */
.L_x_427:
[----:B------:R-:W-:Y:S05]  /*2530*/  BRA `(.L_x_424) ;  /* 0x00000024000c7947 */ /* 0x000fea0003800000 */
.L_x_425:
[----:B------:R-:W0:Y:S01]  /*2540*/  MUFU.RSQ64H R7, UR5 ;  /* 0x0000000500077d08 */ /* 0x000e220008001c00 */
[----:B------:R-:W-:Y:S01]  /*2550*/  UIADD3 UR6, UPT, UPT, UR5, -0x3500000, URZ ;  /* 0xfcb0000005067890 */ /* 0x000fe2000fffe0ff */
[----:B------:R-:W-:Y:S02]  /*2560*/  IMAD.U32 R10, RZ, RZ, UR4 ;  /* 0x00000004ff0a7e24 */ /* 0x000fe4000f8e00ff */
[----:B------:R-:W-:Y:S01]  /*2570*/  IMAD.U32 R11, RZ, RZ, UR5 ;  /* 0x00000005ff0b7e24 */ /* 0x000fe2000f8e00ff */
[----:B------:R-:W-:Y:S02]  /*2580*/  UISETP.GE.U32.AND UP0, UPT, UR6, 0x7ca00000, UPT ;  /* 0x7ca000000600788c */ /* 0x000fe4000bf06070 */
[----:B------:R-:W-:-:S06]  /*2590*/  IMAD.U32 R6, RZ, RZ, UR6 ;  /* 0x00000006ff067e24 */ /* 0x000fcc000f8e00ff */
[----:B0-----:R-:W-:-:S08]  /*25a0*/  DMUL R8, R6, R6 ;  /* 0x0000000606087228 */ /* 0x001fd00000000000 */
[----:B------:R-:W-:Y:S01]  /*25b0*/  DFMA R8, -R8, R10, 1 ;  /* 0x3ff000000808742b */ /* 0x000fe2000000010a */
[----:B------:R-:W-:Y:S02]  /*25c0*/  IMAD.MOV.U32 R10, RZ, RZ, 0x0 ;  /* 0x00000000ff0a7424 */ /* 0x000fe400078e00ff */
[----:B------:R-:W-:-:S06]  /*25d0*/  IMAD.MOV.U32 R11, RZ, RZ, 0x3fd80000 ;  /* 0x3fd80000ff0b7424 */ /* 0x000fcc00078e00ff */
[----:B------:R-:W-:Y:S02]  /*25e0*/  DFMA R10, R8, R10, 0.5 ;  /* 0x3fe00000080a742b */ /* 0x000fe4000000000a */
[----:B------:R-:W-:-:S08]  /*25f0*/  DMUL R8, R6, R8 ;  /* 0x0000000806087228 */ /* 0x000fd00000000000 */
[----:B------:R-:W-:-:S08]  /*2600*/  DFMA R8, R10, R8, R6 ;  /* 0x000000080a08722b */ /* 0x000fd00000000006 */
[----:B------:R-:W-:Y:S02]  /*2610*/  DMUL R10, R8, UR4 ;  /* 0x00000004080a7c28 */ /* 0x000fe40008000000 */
[----:B------:R-:W-:Y:S02]  /*2620*/  VIADD R7, R9, 0xfff00000 ;  /* 0xfff0000009077836 */ /* 0x000fe40000000000 */
[----:B------:R-:W-:-:S04]  /*2630*/  IMAD.MOV.U32 R6, RZ, RZ, R8 ;  /* 0x000000ffff067224 */ /* 0x000fc800078e0008 */
[----:B------:R-:W-:-:S08]  /*2640*/  DFMA R12, R10, -R10, UR4 ;  /* 0x000000040a0c7e2b */ /* 0x000fd0000800080a */
[----:B------:R-:W-:Y:S01]  /*2650*/  DFMA R16, R12, R6, R10 ;  /* 0x000000060c10722b */ /* 0x000fe2000000000a */
[----:B------:R-:W-:Y:S10]  /*2660*/  BRA.U !UP0, `(.L_x_429) ;  /* 0x00000001081c7547 */ /* 0x000ff4000b800000 */
[----:B------:R-:W-:Y:S01]  /*2670*/  IMAD.U32 R14, RZ, RZ, UR4 ;  /* 0x00000004ff0e7e24 */ /* 0x000fe2000f8e00ff */
[----:B------:R-:W-:Y:S01]  /*2680*/  MOV R0, 0x26e0 ;  /* 0x000026e000007802 */ /* 0x000fe20000000f00 */
[----:B------:R-:W-:Y:S02]  /*2690*/  IMAD.U32 R15, RZ, RZ, UR5 ;  /* 0x00000005ff0f7e24 */ /* 0x000fe4000f8e00ff */
[----:B------:R-:W-:Y:S02]  /*26a0*/  IMAD.U32 R16, RZ, RZ, UR4 ;  /* 0x00000004ff107e24 */ /* 0x000fe4000f8e00ff */
[----:B------:R-:W-:Y:S02]  /*26b0*/  IMAD.U32 R17, RZ, RZ, UR5 ;  /* 0x00000005ff117e24 */ /* 0x000fe4000f8e00ff */
[----:B------:R-:W-:-:S07]  /*26c0*/  IMAD.MOV.U32 R3, RZ, RZ, R14 ;  /* 0x000000ffff037224 */ /* 0x000fce00078e000e */
[----:B------:R-:W-:Y:S05]  /*26d0*/  CALL.REL.NOINC `($__internal_4_$__cuda_sm20_dsqrt_rn_f64_mediumpath_v1) ;  /* 0x00000028002c7944 */ /* 0x000fea0003c00000 */
.L_x_429:
[----:B------:R-:W-:Y:S01]  /*26e0*/  IMAD.MOV.U32 R6, RZ, RZ, -0x7ced9168 ;  /* 0x83126e98ff067424 */ /* 0x000fe200078e00ff */
[----:B------:R-:W-:Y:S01]  /*26f0*/  UMOV UR6, 0xa3d70a3d ;  /* 0xa3d70a3d00067882 */ /* 0x000fe20000000000 */
[----:B------:R-:W-:Y:S01]  /*2700*/  IMAD.MOV.U32 R7, RZ, RZ, 0x3fedcac0 ;  /* 0x3fedcac0ff077424 */ /* 0x000fe200078e00ff */
[----:B------:R-:W-:Y:S01]  /*2710*/  UMOV UR7, 0x40043d70 ;  /* 0x40043d7000077882 */ /* 0x000fe20000000000 */
[----:B------:R-:W-:Y:S02]  /*2720*/  IMAD.MOV.U32 R18, RZ, RZ, 0x7ced9168 ;  /* 0x7ced9168ff127424 */ /* 0x000fe400078e00ff */
[----:B------:R-:W-:Y:S02]  /*2730*/  IMAD.MOV.U32 R19, RZ, RZ, 0x3fae353f ;  /* 0x3fae353fff137424 */ /* 0x000fe400078e00ff */
[----:B------:R-:W-:Y:S01]  /*2740*/  DFMA R16, R16, UR6, R6 ;  /* 0x0000000610107c2b */ /* 0x000fe20008000006 */
[----:B------:R-:W-:Y:S01]  /*2750*/  UMOV UR6, 0x33333333 ;  /* 0x3333333300067882 */ /* 0x000fe20000000000 */
[----:B------:R-:W-:Y:S01]  /*2760*/  UMOV UR7, 0x400b3333 ;  /* 0x400b333300077882 */ /* 0x000fe20000000000 */
[----:B------:R-:W-:-:S05]  /*2770*/  IMAD.MOV.U32 R6, RZ, RZ, 0x1 ;  /* 0x00000001ff067424 */ /* 0x000fca00078e00ff */
[----:B------:R-:W-:Y:S01]  /*2780*/  DADD R34, R16, -UR6 ;  /* 0x8000000610227e29 */ /* 0x000fe20008000000 */
[----:B------:R-:W-:Y:S01]  /*2790*/  UMOV UR6, 0xe48e8a72 ;  /* 0xe48e8a7200067882 */ /* 0x000fe20000000000 */
[----:B------:R-:W-:-:S04]  /*27a0*/  UMOV UR7, 0x3ff21ff2 ;  /* 0x3ff21ff200077882 */ /* 0x000fc80000000000 */
[----:B------:R-:W0:Y:S02]  /*27b0*/  MUFU.RCP64H R7, R35 ;  /* 0x0000002300077308 */ /* 0x000e240000001800 */
[----:B0-----:R-:W-:-:S08]  /*27c0*/  DFMA R8, -R34, R6, 1 ;  /* 0x3ff000002208742b */ /* 0x001fd00000000106 */
[----:B------:R-:W-:-:S08]  /*27d0*/  DFMA R8, R8, R8, R8 ;  /* 0x000000080808722b */ /* 0x000fd00000000008 */
[----:B------:R-:W-:-:S08]  /*27e0*/  DFMA R8, R6, R8, R6 ;  /* 0x000000080608722b */ /* 0x000fd00000000006 */
[----:B------:R-:W-:-:S08]  /*27f0*/  DFMA R6, -R34, R8, 1 ;  /* 0x3ff000002206742b */ /* 0x000fd00000000108 */
[----:B------:R-:W-:-:S08]  /*2800*/  DFMA R6, R8, R6, R8 ;  /* 0x000000060806722b */ /* 0x000fd00000000008 */
[----:B------:R-:W-:-:S08]  /*2810*/  DMUL R20, R6, UR6 ;  /* 0x0000000606147c28 */ /* 0x000fd00008000000 */
[----:B------:R-:W-:Y:S01]  /*2820*/  DFMA R8, -R34, R20, UR6 ;  /* 0x0000000622087e2b */ /* 0x000fe20008000114 */
[----:B------:R-:W-:Y:S01]  /*2830*/  UMOV UR6, 0x17d6b65b ;  /* 0x17d6b65b00067882 */ /* 0x000fe20000000000 */
[----:B------:R-:W-:Y:S02]  /*2840*/  UMOV UR7, 0x3f996d09 ;  /* 0x3f996d0900077882 */ /* 0x000fe40000000000 */
[----:B------:R-:W-:-:S04]  /*2850*/  DFMA R18, R16, UR6, -R18 ;  /* 0x0000000610127c2b */ /* 0x000fc80008000812 */
[----:B------:R-:W-:-:S10]  /*2860*/  DFMA R20, R6, R8, R20 ;  /* 0x000000080614722b */ /* 0x000fd40000000014 */
[----:B------:R-:W-:-:S05]  /*2870*/  FFMA R0, RZ, R35, R21 ;  /* 0x00000023ff007223 */ /* 0x000fca0000000015 */
[----:B------:R-:W-:-:S13]  /*2880*/  FSETP.GT.AND P0, PT, |R0|, 1.469367938527859385e-39, PT ;  /* 0x001000000000780b */ /* 0x000fda0003f04200 */
[----:B------:R-:W-:Y:S05]  /*2890*/  @P0 BRA `(.L_x_430) ;  /* 0x0000000000180947 */ /* 0x000fea0003800000 */
[----:B------:R-:W-:Y:S01]  /*28a0*/  IMAD.MOV.U32 R36, RZ, RZ, -0x1b71758e ;  /* 0xe48e8a72ff247424 */ /* 0x000fe200078e00ff */
[----:B------:R-:W-:Y:S01]  /*28b0*/  MOV R0, 0x28e0 ;  /* 0x000028e000007802 */ /* 0x000fe20000000f00 */
[----:B------:R-:W-:-:S07]  /*28c0*/  IMAD.MOV.U32 R37, RZ, RZ, 0x3ff21ff2 ;  /* 0x3ff21ff2ff257424 */ /* 0x000fce00078e00ff */
[----:B------:R-:W-:Y:S05]  /*28d0*/  CALL.REL.NOINC `($__internal_3_$__cuda_sm20_div_rn_f64_full) ;  /* 0x0000002000387944 */ /* 0x000fea0003c00000 */
[----:B------:R-:W-:Y:S02]  /*28e0*/  IMAD.MOV.U32 R20, RZ, RZ, R32 ;  /* 0x000000ffff147224 */ /* 0x000fe400078e0020 */
[----:B------:R-:W-:-:S07]  /*28f0*/  IMAD.MOV.U32 R21, RZ, RZ, R33 ;  /* 0x000000ffff157224 */ /* 0x000fce00078e0021 */
.L_x_430:
[----:B------:R-:W-:Y:S01]  /*2900*/  DADD R34, R16, -2 ;  /* 0xc000000010227429 */ /* 0x000fe20000000000 */
[----:B------:R-:W-:Y:S01]  /*2910*/  IMAD.MOV.U32 R6, RZ, RZ, 0x1 ;  /* 0x00000001ff067424 */ /* 0x000fe200078e00ff */
[----:B------:R-:W-:Y:S01]  /*2920*/  UMOV UR6, 0xd9e83e42 ;  /* 0xd9e83e4200067882 */ /* 0x000fe20000000000 */
[----:B------:R-:W-:-:S03]  /*2930*/  UMOV UR7, 0x400cfaac ;  /* 0x400cfaac00077882 */ /* 0x000fc60000000000 */
[----:B------:R-:W0:Y:S02]  /*2940*/  MUFU.RCP64H R7, R35 ;  /* 0x0000002300077308 */ /* 0x000e240000001800 */
[----:B0-----:R-:W-:-:S08]  /*2950*/  DFMA R8, -R34, R6, 1 ;  /* 0x3ff000002208742b */ /* 0x001fd00000000106 */
[----:B------:R-:W-:-:S08]  /*2960*/  DFMA R8, R8, R8, R8 ;  /* 0x000000080808722b */ /* 0x000fd00000000008 */
[----:B------:R-:W-:-:S08]  /*2970*/  DFMA R8, R6, R8, R6 ;  /* 0x000000080608722b */ /* 0x000fd00000000006 */
[----:B------:R-:W-:-:S08]  /*2980*/  DFMA R6, -R34, R8, 1 ;  /* 0x3ff000002206742b */ /* 0x000fd00000000108 */
[----:B------:R-:W-:-:S08]  /*2990*/  DFMA R6, R8, R6, R8 ;  /* 0x000000060806722b */ /* 0x000fd00000000008 */
[----:B------:R-:W-:-:S08]  /*29a0*/  DMUL R24, R6, -UR6 ;  /* 0x8000000606187c28 */ /* 0x000fd00008000000 */
[----:B------:R-:W-:Y:S01]  /*29b0*/  DFMA R8, -R34, R24, -UR6 ;  /* 0x8000000622087e2b */ /* 0x000fe20008000118 */
[----:B------:R-:W-:Y:S01]  /*29c0*/  UMOV UR6, 0x90ff9724 ;  /* 0x90ff972400067882 */ /* 0x000fe20000000000 */
[----:B------:R-:W-:Y:S02]  /*29d0*/  UMOV UR7, 0x3ff1fb7e ;  /* 0x3ff1fb7e00077882 */ /* 0x000fe40000000000 */
[----:B------:R-:W-:-:S04]  /*29e0*/  DADD R20, R20, UR6 ;  /* 0x0000000614147e29 */ /* 0x000fc80008000000 */
[----:B------:R-:W-:-:S10]  /*29f0*/  DFMA R24, R6, R8, R24 ;  /* 0x000000080618722b */ /* 0x000fd40000000018 */
[----:B------:R-:W-:-:S05]  /*2a00*/  FFMA R0, RZ, R35, R25 ;  /* 0x00000023ff007223 */ /* 0x000fca0000000019 */
[----:B------:R-:W-:-:S13]  /*2a10*/  FSETP.GT.AND P0, PT, |R0|, 1.469367938527859385e-39, PT ;  /* 0x001000000000780b */ /* 0x000fda0003f04200 */
[----:B------:R-:W-:Y:S05]  /*2a20*/  @P0 BRA `(.L_x_431) ;  /* 0x0000000000180947 */ /* 0x000fea0003800000 */
[----:B------:R-:W-:Y:S01]  /*2a30*/  IMAD.MOV.U32 R36, RZ, RZ, -0x2617c1be ;  /* 0xd9e83e42ff247424 */ /* 0x000fe200078e00ff */
[----:B------:R-:W-:Y:S01]  /*2a40*/  MOV R0, 0x2a70 ;  /* 0x00002a7000007802 */ /* 0x000fe20000000f00 */
[----:B------:R-:W-:-:S07]  /*2a50*/  IMAD.MOV.U32 R37, RZ, RZ, -0x3ff30554 ;  /* 0xc00cfaacff257424 */ /* 0x000fce00078e00ff */
[----:B------:R-:W-:Y:S05]  /*2a60*/  CALL.REL.NOINC `($__internal_3_$__cuda_sm20_div_rn_f64_full) ;  /* 0x0000001c00d47944 */ /* 0x000fea0003c00000 */
[----:B------:R-:W-:Y:S02]  /*2a70*/  IMAD.MOV.U32 R24, RZ, RZ, R32 ;  /* 0x000000ffff187224 */ /* 0x000fe400078e0020 */
[----:B------:R-:W-:-:S07]  /*2a80*/  IMAD.MOV.U32 R25, RZ, RZ, R33 ;  /* 0x000000ffff197224 */ /* 0x000fce00078e0021 */
.L_x_431:
[----:B------:R-:W-:Y:S01]  /*2a90*/  IMAD.U32 R8, RZ, RZ, UR4 ;  /* 0x00000004ff087e24 */ /* 0x000fe2000f8e00ff */
[----:B------:R-:W-:Y:S01]  /*2aa0*/  DMUL R6, R20, 1.80143985094819840000e+16 ;  /* 0x4350000014067828 */ /* 0x000fe20000000000 */
[----:B------:R-:W-:Y:S01]  /*2ab0*/  IMAD.U32 R9, RZ, RZ, UR5 ;  /* 0x00000005ff097e24 */ /* 0x000fe2000f8e00ff */
[----:B------:R-:W-:Y:S01]  /*2ac0*/  UISETP.GE.AND UP0, UPT, UR5, 0x100000, UPT ;  /* 0x001000000500788c */ /* 0x000fe2000bf06270 */
[----:B------:R-:W-:Y:S01]  /*2ad0*/  ISETP.GE.AND P0, PT, R21, 0x100000, PT ;  /* 0x001000001500780c */ /* 0x000fe20003f06270 */
[----:B------:R-:W-:Y:S01]  /*2ae0*/  IMAD.MOV.U32 R14, RZ, RZ, 0x0 ;  /* 0x00000000ff0e7424 */ /* 0x000fe200078e00ff */
[----:B------:R-:W-:Y:S01]  /*2af0*/  UMOV UR12, 0xe90ff972 ;  /* 0xe90ff972000c7882 */ /* 0x000fe20000000000 */
[----:B------:R-:W-:Y:S01]  /*2b00*/  IMAD.MOV.U32 R15, RZ, RZ, 0x7ff00000 ;  /* 0x7ff00000ff0f7424 */ /* 0x000fe200078e00ff */
[----:B------:R-:W-:Y:S01]  /*2b10*/  DMUL R8, R8, 1.80143985094819840000e+16 ;  /* 0x4350000008087828 */ /* 0x000fe20000000000 */
[----:B------:R-:W-:Y:S01]  /*2b20*/  PLOP3.LUT P2, PT, PT, PT, UP0, 0x80, 0x8 ;  /* 0x000000000008781c */ /* 0x000fe20003f4f008 */
[----:B------:R-:W-:Y:S01]  /*2b30*/  UMOV UR13, 0x3fedafb7 ;  /* 0x3fedafb7000d7882 */ /* 0x000fe20000000000 */
[CC--:B------:R-:W-:Y:S01]  /*2b40*/  SEL R0, R7.reuse, R21.reuse, !P0 ;  /* 0x0000001507007207 */ /* 0x0c0fe20004000000 */
[----:B------:R-:W-:Y:S01]  /*2b50*/  DADD R22, R18, R18 ;  /* 0x0000000012167229 */ /* 0x000fe20000000012 */
[----:B------:R-:W-:Y:S01]  /*2b60*/  FSEL R10, R6, R20, !P0 ;  /* 0x00000014060a7208 */ /* 0x000fe20004000000 */
[----:B------:R-:W-:Y:S01]  /*2b70*/  DADD R24, R24, UR12 ;  /* 0x0000000c18187e29 */ /* 0x000fe20008000000 */
[----:B------:R-:W-:Y:S01]  /*2b80*/  SHF.R.U32.HI R3, RZ, 0x14, R0 ;  /* 0x00000014ff037819 */ /* 0x000fe20000011600 */
[----:B------:R-:W-:Y:S01]  /*2b90*/  BSSY.RECONVERGENT B0, `(.L_x_424) ;  /* 0x00001dd000007945 */ /* 0x000fe20003800200 */
[----:B------:R-:W-:-:S02]  /*2ba0*/  FSEL R11, R7, R21, !P0 ;  /* 0x00000015070b7208 */ /* 0x000fc40004000000 */
[----:B------:R-:W-:Y:S02]  /*2bb0*/  R2UR UR6, R8 ;  /* 0x00000000080672ca */ /* 0x000fe400000e0000 */
[----:B------:R-:W-:Y:S02]  /*2bc0*/  R2UR UR7, R9 ;  /* 0x00000000090772ca */ /* 0x000fe400000e0000 */
[----:B------:R-:W-:Y:S01]  /*2bd0*/  SEL R20, R6, R20, !P0 ;  /* 0x0000001406147207 */ /* 0x000fe20004000000 */
[----:B------:R-:W-:Y:S01]  /*2be0*/  DFMA R8, R10, R14, +INF ;  /* 0x7ff000000a08742b */ /* 0x000fe2000000000e */
[C---:B------:R-:W-:Y:S01]  /*2bf0*/  LEA.HI R6, R0.reuse, 0xfffffbcb, RZ, 0xc ;  /* 0xfffffbcb00067811 */ /* 0x040fe200078f60ff */
[----:B------:R-:W-:Y:S01]  /*2c00*/  @P0 VIADD R6, R3, 0xfffffc01 ;  /* 0xfffffc0103060836 */ /* 0x000fe20000000000 */
[C---:B------:R-:W-:Y:S02]  /*2c10*/  LOP3.LUT R10, R0.reuse, 0xfffff, RZ, 0xc0, !PT ;  /* 0x000fffff000a7812 */ /* 0x040fe400078ec0ff */
[----:B------:R-:W-:Y:S01]  /*2c20*/  LOP3.LUT P1, RZ, R11, 0x7fffffff, RZ, 0xc0, !PT ;  /* 0x7fffffff0bff7812 */ /* 0x000fe2000782c0ff */
[----:B------:R-:W-:Y:S01]  /*2c30*/  VIADD R11, R0, 0xffffffff ;  /* 0xffffffff000b7836 */ /* 0x000fe20000000000 */
[----:B------:R-:W-:Y:S01]  /*2c40*/  LOP3.LUT R10, R10, 0x3ff00000, RZ, 0xfc, !PT ;  /* 0x3ff000000a0a7812 */ /* 0x000fe200078efcff */
[----:B------:R-:W-:Y:S01]  /*2c50*/  IMAD.U32 R12, RZ, RZ, UR6 ;  /* 0x00000006ff0c7e24 */ /* 0x000fe2000f8e00ff */
[----:B------:R-:W-:Y:S01]  /*2c60*/  USEL UR6, UR6, UR4, !UP0 ;  /* 0x0000000406067287 */ /* 0x000fe2000c000000 */
[----:B------:R-:W-:Y:S01]  /*2c70*/  IMAD.U32 R13, RZ, RZ, UR7 ;  /* 0x00000007ff0d7e24 */ /* 0x000fe2000f8e00ff */
[----:B------:R-:W-:Y:S01]  /*2c80*/  USEL UR8, UR7, UR5, !UP0 ;  /* 0x0000000507087287 */ /* 0x000fe2000c000000 */
[----:B------:R-:W-:Y:S01]  /*2c90*/  FSEL R8, R8, RZ, P1 ;  /* 0x000000ff08087208 */ /* 0x000fe20000800000 */
[----:B------:R-:W-:Y:S01]  /*2ca0*/  VIADD R43, R10, 0xfff00000 ;  /* 0xfff000000a2b7836 */ /* 0x000fe20000000000 */
[----:B------:R-:W-:Y:S01]  /*2cb0*/  FSEL R12, R12, UR4, !P2 ;  /* 0x000000040c0c7c08 */ /* 0x000fe2000d000000 */
[----:B------:R-:W-:Y:S01]  /*2cc0*/  USHF.R.U32.HI UR7, URZ, 0x14, UR8 ;  /* 0x00000014ff077899 */ /* 0x000fe20008011608 */
[----:B------:R-:W-:Y:S01]  /*2cd0*/  FSEL R13, R13, UR5, !P2 ;  /* 0x000000050d0d7c08 */ /* 0x000fe2000d000000 */
[----:B------:R-:W-:Y:S01]  /*2ce0*/  ULEA.HI UR9, UR8, 0xfffffbcb, URZ, 0xc ;  /* 0xfffffbcb08097891 */ /* 0x000fe2000f8f60ff */
[----:B------:R-:W-:-:S02]  /*2cf0*/  FSEL R9, R9, -QNAN , P1 ;  /* 0xfff0000009097808 */ /* 0x000fc40000800000 */
[----:B------:R-:W-:Y:S01]  /*2d00*/  LOP3.LUT P0, RZ, R13, 0x7fffffff, RZ, 0xc0, !PT ;  /* 0x7fffffff0dff7812 */ /* 0x000fe2000780c0ff */
[----:B------:R-:W-:Y:S01]  /*2d10*/  IMAD.U32 R3, RZ, RZ, UR7 ;  /* 0x00000007ff037e24 */ /* 0x000fe2000f8e00ff */
[----:B------:R-:W-:Y:S01]  /*2d20*/  DFMA R12, R12, R14, +INF ;  /* 0x7ff000000c0c742b */ /* 0x000fe2000000000e */
[----:B------:R-:W-:Y:S01]  /*2d30*/  ULOP3.LUT UR7, UR8, 0xfffff, URZ, 0xc0, !UPT ;  /* 0x000fffff08077892 */ /* 0x000fe2000f8ec0ff */
[----:B------:R-:W-:Y:S01]  /*2d40*/  IMAD.U32 R7, RZ, RZ, UR9 ;  /* 0x00000009ff077e24 */ /* 0x000fe2000f8e00ff */
[----:B------:R-:W-:Y:S01]  /*2d50*/  UIADD3 UR8, UPT, UPT, UR8, -0x1, URZ ;  /* 0xffffffff08087890 */ /* 0x000fe2000fffe0ff */
[----:B------:R-:W-:Y:S01]  /*2d60*/  @P2 VIADD R7, R3, 0xfffffc01 ;  /* 0xfffffc0103072836 */ /* 0x000fe20000000000 */
[----:B------:R-:W-:-:S04]  /*2d70*/  ULOP3.LUT UR7, UR7, 0x3ff00000, URZ, 0xfc, !UPT ;  /* 0x3ff0000007077892 */ /* 0x000fc8000f8efcff */
[----:B------:R-:W-:Y:S01]  /*2d80*/  UIADD3 UR9, UPT, UPT, UR7, -0x100000, URZ ;  /* 0xfff0000007097890 */ /* 0x000fe2000fffe0ff */
[----:B------:R-:W-:Y:S02]  /*2d90*/  FSEL R12, R12, RZ, P0 ;  /* 0x000000ff0c0c7208 */ /* 0x000fe40000000000 */
[----:B------:R-:W-:-:S09]  /*2da0*/  FSEL R13, R13, -QNAN , P0 ;  /* 0xfff000000d0d7808 */ /* 0x000fd20000000000 */
.L_x_452:
[----:B------:R-:W-:Y:S01]  /*2db0*/  BSSY.RECONVERGENT B1, `(.L_x_432) ;  /* 0x0000035000017945 */ /* 0x000fe20003800200 */
.L_x_433:
[C---:B------:R-:W-:Y:S01]  /*2dc0*/  IADD3 R0, P0, PT, R4.reuse, 0x7f4a7c15, RZ ;  /* 0x7f4a7c1504007810 */ /* 0x040fe20007f1e0ff */
[----:B------:R-:W-:Y:S02]  /*2dd0*/  IMAD.MOV.U32 R30, RZ, RZ, 0x0 ;  /* 0x00000000ff1e7424 */ /* 0x000fe400078e00ff */
[----:B------:R-:W-:Y:S01]  /*2de0*/  IMAD.MOV.U32 R31, RZ, RZ, 0x3ca00000 ;  /* 0x3ca00000ff1f7424 */ /* 0x000fe200078e00ff */
[----:B------:R-:W-:Y:S02]  /*2df0*/  IADD3.X R3, PT, PT, R5, -0x61c88647, RZ, P0, !PT ;  /* 0x9e3779b905037810 */ /* 0x000fe400007fe4ff */
[----:B------:R-:W-:Y:S02]  /*2e00*/  IADD3 R4, P0, PT, R4, -0x16b07d6, RZ ;  /* 0xfe94f82a04047810 */ /* 0x000fe40007f1e0ff */
[--C-:B------:R-:W-:Y:S02]  /*2e10*/  SHF.R.U32.HI R14, RZ, 0x1e, R3.reuse ;  /* 0x0000001eff0e7819 */ /* 0x100fe40000011603 */
[----:B------:R-:W-:-:S02]  /*2e20*/  SHF.R.U64 R15, R0, 0x1e, R3 ;  /* 0x0000001e000f7819 */ /* 0x000fc40000001203 */
[----:B------:R-:W-:Y:S02]  /*2e30*/  LOP3.LUT R14, R14, R3, RZ, 0x3c, !PT ;  /* 0x000000030e0e7212 */ /* 0x000fe400078e3cff */
[----:B------:R-:W-:Y:S02]  /*2e40*/  LOP3.LUT R0, R15, R0, RZ, 0x3c, !PT ;  /* 0x000000000f007212 */ /* 0x000fe400078e3cff */
[----:B------:R-:W-:Y:S01]  /*2e50*/  IADD3.X R5, PT, PT, R5, 0x3c6ef372, RZ, P0, !PT ;  /* 0x3c6ef37205057810 */ /* 0x000fe200007fe4ff */
        /* <DEDUP_REMOVED lines=10> */
[----:B------:R-:W-:Y:S01]  /*2f00*/  IMAD R3, R0, -0x6b2fb645, R3 ;  /* 0x94d049bb00037824 */ /* 0x000fe200078e0203 */
[----:B------:R-:W-:-:S03]  /*2f10*/  SHF.R.U32.HI R0, RZ, 0x1e, R5 ;  /* 0x0000001eff007819 */ /* 0x000fc60000011605 */
[----:B------:R-:W-:Y:S01]  /*2f20*/  IMAD.IADD R3, R15, 0x1, R3 ;  /* 0x000000010f037824 */ /* 0x000fe200078e0203 */
[----:B------:R-:W-:-:S04]  /*2f30*/  SHF.R.U64 R15, R4, 0x1e, R5 ;  /* 0x0000001e040f7819 */ /* 0x000fc80000001205 */
[--C-:B------:R-:W-:Y:S02]  /*2f40*/  SHF.R.U64 R27, R14, 0xb, R3.reuse ;  /* 0x0000000b0e1b7819 */ /* 0x100fe40000001203 */
[----:B------:R-:W-:-:S04]  /*2f50*/  SHF.R.U32.HI R26, RZ, 0xa, R3 ;  /* 0x0000000aff1a7819 */ /* 0x000fc80000011603 */
[----:B------:R-:W-:Y:S02]  /*2f60*/  LOP3.LUT R26, R26, R27, RZ, 0x3c, !PT ;  /* 0x0000001b1a1a7212 */ /* 0x000fe400078e3cff */
[----:B------:R-:W-:Y:S02]  /*2f70*/  SHF.R.U32.HI R27, RZ, 0xb, R3 ;  /* 0x0000000bff1b7819 */ /* 0x000fe40000011603 */
[----:B------:R-:W-:Y:S02]  /*2f80*/  LOP3.LUT R3, R0, R5, RZ, 0x3c, !PT ;  /* 0x0000000500037212 */ /* 0x000fe400078e3cff */
[----:B------:R-:W-:Y:S02]  /*2f90*/  LOP3.LUT R0, R15, R4, RZ, 0x3c, !PT ;  /* 0x000000040f007212 */ /* 0x000fe400078e3cff */
[----:B------:R-:W0:Y:S01]  /*2fa0*/  I2F.F64.U64 R26, R26 ;  /* 0x0000001a001a7312 */ /* 0x000e220000301800 */
[----:B------:R-:W-:Y:S02]  /*2fb0*/  IMAD R3, R3, 0x1ce4e5b9, RZ ;  /* 0x1ce4e5b903037824 */ /* 0x000fe400078e02ff */
[----:B------:R-:W-:-:S04]  /*2fc0*/  IMAD.WIDE.U32 R14, R0, 0x1ce4e5b9, RZ ;  /* 0x1ce4e5b9000e7825 */ /* 0x000fc800078e00ff */
[----:B------:R-:W-:-:S04]  /*2fd0*/  IMAD R3, R0, -0x40a7b893, R3 ;  /* 0xbf58476d00037824 */ /* 0x000fc800078e0203 */
[----:B------:R-:W-:Y:S01]  /*2fe0*/  IMAD.IADD R0, R15, 0x1, R3 ;  /* 0x000000010f007824 */ /* 0x000fe200078e0203 */
[----:B0-----:R-:W-:-:S04]  /*2ff0*/  DADD R28, R26, 0.5 ;  /* 0x3fe000001a1c7429 */ /* 0x001fc80000000000 */
[--C-:B------:R-:W-:Y:S02]  /*3000*/  SHF.R.U32.HI R3, RZ, 0x1b, R0.reuse ;  /* 0x0000001bff037819 */ /* 0x100fe40000011600 */
[----:B------:R-:W-:Y:S02]  /*3010*/  SHF.R.U64 R15, R14, 0x1b, R0 ;  /* 0x0000001b0e0f7819 */ /* 0x000fe40000001200 */
[----:B------:R-:W-:Y:S02]  /*3020*/  LOP3.LUT R3, R3, R0, RZ, 0x3c, !PT ;  /* 0x0000000003037212 */ /* 0x000fe400078e3cff */
[----:B------:R-:W-:Y:S01]  /*3030*/  LOP3.LUT R0, R15, R14, RZ, 0x3c, !PT ;  /* 0x0000000e0f007212 */ /* 0x000fe200078e3cff */
[----:B------:R-:W-:Y:S02]  /*3040*/  DFMA R30, R28, R30, -0.5 ;  /* 0xbfe000001c1e742b */ /* 0x000fe4000000001e */
[----:B------:R-:W-:Y:S02]  /*3050*/  IMAD R3, R3, 0x133111eb, RZ ;  /* 0x133111eb03037824 */ /* 0x000fe400078e02ff */
[----:B------:R-:W-:-:S04]  /*3060*/  IMAD.WIDE.U32 R14, R0, 0x133111eb, RZ ;  /* 0x133111eb000e7825 */ /* 0x000fc800078e00ff */
[----:B------:R-:W-:Y:S01]  /*3070*/  DADD R26, -|R30|, 0.5 ;  /* 0x3fe000001e1a7429 */ /* 0x000fe20000000300 */
[----:B------:R-:W-:-:S04]  /*3080*/  IMAD R3, R0, -0x6b2fb645, R3 ;  /* 0x94d049bb00037824 */ /* 0x000fc800078e0203 */
[----:B------:R-:W-:-:S03]  /*3090*/  IMAD.IADD R33, R15, 0x1, R3 ;  /* 0x000000010f217824 */ /* 0x000fc600078e0203 */
[----:B------:R-:W-:Y:S02]  /*30a0*/  DSETP.GT.AND P0, PT, R26, RZ, PT ;  /* 0x000000ff1a00722a */ /* 0x000fe40003f04000 */
[--C-:B------:R-:W-:Y:S02]  /*30b0*/  SHF.R.U64 R14, R14, 0xb, R33.reuse ;  /* 0x0000000b0e0e7819 */ /* 0x100fe40000001221 */
[--C-:B------:R-:W-:Y:S02]  /*30c0*/  SHF.R.U32.HI R3, RZ, 0xa, R33.reuse ;  /* 0x0000000aff037819 */ /* 0x100fe40000011621 */
[----:B------:R-:W-:Y:S02]  /*30d0*/  SHF.R.U32.HI R33, RZ, 0xb, R33 ;  /* 0x0000000bff217819 */ /* 0x000fe40000011621 */
[----:B------:R-:W-:-:S06]  /*30e0*/  LOP3.LUT R32, R3, R14, RZ, 0x3c, !PT ;  /* 0x0000000e03207212 */ /* 0x000fcc00078e3cff */
[----:B------:R-:W-:Y:S05]  /*30f0*/  @!P0 BRA `(.L_x_433) ;  /* 0xfffffffc00308947 */ /* 0x000fea000383ffff */
[----:B------:R-:W-:Y:S05]  /*3100*/  BSYNC.RECONVERGENT B1 ;  /* 0x0000000000017941 */ /* 0x000fea0003800200 */
.L_x_432:
[----:B------:R-:W0:Y:S01]  /*3110*/  MUFU.RCP64H R15, R27 ;  /* 0x0000001b000f7308 */ /* 0x000e220000001800 */
[----:B------:R-:W-:Y:S01]  /*3120*/  IMAD.MOV.U32 R14, RZ, RZ, 0x1 ;  /* 0x00000001ff0e7424 */ /* 0x000fe200078e00ff */
[----:B------:R-:W-:Y:S01]  /*3130*/  FSETP.GEU.AND P1, PT, |R23|, 6.5827683646048100446e-37, PT ;  /* 0x036000001700780b */ /* 0x000fe20003f2e200 */
[----:B------:R-:W-:Y:S05]  /*3140*/  BSSY.RECONVERGENT B1, `(.L_x_434) ;  /* 0x0000017000017945 */ /* 0x000fea0003800200 */
[----:B------:R-:W1:Y:S01]  /*3150*/  I2F.F64.U64 R32, R32 ;  /* 0x0000002000207312 */ /* 0x000e620000301800 */
[----:B0-----:R-:W-:-:S08]  /*3160*/  DFMA R28, -R26, R14, 1 ;  /* 0x3ff000001a1c742b */ /* 0x001fd0000000010e */
[----:B------:R-:W-:-:S08]  /*3170*/  DFMA R28, R28, R28, R28 ;  /* 0x0000001c1c1c722b */ /* 0x000fd0000000001c */
[----:B------:R-:W-:-:S08]  /*3180*/  DFMA R28, R14, R28, R14 ;  /* 0x0000001c0e1c722b */ /* 0x000fd0000000000e */
[----:B------:R-:W-:-:S08]  /*3190*/  DFMA R14, -R26, R28, 1 ;  /* 0x3ff000001a0e742b */ /* 0x000fd0000000011c */
[----:B------:R-:W-:-:S08]  /*31a0*/  DFMA R14, R28, R14, R28 ;  /* 0x0000000e1c0e722b */ /* 0x000fd0000000001c */
[----:B------:R-:W-:-:S08]  /*31b0*/  DMUL R28, R22, R14 ;  /* 0x0000000e161c7228 */ /* 0x000fd00000000000 */
[----:B------:R-:W-:-:S08]  /*31c0*/  DFMA R34, -R26, R28, R22 ;  /* 0x0000001c1a22722b */ /* 0x000fd00000000116 */
[----:B------:R-:W-:Y:S02]  /*31d0*/  DFMA R14, R14, R34, R28 ;  /* 0x000000220e0e722b */ /* 0x000fe4000000001c */
[----:B-1----:R-:W-:-:S08]  /*31e0*/  DADD R28, R32, 0.5 ;  /* 0x3fe00000201c7429 */ /* 0x002fd00000000000 */
[----:B------:R-:W-:Y:S01]  /*31f0*/  FFMA R0, RZ, R27, R15 ;  /* 0x0000001bff007223 */ /* 0x000fe2000000000f */
[----:B------:R-:W-:-:S04]  /*3200*/  DMUL R28, R28, 1.1102230246251565404e-16 ;  /* 0x3ca000001c1c7828 */ /* 0x000fc80000000000 */
[----:B------:R-:W-:-:S13]  /*3210*/  FSETP.GT.AND P0, PT, |R0|, 1.469367938527859385e-39, PT ;  /* 0x001000000000780b */ /* 0x000fda0003f04200 */
[----:B------:R-:W-:Y:S05]  /*3220*/  @P0 BRA P1, `(.L_x_435) ;  /* 0x0000000000200947 */ /* 0x000fea0000800000 */
[----:B------:R-:W-:Y:S01]  /*3230*/  IMAD.MOV.U32 R36, RZ, RZ, R22 ;  /* 0x000000ffff247224 */ /* 0x000fe200078e0016 */
[----:B------:R-:W-:Y:S01]  /*3240*/  MOV R0, 0x3290 ;  /* 0x0000329000007802 */ /* 0x000fe20000000f00 */
[----:B------:R-:W-:Y:S02]  /*3250*/  IMAD.MOV.U32 R37, RZ, RZ, R23 ;  /* 0x000000ffff257224 */ /* 0x000fe400078e0017 */
[----:B------:R-:W-:Y:S02]  /*3260*/  IMAD.MOV.U32 R34, RZ, RZ, R26 ;  /* 0x000000ffff227224 */ /* 0x000fe400078e001a */
[----:B------:R-:W-:-:S07]  /*3270*/  IMAD.MOV.U32 R35, RZ, RZ, R27 ;  /* 0x000000ffff237224 */ /* 0x000fce00078e001b */
[----:B------:R-:W-:Y:S05]  /*3280*/  CALL.REL.NOINC `($__internal_3_$__cuda_sm20_div_rn_f64_full) ;  /* 0x0000001400cc7944 */ /* 0x000fea0003c00000 */
[----:B------:R-:W-:Y:S02]  /*3290*/  IMAD.MOV.U32 R14, RZ, RZ, R32 ;  /* 0x000000ffff0e7224 */ /* 0x000fe400078e0020 */
[----:B------:R-:W-:-:S07]  /*32a0*/  IMAD.MOV.U32 R15, RZ, RZ, R33 ;  /* 0x000000ffff0f7224 */ /* 0x000fce00078e0021 */
.L_x_435:
[----:B------:R-:W-:Y:S05]  /*32b0*/  BSYNC.RECONVERGENT B1 ;  /* 0x0000000000017941 */ /* 0x000fea0003800200 */
.L_x_434:
[----:B------:R-:W-:Y:S01]  /*32c0*/  DADD R14, R16, R14 ;  /* 0x00000000100e7229 */ /* 0x000fe2000000000e */
[----:B------:R-:W-:Y:S01]  /*32d0*/  UMOV UR12, 0xb851eb85 ;  /* 0xb851eb85000c7882 */ /* 0x000fe20000000000 */
[----:B------:R-:W-:Y:S01]  /*32e0*/  DSETP.GTU.AND P0, PT, R28, R24, PT ;  /* 0x000000181c00722a */ /* 0x000fe20003f0c000 */
[----:B------:R-:W-:-:S05]  /*32f0*/  UMOV UR13, 0x3fdb851e ;  /* 0x3fdb851e000d7882 */ /* 0x000fca0000000000 */
[----:B------:R-:W-:-:S08]  /*3300*/  DFMA R14, R30, R14, UR4 ;  /* 0x000000041e0e7e2b */ /* 0x000fd0000800000e */
[----:B------:R-:W-:Y:S01]  /*3310*/  DADD R14, R14, UR12 ;  /* 0x0000000c0e0e7e29 */ /* 0x000fe20008000000 */
[----:B------:R-:W-:Y:S01]  /*3320*/  UMOV UR12, 0x1eb851ec ;  /* 0x1eb851ec000c7882 */ /* 0x000fe20000000000 */
[----:B------:R-:W-:Y:S02]  /*3330*/  UMOV UR13, 0x3fb1eb85 ;  /* 0x3fb1eb85000d7882 */ /* 0x000fe40000000000 */
[----:B------:R-:W-:Y:S02]  /*3340*/  DSETP.LTU.OR P0, PT, R26, UR12, P0 ;  /* 0x0000000c1a007e2a */ /* 0x000fe40008709400 */
[----:B------:R0:W1:-:S12]  /*3350*/  F2I.F64.FLOOR R3, R14 ;  /* 0x0000000e00037311 */ /* 0x0000580000305100 */
[----:B0-----:R-:W-:Y:S05]  /*3360*/  @!P0 BRA `(.L_x_436) ;  /* 0x0000001400788947 */ /* 0x001fea0003800000 */
[----:B------:R-:W-:Y:S01]  /*3370*/  DSETP.GT.AND P0, PT, R28, R26, PT ;  /* 0x0000001a1c00722a */ /* 0x000fe20003f04000 */
[----:B------:R-:W-:Y:S01]  /*3380*/  UMOV UR12, 0x76c8b439 ;  /* 0x76c8b439000c7882 */ /* 0x000fe20000000000 */
[----:B------:R-:W-:Y:S01]  /*3390*/  UMOV UR13, 0x3f8a9fbe ;  /* 0x3f8a9fbe000d7882 */ /* 0x000fe20000000000 */
[----:B------:R-:W-:Y:S03]  /*33a0*/  BSSY.RELIABLE B1, `(.L_x_437) ;  /* 0x0000159000017945 */ /* 0x000fe60003800100 */
[----:B------:R-:W-:-:S06]  /*33b0*/  DSETP.LT.AND P0, PT, R26, UR12, P0 ;  /* 0x0000000c1a007e2a */ /* 0x000fcc0008701000 */
[----:B-1----:R-:W-:-:S13]  /*33c0*/  ISETP.LT.OR P0, PT, R3, RZ, P0 ;  /* 0x000000ff0300720c */ /* 0x002fda0000701670 */
        /* <DEDUP_REMOVED lines=67> */
[----:B------:R-:W-:Y:S01]  /*3800*/  DFMA R38, R30, -UR12, R34 ;  /* 0x8000000c1e267c2b */ /* 0x000fe20008000022 */
[----:B------:R-:W-:Y:S01]  /*3810*/  UMOV UR12, 0x3b39803f ;  /* 0x3b39803f000c7882 */ /* 0x000fe20000000000 */
[----:B------:R-:W-:Y:S01]  /*3820*/  UMOV UR13, 0x3c7abc9e ;  /* 0x3c7abc9e000d7882 */ /* 0x000fe20000000000 */
[----:B------:R-:W-:-:S05]  /*3830*/  DMUL R36, R28, R36 ;  /* 0x000000241c247228 */ /* 0x000fca0000000000 */
[----:B------:R-:W-:-:S03]  /*3840*/  DADD R38, -R14, R38 ;  /* 0x000000000e267229 */ /* 0x000fc60000000126 */
[----:B------:R-:W-:-:S08]  /*3850*/  DFMA R32, R14, R36, R32 ;  /* 0x000000240e20722b */ /* 0x000fd00000000020 */
[----:B------:R-:W-:-:S08]  /*3860*/  DADD R32, R32, -R38 ;  /* 0x0000000020207229 */ /* 0x000fd00000000826 */
[----:B------:R-:W-:-:S08]  /*3870*/  DFMA R32, R30, UR12, R32 ;  /* 0x0000000c1e207c2b */ /* 0x000fd00008000020 */
[----:B------:R-:W-:Y:S01]  /*3880*/  DADD R28, R34, R32 ;  /* 0x00000000221c7229 */ /* 0x000fe20000000020 */
[----:B------:R-:W-:Y:S10]  /*3890*/  BRA `(.L_x_441) ;  /* 0x0000000000187947 */ /* 0x000ff40003800000 */
.L_x_440:
[----:B------:R-:W-:Y:S01]  /*38a0*/  IMAD.MOV.U32 R14, RZ, RZ, 0x0 ;  /* 0x00000000ff0e7424 */ /* 0x000fe200078e00ff */
[----:B------:R-:W-:Y:S01]  /*38b0*/  LOP3.LUT P0, RZ, R29, 0x7fffffff, RZ, 0xc0, !PT ;  /* 0x7fffffff1dff7812 */ /* 0x000fe2000780c0ff */
[----:B------:R-:W-:-:S06]  /*38c0*/  IMAD.MOV.U32 R15, RZ, RZ, 0x7ff00000 ;  /* 0x7ff00000ff0f7424 */ /* 0x000fcc00078e00ff */
[----:B------:R-:W-:-:S10]  /*38d0*/  DFMA R14, R28, R14, +INF ;  /* 0x7ff000001c0e742b */ /* 0x000fd4000000000e */
[----:B------:R-:W-:Y:S02]  /*38e0*/  FSEL R28, R14, RZ, P0 ;  /* 0x000000ff0e1c7208 */ /* 0x000fe40000000000 */
[----:B------:R-:W-:-:S07]  /*38f0*/  FSEL R29, R15, -QNAN , P0 ;  /* 0xfff000000f1d7808 */ /* 0x000fce0000000000 */
.L_x_441:
[----:B------:R-:W-:Y:S05]  /*3900*/  BSYNC.RECONVERGENT B2 ;  /* 0x0000000000027941 */ /* 0x000fea0003800200 */
.L_x_439:
[----:B------:R-:W-:Y:S01]  /*3910*/  DMUL R34, R26, R26 ;  /* 0x0000001a1a227228 */ /* 0x000fe20000000000 */
[----:B------:R-:W-:Y:S01]  /*3920*/  IMAD.MOV.U32 R14, RZ, RZ, 0x1 ;  /* 0x00000001ff0e7424 */ /* 0x000fe200078e00ff */
[----:B------:R-:W-:Y:S01]  /*3930*/  ISETP.GT.U32.AND P0, PT, R11, 0x7feffffe, PT ;  /* 0x7feffffe0b00780c */ /* 0x000fe20003f04070 */
[----:B------:R-:W-:Y:S01]  /*3940*/  BSSY.RECONVERGENT B2, `(.L_x_442) ;  /* 0x000004c000027945 */ /* 0x000fe20003800200 */
[----:B------:R-:W-:Y:S01]  /*3950*/  FSETP.GEU.AND P2, PT, |R19|, 6.5827683646048100446e-37, PT ;  /* 0x036000001300780b */ /* 0x000fe20003f4e200 */
[----:B------:R-:W-:Y:S01]  /*3960*/  IMAD.MOV.U32 R32, RZ, RZ, R8 ;  /* 0x000000ffff207224 */ /* 0x000fe200078e0008 */
[----:B------:R-:W0:Y:S01]  /*3970*/  MUFU.RCP64H R15, R35 ;  /* 0x00000023000f7308 */ /* 0x000e220000001800 */
[----:B------:R-:W-:Y:S01]  /*3980*/  IMAD.MOV.U32 R33, RZ, RZ, R9 ;  /* 0x000000ffff217224 */ /* 0x000fe200078e0009 */
        /* <DEDUP_REMOVED lines=9> */
[----:B------:R-:W-:Y:S01]  /*3a20*/  FSETP.GT.AND P1, PT, |R0|, 1.469367938527859385e-39, PT ;  /* 0x001000000000780b */ /* 0x000fe20003f24200 */
[----:B------:R-:W-:-:S12]  /*3a30*/  @P0 BRA `(.L_x_443) ;  /* 0x0000000000f00947 */ /* 0x000fd80003800000 */
[----:B------:R-:W-:Y:S01]  /*3a40*/  ISETP.GT.U32.AND P0, PT, R10, 0x3ff6a09e, PT ;  /* 0x3ff6a09e0a00780c */ /* 0x000fe20003f04070 */
[----:B------:R-:W-:Y:S01]  /*3a50*/  IMAD.MOV.U32 R46, RZ, RZ, RZ ;  /* 0x000000ffff2e7224 */ /* 0x000fe200078e00ff */
[----:B------:R-:W-:Y:S01]  /*3a60*/  UMOV UR12, 0x3ae80f1e ;  /* 0x3ae80f1e000c7882 */ /* 0x000fe20000000000 */
[----:B------:R-:W-:Y:S01]  /*3a70*/  UMOV UR13, 0x3eb1380b ;  /* 0x3eb1380b000d7882 */ /* 0x000fe20000000000 */
[----:B------:R-:W-:Y:S01]  /*3a80*/  FSEL R21, R43, R10, P0 ;  /* 0x0000000a2b157208 */ /* 0x000fe20000000000 */
[----:B------:R-:W-:Y:S01]  /*3a90*/  UMOV UR14, 0x80000000 ;  /* 0x80000000000e7882 */ /* 0x000fe20000000000 */
[----:B------:R-:W-:-:S04]  /*3aa0*/  UMOV UR15, 0x43300000 ;  /* 0x43300000000f7882 */ /* 0x000fc80000000000 */
        /* <DEDUP_REMOVED lines=22> */
[----:B------:R-:W-:Y:S01]  /*3c10*/  VIADD R26, R6, 0x1 ;  /* 0x00000001061a7836 */ /* 0x000fe20000000000 */
[----:B------:R-:W-:Y:S01]  /*3c20*/  DFMA R30, R32, -R44, R30 ;  /* 0x8000002c201e722b */ /* 0x000fe2000000001e */
[----:B------:R-:W-:Y:S02]  /*3c30*/  @!P0 IMAD.MOV R26, RZ, RZ, R6 ;  /* 0x000000ffff1a8224 */ /* 0x000fe400078e0206 */
[----:B------:R-:W-:Y:S01]  /*3c40*/  IMAD.MOV.U32 R27, RZ, RZ, 0x43300000 ;  /* 0x43300000ff1b7424 */ /* 0x000fe200078e00ff */
[----:B------:R-:W-:Y:S01]  /*3c50*/  DFMA R36, R40, R36, UR12 ;  /* 0x0000000c28247e2b */ /* 0x000fe20008000024 */
[----:B------:R-:W-:Y:S01]  /*3c60*/  UMOV UR12, 0x923be72d ;  /* 0x923be72d000c7882 */ /* 0x000fe20000000000 */
[----:B------:R-:W-:Y:S01]  /*3c70*/  UMOV UR13, 0x3f624924 ;  /* 0x3f624924000d7882 */ /* 0x000fe20000000000 */
[----:B------:R-:W-:Y:S01]  /*3c80*/  LOP3.LUT R26, R26, 0x80000000, RZ, 0x3c, !PT ;  /* 0x800000001a1a7812 */ /* 0x000fe200078e3cff */
[----:B------:R-:W-:-:S04]  /*3c90*/  DMUL R30, R46, R30 ;  /* 0x0000001e2e1e7228 */ /* 0x000fc80000000000 */
        /* <DEDUP_REMOVED lines=22> */
.L_x_443:
[----:B------:R-:W-:Y:S05]  /*3e00*/  BSYNC.RECONVERGENT B2 ;  /* 0x0000000000027941 */ /* 0x000fea0003800200 */
.L_x_442:
[----:B------:R-:W-:Y:S01]  /*3e10*/  BSSY.RECONVERGENT B2, `(.L_x_444) ;  /* 0x0000009000027945 */ /* 0x000fe20003800200 */
[----:B------:R-:W-:-:S03]  /*3e20*/  DADD R28, R32, R28 ;  /* 0x00000000201c7229 */ /* 0x000fc6000000001c */
[----:B------:R-:W-:Y:S08]  /*3e30*/  @P1 BRA P2, `(.L_x_445) ;  /* 0x0000000000181947 */ /* 0x000ff00001000000 */
[----:B------:R-:W-:Y:S01]  /*3e40*/  IMAD.MOV.U32 R36, RZ, RZ, R18 ;  /* 0x000000ffff247224 */ /* 0x000fe200078e0012 */
[----:B------:R-:W-:Y:S01]  /*3e50*/  MOV R0, 0x3e80 ;  /* 0x00003e8000007802 */ /* 0x000fe20000000f00 */
[----:B------:R-:W-:-:S07]  /*3e60*/  IMAD.MOV.U32 R37, RZ, RZ, R19 ;  /* 0x000000ffff257224 */ /* 0x000fce00078e0013 */
[----:B------:R-:W-:Y:S05]  /*3e70*/  CALL.REL.NOINC `($__internal_3_$__cuda_sm20_div_rn_f64_full) ;  /* 0x0000000800d07944 */ /* 0x000fea0003c00000 */
[----:B------:R-:W-:Y:S02]  /*3e80*/  IMAD.MOV.U32 R14, RZ, RZ, R32 ;  /* 0x000000ffff0e7224 */ /* 0x000fe400078e0020 */
[----:B------:R-:W-:-:S07]  /*3e90*/  IMAD.MOV.U32 R15, RZ, RZ, R33 ;  /* 0x000000ffff0f7224 */ /* 0x000fce00078e0021 */
.L_x_445:
[----:B------:R-:W-:Y:S05]  /*3ea0*/  BSYNC.RECONVERGENT B2 ;  /* 0x0000000000027941 */ /* 0x000fea0003800200 */
.L_x_444:
[----:B------:R-:W-:Y:S01]  /*3eb0*/  DADD R30, R16, R14 ;  /* 0x00000000101e7229 */ /* 0x000fe2000000000e */
[----:B------:R-:W-:Y:S09]  /*3ec0*/  BSSY.RECONVERGENT B2, `(.L_x_446) ;  /* 0x0000053000027945 */ /* 0x000ff20003800200 */
[----:B------:R-:W-:Y:S01]  /*3ed0*/  ISETP.GT.AND P0, PT, R31, 0xfffff, PT ;  /* 0x000fffff1f00780c */ /* 0x000fe20003f04270 */
[----:B------:R-:W-:-:S02]  /*3ee0*/  IMAD.MOV.U32 R14, RZ, RZ, R30 ;  /* 0x000000ffff0e7224 */ /* 0x000fc400078e001e */
[----:B------:R-:W-:Y:S02]  /*3ef0*/  IMAD.MOV.U32 R15, RZ, RZ, R31 ;  /* 0x000000ffff0f7224 */ /* 0x000fe400078e001f */
        /* <DEDUP_REMOVED lines=73> */
.L_x_447:
[----:B------:R-:W-:Y:S01]  /*4390*/  IMAD.MOV.U32 R26, RZ, RZ, 0x0 ;  /* 0x00000000ff1a7424 */ /* 0x000fe200078e00ff */
[----:B------:R-:W-:Y:S01]  /*43a0*/  LOP3.LUT P0, RZ, R15, 0x7fffffff, RZ, 0xc0, !PT ;  /* 0x7fffffff0fff7812 */ /* 0x000fe2000780c0ff */
[----:B------:R-:W-:-:S06]  /*43b0*/  IMAD.MOV.U32 R27, RZ, RZ, 0x7ff00000 ;  /* 0x7ff00000ff1b7424 */ /* 0x000fcc00078e00ff */
[----:B------:R-:W-:-:S10]  /*43c0*/  DFMA R26, R14, R26, +INF ;  /* 0x7ff000000e1a742b */ /* 0x000fd4000000001a */
[----:B------:R-:W-:Y:S02]  /*43d0*/  FSEL R32, R26, RZ, P0 ;  /* 0x000000ff1a207208 */ /* 0x000fe40000000000 */
[----:B------:R-:W-:-:S07]  /*43e0*/  FSEL R33, R27, -QNAN , P0 ;  /* 0xfff000001b217808 */ /* 0x000fce0000000000 */
.L_x_448:
[----:B------:R-:W-:Y:S05]  /*43f0*/  BSYNC.RECONVERGENT B2 ;  /* 0x0000000000027941 */ /* 0x000fea0003800200 */
.L_x_446:
[----:B------:R-:W-:Y:S01]  /*4400*/  VIADD R26, R3, 0x1 ;  /* 0x00000001031a7836 */ /* 0x000fe20000000000 */
[----:B------:R0:W1:Y:S01]  /*4410*/  I2F.F64.U32 R30, R3 ;  /* 0x00000003001e7312 */ /* 0x0000620000201800 */
[----:B------:R-:W-:Y:S01]  /*4420*/  UISETP.GT.U32.AND UP0, UPT, UR8, 0x7feffffe, UPT ;  /* 0x7feffffe0800788c */ /* 0x000fe2000bf04070 */
[----:B------:R-:W-:Y:S01]  /*4430*/  DADD R28, R28, -R32 ;  /* 0x000000001c1c7229 */ /* 0x000fe20000000820 */
[----:B------:R-:W-:Y:S02]  /*4440*/  IMAD.MOV.U32 R34, RZ, RZ, R12 ;  /* 0x000000ffff227224 */ /* 0x000fe400078e000c */
[----:B------:R-:W-:-:S03]  /*4450*/  IMAD.MOV.U32 R35, RZ, RZ, R13 ;  /* 0x000000ffff237224 */ /* 0x000fc600078e000d */
[----:B------:R-:W2:Y:S02]  /*4460*/  I2F.F64.U32 R26, R26 ;  /* 0x0000001a001a7312 */ /* 0x000ea40000201800 */
[----:B0-----:R-:W-:Y:S05]  /*4470*/  BRA.U UP0, `(.L_x_449) ;  /* 0x0000000100fc7547 */ /* 0x001fea000b800000 */
[----:B------:R-:W-:Y:S01]  /*4480*/  UISETP.GT.U32.AND UP0, UPT, UR7, 0x3ff6a09e, UPT ;  /* 0x3ff6a09e0700788c */ /* 0x000fe2000bf04070 */
[----:B------:R-:W-:Y:S01]  /*4490*/  IMAD.U32 R0, RZ, RZ, UR9 ;  /* 0x00000009ff007e24 */ /* 0x000fe2000f8e00ff */
[----:B------:R-:W-:Y:S01]  /*44a0*/  UMOV UR12, 0x3ae80f1e ;  /* 0x3ae80f1e000c7882 */ /* 0x000fe20000000000 */
[----:B------:R-:W-:Y:S01]  /*44b0*/  IMAD.U32 R34, RZ, RZ, UR6 ;  /* 0x00000006ff227e24 */ /* 0x000fe2000f8e00ff */
[----:B------:R-:W-:Y:S01]  /*44c0*/  UMOV UR13, 0x3eb1380b ;  /* 0x3eb1380b000d7882 */ /* 0x000fe20000000000 */
[----:B------:R-:W-:Y:S01]  /*44d0*/  IMAD.MOV.U32 R46, RZ, RZ, RZ ;  /* 0x000000ffff2e7224 */ /* 0x000fe200078e00ff */
[----:B------:R-:W-:Y:S01]  /*44e0*/  PLOP3.LUT P0, PT, PT, PT, UP0, 0x80, 0x8 ;  /* 0x000000000008781c */ /* 0x000fe20003f0f008 */
[----:B------:R-:W-:Y:S01]  /*44f0*/  UMOV UR14, 0x80000000 ;  /* 0x80000000000e7882 */ /* 0x000fe20000000000 */
[----:B------:R-:W-:Y:S02]  /*4500*/  UMOV UR15, 0x43300000 ;  /* 0x43300000000f7882 */ /* 0x000fe40000000000 */
[----:B------:R-:W-:-:S06]  /*4510*/  FSEL R35, R0, UR7, P0 ;  /* 0x0000000700237c08 */ /* 0x000fcc0008000000 */
        /* <DEDUP_REMOVED lines=53> */
.L_x_449:
[----:B-1----:R-:W-:Y:S01]  /*4870*/  DFMA R30, R30, R34, -UR4 ;  /* 0x800000041e1e7e2b */ /* 0x002fe20008000022 */
[----:B------:R-:W-:Y:S01]  /*4880*/  BSSY.RECONVERGENT B2, `(.L_x_450) ;  /* 0x0000003000027945 */ /* 0x000fe20003800200 */
[----:B------:R-:W-:-:S09]  /*4890*/  MOV R50, 0x48b0 ;  /* 0x000048b000327802 */ /* 0x000fd20000000f00 */
[----:B--2---:R-:W-:Y:S05]  /*48a0*/  CALL.REL.NOINC `($unbinned_toy_counts$__internal_lgamma_pos) ;  /* 0x0000000800707944 */ /* 0x004fea0003c00000 */
[----:B------:R-:W-:Y:S05]  /*48b0*/  BSYNC.RECONVERGENT B2 ;  /* 0x0000000000027941 */ /* 0x000fea0003800200 */
.L_x_450:
[----:B------:R-:W-:-:S04]  /*48c0*/  ISETP.GE.AND P0, PT, R27, RZ, PT ;  /* 0x000000ff1b00720c */ /* 0x000fc80003f06270 */
[----:B------:R-:W-:Y:S02]  /*48d0*/  FSEL R14, R14, RZ, P0 ;  /* 0x000000ff0e0e7208 */ /* 0x000fe40000000000 */
[----:B------:R-:W-:-:S06]  /*48e0*/  FSEL R15, R15, +QNAN , P0 ;  /* 0x7ff000000f0f7808 */ /* 0x000fcc0000000000 */
[----:B------:R-:W-:-:S08]  /*48f0*/  DADD R30, R30, -R14 ;  /* 0x000000001e1e7229 */ /* 0x000fd0000000080e */
[----:B------:R-:W-:-:S14]  /*4900*/  DSETP.GTU.AND P0, PT, R28, R30, PT ;  /* 0x0000001e1c00722a */ /* 0x000fdc0003f0c000 */
[----:B------:R-:W-:Y:S05]  /*4910*/  @!P0 BREAK.RELIABLE B1 ;  /* 0x0000000000018942 */ /* 0x000fea0003800100 */
[----:B------:R-:W-:Y:S05]  /*4920*/  @!P0 BRA `(.L_x_451) ;  /* 0x00000000000c8947 */ /* 0x000fea0003800000 */
.L_x_438:
[----:B------:R-:W-:Y:S05]  /*4930*/  BSYNC.RELIABLE B1 ;  /* 0x0000000000017941 */ /* 0x000fea0003800100 */
.L_x_437:
[----:B------:R-:W-:Y:S05]  /*4940*/  BRA `(.L_x_452) ;  /* 0xffffffe400187947 */ /* 0x000fea000383ffff */
.L_x_436:
[----:B-1----:R-:W-:-:S07]  /*4950*/  VIMNMX R3, PT, PT, RZ, R3, !PT ;  /* 0x00000003ff037248 */ /* 0x002fce0007fe0100 */
.L_x_451:
[----:B------:R-:W-:Y:S05]  /*4960*/  BSYNC.RECONVERGENT B0 ;  /* 0x0000000000007941 */ /* 0x000fea0003800200 */
.L_x_424:
[----:B------:R-:W0:Y:S02]  /*4970*/  LDCU.64 UR12, c[0x0][0x3b0] ;  /* 0x00007600ff0c77ac */ /* 0x000e240008000a00 */
[----:B0-----:R-:W-:-:S04]  /*4980*/  LEA R4, P0, R2, UR12, 0x2 ;  /* 0x0000000c02047c11 */ /* 0x001fc8000f8010ff */
[----:B------:R-:W-:-:S05]  /*4990*/  LEA.HI.X R5, R2, UR13, RZ, 0x2, P0 ;  /* 0x0000000d02057c11 */ /* 0x000fca00080f14ff */
[----:B------:R-:W-:Y:S01]  /*49a0*/  STG.E desc[UR10][R4.64], R3 ;  /* 0x0000000304007986 */ /* 0x000fe2000c10190a */
[----:B------:R-:W-:Y:S05]  /*49b0*/  EXIT ;  /* 0x000000000000794d */ /* 0x000fea0003800000 */
        .weak           $__internal_3_$__cuda_sm20_div_rn_f64_full
        .type           $__internal_3_$__cuda_sm20_div_rn_f64_full,@function
        .size           $__internal_3_$__cuda_sm20_div_rn_f64_full,($__internal_4_$__cuda_sm20_dsqrt_rn_f64_mediumpath_v1 - $__internal_3_$__cuda_sm20_div_rn_f64_full)
$__internal_3_$__cuda_sm20_div_rn_f64_full:
[C---:B------:R-:W-:Y:S01]  /*49c0*/  FSETP.GEU.AND P0, PT, |R35|.reuse, 1.469367938527859385e-39, PT ;  /* 0x001000002300780b */ /* 0x040fe20003f0e200 */
[----:B------:R-:W-:Y:S01]  /*49d0*/  IMAD.MOV.U32 R46, RZ, RZ, 0x1 ;  /* 0x00000001ff2e7424 */ /* 0x000fe200078e00ff */
[----:B------:R-:W-:Y:S01]  /*49e0*/  LOP3.LUT R32, R35, 0x800fffff, RZ, 0xc0, !PT ;  /* 0x800fffff23207812 */ /* 0x000fe200078ec0ff */
[----:B------:R-:W-:Y:S01]  /*49f0*/  IMAD.MOV.U32 R44, RZ, RZ, 0x1ca00000 ;  /* 0x1ca00000ff2c7424 */ /* 0x000fe200078e00ff */
[C---:B------:R-:W-:Y:S01]  /*4a00*/  FSETP.GEU.AND P2, PT, |R37|.reuse, 1.469367938527859385e-39, PT ;  /* 0x001000002500780b */ /* 0x040fe20003f4e200 */
[----:B------:R-:W-:Y:S01]  /*4a10*/  BSSY.RECONVERGENT B5, `(.L_x_453) ;  /* 0x0000052000057945 */ /* 0x000fe20003800200 */
[----:B------:R-:W-:Y:S01]  /*4a20*/  LOP3.LUT R33, R32, 0x3ff00000, RZ, 0xfc, !PT ;  /* 0x3ff0000020217812 */ /* 0x000fe200078efcff */
[----:B------:R-:W-:Y:S01]  /*4a30*/  IMAD.MOV.U32 R32, RZ, RZ, R34 ;  /* 0x000000ffff207224 */ /* 0x000fe200078e0022 */
[----:B------:R-:W-:Y:S02]  /*4a40*/  LOP3.LUT R42, R37, 0x7ff00000, RZ, 0xc0, !PT ;  /* 0x7ff00000252a7812 */ /* 0x000fe400078ec0ff */
[----:B------:R-:W-:-:S03]  /*4a50*/  LOP3.LUT R45, R35, 0x7ff00000, RZ, 0xc0, !PT ;  /* 0x7ff00000232d7812 */ /* 0x000fc600078ec0ff */
[----:B------:R-:W-:Y:S01]  /*4a60*/  @!P0 DMUL R32, R34, 8.98846567431157953865e+307 ;  /* 0x7fe0000022208828 */ /* 0x000fe20000000000 */
[----:B------:R-:W-:-:S03]  /*4a70*/  ISETP.GE.U32.AND P1, PT, R42, R45, PT ;  /* 0x0000002d2a00720c */ /* 0x000fc60003f26070 */
[----:B------:R-:W-:Y:S02]  /*4a80*/  @!P2 LOP3.LUT R15, R35, 0x7ff00000, RZ, 0xc0, !PT ;  /* 0x7ff00000230fa812 */ /* 0x000fe400078ec0ff */
[----:B------:R-:W0:Y:S02]  /*4a90*/  MUFU.RCP64H R47, R33 ;  /* 0x00000021002f7308 */ /* 0x000e240000001800 */
[----:B------:R-:W-:Y:S02]  /*4aa0*/  @!P2 ISETP.GE.U32.AND P3, PT, R42, R15, PT ;  /* 0x0000000f2a00a20c */ /* 0x000fe40003f66070 */
[----:B------:R-:W-:Y:S02]  /*4ab0*/  SEL R15, R44, 0x63400000, !P1 ;  /* 0x634000002c0f7807 */ /* 0x000fe40004800000 */
[----:B------:R-:W-:Y:S02]  /*4ac0*/  @!P0 LOP3.LUT R45, R33, 0x7ff00000, RZ, 0xc0, !PT ;  /* 0x7ff00000212d8812 */ /* 0x000fe400078ec0ff */
[----:B------:R-:W-:Y:S01]  /*4ad0*/  LOP3.LUT R15, R15, 0x800fffff, R37, 0xf8, !PT ;  /* 0x800fffff0f0f7812 */ /* 0x000fe200078ef825 */
[----:B0-----:R-:W-:-:S08]  /*4ae0*/  DFMA R40, R46, -R32, 1 ;  /* 0x3ff000002e28742b */ /* 0x001fd00000000820 */
[----:B------:R-:W-:-:S08]  /*4af0*/  DFMA R40, R40, R40, R40 ;  /* 0x000000282828722b */ /* 0x000fd00000000028 */
[----:B------:R-:W-:Y:S01]  /*4b00*/  DFMA R40, R46, R40, R46 ;  /* 0x000000282e28722b */ /* 0x000fe2000000002e */
[----:B------:R-:W-:Y:S01]  /*4b10*/  @!P2 SEL R47, R44, 0x63400000, !P3 ;  /* 0x634000002c2fa807 */ /* 0x000fe20005800000 */
[----:B------:R-:W-:-:S03]  /*4b20*/  @!P2 IMAD.MOV.U32 R46, RZ, RZ, RZ ;  /* 0x000000ffff2ea224 */ /* 0x000fc600078e00ff */
[----:B------:R-:W-:-:S03]  /*4b30*/  @!P2 LOP3.LUT R14, R47, 0x80000000, R37, 0xf8, !PT ;  /* 0x800000002f0ea812 */ /* 0x000fc600078ef825 */
[----:B------:R-:W-:Y:S01]  /*4b40*/  DFMA R48, R40, -R32, 1 ;  /* 0x3ff000002830742b */ /* 0x000fe20000000820 */
[----:B------:R-:W-:Y:S01]  /*4b50*/  @!P2 LOP3.LUT R47, R14, 0x100000, RZ, 0xfc, !PT ;  /* 0x001000000e2fa812 */ /* 0x000fe200078efcff */
[----:B------:R-:W-:-:S06]  /*4b60*/  IMAD.MOV.U32 R14, RZ, RZ, R36 ;  /* 0x000000ffff0e7224 */ /* 0x000fcc00078e0024 */
[----:B------:R-:W-:Y:S02]  /*4b70*/  DFMA R48, R40, R48, R40 ;  /* 0x000000302830722b */ /* 0x000fe40000000028 */
[----:B------:R-:W-:-:S08]  /*4b80*/  @!P2 DFMA R14, R14, 2, -R46 ;  /* 0x400000000e0ea82b */ /* 0x000fd0000000082e */
[----:B------:R-:W-:-:S08]  /*4b90*/  DMUL R46, R48, R14 ;  /* 0x0000000e302e7228 */ /* 0x000fd00000000000 */
[----:B------:R-:W-:-:S08]  /*4ba0*/  DFMA R40, R46, -R32, R14 ;  /* 0x800000202e28722b */ /* 0x000fd0000000000e */
[----:B------:R-:W-:Y:S01]  /*4bb0*/  DFMA R40, R48, R40, R46 ;  /* 0x000000283028722b */ /* 0x000fe2000000002e */
[----:B------:R-:W-:Y:S01]  /*4bc0*/  IMAD.MOV.U32 R46, RZ, RZ, R42 ;  /* 0x000000ffff2e7224 */ /* 0x000fe200078e002a */
[----:B------:R-:W-:Y:S01]  /*4bd0*/  @!P2 LOP3.LUT R46, R15, 0x7ff00000, RZ, 0xc0, !PT ;  /* 0x7ff000000f2ea812 */ /* 0x000fe200078ec0ff */
[----:B------:R-:W-:-:S04]  /*4be0*/  VIADD R48, R45, 0xffffffff ;  /* 0xffffffff2d307836 */ /* 0x000fc80000000000 */
[----:B------:R-:W-:-:S05]  /*4bf0*/  VIADD R47, R46, 0xffffffff ;  /* 0xffffffff2e2f7836 */ /* 0x000fca0000000000 */
[----:B------:R-:W-:-:S04]  /*4c00*/  ISETP.GT.U32.AND P0, PT, R47, 0x7feffffe, PT ;  /* 0x7feffffe2f00780c */ /* 0x000fc80003f04070 */
[----:B------:R-:W-:-:S13]  /*4c10*/  ISETP.GT.U32.OR P0, PT, R48, 0x7feffffe, P0 ;  /* 0x7feffffe3000780c */ /* 0x000fda0000704470 */
[----:B------:R-:W-:Y:S05]  /*4c20*/  @P0 BRA `(.L_x_454) ;  /* 0x00000000006c0947 */ /* 0x000fea0003800000 */
[----:B------:R-:W-:-:S04]  /*4c30*/  LOP3.LUT R37, R35, 0x7ff00000, RZ, 0xc0, !PT ;  /* 0x7ff0000023257812 */ /* 0x000fc800078ec0ff */
[CC--:B------:R-:W-:Y:S02]  /*4c40*/  VIADDMNMX R36, R42.reuse, -R37.reuse, 0xb9600000, !PT ;  /* 0xb96000002a247446 */ /* 0x0c0fe40007800925 */
[----:B------:R-:W-:Y:S02]  /*4c50*/  ISETP.GE.U32.AND P0, PT, R42, R37, PT ;  /* 0x000000252a00720c */ /* 0x000fe40003f06070 */
[----:B------:R-:W-:Y:S02]  /*4c60*/  VIMNMX R36, PT, PT, R36, 0x46a00000, PT ;  /* 0x46a0000024247848 */ /* 0x000fe40003fe0100 */
[----:B------:R-:W-:Y:S01]  /*4c70*/  SEL R37, R44, 0x63400000, !P0 ;  /* 0x634000002c257807 */ /* 0x000fe20004000000 */
[----:B------:R-:W-:-:S04]  /*4c80*/  IMAD.MOV.U32 R44, RZ, RZ, RZ ;  /* 0x000000ffff2c7224 */ /* 0x000fc800078e00ff */
        /* <DEDUP_REMOVED lines=11> */
[----:B------:R-:W-:Y:S02]  /*4d40*/  IMAD.MOV R15, RZ, RZ, -R36 ;  /* 0x000000ffff0f7224 */ /* 0x000fe400078e0a24 */
[----:B------:R-:W-:-:S06]  /*4d50*/  IMAD.MOV.U32 R14, RZ, RZ, RZ ;  /* 0x000000ffff0e7224 */ /* 0x000fcc00078e00ff */
[----:B------:R-:W-:Y:S02]  /*4d60*/  DFMA R14, R48, -R14, R40 ;  /* 0x8000000e300e722b */ /* 0x000fe40000000028 */
[----:B------:R-:W-:-:S04]  /*4d70*/  DMUL.RP R40, R40, R44 ;  /* 0x0000002c28287228 */ /* 0x000fc80000008000 */
[----:B------:R-:W-:-:S04]  /*4d80*/  IADD3 R14, PT, PT, -R36, -0x43300000, RZ ;  /* 0xbcd00000240e7810 */ /* 0x000fc80007ffe1ff */
[----:B------:R-:W-:Y:S02]  /*4d90*/  FSETP.NEU.AND P0, PT, |R15|, R14, PT ;  /* 0x0000000e0f00720b */ /* 0x000fe40003f0d200 */
[----:B------:R-:W-:Y:S02]  /*4da0*/  LOP3.LUT R35, R41, R35, RZ, 0x3c, !PT ;  /* 0x0000002329237212 */ /* 0x000fe400078e3cff */
[----:B------:R-:W-:Y:S02]  /*4db0*/  FSEL R48, R40, R48, !P0 ;  /* 0x0000003028307208 */ /* 0x000fe40004000000 */
[----:B------:R-:W-:Y:S01]  /*4dc0*/  FSEL R49, R35, R49, !P0 ;  /* 0x0000003123317208 */ /* 0x000fe20004000000 */
[----:B------:R-:W-:Y:S06]  /*4dd0*/  BRA `(.L_x_455) ;  /* 0x0000000000547947 */ /* 0x000fec0003800000 */
.L_x_454:
        /* <DEDUP_REMOVED lines=13> */
[----:B------:R-:W-:Y:S02]  /*4eb0*/  @P0 IMAD.MOV.U32 R48, RZ, RZ, RZ ;  /* 0x000000ffff300224 */ /* 0x000fe400078e00ff */
[----:B------:R-:W-:Y:S01]  /*4ec0*/  @P0 IMAD.MOV.U32 R49, RZ, RZ, R14 ;  /* 0x000000ffff310224 */ /* 0x000fe200078e000e */
[----:B------:R-:W-:Y:S06]  /*4ed0*/  BRA `(.L_x_455) ;  /* 0x0000000000147947 */ /* 0x000fec0003800000 */
.L_x_457:
[----:B------:R-:W-:Y:S01]  /*4ee0*/  LOP3.LUT R49, R35, 0x80000, RZ, 0xfc, !PT ;  /* 0x0008000023317812 */ /* 0x000fe200078efcff */
[----:B------:R-:W-:Y:S01]  /*4ef0*/  IMAD.MOV.U32 R48, RZ, RZ, R34 ;  /* 0x000000ffff307224 */ /* 0x000fe200078e0022 */
[----:B------:R-:W-:Y:S06]  /*4f00*/  BRA `(.L_x_455) ;  /* 0x0000000000087947 */ /* 0x000fec0003800000 */
.L_x_456:
[----:B------:R-:W-:Y:S01]  /*4f10*/  LOP3.LUT R49, R37, 0x80000, RZ, 0xfc, !PT ;  /* 0x0008000025317812 */ /* 0x000fe200078efcff */
[----:B------:R-:W-:-:S07]  /*4f20*/  IMAD.MOV.U32 R48, RZ, RZ, R36 ;  /* 0x000000ffff307224 */ /* 0x000fce00078e0024 */
.L_x_455:
[----:B------:R-:W-:Y:S05]  /*4f30*/  BSYNC.RECONVERGENT B5 ;  /* 0x0000000000057941 */ /* 0x000fea0003800200 */
.L_x_453:
[----:B------:R-:W-:Y:S02]  /*4f40*/  IMAD.MOV.U32 R14, RZ, RZ, R0 ;  /* 0x000000ffff0e7224 */ /* 0x000fe400078e0000 */
[----:B------:R-:W-:Y:S02]  /*4f50*/  IMAD.MOV.U32 R15, RZ, RZ, 0x0 ;  /* 0x00000000ff0f7424 */ /* 0x000fe400078e00ff */
[----:B------:R-:W-:Y:S02]  /*4f60*/  IMAD.MOV.U32 R32, RZ, RZ, R48 ;  /* 0x000000ffff207224 */ /* 0x000fe400078e0030 */
[----:B------:R-:W-:Y:S01]  /*4f70*/  IMAD.MOV.U32 R33, RZ, RZ, R49 ;  /* 0x000000ffff217224 */ /* 0x000fe200078e0031 */
[----:B------:R-:W-:Y:S06]  /*4f80*/  RET.REL.NODEC R14 `(unbinned_toy_counts) ;  /* 0xffffffb00e1c7950 */ /* 0x000fec0003c3ffff */
        .weak           $__internal_4_$__cuda_sm20_dsqrt_rn_f64_mediumpath_v1
        .type           $__internal_4_$__cuda_sm20_dsqrt_rn_f64_mediumpath_v1,@function
        .size           $__internal_4_$__cuda_sm20_dsqrt_rn_f64_mediumpath_v1,($unbinned_toy_counts$__internal_lgamma_pos - $__internal_4_$__cuda_sm20_dsqrt_rn_f64_mediumpath_v1)
$__internal_4_$__cuda_sm20_dsqrt_rn_f64_mediumpath_v1:
[----:B------:R-:W-:Y:S01]  /*4f90*/  UISETP.GE.U32.AND UP0, UPT, UR6, -0x3400000, UPT ;  /* 0xfcc000000600788c */ /* 0x000fe2000bf06070 */
[----:B------:R-:W-:Y:S02]  /*4fa0*/  IMAD.MOV.U32 R14, RZ, RZ, R8 ;  /* 0x000000ffff0e7224 */ /* 0x000fe400078e0008 */
[----:B------:R-:W-:Y:S02]  /*4fb0*/  IMAD.MOV.U32 R15, RZ, RZ, R7 ;  /* 0x000000ffff0f7224 */ /* 0x000fe400078e0007 */
[----:B------:R-:W-:Y:S02]  /*4fc0*/  IMAD.MOV.U32 R8, RZ, RZ, R3 ;  /* 0x000000ffff087224 */ /* 0x000fe400078e0003 */
[----:B------:R-:W-:Y:S02]  /*4fd0*/  IMAD.MOV.U32 R9, RZ, RZ, R17 ;  /* 0x000000ffff097224 */ /* 0x000fe400078e0011 */
[----:B------:R-:W-:Y:S02]  /*4fe0*/  IMAD.MOV.U32 R6, RZ, RZ, R12 ;  /* 0x000000ffff067224 */ /* 0x000fe400078e000c */
[----:B------:R-:W-:Y:S01]  /*4ff0*/  IMAD.MOV.U32 R7, RZ, RZ, R13 ;  /* 0x000000ffff077224 */ /* 0x000fe200078e000d */
[----:B------:R-:W-:Y:S06]  /*5000*/  BRA.U !UP0, `(.L_x_458) ;  /* 0x0000000108207547 */ /* 0x000fec000b800000 */
        /* <DEDUP_REMOVED lines=8> */
.L_x_458:
        /* <DEDUP_REMOVED lines=24> */
.L_x_460:
[----:B------:R-:W-:-:S11]  /*5210*/  DADD R6, R8, R8 ;  /* 0x0000000008067229 */ /* 0x000fd60000000008 */
.L_x_459:
[----:B------:R-:W-:Y:S02]  /*5220*/  IMAD.MOV.U32 R16, RZ, RZ, R6 ;  /* 0x000000ffff107224 */ /* 0x000fe400078e0006 */
[----:B------:R-:W-:Y:S02]  /*5230*/  IMAD.MOV.U32 R17, RZ, RZ, R7 ;  /* 0x000000ffff117224 */ /* 0x000fe400078e0007 */
[----:B------:R-:W-:Y:S02]  /*5240*/  IMAD.MOV.U32 R6, RZ, RZ, R0 ;  /* 0x000000ffff067224 */ /* 0x000fe400078e0000 */
[----:B------:R-:W-:-:S04]  /*5250*/  IMAD.MOV.U32 R7, RZ, RZ, 0x0 ;  /* 0x00000000ff077424 */ /* 0x000fc800078e00ff */
[----:B------:R-:W-:Y:S05]  /*5260*/  RET.REL.NODEC R6 `(unbinned_toy_counts) ;  /* 0xffffffac06647950 */ /* 0x000fea0003c3ffff */
        .type           $unbinned_toy_counts$__internal_lgamma_pos,@function
        .size           $unbinned_toy_counts$__internal_lgamma_pos,(.L_x_2983 - $unbinned_toy_counts$__internal_lgamma_pos)
$unbinned_toy_counts$__internal_lgamma_pos:
[----:B------:R-:W-:Y:S01]  /*5270*/  ISETP.GE.AND P0, PT, R27, 0x40080000, PT ;  /* 0x400800001b00780c */ /* 0x000fe20003f06270 */
[----:B------:R-:W-:-:S12]  /*5280*/  BSSY.RECONVERGENT B3, `(.L_x_461) ;  /* 0x00001b5000037945 */ /* 0x000fd80003800200 */
[----:B------:R-:W-:Y:S05]  /*5290*/  @!P0 BRA `(.L_x_462) ;  /* 0x0000000800bc8947 */ /* 0x000fea0003800000 */
[----:B------:R-:W-:-:S13]  /*52a0*/  ISETP.GE.U32.AND P0, PT, R27, 0x40200000, PT ;  /* 0x402000001b00780c */ /* 0x000fda0003f06070 */
[----:B------:R-:W-:Y:S05]  /*52b0*/  @!P0 BRA `(.L_x_463) ;  /* 0x0000000400b08947 */ /* 0x000fea0003800000 */
[----:B------:R-:W-:Y:S01]  /*52c0*/  ISETP.GT.U32.AND P0, PT, R27, 0x7fefffff, PT ;  /* 0x7fefffff1b00780c */ /* 0x000fe20003f04070 */
[----:B------:R-:W-:-:S12]  /*52d0*/  BSSY.RECONVERGENT B4, `(.L_x_464) ;  /* 0x0000046000047945 */ /* 0x000fd80003800200 */
[----:B------:R-:W-:Y:S05]  /*52e0*/  @P0 BRA `(.L_x_465) ;  /* 0x0000000400040947 */ /* 0x000fea0003800000 */
[----:B------:R-:W-:Y:S01]  /*52f0*/  LOP3.LUT R0, R27, 0xfffff, RZ, 0xc0, !PT ;  /* 0x000fffff1b007812 */ /* 0x000fe200078ec0ff */
[----:B------:R-:W-:Y:S01]  /*5300*/  IMAD.MOV.U32 R14, RZ, RZ, R26 ;  /* 0x000000ffff0e7224 */ /* 0x000fe200078e001a */
[----:B------:R-:W-:Y:S01]  /*5310*/  UMOV UR12, 0x3ae80f1e ;  /* 0x3ae80f1e000c7882 */ /* 0x000fe20000000000 */
[----:B------:R-:W-:Y:S01]  /*5320*/  IMAD.MOV.U32 R46, RZ, RZ, RZ ;  /* 0x000000ffff2e7224 */ /* 0x000fe200078e00ff */
[----:B------:R-:W-:Y:S01]  /*5330*/  LOP3.LUT R15, R0, 0x3ff00000, RZ, 0xfc, !PT ;  /* 0x3ff00000000f7812 */ /* 0x000fe200078efcff */
[----:B------:R-:W-:Y:S01]  /*5340*/  UMOV UR13, 0x3eb1380b ;  /* 0x3eb1380b000d7882 */ /* 0x000fe20000000000 */
[----:B------:R-:W-:Y:S01]  /*5350*/  UMOV UR14, 0x80000000 ;  /* 0x80000000000e7882 */ /* 0x000fe20000000000 */
[----:B------:R-:W-:Y:S01]  /*5360*/  UMOV UR15, 0x43300000 ;  /* 0x43300000000f7882 */ /* 0x000fe20000000000 */
[----:B------:R-:W-:-:S13]  /*5370*/  ISETP.GE.U32.AND P0, PT, R15, 0x3ff6a09f, PT ;  /* 0x3ff6a09f0f00780c */ /* 0x000fda0003f06070 */
[----:B------:R-:W-:-:S04]  /*5380*/  @P0 VIADD R33, R15, 0xfff00000 ;  /* 0xfff000000f210836 */ /* 0x000fc80000000000 */
        /* <DEDUP_REMOVED lines=20> */
[C---:B------:R-:W-:Y:S01]  /*54d0*/  LEA.HI R32, R27.reuse, 0xfffffc01, RZ, 0xc ;  /* 0xfffffc011b207811 */ /* 0x040fe200078f60ff */
[----:B------:R-:W-:Y:S01]  /*54e0*/  IMAD.MOV.U32 R33, RZ, RZ, 0x43300000 ;  /* 0x43300000ff217424 */ /* 0x000fe200078e00ff */
[----:B------:R-:W-:Y:S01]  /*54f0*/  @P0 LEA.HI R32, R27, 0xfffffc02, RZ, 0xc ;  /* 0xfffffc021b200811 */ /* 0x000fe200078f60ff */
[----:B------:R-:W-:Y:S02]  /*5500*/  DFMA R34, R14, -R44, R34 ;  /* 0x8000002c0e22722b */ /* 0x000fe40000000022 */
[----:B------:R-:W-:Y:S01]  /*5510*/  DFMA R38, R40, R38, UR12 ;  /* 0x0000000c28267e2b */ /* 0x000fe20008000026 */
[----:B------:R-:W-:Y:S01]  /*5520*/  UMOV UR12, 0x2d1b5154 ;  /* 0x2d1b5154000c7882 */ /* 0x000fe20000000000 */
[----:B------:R-:W-:Y:S01]  /*5530*/  UMOV UR13, 0x3f3c71c7 ;  /* 0x3f3c71c7000d7882 */ /* 0x000fe20000000000 */
[----:B------:R-:W-:-:S03]  /*5540*/  LOP3.LUT R32, R32, 0x80000000, RZ, 0x3c, !PT ;  /* 0x8000000020207812 */ /* 0x000fc600078e3cff */
[----:B------:R-:W-:Y:S02]  /*5550*/  DMUL R34, R46, R34 ;  /* 0x000000222e227228 */ /* 0x000fe40000000000 */
        /* <DEDUP_REMOVED lines=26> */
.L_x_465:
[----:B------:R-:W-:Y:S02]  /*5700*/  IMAD.MOV.U32 R14, RZ, RZ, 0x0 ;  /* 0x00000000ff0e7424 */ /* 0x000fe400078e00ff */
[----:B------:R-:W-:-:S06]  /*5710*/  IMAD.MOV.U32 R15, RZ, RZ, 0x7ff00000 ;  /* 0x7ff00000ff0f7424 */ /* 0x000fcc00078e00ff */
[----:B------:R-:W-:-:S11]  /*5720*/  DFMA R14, R26, R14, +INF ;  /* 0x7ff000001a0e742b */ /* 0x000fd6000000000e */
.L_x_466:
[----:B------:R-:W-:Y:S05]  /*5730*/  BSYNC.RECONVERGENT B4 ;  /* 0x0000000000047941 */ /* 0x000fea0003800200 */
.L_x_464:
[----:B------:R-:W0:Y:S01]  /*5740*/  MUFU.RCP64H R35, R27 ;  /* 0x0000001b00237308 */ /* 0x000e220000001800 */
[----:B------:R-:W-:Y:S01]  /*5750*/  IMAD.MOV.U32 R34, RZ, RZ, RZ ;  /* 0x000000ffff227224 */ /* 0x000fe200078e00ff */
[----:B------:R-:W-:Y:S01]  /*5760*/  UMOV UR12, 0x34783f9 ;  /* 0x034783f9000c7882 */ /* 0x000fe20000000000 */
[----:B------:R-:W-:Y:S01]  /*5770*/  IMAD.MOV.U32 R36, RZ, RZ, -0x6d8c7041 ;  /* 0x92738fbfff247424 */ /* 0x000fe200078e00ff */
[----:B------:R-:W-:Y:S01]  /*5780*/  UMOV UR13, 0x3f5ac321 ;  /* 0x3f5ac321000d7882 */ /* 0x000fe20000000000 */
[----:B------:R-:W-:Y:S01]  /*5790*/  IMAD.MOV.U32 R37, RZ, RZ, 0x3f4b68b9 ;  /* 0x3f4b68b9ff257424 */ /* 0x000fe200078e00ff */
[C---:B------:R-:W-:Y:S02]  /*57a0*/  DSETP.NEU.AND P0, PT, R26.reuse, +INF , PT ;  /* 0x7ff000001a00742a */ /* 0x040fe40003f0d000 */
[----:B0-----:R-:W-:-:S08]  /*57b0*/  DFMA R32, -R26, R34, 1 ;  /* 0x3ff000001a20742b */ /* 0x001fd00000000122 */
[----:B------:R-:W-:-:S08]  /*57c0*/  DFMA R32, R32, R32, R32 ;  /* 0x000000202020722b */ /* 0x000fd00000000020 */
[----:B------:R-:W-:-:S08]  /*57d0*/  DFMA R34, R34, R32, R34 ;  /* 0x000000202222722b */ /* 0x000fd00000000022 */
        /* <DEDUP_REMOVED lines=16> */
[----:B------:R-:W-:-:S05]  /*58e0*/  DADD R32, R26, -0.5 ;  /* 0xbfe000001a207429 */ /* 0x000fca0000000000 */
[----:B------:R-:W-:Y:S01]  /*58f0*/  DFMA R34, R34, R36, UR12 ;  /* 0x0000000c22227e2b */ /* 0x000fe20008000024 */
[----:B------:R-:W-:Y:S02]  /*5900*/  VIADD R37, R15, 0xfff00000 ;  /* 0xfff000000f257836 */ /* 0x000fe40000000000 */
[----:B------:R-:W-:-:S06]  /*5910*/  IMAD.MOV.U32 R36, RZ, RZ, R14 ;  /* 0x000000ffff247224 */ /* 0x000fcc00078e000e */
[CC--:B------:R-:W-:Y:S02]  /*5920*/  DFMA R14, R36.reuse, R32.reuse, -R26 ;  /* 0x00000020240e722b */ /* 0x0c0fe4000000081a */
[----:B------:R-:W-:-:S08]  /*5930*/  DFMA R34, R36, R32, R34 ;  /* 0x000000202422722b */ /* 0x000fd00000000022 */
[----:B------:R-:W-:-:S10]  /*5940*/  DADD R14, R34, R14 ;  /* 0x00000000220e7229 */ /* 0x000fd4000000000e */
[----:B------:R-:W-:Y:S02]  /*5950*/  FSEL R14, R14, RZ, P0 ;  /* 0x000000ff0e0e7208 */ /* 0x000fe40000000000 */
[----:B------:R-:W-:Y:S01]  /*5960*/  FSEL R15, R15, +QNAN , P0 ;  /* 0x7ff000000f0f7808 */ /* 0x000fe20000000000 */
[----:B------:R-:W-:Y:S06]  /*5970*/  BRA `(.L_x_467) ;  /* 0x0000001400147947 */ /* 0x000fec0003800000 */
.L_x_463:
[----:B------:R-:W-:Y:S01]  /*5980*/  DADD R38, R26, -3 ;  /* 0xc00800001a267429 */ /* 0x000fe20000000000 */
[----:B------:R-:W-:Y:S01]  /*5990*/  UMOV UR12, 0xbe189fe ;  /* 0x0be189fe000c7882 */ /* 0x000fe20000000000 */
[----:B------:R-:W-:Y:S01]  /*59a0*/  UMOV UR13, 0x408ff62e ;  /* 0x408ff62e000d7882 */ /* 0x000fe20000000000 */
[----:B------:R-:W-:Y:S01]  /*59b0*/  IMAD.MOV.U32 R32, RZ, RZ, 0x30207ef3 ;  /* 0x30207ef3ff207424 */ /* 0x000fe200078e00ff */
[----:B------:R-:W-:Y:S01]  /*59c0*/  BSSY.RECONVERGENT B4, `(.L_x_468) ;  /* 0x000003a000047945 */ /* 0x000fe20003800200 */
[----:B------:R-:W-:Y:S02]  /*59d0*/  IMAD.MOV.U32 R33, RZ, RZ, 0x41122b77 ;  /* 0x41122b77ff217424 */ /* 0x000fe400078e00ff */
[----:B------:R-:W-:Y:S01]  /*59e0*/  IMAD.MOV.U32 R36, RZ, RZ, 0x1 ;  /* 0x00000001ff247424 */ /* 0x000fe200078e00ff */
[----:B------:R-:W-:Y:S01]  /*59f0*/  DADD R14, R38, -UR12 ;  /* 0x8000000c260e7e29 */ /* 0x000fe20008000000 */
        /* <DEDUP_REMOVED lines=17> */
[C---:B------:R-:W-:Y:S01]  /*5b10*/  DFMA R34, R38.reuse, R14, -UR12 ;  /* 0x8000000c26227e2b */ /* 0x040fe2000800000e */
[----:B------:R-:W-:Y:S01]  /*5b20*/  UMOV UR12, 0xbb18fb05 ;  /* 0xbb18fb05000c7882 */ /* 0x000fe20000000000 */
[----:B------:R-:W-:Y:S02]  /*5b30*/  UMOV UR13, 0x40af7040 ;  /* 0x40af7040000d7882 */ /* 0x000fe40000000000 */
[----:B------:R-:W-:Y:S01]  /*5b40*/  DFMA R14, R38, -UR12, -R32 ;  /* 0x8000000c260e7c2b */ /* 0x000fe20008000820 */
[----:B------:R-:W-:Y:S01]  /*5b50*/  UMOV UR12, 0xb81de7d0 ;  /* 0xb81de7d0000c7882 */ /* 0x000fe20000000000 */
[----:B------:R-:W0:Y:S01]  /*5b60*/  MUFU.RCP64H R37, R35 ;  /* 0x0000002300257308 */ /* 0x000e220000001800 */
[----:B------:R-:W-:-:S05]  /*5b70*/  UMOV UR13, 0x41585a0d ;  /* 0x41585a0d000d7882 */ /* 0x000fca0000000000 */
[----:B------:R-:W-:Y:S01]  /*5b80*/  DFMA R14, R38, R14, -UR12 ;  /* 0x8000000c260e7e2b */ /* 0x000fe2000800000e */
        /* <DEDUP_REMOVED lines=10> */
[----:B------:R-:W-:Y:S01]  /*5c30*/  DFMA R32, R38, R32, -UR12 ;  /* 0x8000000c26207e2b */ /* 0x000fe20008000020 */
[----:B------:R-:W-:Y:S01]  /*5c40*/  UMOV UR12, 0xdcae7f67 ;  /* 0xdcae7f67000c7882 */ /* 0x000fe20000000000 */
[----:B------:R-:W-:Y:S01]  /*5c50*/  UMOV UR13, 0x41c6ba13 ;  /* 0x41c6ba13000d7882 */ /* 0x000fe20000000000 */
[----:B------:R-:W-:-:S05]  /*5c60*/  DFMA R14, R36, R14, R36 ;  /* 0x0000000e240e722b */ /* 0x000fca0000000024 */
[----:B------:R-:W-:Y:S01]  /*5c70*/  DFMA R32, R38, R32, -UR12 ;  /* 0x8000000c26207e2b */ /* 0x000fe20008000020 */
[----:B------:R-:W-:Y:S01]  /*5c80*/  UMOV UR12, 0x9c3d120c ;  /* 0x9c3d120c000c7882 */ /* 0x000fe20000000000 */
[----:B------:R-:W-:Y:S01]  /*5c90*/  UMOV UR13, 0x41ccf33b ;  /* 0x41ccf33b000d7882 */ /* 0x000fe20000000000 */
[----:B------:R-:W-:-:S05]  /*5ca0*/  DFMA R40, -R34, R14, 1 ;  /* 0x3ff000002228742b */ /* 0x000fca000000010e */
[----:B------:R-:W-:-:S03]  /*5cb0*/  DFMA R36, R38, R32, -UR12 ;  /* 0x8000000c26247e2b */ /* 0x000fc60008000020 */
        /* <DEDUP_REMOVED lines=8> */
[----:B------:R-:W-:-:S07]  /*5d40*/  MOV R0, 0x5d60 ;  /* 0x00005d6000007802 */ /* 0x000fce0000000f00 */
[----:B------:R-:W-:Y:S05]  /*5d50*/  CALL.REL.NOINC `($__internal_3_$__cuda_sm20_div_rn_f64_full) ;  /* 0xffffffec00187944 */ /* 0x000fea0003c3ffff */
.L_x_469:
[----:B------:R-:W-:Y:S05]  /*5d60*/  BSYNC.RECONVERGENT B4 ;  /* 0x0000000000047941 */ /* 0x000fea0003800200 */
.L_x_468:
[----:B------:R-:W-:Y:S01]  /*5d70*/  DADD R14, R38, R48 ;  /* 0x00000000260e7229 */ /* 0x000fe20000000030 */
[----:B------:R-:W-:Y:S10]  /*5d80*/  BRA `(.L_x_467) ;  /* 0x0000001000107947 */ /* 0x000ff40003800000 */
.L_x_462:
[----:B------:R-:W-:-:S13]  /*5d90*/  ISETP.GE.AND P0, PT, R27, 0x3ff80000, PT ;  /* 0x3ff800001b00780c */ /* 0x000fda0003f06270 */
[----:B------:R-:W-:Y:S05]  /*5da0*/  @!P0 BRA `(.L_x_470) ;  /* 0x0000000000f88947 */ /* 0x000fea0003800000 */
[----:B------:R-:W-:Y:S01]  /*5db0*/  DADD R14, R26, -2 ;  /* 0xc00000001a0e7429 */ /* 0x000fe20000000000 */
[----:B------:R-:W-:Y:S01]  /*5dc0*/  IMAD.MOV.U32 R32, RZ, RZ, -0x2873f11e ;  /* 0xd78c0ee2ff207424 */ /* 0x000fe200078e00ff */
[----:B------:R-:W-:Y:S01]  /*5dd0*/  UMOV UR12, 0x124338b3 ;  /* 0x124338b3000c7882 */ /* 0x000fe20000000000 */
[----:B------:R-:W-:Y:S01]  /*5de0*/  IMAD.MOV.U32 R33, RZ, RZ, 0x3e71fa71 ;  /* 0x3e71fa71ff217424 */ /* 0x000fe200078e00ff */
[----:B------:R-:W-:-:S05]  /*5df0*/  UMOV UR13, 0x3e452636 ;  /* 0x3e452636000d7882 */ /* 0x000fca0000000000 */
[----:B------:R-:W-:Y:S01]  /*5e00*/  DFMA R32, R14, UR12, -R32 ;  /* 0x0000000c0e207c2b */ /* 0x000fe20008000820 */
        /* <DEDUP_REMOVED lines=53> */
[----:B------:R-:W-:-:S08]  /*6160*/  DFMA R32, R14, R32, UR12 ;  /* 0x0000000c0e207e2b */ /* 0x000fd00008000020 */
[----:B------:R-:W-:Y:S01]  /*6170*/  DMUL R14, R14, R32 ;  /* 0x000000200e0e7228 */ /* 0x000fe20000000000 */
[----:B------:R-:W-:Y:S10]  /*6180*/  BRA `(.L_x_467) ;  /* 0x0000000c00107947 */ /* 0x000ff40003800000 */
.L_x_470:
[----:B------:R-:W-:-:S13]  /*6190*/  ISETP.GE.AND P0, PT, R27, 0x3fe66666, PT ;  /* 0x3fe666661b00780c */ /* 0x000fda0003f06270 */
[----:B------:R-:W-:Y:S05]  /*61a0*/  @!P0 BRA `(.L_x_471) ;  /* 0x0000000400108947 */ /* 0x000fea0003800000 */
[----:B------:R-:W-:Y:S01]  /*61b0*/  DADD R14, -R26, 1 ;  /* 0x3ff000001a0e7429 */ /* 0x000fe20000000100 */
[----:B------:R-:W-:Y:S01]  /*61c0*/  IMAD.MOV.U32 R32, RZ, RZ, 0x4359eb88 ;  /* 0x4359eb88ff207424 */ /* 0x000fe200078e00ff */
[----:B------:R-:W-:Y:S01]  /*61d0*/  UMOV UR12, 0x2a4c4310 ;  /* 0x2a4c4310000c7882 */ /* 0x000fe20000000000 */
[----:B------:R-:W-:Y:S01]  /*61e0*/  IMAD.MOV.U32 R33, RZ, RZ, 0x3fa3eb50 ;  /* 0x3fa3eb50ff217424 */ /* 0x000fe200078e00ff */
[----:B------:R-:W-:-:S05]  /*61f0*/  UMOV UR13, 0x3f881f6d ;  /* 0x3f881f6d000d7882 */ /* 0x000fca0000000000 */
        /* <DEDUP_REMOVED lines=63> */
.L_x_471:
[----:B------:R-:W-:Y:S01]  /*65f0*/  IMAD.MOV.U32 R14, RZ, RZ, -0x14f9da18 ;  /* 0xeb0625e8ff0e7424 */ /* 0x000fe200078e00ff */
[----:B------:R-:W-:Y:S01]  /*6600*/  UMOV UR12, 0x8bfe6590 ;  /* 0x8bfe6590000c7882 */ /* 0x000fe20000000000 */
[----:B------:R-:W-:Y:S01]  /*6610*/  IMAD.MOV.U32 R15, RZ, RZ, 0x3ea7b77c ;  /* 0x3ea7b77cff0f7424 */ /* 0x000fe200078e00ff */
[----:B------:R-:W-:-:S05]  /*6620*/  UMOV UR13, 0x3e784498 ;  /* 0x3e784498000d7882 */ /* 0x000fca0000000000 */
[----:B------:R-:W-:Y:S01]  /*6630*/  DFMA R14, R26, -UR12, R14 ;  /* 0x8000000c1a0e7c2b */ /* 0x000fe2000800000e */
        /* <DEDUP_REMOVED lines=35> */
[----:B------:R-:W-:-:S08]  /*6870*/  DFMA R14, R26, R14, UR12 ;  /* 0x0000000c1a0e7e2b */ /* 0x000fd0000800000e */
[----:B------:R-:W-:-:S08]  /*6880*/  DMUL R14, R26, R14 ;  /* 0x0000000e1a0e7228 */ /* 0x000fd00000000000 */
[----:B------:R-:W-:-:S10]  /*6890*/  DFMA R34, R26, R14, R26 ;  /* 0x0000000e1a22722b */ /* 0x000fd4000000001a */
[----:B------:R-:W-:Y:S01]  /*68a0*/  ISETP.GT.AND P0, PT, R35, 0xfffff, PT ;  /* 0x000fffff2300780c */ /* 0x000fe20003f04270 */
[----:B------:R-:W-:Y:S02]  /*68b0*/  IMAD.MOV.U32 R14, RZ, RZ, R34 ;  /* 0x000000ffff0e7224 */ /* 0x000fe400078e0022 */
        /* <DEDUP_REMOVED lines=12> */
[----:B------:R-:W-:Y:S01]  /*6980*/  UMOV UR13, 0x3eb1380b ;  /* 0x3eb1380b000d7882 */ /* 0x000fe20000000000 */
[----:B------:R-:W-:Y:S01]  /*6990*/  LOP3.LUT R15, R14, 0x3ff00000, RZ, 0xfc, !PT ;  /* 0x3ff000000e0f7812 */ /* 0x000fe200078efcff */
[----:B------:R-:W-:Y:S01]  /*69a0*/  IMAD.MOV.U32 R14, RZ, RZ, R34 ;  /* 0x000000ffff0e7224 */ /* 0x000fe200078e0022 */
        /* <DEDUP_REMOVED lines=59> */
.L_x_472:
[----:B------:R-:W-:Y:S01]  /*6d60*/  IMAD.MOV.U32 R32, RZ, RZ, 0x0 ;  /* 0x00000000ff207424 */ /* 0x000fe200078e00ff */
[----:B------:R-:W-:Y:S01]  /*6d70*/  LOP3.LUT P0, RZ, R15, 0x7fffffff, RZ, 0xc0, !PT ;  /* 0x7fffffff0fff7812 */ /* 0x000fe2000780c0ff */
[----:B------:R-:W-:-:S06]  /*6d80*/  IMAD.MOV.U32 R33, RZ, RZ, 0x7ff00000 ;  /* 0x7ff00000ff217424 */ /* 0x000fcc00078e00ff */
[----:B------:R-:W-:-:S10]  /*6d90*/  DFMA R32, R14, R32, +INF ;  /* 0x7ff000000e20742b */ /* 0x000fd40000000020 */
[----:B------:R-:W-:Y:S02]  /*6da0*/  FSEL R14, R32, RZ, P0 ;  /* 0x000000ff200e7208 */ /* 0x000fe40000000000 */
[----:B------:R-:W-:-:S07]  /*6db0*/  FSEL R15, R33, -QNAN , P0 ;  /* 0xfff00000210f7808 */ /* 0x000fce0000000000 */
.L_x_473:
[----:B------:R-:W-:-:S11]  /*6dc0*/  DADD R14, -RZ, -R14 ;  /* 0x00000000ff0e7229 */ /* 0x000fd6000000090e */
.L_x_467:
[----:B------:R-:W-:Y:S05]  /*6dd0*/  BSYNC.RECONVERGENT B3 ;  /* 0x0000000000037941 */ /* 0x000fea0003800200 */
.L_x_461:
[----:B------:R-:W-:-:S04]  /*6de0*/  IMAD.MOV.U32 R51, RZ, RZ, 0x0 ;  /* 0x00000000ff337424 */ /* 0x000fc800078e00ff */
[----:B------:R-:W-:Y:S05]  /*6df0*/  RET.REL.NODEC R50 `(unbinned_toy_counts) ;  /* 0xffffff9032807950 */ /* 0x000fea0003c3ffff */
.L_x_474:
        /* <DEDUP_REMOVED lines=16> */
.L_x_2983:


//--------------------- .text.unbinned_batch_nll_only --------------------------
	.section	.text.unbinned_batch_nll_only,"ax",@progbits
	.align	128
        .global         unbinned_batch_nll_only
        .type           unbinned_batch_nll_only,@function
        .size           unbinned_batch_nll_only,(.L_x_2986 - unbinned_batch_nll_only)
        .other          unbinned_batch_nll_only,@"STO_CUDA_ENTRY STV_DEFAULT"
unbinned_batch_nll_only:
.text.unbinned_batch_nll_only:
[----:B------:R-:W-:Y:S01]  /*0000*/  LDC R1, c[0x0][0x37c] ;  /* 0x0000df00ff017b82 */ /* 0x000fe20000000800 */
[----:B------:R-:W0:Y:S01]  /*0010*/  S2R R13, SR_CTAID.X ;  /* 0x00000000000d7919 */ /* 0x000e220000002500 */
[----:B------:R-:W0:Y:S02]  /*0020*/  LDCU UR4, c[0x0][0x3f8] ;  /* 0x00007f00ff0477ac */ /* 0x000e240008000800 */
[----:B0-----:R-:W-:-:S13]  /*0030*/  ISETP.GE.U32.AND P0, PT, R13, UR4, PT ;  /* 0x000000040d007c0c */ /* 0x001fda000bf06070 */
[----:B------:R-:W-:Y:S05]  /*0040*/  @P0 EXIT ;  /* 0x000000000000094d */ /* 0x000fea0003800000 */
[----:B------:R-:W0:Y:S01]  /*0050*/  LDC.64 R2, c[0x0][0x390] ;  /* 0x0000e400ff027b82 */ /* 0x000e220000000a00 */
[----:B------:R-:W1:Y:S01]  /*0060*/  LDCU.64 UR10, c[0x0][0x358] ;  /* 0x00006b00ff0a77ac */ /* 0x000e620008000a00 */
[----:B0-----:R-:W-:-:S05]  /*0070*/  IMAD.WIDE.U32 R2, R13, 0x4, R2 ;  /* 0x000000040d027825 */ /* 0x001fca00078e0002 */
[----:B-1----:R-:W2:Y:S04]  /*0080*/  LDG.E.CONSTANT R10, desc[UR10][R2.64] ;  /* 0x0000000a020a7981 */ /* 0x002ea8000c1e9900 */
[----:B------:R-:W2:Y:S02]  /*0090*/  LDG.E.CONSTANT R5, desc[UR10][R2.64+0x4] ;  /* 0x0000040a02057981 */ /* 0x000ea4000c1e9900 */
[----:B--2---:R-:W-:-:S13]  /*00a0*/  ISETP.GE.U32.AND P0, PT, R5, R10, PT ;  /* 0x0000000a0500720c */ /* 0x004fda0003f06070 */
[----:B------:R-:W-:Y:S05]  /*00b0*/  @!P0 EXIT ;  /* 0x000000000000894d */ /* 0x000fea0003800000 */
[----:B------:R-:W0:Y:S01]  /*00c0*/  S2R R9, SR_TID.X ;  /* 0x0000000000097919 */ /* 0x000e220000002100 */
[----:B------:R-:W0:Y:S01]  /*00d0*/  LDCU UR5, c[0x0][0x3d8] ;  /* 0x00007b00ff0577ac */ /* 0x000e220008000800 */
[----:B------:R-:W-:Y:S01]  /*00e0*/  BSSY.RECONVERGENT B0, `(.L_x_475) ;  /* 0x0000014000007945 */ /* 0x000fe20003800200 */
[----:B------:R-:W1:Y:S01]  /*00f0*/  LDCU UR4, c[0x0][0x360] ;  /* 0x00006c00ff0477ac */ /* 0x000e620008000800 */
[----:B------:R-:W2:Y:S01]  /*0100*/  LDCU.64 UR6, c[0x0][0x380] ;  /* 0x00007000ff0677ac */ /* 0x000ea20008000a00 */
[----:B0-----:R-:W-:-:S13]  /*0110*/  ISETP.GE.U32.AND P0, PT, R9, UR5, PT ;  /* 0x0000000509007c0c */ /* 0x001fda000bf06070 */
[----:B-12---:R-:W-:Y:S05]  /*0120*/  @P0 BRA `(.L_x_476) ;  /* 0x00000000003c0947 */ /* 0x006fea0003800000 */
[----:B------:R-:W0:Y:S01]  /*0130*/  S2R R3, SR_CgaCtaId ;  /* 0x0000000000037919 */ /* 0x000e220000008800 */
[----:B------:R-:W-:Y:S01]  /*0140*/  MOV R0, 0x400 ;  /* 0x0000040000007802 */ /* 0x000fe20000000f00 */
[----:B------:R-:W-:-:S03]  /*0150*/  IMAD.MOV.U32 R7, RZ, RZ, R9 ;  /* 0x000000ffff077224 */ /* 0x000fc600078e0009 */
[----:B0-----:R-:W-:-:S07]  /*0160*/  LEA R0, R3, R0, 0x18 ;  /* 0x0000000003007211 */ /* 0x001fce00078ec0ff */
.L_x_477:
[----:B0-----:R-:W-:Y:S02]  /*0170*/  IMAD.MOV.U32 R2, RZ, RZ, R7 ;  /* 0x000000ffff027224 */ /* 0x001fe400078e0007 */
[----:B------:R-:W-:Y:S02]  /*0180*/  IMAD.MOV.U32 R3, RZ, RZ, RZ ;  /* 0x000000ffff037224 */ /* 0x000fe400078e00ff */
[----:B------:R-:W-:-:S03]  /*0190*/  IMAD.WIDE.U32 R14, R13, UR5, R2 ;  /* 0x000000050d0e7c25 */ /* 0x000fc6000f8e0002 */
[----:B------:R-:W-:-:S04]  /*01a0*/  LEA R2, P0, R14, UR6, 0x3 ;  /* 0x000000060e027c11 */ /* 0x000fc8000f8018ff */
[----:B------:R-:W-:-:S06]  /*01b0*/  LEA.HI.X R3, R14, UR7, R15, 0x3, P0 ;  /* 0x000000070e037c11 */ /* 0x000fcc00080f1c0f */
[----:B------:R-:W2:Y:S01]  /*01c0*/  LDG.E.64.CONSTANT R2, desc[UR10][R2.64] ;  /* 0x0000000a02027981 */ /* 0x000ea2000c1e9b00 */
[C---:B------:R-:W-:Y:S02]  /*01d0*/  IMAD R11, R7.reuse, 0x8, R0 ;  /* 0x00000008070b7824 */ /* 0x040fe400078e0200 */
[----:B------:R-:W-:-:S05]  /*01e0*/  VIADD R7, R7, UR4 ;  /* 0x0000000407077c36 */ /* 0x000fca0008000000 */
[----:B------:R-:W-:Y:S01]  /*01f0*/  ISETP.GE.U32.AND P0, PT, R7, UR5, PT ;  /* 0x0000000507007c0c */ /* 0x000fe2000bf06070 */
[----:B--2---:R0:W-:-:S12]  /*0200*/  STS.64 [R11], R2 ;  /* 0x000000020b007388 */ /* 0x0041d80000000a00 */
[----:B------:R-:W-:Y:S05]  /*0210*/  @!P0 BRA `(.L_x_477) ;  /* 0xfffffffc00d48947 */ /* 0x000fea000383ffff */
.L_x_476:
[----:B------:R-:W-:Y:S05]  /*0220*/  BSYNC.RECONVERGENT B0 ;  /* 0x0000000000007941 */ /* 0x000fea0003800200 */
.L_x_475:
[----:B------:R-:W-:Y:S01]  /*0230*/  IMAD.IADD R8, R5, 0x1, -R10 ;  /* 0x0000000105087824 */ /* 0x000fe200078e0a0a */
[----:B------:R-:W-:Y:S01]  /*0240*/  BAR.SYNC.DEFER_BLOCKING 0x0 ;  /* 0x0000000000007b1d */ /* 0x000fe20000010000 */
[----:B------:R-:W-:-:S03]  /*0250*/  CS2R R64, SRZ ;  /* 0x0000000000407805 */ /* 0x000fc6000001ff00 */
[----:B------:R-:W-:Y:S02]  /*0260*/  ISETP.GE.U32.AND P0, PT, R9, R8, PT ;  /* 0x000000080900720c */ /* 0x000fe40003f06070 */
[----:B------:R-:W-:Y:S11]  /*0270*/  BSSY.RECONVERGENT B0, `(.L_x_478) ;  /* 0x000176b000007945 */ /* 0x000ff60003800200 */
[----:B------:R-:W-:Y:S05]  /*0280*/  @P0 BRA `(.L_x_479) ;  /* 0x0000017400a40947 */ /* 0x000fea0003800000 */
[----:B------:R-:W1:Y:S08]  /*0290*/  LDC.64 R62, c[0x0][0x398] ;  /* 0x0000e600ff3e7b82 */ /* 0x000e700000000a00 */
[----:B------:R-:W2:Y:S01]  /*02a0*/  LDC.64 R60, c[0x0][0x3a0] ;  /* 0x0000e800ff3c7b82 */ /* 0x000ea20000000a00 */
[----:B-1----:R-:W3:Y:S04]  /*02b0*/  LDG.E.64.CONSTANT R62, desc[UR10][R62.64] ;  /* 0x0000000a3e3e7981 */ /* 0x002ee8000c1e9b00 */
[----:B--2---:R-:W3:Y:S01]  /*02c0*/  LDG.E.64.CONSTANT R60, desc[UR10][R60.64] ;  /* 0x0000000a3c3c7981 */ /* 0x004ee2000c1e9b00 */
[----:B------:R-:W-:Y:S01]  /*02d0*/  IMAD.MOV.U32 R56, RZ, RZ, 0x0 ;  /* 0x00000000ff387424 */ /* 0x000fe200078e00ff */
[----:B------:R-:W-:Y:S01]  /*02e0*/  CS2R R64, SRZ ;  /* 0x0000000000407805 */ /* 0x000fe2000001ff00 */
[----:B------:R-:W-:Y:S01]  /*02f0*/  IMAD.MOV.U32 R57, RZ, RZ, 0x7ff00000 ;  /* 0x7ff00000ff397424 */ /* 0x000fe200078e00ff */
[----:B---3--:R-:W-:-:S08]  /*0300*/  DADD R58, -R62, R60 ;  /* 0x000000003e3a7229 */ /* 0x008fd0000000013c */
[----:B0-----:R-:W-:Y:S02]  /*0310*/  DMUL R2, R58, 1.80143985094819840000e+16 ;  /* 0x435000003a027828 */ /* 0x001fe40000000000 */
[----:B------:R-:W-:Y:S02]  /*0320*/  IADD3 R0, P0, PT, R58, -0x1, RZ ;  /* 0xffffffff3a007810 */ /* 0x000fe40007f1e0ff */
[C---:B------:R-:W-:Y:S02]  /*0330*/  LOP3.LUT R11, R59.reuse, 0x7fffffff, RZ, 0xc0, !PT ;  /* 0x7fffffff3b0b7812 */ /* 0x040fe400078ec0ff */
[----:B------:R-:W-:Y:S02]  /*0340*/  IADD3 R4, P5, PT, RZ, R58, RZ ;  /* 0x0000003aff047210 */ /* 0x000fe40007fbe0ff */
[----:B------:R-:W-:Y:S02]  /*0350*/  ISETP.LT.U32.AND P4, PT, R0, -0x1, PT ;  /* 0xffffffff0000780c */ /* 0x000fe40003f81070 */
[----:B------:R-:W-:-:S02]  /*0360*/  ISETP.GE.AND P3, PT, R59, 0x100000, PT ;  /* 0x001000003b00780c */ /* 0x000fc40003f66270 */
[----:B------:R-:W-:Y:S02]  /*0370*/  ISETP.GE.AND P1, PT, R59, RZ, PT ;  /* 0x000000ff3b00720c */ /* 0x000fe40003f26270 */
[----:B------:R-:W-:Y:S02]  /*0380*/  IADD3.X R0, PT, PT, R11, -0x1, RZ, P0, !PT ;  /* 0xffffffff0b007810 */ /* 0x000fe400007fe4ff */
[----:B------:R-:W-:Y:S02]  /*0390*/  ISETP.LT.U32.AND P2, PT, R4, RZ, PT ;  /* 0x000000ff0400720c */ /* 0x000fe40003f41070 */
[----:B------:R-:W-:Y:S02]  /*03a0*/  FSEL R4, R2, R58, !P3 ;  /* 0x0000003a02047208 */ /* 0x000fe40005800000 */
[----:B------:R-:W-:Y:S02]  /*03b0*/  FSEL R5, R3, R59, !P3 ;  /* 0x0000003b03057208 */ /* 0x000fe40005800000 */
[----:B------:R-:W-:-:S02]  /*03c0*/  ISETP.LT.U32.AND.EX P4, PT, R0, 0xfffff, !P1, P4 ;  /* 0x000fffff0000780c */ /* 0x000fc40004f81140 */
[C---:B------:R-:W-:Y:S02]  /*03d0*/  ISETP.EQ.U32.AND P0, PT, R58.reuse, RZ, PT ;  /* 0x000000ff3a00720c */ /* 0x040fe40003f02070 */
[----:B------:R-:W-:Y:S02]  /*03e0*/  ISETP.GT.U32.AND P6, PT, R58, RZ, PT ;  /* 0x000000ff3a00720c */ /* 0x000fe40003fc4070 */
[----:B------:R-:W-:Y:S02]  /*03f0*/  SEL R0, R3, R59, !P3 ;  /* 0x0000003b03007207 */ /* 0x000fe40005800000 */
[C---:B------:R-:W-:Y:S02]  /*0400*/  IADD3.X R6, PT, PT, R11.reuse, -0x100000, RZ, P5, !PT ;  /* 0xfff000000b067810 */ /* 0x040fe40002ffe4ff */
[----:B------:R-:W-:Y:S02]  /*0410*/  ISETP.EQ.OR.EX P4, PT, R11, RZ, P4, P0 ;  /* 0x000000ff0b00720c */ /* 0x000fe40002782700 */
[----:B------:R-:W-:Y:S01]  /*0420*/  SEL R58, R2, R58, !P3 ;  /* 0x0000003a023a7207 */ /* 0x000fe20005800000 */
[----:B------:R-:W-:Y:S01]  /*0430*/  DFMA R2, R4, R56, +INF ;  /* 0x7ff000000402742b */ /* 0x000fe20000000038 */
[----:B------:R-:W-:Y:S01]  /*0440*/  LOP3.LUT R7, R0, 0xfffff, RZ, 0xc0, !PT ;  /* 0x000fffff00077812 */ /* 0x000fe200078ec0ff */
[----:B------:R-:W-:Y:S01]  /*0450*/  DFMA R56, R56, 2.2250738585072013831e-308, R56 ;  /* 0x001000003838782b */ /* 0x000fe20000000038 */
[----:B------:R-:W-:-:S02]  /*0460*/  ISETP.LT.U32.AND.EX P1, PT, R6, 0x7fe00000, !P1, P2 ;  /* 0x7fe000000600780c */ /* 0x000fc40004f21120 */
[----:B------:R-:W-:Y:S02]  /*0470*/  ISETP.EQ.OR.EX P4, PT, R11, 0x7ff00000, P4, P0 ;  /* 0x7ff000000b00780c */ /* 0x000fe40002782700 */
[----:B------:R-:W-:Y:S02]  /*0480*/  SHF.R.U32.HI R4, RZ, 0x14, R0 ;  /* 0x00000014ff047819 */ /* 0x000fe40000011600 */
[----:B------:R-:W-:Y:S02]  /*0490*/  LOP3.LUT P0, RZ, R5, 0x7fffffff, RZ, 0xc0, !PT ;  /* 0x7fffffff05ff7812 */ /* 0x000fe4000780c0ff */
[----:B------:R-:W-:Y:S02]  /*04a0*/  LOP3.LUT R7, R7, 0x3ff00000, RZ, 0xfc, !PT ;  /* 0x3ff0000007077812 */ /* 0x000fe400078efcff */
[----:B------:R-:W-:Y:S02]  /*04b0*/  PLOP3.LUT P1, PT, P4, P1, PT, 0xf8, 0x8f ;  /* 0x00000000008f781c */ /* 0x000fe40002723f70 */
[----:B------:R-:W-:Y:S01]  /*04c0*/  LEA.HI R6, R0, 0xfffffbcb, RZ, 0xc ;  /* 0xfffffbcb00067811 */ /* 0x000fe200078f60ff */
[----:B------:R-:W-:Y:S01]  /*04d0*/  @P3 VIADD R6, R4, 0xfffffc01 ;  /* 0xfffffc0104063836 */ /* 0x000fe20000000000 */
[----:B------:R-:W-:Y:S01]  /*04e0*/  FSEL R5, R2, RZ, P0 ;  /* 0x000000ff02057208 */ /* 0x000fe20000000000 */
[----:B------:R-:W-:Y:S01]  /*04f0*/  VIADD R2, R7, 0xfff00000 ;  /* 0xfff0000007027836 */ /* 0x000fe20000000000 */
[----:B------:R-:W-:Y:S01]  /*0500*/  FSEL R4, R3, -QNAN , P0 ;  /* 0xfff0000003047808 */ /* 0x000fe20000000000 */
[----:B------:R-:W-:Y:S01]  /*0510*/  VIADD R3, R0, 0x80100000 ;  /* 0x8010000000037836 */ /* 0x000fe20000000000 */
[----:B------:R-:W-:-:S13]  /*0520*/  ISETP.GT.OR.EX P6, PT, R11, 0x7ff00000, P1, P6 ;  /* 0x7ff000000b00780c */ /* 0x000fda0000fc4760 */
.L_x_706:
[----:B0-----:R-:W0:Y:S01]  /*0530*/  LDCU UR4, c[0x0][0x3dc] ;  /* 0x00007b80ff0477ac */ /* 0x001e220008000800 */
[----:B------:R-:W-:Y:S02]  /*0540*/  IADD3 R0, P0, PT, R10, R9, RZ ;  /* 0x000000090a007210 */ /* 0x000fe40007f1e0ff */
[----:B------:R-:W-:Y:S01]  /*0550*/  CS2R R54, SRZ ;  /* 0x0000000000367805 */ /* 0x000fe2000001ff00 */
[----:B------:R-:W-:Y:S01]  /*0560*/  IMAD.MOV.U32 R52, RZ, RZ, 0x0 ;  /* 0x00000000ff347424 */ /* 0x000fe200078e00ff */
[----:B------:R-:W1:Y:S01]  /*0570*/  LDCU.64 UR6, c[0x0][0x388] ;  /* 0x00007100ff0677ac */ /* 0x000e620008000a00 */
[----:B------:R-:W-:Y:S02]  /*0580*/  IMAD.MOV.U32 R53, RZ, RZ, -0x100000 ;  /* 0xfff00000ff357424 */ /* 0x000fe400078e00ff */
[----:B------:R-:W-:Y:S01]  /*0590*/  IMAD.X R11, RZ, RZ, RZ, P0 ;  /* 0x000000ffff0b7224 */ /* 0x000fe200000e06ff */
[----:B0-----:R-:W-:Y:S01]  /*05a0*/  UISETP.NE.AND UP0, UPT, UR4, URZ, UPT ;  /* 0x000000ff0400728c */ /* 0x001fe2000bf05270 */
[----:B-1----:R-:W-:-:S04]  /*05b0*/  LEA R50, P0, R0, UR6, 0x3 ;  /* 0x0000000600327c11 */ /* 0x002fc8000f8018ff */
[----:B------:R-:W-:-:S04]  /*05c0*/  LEA.HI.X R51, R0, UR7, R11, 0x3, P0 ;  /* 0x0000000700337c11 */ /* 0x000fc800080f1c0b */
[----:B--2---:R-:W-:Y:S05]  /*05d0*/  BRA.U !UP0, `(.L_x_480) ;  /* 0x00000169087c7547 */ /* 0x004fea000b800000 */
[----:B------:R-:W2:Y:S01]  /*05e0*/  LDG.E.64.CONSTANT R50, desc[UR10][R50.64] ;  /* 0x0000000a32327981 */ /* 0x000ea2000c1e9b00 */
[----:B------:R-:W-:Y:S01]  /*05f0*/  DADD R20, -R62, R60 ;  /* 0x000000003e147229 */ /* 0x000fe2000000013c */
[----:B------:R-:W-:Y:S01]  /*0600*/  IMAD.MOV.U32 R12, RZ, RZ, 0x1 ;  /* 0x00000001ff0c7424 */ /* 0x000fe200078e00ff */
[----:B------:R-:W-:Y:S04]  /*0610*/  BSSY.RECONVERGENT B1, `(.L_x_481) ;  /* 0x0000017000017945 */ /* 0x000fe80003800200 */
[----:B------:R-:W0:Y:S02]  /*0620*/  MUFU.RCP64H R13, R21 ;  /* 0x00000015000d7308 */ /* 0x000e240000001800 */
[----:B0-----:R-:W-:-:S08]  /*0630*/  DFMA R14, -R20, R12, 1 ;  /* 0x3ff00000140e742b */ /* 0x001fd0000000010c */
[----:B------:R-:W-:-:S08]  /*0640*/  DFMA R14, R14, R14, R14 ;  /* 0x0000000e0e0e722b */ /* 0x000fd0000000000e */
[----:B------:R-:W-:Y:S02]  /*0650*/  DFMA R16, R12, R14, R12 ;  /* 0x0000000e0c10722b */ /* 0x000fe4000000000c */
[----:B------:R-:W-:-:S06]  /*0660*/  DADD R14, R62, R60 ;  /* 0x000000003e0e7229 */ /* 0x000fcc000000003c */
[----:B------:R-:W-:-:S08]  /*0670*/  DFMA R18, -R20, R16, 1 ;  /* 0x3ff000001412742b */ /* 0x000fd00000000110 */
[----:B------:R-:W-:Y:S02]  /*0680*/  DFMA R18, R16, R18, R16 ;  /* 0x000000121012722b */ /* 0x000fe40000000010 */
[----:B--2---:R-:W-:-:S08]  /*0690*/  DADD R12, R50, R50 ;  /* 0x00000000320c7229 */ /* 0x004fd00000000032 */
[----:B------:R-:W-:-:S08]  /*06a0*/  DADD R14, R12, -R14 ;  /* 0x000000000c0e7229 */ /* 0x000fd0000000080e */
        /* <DEDUP_REMOVED lines=12> */
[----:B------:R-:W-:Y:S05]  /*0770*/  CALL.REL.NOINC `($__internal_6_$__cuda_sm20_div_rn_f64_full) ;  /* 0x0000019c00647944 */ /* 0x000fea0003c00000 */
.L_x_482:
[----:B------:R-:W-:Y:S05]  /*0780*/  BSYNC.RECONVERGENT B1 ;  /* 0x0000000000017941 */ /* 0x000fea0003800200 */
.L_x_481:
[----:B------:R-:W-:Y:S01]  /*0790*/  DSETP.GEU.AND P0, PT, R68, -1, PT ;  /* 0xbff000004400742a */ /* 0x000fe20003f0e000 */
[----:B------:R-:W-:Y:S01]  /*07a0*/  IMAD.MOV.U32 R0, RZ, RZ, RZ ;  /* 0x000000ffff007224 */ /* 0x000fe200078e00ff */
[----:B------:R-:W-:Y:S01]  /*07b0*/  CS2R R54, SRZ ;  /* 0x0000000000367805 */ /* 0x000fe2000001ff00 */
[----:B------:R-:W-:Y:S02]  /*07c0*/  IMAD.MOV.U32 R52, RZ, RZ, 0x0 ;  /* 0x00000000ff347424 */ /* 0x000fe400078e00ff */
[----:B------:R-:W-:Y:S01]  /*07d0*/  IMAD.MOV.U32 R53, RZ, RZ, -0x100000 ;  /* 0xfff00000ff357424 */ /* 0x000fe200078e00ff */
[----:B------:R-:W-:Y:S02]  /*07e0*/  FSEL R12, R68, RZ, P0 ;  /* 0x000000ff440c7208 */ /* 0x000fe40000000000 */
[----:B------:R-:W-:-:S06]  /*07f0*/  FSEL R13, R69, -1.875, P0 ;  /* 0xbff00000450d7808 */ /* 0x000fcc0000000000 */
[----:B------:R-:W-:-:S06]  /*0800*/  DSETP.GT.AND P0, PT, R12, 1, PT ;  /* 0x3ff000000c00742a */ /* 0x000fcc0003f04000 */
[----:B------:R-:W-:Y:S02]  /*0810*/  FSEL R48, R12, RZ, !P0 ;  /* 0x000000ff0c307208 */ /* 0x000fe40004000000 */
[----:B------:R-:W-:-:S07]  /*0820*/  FSEL R49, R13, 1.875, !P0 ;  /* 0x3ff000000d317808 */ /* 0x000fce0004000000 */
.L_x_700:
[----:B0----5:R-:W0:Y:S01]  /*0830*/  LDC.64 R12, c[0x0][0x3a8] ;  /* 0x0000ea00ff0c7b82 */ /* 0x021e220000000a00 */
[----:B------:R-:W1:Y:S01]  /*0840*/  LDCU UR4, c[0x0][0x3dc] ;  /* 0x00007b80ff0477ac */ /* 0x000e620008000800 */
[----:B0-2---:R-:W-:-:S05]  /*0850*/  IMAD.WIDE.U32 R18, R0, 0x30, R12 ;  /* 0x0000003000127825 */ /* 0x005fca00078e000c */
[----:B------:R-:W2:Y:S01]  /*0860*/  LDG.E.64.CONSTANT R22, desc[UR10][R18.64+0x10] ;  /* 0x0000100a12167981 */ /* 0x000ea2000c1e9b00 */
[----:B------:R-:W-:-:S05]  /*0870*/  VIADD R0, R0, 0x1 ;  /* 0x0000000100007836 */ /* 0x000fca0000000000 */
[----:B-1----:R-:W-:Y:S02]  /*0880*/  ISETP.NE.AND P0, PT, R0, UR4, PT ;  /* 0x0000000400007c0c */ /* 0x002fe4000bf05270 */
[----:B--2---:R-:W-:-:S13]  /*0890*/  ISETP.NE.AND P2, PT, R22, RZ, PT ;  /* 0x000000ff1600720c */ /* 0x004fda0003f45270 */
[----:B------:R-:W-:Y:S05]  /*08a0*/  @P2 BRA `(.L_x_483) ;  /* 0x0000016400c42947 */ /* 0x000fea0003800000 */
[----:B------:R-:W2:Y:S04]  /*08b0*/  LDG.E.64.CONSTANT R14, desc[UR10][R18.64+0x8] ;  /* 0x0000080a120e7981 */ /* 0x000ea8000c1e9b00 */
[----:B------:R0:W5:Y:S04]  /*08c0*/  LDG.E.64.CONSTANT R46, desc[UR10][R18.64] ;  /* 0x0000000a122e7981 */ /* 0x000168000c1e9b00 */
[----:B------:R0:W5:Y:S04]  /*08d0*/  LDG.E.64.CONSTANT R24, desc[UR10][R18.64+0x18] ;  /* 0x0000180a12187981 */ /* 0x000168000c1e9b00 */
[----:B------:R0:W5:Y:S04]  /*08e0*/  LDG.E.64.CONSTANT R16, desc[UR10][R18.64+0x20] ;  /* 0x0000200a12107981 */ /* 0x000168000c1e9b00 */
[----:B------:R0:W5:Y:S01]  /*08f0*/  LDG.E.64.CONSTANT R12, desc[UR10][R18.64+0x28] ;  /* 0x0000280a120c7981 */ /* 0x000162000c1e9b00 */
[----:B------:R-:W-:Y:S01]  /*0900*/  BSSY.RECONVERGENT B1, `(.L_x_483) ;  /* 0x000166b000017945 */ /* 0x000fe20003800200 */
[----:B--2---:R-:W-:-:S13]  /*0910*/  ISETP.NE.AND P2, PT, R15, RZ, PT ;  /* 0x000000ff0f00720c */ /* 0x004fda0003f45270 */
[----:B0-----:R-:W-:Y:S05]  /*0920*/  @!P2 BRA `(.L_x_484) ;  /* 0x000000000040a947 */ /* 0x001fea0003800000 */
[----:B------:R-:W-:-:S13]  /*0930*/  ISETP.NE.AND P2, PT, R15, 0x2, PT ;  /* 0x000000020f00780c */ /* 0x000fda0003f45270 */
[----:B------:R-:W-:Y:S05]  /*0940*/  @!P2 BRA `(.L_x_485) ;  /* 0x000000000020a947 */ /* 0x000fea0003800000 */
[----:B------:R-:W-:-:S13]  /*0950*/  ISETP.NE.AND P2, PT, R15, 0x1, PT ;  /* 0x000000010f00780c */ /* 0x000fda0003f45270 */
[----:B------:R-:W-:Y:S05]  /*0960*/  @P2 BRA `(.L_x_486) ;  /* 0x0000016400902947 */ /* 0x000fea0003800000 */
[----:B------:R-:W0:Y:S01]  /*0970*/  S2R R18, SR_CgaCtaId ;  /* 0x0000000000127919 */ /* 0x000e220000008800 */
[----:B------:R-:W-:-:S04]  /*0980*/  MOV R11, 0x400 ;  /* 0x00000400000b7802 */ /* 0x000fc80000000f00 */
[----:B0-----:R-:W-:-:S05]  /*0990*/  LEA R18, R18, R11, 0x18 ;  /* 0x0000000b12127211 */ /* 0x001fca00078ec0ff */
[----:B-----5:R-:W-:-:S05]  /*09a0*/  IMAD R25, R25, 0x8, R18 ;  /* 0x0000000819197824 */ /* 0x020fca00078e0212 */
[----:B------:R0:W1:Y:S01]  /*09b0*/  LDS.64 R46, [R25] ;  /* 0x00000000192e7984 */ /* 0x0000620000000a00 */
[----:B------:R-:W-:Y:S05]  /*09c0*/  BRA `(.L_x_484) ;  /* 0x0000000000187947 */ /* 0x000fea0003800000 */
.L_x_485:
[----:B------:R-:W0:Y:S01]  /*09d0*/  S2R R18, SR_CgaCtaId ;  /* 0x0000000000127919 */ /* 0x000e220000008800 */
[----:B------:R-:W-:-:S04]  /*09e0*/  MOV R11, 0x400 ;  /* 0x00000400000b7802 */ /* 0x000fc80000000f00 */
[----:B0-----:R-:W-:-:S05]  /*09f0*/  LEA R18, R18, R11, 0x18 ;  /* 0x0000000b12127211 */ /* 0x001fca00078ec0ff */
[----:B-----5:R-:W-:-:S06]  /*0a00*/  IMAD R18, R25, 0x8, R18 ;  /* 0x0000000819127824 */ /* 0x020fcc00078e0212 */
[----:B------:R-:W0:Y:S02]  /*0a10*/  LDS.64 R18, [R18] ;  /* 0x0000000012127984 */ /* 0x000e240000000a00 */
[----:B0-----:R-:W-:-:S11]  /*0a20*/  DMUL R46, R46, R18 ;  /* 0x000000122e2e7228 */ /* 0x001fd60000000000 */
.L_x_484:
[----:B------:R-:W2:Y:S01]  /*0a30*/  LDCU UR4, c[0x0][0x3e0] ;  /* 0x00007c00ff0477ac */ /* 0x000ea20008000800 */
[----:B-----5:R-:W-:Y:S01]  /*0a40*/  IMAD.IADD R11, R16, 0x1, R17 ;  /* 0x00000001100b7824 */ /* 0x020fe200078e0211 */
[----:B------:R-:W-:-:S04]  /*0a50*/  ISETP.NE.AND P2, PT, R17, RZ, PT ;  /* 0x000000ff1100720c */ /* 0x000fc80003f45270 */
[----:B--2---:R-:W-:-:S13]  /*0a60*/  ISETP.GT.U32.OR P2, PT, R11, UR4, !P2 ;  /* 0x000000040b007c0c */ /* 0x004fda000d744470 */
[----:B------:R-:W-:Y:S05]  /*0a70*/  @P2 BRA `(.L_x_487) ;  /* 0x00000018004c2947 */ /* 0x000fea0003800000 */
[----:B------:R-:W2:Y:S01]  /*0a80*/  S2R R15, SR_CgaCtaId ;  /* 0x00000000000f7919 */ /* 0x000ea20000008800 */
[----:B------:R-:W-:Y:S01]  /*0a90*/  MOV R20, 0x400 ;  /* 0x0000040000147802 */ /* 0x000fe20000000f00 */
[----:B------:R-:W-:-:S03]  /*0aa0*/  IMAD.MOV.U32 R11, RZ, RZ, RZ ;  /* 0x000000ffff0b7224 */ /* 0x000fc600078e00ff */
[----:B--2---:R-:W-:-:S07]  /*0ab0*/  LEA R20, R15, R20, 0x18 ;  /* 0x000000140f147211 */ /* 0x004fce00078ec0ff */
.L_x_497:
[----:B--2---:R-:W2:Y:S01]  /*0ac0*/  LDC.64 R32, c[0x0][0x3b0] ;  /* 0x0000ec00ff207b82 */ /* 0x004ea20000000a00 */
[----:B-----5:R-:W-:-:S04]  /*0ad0*/  IMAD.IADD R15, R16, 0x1, R11 ;  /* 0x00000001100f7824 */ /* 0x020fc800078e020b */
[----:B--2---:R-:W-:-:S05]  /*0ae0*/  IMAD.WIDE.U32 R32, R15, 0x20, R32 ;  /* 0x000000200f207825 */ /* 0x004fca00078e0020 */
[----:B------:R-:W2:Y:S04]  /*0af0*/  LDG.E.64.CONSTANT R34, desc[UR10][R32.64] ;  /* 0x0000000a20227981 */ /* 0x000ea8000c1e9b00 */
[----:B------:R3:W5:Y:S04]  /*0b00*/  LDG.E.CONSTANT R15, desc[UR10][R32.64+0x8] ;  /* 0x0000080a200f7981 */ /* 0x000768000c1e9900 */
[----:B------:R3:W5:Y:S04]  /*0b10*/  LDG.E.64.CONSTANT R26, desc[UR10][R32.64+0x10] ;  /* 0x0000100a201a7981 */ /* 0x000768000c1e9b00 */
[----:B------:R3:W5:Y:S01]  /*0b20*/  LDG.E.64.CONSTANT R28, desc[UR10][R32.64+0x18] ;  /* 0x0000180a201c7981 */ /* 0x000762000c1e9b00 */
[----:B------:R-:W-:-:S02]  /*0b30*/  IMAD.MOV.U32 R30, RZ, RZ, 0x0 ;  /* 0x00000000ff1e7424 */ /* 0x000fc400078e00ff */
[----:B------:R-:W-:Y:S02]  /*0b40*/  IMAD.MOV.U32 R31, RZ, RZ, 0x3ff00000 ;  /* 0x3ff00000ff1f7424 */ /* 0x000fe400078e00ff */
[----:B--2---:R-:W-:Y:S01]  /*0b50*/  IMAD R18, R35, 0x8, R20 ;  /* 0x0000000823127824 */ /* 0x004fe200078e0214 */
[----:B------:R-:W-:-:S05]  /*0b60*/  ISETP.NE.AND P2, PT, R34, 0x1, PT ;  /* 0x000000012200780c */ /* 0x000fca0003f45270 */
[----:B------:R-:W2:Y:S08]  /*0b70*/  LDS.64 R18, [R18] ;  /* 0x0000000012127984 */ /* 0x000eb00000000a00 */
[----:B---3--:R-:W-:Y:S05]  /*0b80*/  @!P2 BRA `(.L_x_488) ;  /* 0x0000001000d0a947 */ /* 0x008fea0003800000 */
[----:B------:R-:W-:-:S13]  /*0b90*/  ISETP.NE.AND P2, PT, R34, RZ, PT ;  /* 0x000000ff2200720c */ /* 0x000fda0003f45270 */
[----:B------:R-:W-:Y:S05]  /*0ba0*/  @P2 BRA `(.L_x_489) ;  /* 0x0000001400f02947 */ /* 0x000fea0003800000 */
[----:B-----5:R-:W-:Y:S02]  /*0bb0*/  IADD3 R15, P2, PT, R26, -0x1, RZ ;  /* 0xffffffff1a0f7810 */ /* 0x020fe40007f5e0ff */
[----:B------:R-:W-:Y:S02]  /*0bc0*/  LOP3.LUT R22, R27, 0x7fffffff, RZ, 0xc0, !PT ;  /* 0x7fffffff1b167812 */ /* 0x000fe400078ec0ff */
[----:B------:R-:W-:Y:S02]  /*0bd0*/  ISETP.LT.U32.AND P5, PT, R15, -0x1, PT ;  /* 0xffffffff0f00780c */ /* 0x000fe40003fa1070 */
[----:B------:R-:W-:Y:S02]  /*0be0*/  ISETP.GE.AND P3, PT, R27, RZ, PT ;  /* 0x000000ff1b00720c */ /* 0x000fe40003f66270 */
[----:B------:R-:W-:Y:S02]  /*0bf0*/  IADD3.X R15, PT, PT, R22, -0x1, RZ, P2, !PT ;  /* 0xffffffff160f7810 */ /* 0x000fe400017fe4ff */
[----:B------:R-:W-:-:S02]  /*0c00*/  IADD3 R21, P4, PT, RZ, R26, RZ ;  /* 0x0000001aff157210 */ /* 0x000fc40007f9e0ff */
[----:B------:R-:W-:Y:S02]  /*0c10*/  ISETP.EQ.U32.AND P2, PT, R26, RZ, PT ;  /* 0x000000ff1a00720c */ /* 0x000fe40003f42070 */
[----:B------:R-:W-:Y:S02]  /*0c20*/  ISETP.LT.U32.AND.EX P5, PT, R15, 0xfffff, !P3, P5 ;  /* 0x000fffff0f00780c */ /* 0x000fe40005fa1150 */
[C---:B------:R-:W-:Y:S02]  /*0c30*/  IADD3.X R15, PT, PT, R22.reuse, -0x100000, RZ, P4, !PT ;  /* 0xfff00000160f7810 */ /* 0x040fe400027fe4ff */
[----:B------:R-:W-:Y:S02]  /*0c40*/  ISETP.LT.U32.AND P4, PT, R21, RZ, PT ;  /* 0x000000ff1500720c */ /* 0x000fe40003f81070 */
[----:B------:R-:W-:Y:S02]  /*0c50*/  ISETP.EQ.OR.EX P5, PT, R22, RZ, P5, P2 ;  /* 0x000000ff1600720c */ /* 0x000fe40002fa2720 */
[----:B------:R-:W-:-:S02]  /*0c60*/  ISETP.LT.U32.AND.EX P4, PT, R15, 0x7fe00000, !P3, P4 ;  /* 0x7fe000000f00780c */ /* 0x000fc40005f81140 */
[----:B------:R-:W-:Y:S02]  /*0c70*/  ISETP.GT.U32.AND P3, PT, R26, RZ, PT ;  /* 0x000000ff1a00720c */ /* 0x000fe40003f64070 */
[----:B------:R-:W-:-:S04]  /*0c80*/  ISETP.EQ.OR.EX P5, PT, R22, 0x7ff00000, P5, P2 ;  /* 0x7ff000001600780c */ /* 0x000fc80002fa2720 */
[----:B------:R-:W-:-:S04]  /*0c90*/  ISETP.GT.OR.EX P3, PT, R22, 0x7ff00000, P5, P3 ;  /* 0x7ff000001600780c */ /* 0x000fc80002f64730 */
[----:B------:R-:W-:-:S13]  /*0ca0*/  PLOP3.LUT P3, PT, P3, P4, PT, 0xf8, 0x8f ;  /* 0x00000000008f781c */ /* 0x000fda0001f69f70 */
[----:B------:R-:W-:-:S06]  /*0cb0*/  DSETP.EQU.OR P3, PT, |R28|, +INF , P3 ;  /* 0x7ff000001c00742a */ /* 0x000fcc0001f6a600 */
[----:B------:R-:W-:-:S06]  /*0cc0*/  DSETP.LEU.OR P3, PT, R28, RZ, P3 ;  /* 0x000000ff1c00722a */ /* 0x000fcc0001f6b400 */
[----:B--2---:R-:W-:-:S14]  /*0cd0*/  DSETP.EQU.OR P3, PT, |R18|, +INF , P3 ;  /* 0x7ff000001200742a */ /* 0x004fdc0001f6a600 */
        /* <DEDUP_REMOVED lines=34> */
[----:B------:R-:W2:Y:S01]  /*0f00*/  MUFU.RCP64H R31, R35 ;  /* 0x00000023001f7308 */ /* 0x000ea20000001800 */
[----:B------:R-:W-:Y:S01]  /*0f10*/  UMOV UR7, 0x3fe62e42 ;  /* 0x3fe62e4200077882 */ /* 0x000fe20000000000 */
[----:B--2---:R-:W-:-:S08]  /*0f20*/  DFMA R26, -R34, R30, 1 ;  /* 0x3ff00000221a742b */ /* 0x004fd0000000011e */
        /* <DEDUP_REMOVED lines=41> */
.L_x_491:
[----:B------:R-:W-:Y:S01]  /*11c0*/  IMAD.MOV.U32 R26, RZ, RZ, 0x0 ;  /* 0x00000000ff1a7424 */ /* 0x000fe200078e00ff */
[----:B------:R-:W-:Y:S01]  /*11d0*/  LOP3.LUT P2, RZ, R29, 0x7fffffff, RZ, 0xc0, !PT ;  /* 0x7fffffff1dff7812 */ /* 0x000fe2000784c0ff */
[----:B------:R-:W-:-:S06]  /*11e0*/  IMAD.MOV.U32 R27, RZ, RZ, 0x7ff00000 ;  /* 0x7ff00000ff1b7424 */ /* 0x000fcc00078e00ff */
[----:B------:R-:W-:-:S10]  /*11f0*/  DFMA R26, R28, R26, +INF ;  /* 0x7ff000001c1a742b */ /* 0x000fd4000000001a */
[----:B------:R-:W-:Y:S02]  /*1200*/  FSEL R26, R26, RZ, P2 ;  /* 0x000000ff1a1a7208 */ /* 0x000fe40001000000 */
[----:B------:R-:W-:-:S07]  /*1210*/  FSEL R27, R27, -QNAN , P2 ;  /* 0xfff000001b1b7808 */ /* 0x000fce0001000000 */
.L_x_492:
        /* <DEDUP_REMOVED lines=61> */
.L_x_490:
        /* <DEDUP_REMOVED lines=75> */
.L_x_493:
[----:B------:R-:W-:Y:S01]  /*1aa0*/  IMAD.MOV.U32 R28, RZ, RZ, 0x0 ;  /* 0x00000000ff1c7424 */ /* 0x000fe200078e00ff */
[----:B------:R-:W-:Y:S01]  /*1ab0*/  LOP3.LUT P2, RZ, R27, 0x7fffffff, RZ, 0xc0, !PT ;  /* 0x7fffffff1bff7812 */ /* 0x000fe2000784c0ff */
[----:B------:R-:W-:-:S06]  /*1ac0*/  IMAD.MOV.U32 R29, RZ, RZ, 0x7ff00000 ;  /* 0x7ff00000ff1d7424 */ /* 0x000fcc00078e00ff */
[----:B------:R-:W-:-:S10]  /*1ad0*/  DFMA R28, R26, R28, +INF ;  /* 0x7ff000001a1c742b */ /* 0x000fd4000000001c */
[----:B------:R-:W-:Y:S02]  /*1ae0*/  FSEL R26, R28, RZ, P2 ;  /* 0x000000ff1c1a7208 */ /* 0x000fe40001000000 */
[----:B------:R-:W-:-:S07]  /*1af0*/  FSEL R27, R29, -QNAN , P2 ;  /* 0xfff000001d1b7808 */ /* 0x000fce0001000000 */
.L_x_494:
        /* <DEDUP_REMOVED lines=61> */
.L_x_488:
[----:B-----5:R-:W-:Y:S02]  /*1ed0*/  IADD3 R22, P2, PT, R26, -0x1, RZ ;  /* 0xffffffff1a167810 */ /* 0x020fe40007f5e0ff */
[C---:B------:R-:W-:Y:S02]  /*1ee0*/  LOP3.LUT R21, R27.reuse, 0x7fffffff, RZ, 0xc0, !PT ;  /* 0x7fffffff1b157812 */ /* 0x040fe400078ec0ff */
[----:B------:R-:W-:Y:S02]  /*1ef0*/  ISETP.GE.AND P3, PT, R27, RZ, PT ;  /* 0x000000ff1b00720c */ /* 0x000fe40003f66270 */
[----:B------:R-:W-:Y:S02]  /*1f00*/  ISETP.LT.U32.AND P5, PT, R22, -0x1, PT ;  /* 0xffffffff1600780c */ /* 0x000fe40003fa1070 */
[----:B0-----:R-:W-:Y:S02]  /*1f10*/  IADD3.X R25, PT, PT, R21, -0x1, RZ, P2, !PT ;  /* 0xffffffff15197810 */ /* 0x001fe400017fe4ff */
        /* <DEDUP_REMOVED lines=23> */
.L_x_495:
        /* <DEDUP_REMOVED lines=21> */
.L_x_496:
        /* <DEDUP_REMOVED lines=25> */
.L_x_489:
[----:B------:R-:W-:Y:S01]  /*2370*/  VIADD R11, R11, 0x1 ;  /* 0x000000010b0b7836 */ /* 0x000fe20000000000 */
[----:B-1----:R-:W-:-:S04]  /*2380*/  DMUL R46, R30, R46 ;  /* 0x0000002e1e2e7228 */ /* 0x002fc80000000000 */
[----:B------:R-:W-:-:S13]  /*2390*/  ISETP.GT.U32.AND P2, PT, R17, R11, PT ;  /* 0x0000000b1100720c */ /* 0x000fda0003f44070 */
[----:B------:R-:W-:Y:S05]  /*23a0*/  @P2 BRA `(.L_x_497) ;  /* 0xffffffe400c42947 */ /* 0x000fea000383ffff */
.L_x_487:
[----:B-1----:R-:W-:Y:S02]  /*23b0*/  IADD3 R11, P2, PT, R46, -0x1, RZ ;  /* 0xffffffff2e0b7810 */ /* 0x002fe40007f5e0ff */
[----:B------:R-:W-:Y:S02]  /*23c0*/  LOP3.LUT R16, R47, 0x7fffffff, RZ, 0xc0, !PT ;  /* 0x7fffffff2f107812 */ /* 0x000fe400078ec0ff */
[----:B------:R-:W-:Y:S02]  /*23d0*/  ISETP.LT.U32.AND P5, PT, R11, -0x1, PT ;  /* 0xffffffff0b00780c */ /* 0x000fe40003fa1070 */
[----:B------:R-:W-:Y:S02]  /*23e0*/  ISETP.GE.AND P3, PT, R47, RZ, PT ;  /* 0x000000ff2f00720c */ /* 0x000fe40003f66270 */
[----:B------:R-:W-:Y:S02]  /*23f0*/  IADD3.X R11, PT, PT, R16, -0x1, RZ, P2, !PT ;  /* 0xffffffff100b7810 */ /* 0x000fe400017fe4ff */
[----:B-----5:R-:W-:-:S02]  /*2400*/  IADD3 R15, P4, PT, RZ, R46, RZ ;  /* 0x0000002eff0f7210 */ /* 0x020fc40007f9e0ff */
        /* <DEDUP_REMOVED lines=10> */
[----:B------:R-:W-:Y:S05]  /*24b0*/  @P3 BRA `(.L_x_486) ;  /* 0x0000014800bc3947 */ /* 0x000fea0003800000 */
[----:B------:R-:W-:-:S13]  /*24c0*/  ISETP.GT.AND P2, PT, R14, 0x1, PT ;  /* 0x000000010e00780c */ /* 0x000fda0003f44270 */
[----:B------:R-:W-:Y:S05]  /*24d0*/  @P2 BRA `(.L_x_498) ;  /* 0x00000040003c2947 */ /* 0x000fea0003800000 */
[----:B------:R-:W-:-:S05]  /*24e0*/  VIMNMX.U32 R11, PT, PT, R14, 0x2, PT ;  /* 0x000000020e0b7848 */ /* 0x000fca0003fe0000 */
[----:B------:R-:W-:-:S04]  /*24f0*/  IMAD.SHL.U32 R11, R11, 0x4, RZ ;  /* 0x000000040b0b7824 */ /* 0x000fc800078e00ff */
[----:B------:R-:W1:Y:S02]  /*2500*/  LDC R16, c[0x2][R11] ;  /* 0x008000000b107b82 */ /* 0x000e640000000800 */
[----:B-1----:R-:W-:-:S04]  /*2510*/  SHF.R.S32.HI R17, RZ, 0x1f, R16 ;  /* 0x0000001fff117819 */ /* 0x002fc80000011410 */
.L_x_2923:
[----:B------:R-:W-:Y:S05]  /*2520*/  BRX R16 -0x2530                                                           (*"BRANCH_TARGETS .L_x_2924,.L_x_2925,.L_x_2926"*) ;  /* 0xffffffd810b47949 */ /* 0x000fea000383ffff */
.L_x_2925:
[----:B------:R-:W1:Y:S02]  /*2530*/  LDCU UR4, c[0x0][0x3e4] ;  /* 0x00007c80ff0477ac */ /* 0x000e640008000800 */
[----:B-1----:R-:W-:-:S04]  /*2540*/  ISETP.GE.U32.AND P2, PT, R23, UR4, PT ;  /* 0x0000000417007c0c */ /* 0x002fc8000bf46070 */
[----:B------:R-:W-:-:S13]  /*2550*/  ISETP.NE.OR P2, PT, R24, 0x1, P2 ;  /* 0x000000011800780c */ /* 0x000fda0001745670 */
[----:B------:R-:W-:Y:S05]  /*2560*/  @P2 BRA `(.L_x_486) ;  /* 0x0000014800902947 */ /* 0x000fea0003800000 */
[----:B------:R-:W1:Y:S02]  /*2570*/  LDC.64 R12, c[0x0][0x3b8] ;  /* 0x0000ee00ff0c7b82 */ /* 0x000e640000000a00 */
[----:B-1----:R-:W-:-:S06]  /*2580*/  IMAD.WIDE.U32 R12, R23, 0x4, R12 ;  /* 0x00000004170c7825 */ /* 0x002fcc00078e000c */
[----:B------:R-:W3:Y:S01]  /*2590*/  LDG.E.CONSTANT R12, desc[UR10][R12.64] ;  /* 0x0000000a0c0c7981 */ /* 0x000ee2000c1e9900 */
[----:B------:R-:W-:Y:S01]  /*25a0*/  MOV R11, 0x400 ;  /* 0x00000400000b7802 */ /* 0x000fe20000000f00 */
[----:B------:R-:W-:Y:S01]  /*25b0*/  DSETP.NE.AND P2, PT, |R62|, +INF , PT ;  /* 0x7ff000003e00742a */ /* 0x000fe20003f45200 */
[----:B------:R-:W-:Y:S01]  /*25c0*/  IMAD.MOV.U32 R15, RZ, RZ, 0x7ff00000 ;  /* 0x7ff00000ff0f7424 */ /* 0x000fe200078e00ff */
[----:B------:R-:W1:Y:S02]  /*25d0*/  S2R R14, SR_CgaCtaId ;  /* 0x00000000000e7919 */ /* 0x000e640000008800 */
[----:B-1----:R-:W-:Y:S01]  /*25e0*/  LEA R11, R14, R11, 0x18 ;  /* 0x0000000b0e0b7211 */ /* 0x002fe200078ec0ff */
[----:B------:R-:W-:-:S04]  /*25f0*/  IMAD.MOV.U32 R14, RZ, RZ, 0x0 ;  /* 0x00000000ff0e7424 */ /* 0x000fc800078e00ff */
[----:B---3--:R-:W-:-:S06]  /*2600*/  IMAD R44, R12, 0x8, R11 ;  /* 0x000000080c2c7824 */ /* 0x008fcc00078e020b */
[----:B------:R-:W1:Y:S02]  /*2610*/  LDS.64 R44, [R44] ;  /* 0x000000002c2c7984 */ /* 0x000e640000000a00 */
[----:B-1----:R-:W-:-:S06]  /*2620*/  DSETP.EQU.OR P2, PT, |R44|, +INF , !P2 ;  /* 0x7ff000002c00742a */ /* 0x002fcc000574a600 */
[----:B------:R-:W-:-:S06]  /*2630*/  DSETP.EQU.OR P2, PT, |R60|, +INF , P2 ;  /* 0x7ff000003c00742a */ /* 0x000fcc000174a600 */
[----:B------:R-:W-:-:S14]  /*2640*/  DSETP.GEU.OR P2, PT, R62, R60, P2 ;  /* 0x0000003c3e00722a */ /* 0x000fdc000174e400 */
[----:B------:R-:W-:Y:S05]  /*2650*/  @P2 BRA `(.L_x_499) ;  /* 0x0000001800b42947 */ /* 0x000fea0003800000 */
[----:B------:R-:W-:Y:S01]  /*2660*/  DADD R26, -RZ, |R44| ;  /* 0x00000000ff1a7229 */ /* 0x000fe2000000052c */
[----:B------:R-:W-:Y:S01]  /*2670*/  UMOV UR4, 0x812dea11 ;  /* 0x812dea1100047882 */ /* 0x000fe20000000000 */
[----:B------:R-:W-:-:S06]  /*2680*/  UMOV UR5, 0x3d719799 ;  /* 0x3d71979900057882 */ /* 0x000fcc0000000000 */
[----:B------:R-:W-:-:S14]  /*2690*/  DSETP.GEU.AND P2, PT, R26, UR4, PT ;  /* 0x000000041a007e2a */ /* 0x000fdc000bf4e000 */
[----:B------:R-:W-:Y:S05]  /*26a0*/  @P2 BRA `(.L_x_500) ;  /* 0x0000000400042947 */ /* 0x000fea0003800000 */
[----:B------:R-:W-:Y:S02]  /*26b0*/  ISETP.LT.U32.OR P2, PT, R3, -0x7fefffff, P1 ;  /* 0x801000010300780c */ /* 0x000fe40000f41470 */
[----:B------:R-:W-:Y:S02]  /*26c0*/  FSEL R14, R5, RZ, !P1 ;  /* 0x000000ff050e7208 */ /* 0x000fe40004800000 */
[----:B------:R-:W-:-:S09]  /*26d0*/  FSEL R15, R4, +QNAN , !P1 ;  /* 0x7ff00000040f7808 */ /* 0x000fd20004800000 */
        /* <DEDUP_REMOVED lines=10> */
[----:B0-----:R-:W-:Y:S01]  /*2780*/  IMAD.MOV.U32 R25, RZ, RZ, 0x43300000 ;  /* 0x43300000ff197424 */ /* 0x001fe200078e00ff */
[----:B------:R-:W-:Y:S01]  /*2790*/  DADD R14, R58, 1 ;  /* 0x3ff000003a0e7429 */ /* 0x000fe20000000000 */
[----:B------:R-:W-:-:S02]  /*27a0*/  UMOV UR7, 0x43300000 ;  /* 0x4330000000077882 */ /* 0x000fc40000000000 */
[----:B------:R-:W-:-:S03]  /*27b0*/  @!P2 IMAD.MOV R24, RZ, RZ, R6 ;  /* 0x000000ffff18a224 */ /* 0x000fc600078e0206 */
[----:B------:R-:W0:Y:S02]  /*27c0*/  MUFU.RCP64H R17, R15 ;  /* 0x0000000f00117308 */ /* 0x000e240000001800 */
[----:B------:R-:W-:-:S06]  /*27d0*/  LOP3.LUT R24, R24, 0x80000000, RZ, 0x3c, !PT ;  /* 0x8000000018187812 */ /* 0x000fcc00078e3cff */
[----:B------:R-:W-:Y:S01]  /*27e0*/  DADD R24, R24, -UR6 ;  /* 0x8000000618187e29 */ /* 0x000fe20008000000 */
[----:B------:R-:W-:Y:S01]  /*27f0*/  UMOV UR6, 0xfefa39ef ;  /* 0xfefa39ef00067882 */ /* 0x000fe20000000000 */
[----:B------:R-:W-:Y:S01]  /*2800*/  UMOV UR7, 0x3fe62e42 ;  /* 0x3fe62e4200077882 */ /* 0x000fe20000000000 */
[----:B0-----:R-:W-:-:S08]  /*2810*/  DFMA R12, -R14, R16, 1 ;  /* 0x3ff000000e0c742b */ /* 0x001fd00000000110 */
[----:B--2---:R-:W-:Y:S02]  /*2820*/  DFMA R18, R12, R12, R12 ;  /* 0x0000000c0c12722b */ /* 0x004fe4000000000c */
[----:B------:R-:W-:-:S06]  /*2830*/  DADD R12, R58, -1 ;  /* 0xbff000003a0c7429 */ /* 0x000fcc0000000000 */
        /* <DEDUP_REMOVED lines=40> */
.L_x_500:
[-C--:B------:R-:W-:Y:S01]  /*2ac0*/  DMUL R12, R62, R44.reuse ;  /* 0x0000002c3e0c7228 */ /* 0x080fe20000000000 */
[----:B--2---:R-:W-:Y:S01]  /*2ad0*/  IMAD.MOV.U32 R18, RZ, RZ, 0x652b82fe ;  /* 0x652b82feff127424 */ /* 0x004fe200078e00ff */
[----:B------:R-:W-:Y:S01]  /*2ae0*/  DMUL R14, R60, R44 ;  /* 0x0000002c3c0e7228 */ /* 0x000fe20000000000 */
[----:B------:R-:W-:Y:S01]  /*2af0*/  IMAD.MOV.U32 R19, RZ, RZ, 0x3ff71547 ;  /* 0x3ff71547ff137424 */ /* 0x000fe200078e00ff */
[----:B------:R-:W-:Y:S01]  /*2b00*/  UMOV UR4, 0xfefa39ef ;  /* 0xfefa39ef00047882 */ /* 0x000fe20000000000 */
[----:B------:R-:W-:Y:S01]  /*2b10*/  UMOV UR5, 0x3fe62e42 ;  /* 0x3fe62e4200057882 */ /* 0x000fe20000000000 */
[----:B------:R-:W-:Y:S01]  /*2b20*/  UMOV UR6, 0x3b39803f ;  /* 0x3b39803f00067882 */ /* 0x000fe20000000000 */
[----:B------:R-:W-:-:S03]  /*2b30*/  UMOV UR7, 0x3c7abc9e ;  /* 0x3c7abc9e00077882 */ /* 0x000fc60000000000 */
[----:B------:R-:W-:-:S06]  /*2b40*/  DSETP.GE.AND P2, PT, R14, R12, PT ;  /* 0x0000000c0e00722a */ /* 0x000fcc0003f46000 */
[----:B------:R-:W-:Y:S02]  /*2b50*/  FSEL R22, R14, R12, P2 ;  /* 0x0000000c0e167208 */ /* 0x000fe40001000000 */
[----:B------:R-:W-:Y:S02]  /*2b60*/  FSEL R23, R15, R13, P2 ;  /* 0x0000000d0f177208 */ /* 0x000fe40001000000 */
[----:B------:R-:W-:Y:S02]  /*2b70*/  FSEL R12, R12, R14, P2 ;  /* 0x0000000e0c0c7208 */ /* 0x000fe40001000000 */
[----:B------:R-:W-:-:S06]  /*2b80*/  FSEL R13, R13, R15, P2 ;  /* 0x0000000f0d0d7208 */ /* 0x000fcc0001000000 */
[----:B------:R-:W-:-:S08]  /*2b90*/  DADD R16, -R22, R12 ;  /* 0x0000000016107229 */ /* 0x000fd0000000010c */
[----:B------:R-:W-:Y:S02]  /*2ba0*/  DFMA R18, R16, R18, 6.75539944105574400000e+15 ;  /* 0x433800001012742b */ /* 0x000fe40000000012 */
[----:B------:R-:W-:-:S06]  /*2bb0*/  FSETP.GEU.AND P2, PT, |R17|, 4.1917929649353027344, PT ;  /* 0x4086232b1100780b */ /* 0x000fcc0003f4e200 */
[----:B------:R-:W-:-:S08]  /*2bc0*/  DADD R12, R18, -6.75539944105574400000e+15 ;  /* 0xc3380000120c7429 */ /* 0x000fd00000000000 */
[----:B------:R-:W-:-:S08]  /*2bd0*/  DFMA R14, R12, -UR4, R16 ;  /* 0x800000040c0e7c2b */ /* 0x000fd00008000010 */
        /* <DEDUP_REMOVED lines=32> */
[----:B0-----:R-:W-:Y:S02]  /*2de0*/  IMAD R25, R18, 0x100000, R13 ;  /* 0x0010000012197824 */ /* 0x001fe400078e020d */
        /* <DEDUP_REMOVED lines=16> */
.L_x_501:
[----:B------:R-:W-:-:S10]  /*2ef0*/  DADD R16, -RZ, -R24 ;  /* 0x00000000ff107229 */ /* 0x000fd40000000918 */
[----:B------:R-:W-:-:S04]  /*2f00*/  FSETP.GT.AND P2, PT, R17, -1.6999999284744262695, PT ;  /* 0xbfd999991100780b */ /* 0x000fc80003f44000 */
[----:B------:R-:W-:-:S13]  /*2f10*/  FSETP.GEU.OR P2, PT, R17, 1.7916666269302368164, !P2 ;  /* 0x3fe555551100780b */ /* 0x000fda000574e400 */
[----:B------:R-:W-:Y:S05]  /*2f20*/  @P2 BRA `(.L_x_502) ;  /* 0x0000000000bc2947 */ /* 0x000fea0003800000 */
[----:B------:R-:W-:Y:S01]  /*2f30*/  DADD R18, -R24, 2 ;  /* 0x4000000018127429 */ /* 0x000fe20000000100 */
[----:B------:R-:W-:Y:S01]  /*2f40*/  IMAD.MOV.U32 R12, RZ, RZ, 0x1 ;  /* 0x00000001ff0c7424 */ /* 0x000fe200078e00ff */
[----:B------:R-:W-:-:S04]  /*2f50*/  FSETP.GEU.AND P3, PT, |R17|, 6.5827683646048100446e-37, PT ;  /* 0x036000001100780b */ /* 0x000fc80003f6e200 */
[----:B------:R-:W0:Y:S02]  /*2f60*/  MUFU.RCP64H R13, R19 ;  /* 0x00000013000d7308 */ /* 0x000e240000001800 */
[----:B0-----:R-:W-:-:S08]  /*2f70*/  DFMA R14, -R18, R12, 1 ;  /* 0x3ff00000120e742b */ /* 0x001fd0000000010c */
[----:B------:R-:W-:-:S08]  /*2f80*/  DFMA R14, R14, R14, R14 ;  /* 0x0000000e0e0e722b */ /* 0x000fd0000000000e */
[----:B------:R-:W-:-:S08]  /*2f90*/  DFMA R14, R12, R14, R12 ;  /* 0x0000000e0c0e722b */ /* 0x000fd0000000000c */
[----:B------:R-:W-:-:S08]  /*2fa0*/  DFMA R12, -R18, R14, 1 ;  /* 0x3ff00000120c742b */ /* 0x000fd0000000010e */
[----:B------:R-:W-:-:S08]  /*2fb0*/  DFMA R12, R14, R12, R14 ;  /* 0x0000000c0e0c722b */ /* 0x000fd0000000000e */
[----:B------:R-:W-:-:S08]  /*2fc0*/  DMUL R68, R12, -R24 ;  /* 0x800000180c447228 */ /* 0x000fd00000000000 */
[----:B------:R-:W-:-:S08]  /*2fd0*/  DFMA R14, -R18, R68, -R24 ;  /* 0x00000044120e722b */ /* 0x000fd00000000918 */
[----:B------:R-:W-:-:S10]  /*2fe0*/  DFMA R68, R12, R14, R68 ;  /* 0x0000000e0c44722b */ /* 0x000fd40000000044 */
[----:B------:R-:W-:-:S05]  /*2ff0*/  FFMA R11, RZ, R19, R69 ;  /* 0x00000013ff0b7223 */ /* 0x000fca0000000045 */
[----:B------:R-:W-:-:S13]  /*3000*/  FSETP.GT.AND P2, PT, |R11|, 1.469367938527859385e-39, PT ;  /* 0x001000000b00780b */ /* 0x000fda0003f44200 */
[----:B------:R-:W-:Y:S05]  /*3010*/  @P2 BRA P3, `(.L_x_503) ;  /* 0x0000000000082947 */ /* 0x000fea0001800000 */
[----:B------:R-:W-:-:S07]  /*3020*/  MOV R12, 0x3040 ;  /* 0x00003040000c7802 */ /* 0x000fce0000000f00 */
[----:B------:R-:W-:Y:S05]  /*3030*/  CALL.REL.NOINC `($__internal_6_$__cuda_sm20_div_rn_f64_full) ;  /* 0x0000017400347944 */ /* 0x000fea0003c00000 */
.L_x_503:
[----:B------:R-:W-:Y:S01]  /*3040*/  DMUL R68, R68, R24 ;  /* 0x0000001844447228 */ /* 0x000fe20000000000 */
[----:B------:R-:W-:Y:S01]  /*3050*/  IMAD.MOV.U32 R16, RZ, RZ, -0x314d23bc ;  /* 0xceb2dc44ff107424 */ /* 0x000fe200078e00ff */
[----:B------:R-:W-:Y:S01]  /*3060*/  UMOV UR4, 0x2fbe14b5 ;  /* 0x2fbe14b500047882 */ /* 0x000fe20000000000 */
[----:B------:R-:W-:Y:S01]  /*3070*/  IMAD.MOV.U32 R17, RZ, RZ, 0x3ed087ff ;  /* 0x3ed087ffff117424 */ /* 0x000fe200078e00ff */
[----:B------:R-:W-:-:S04]  /*3080*/  UMOV UR5, 0x3eb372fb ;  /* 0x3eb372fb00057882 */ /* 0x000fc80000000000 */
[----:B------:R-:W-:-:S08]  /*3090*/  DADD R12, R68, -R24 ;  /* 0x00000000440c7229 */ /* 0x000fd00000000818 */
        /* <DEDUP_REMOVED lines=20> */
[----:B------:R-:W-:-:S08]  /*31e0*/  DMUL R16, R14, R16 ;  /* 0x000000100e107228 */ /* 0x000fd00000000000 */
[----:B------:R-:W-:-:S08]  /*31f0*/  DFMA R16, R12, R16, R68 ;  /* 0x000000100c10722b */ /* 0x000fd00000000044 */
[----:B------:R-:W-:Y:S01]  /*3200*/  DADD R16, R16, -R24 ;  /* 0x0000000010107229 */ /* 0x000fe20000000818 */
[----:B------:R-:W-:Y:S10]  /*3210*/  BRA `(.L_x_504) ;  /* 0x0000000400447947 */ /* 0x000ff40003800000 */
.L_x_502:
[----:B------:R-:W-:Y:S01]  /*3220*/  DADD R12, -R24, 1 ;  /* 0x3ff00000180c7429 */ /* 0x000fe20000000100 */
[----:B------:R-:W-:-:S09]  /*3230*/  IMAD.MOV.U32 R30, RZ, RZ, -0x3ff ;  /* 0xfffffc01ff1e7424 */ /* 0x000fd200078e00ff */
[----:B------:R-:W-:Y:S01]  /*3240*/  ISETP.GT.AND P2, PT, R13, 0xfffff, PT ;  /* 0x000fffff0d00780c */ /* 0x000fe20003f44270 */
[----:B------:R-:W-:Y:S02]  /*3250*/  IMAD.MOV.U32 R14, RZ, RZ, R12 ;  /* 0x000000ffff0e7224 */ /* 0x000fe400078e000c */
[--C-:B------:R-:W-:Y:S02]  /*3260*/  IMAD.MOV.U32 R15, RZ, RZ, R13.reuse ;  /* 0x000000ffff0f7224 */ /* 0x100fe400078e000d */
[----:B------:R-:W-:-:S08]  /*3270*/  IMAD.MOV.U32 R11, RZ, RZ, R13 ;  /* 0x000000ffff0b7224 */ /* 0x000fd000078e000d */
        /* <DEDUP_REMOVED lines=55> */
[----:B------:R-:W-:Y:S01]  /*35f0*/  DFMA R20, R16, R20, UR6 ;  /* 0x0000000610147e2b */ /* 0x000fe20008000014 */
[----:B------:R-:W-:Y:S01]  /*3600*/  UMOV UR6, 0x9999a3c4 ;  /* 0x9999a3c400067882 */ /* 0x000fe20000000000 */
[----:B------:R-:W-:-:S03]  /*3610*/  UMOV UR7, 0x3f899999 ;  /* 0x3f89999900077882 */ /* 0x000fc60000000000 */
[----:B------:R-:W-:-:S03]  /*3620*/  DADD R32, -R12, R32 ;  /* 0x000000000c207229 */ /* 0x000fc60000000120 */
[----:B------:R-:W-:Y:S01]  /*3630*/  DFMA R20, R16, R20, UR6 ;  /* 0x0000000610147e2b */ /* 0x000fe20008000014 */
[----:B------:R-:W-:Y:S01]  /*3640*/  UMOV UR6, 0x55555554 ;  /* 0x5555555400067882 */ /* 0x000fe20000000000 */
[----:B------:R-:W-:-:S06]  /*3650*/  UMOV UR7, 0x3fb55555 ;  /* 0x3fb5555500077882 */ /* 0x000fcc0000000000 */
[----:B------:R-:W-:-:S08]  /*3660*/  DFMA R20, R16, R20, UR6 ;  /* 0x0000000610147e2b */ /* 0x000fd00008000014 */
[----:B------:R-:W-:-:S08]  /*3670*/  DMUL R20, R16, R20 ;  /* 0x0000001410147228 */ /* 0x000fd00000000000 */
[----:B------:R-:W-:-:S08]  /*3680*/  DFMA R20, R12, R20, R28 ;  /* 0x000000140c14722b */ /* 0x000fd0000000001c */
[----:B------:R-:W-:-:S08]  /*3690*/  DADD R20, R20, -R32 ;  /* 0x0000000014147229 */ /* 0x000fd00000000820 */
[----:B------:R-:W-:-:S08]  /*36a0*/  DFMA R20, R30, UR4, R20 ;  /* 0x000000041e147c2b */ /* 0x000fd00008000014 */
[----:B------:R-:W-:Y:S01]  /*36b0*/  DADD R16, R18, R20 ;  /* 0x0000000012107229 */ /* 0x000fe20000000014 */
[----:B------:R-:W-:Y:S10]  /*36c0*/  BRA `(.L_x_504) ;  /* 0x0000000000187947 */ /* 0x000ff40003800000 */
.L_x_505:
[----:B------:R-:W-:Y:S01]  /*36d0*/  IMAD.MOV.U32 R12, RZ, RZ, 0x0 ;  /* 0x00000000ff0c7424 */ /* 0x000fe200078e00ff */
[----:B------:R-:W-:Y:S01]  /*36e0*/  LOP3.LUT P2, RZ, R15, 0x7fffffff, RZ, 0xc0, !PT ;  /* 0x7fffffff0fff7812 */ /* 0x000fe2000784c0ff */
[----:B------:R-:W-:-:S06]  /*36f0*/  IMAD.MOV.U32 R13, RZ, RZ, 0x7ff00000 ;  /* 0x7ff00000ff0d7424 */ /* 0x000fcc00078e00ff */
[----:B------:R-:W-:-:S10]  /*3700*/  DFMA R12, R14, R12, +INF ;  /* 0x7ff000000e0c742b */ /* 0x000fd4000000000c */
[----:B------:R-:W-:Y:S02]  /*3710*/  FSEL R16, R12, RZ, P2 ;  /* 0x000000ff0c107208 */ /* 0x000fe40001000000 */
[----:B------:R-:W-:-:S07]  /*3720*/  FSEL R17, R13, -QNAN , P2 ;  /* 0xfff000000d117808 */ /* 0x000fce0001000000 */
.L_x_504:
[----:B------:R-:W-:Y:S01]  /*3730*/  ISETP.GT.AND P2, PT, R27, 0xfffff, PT ;  /* 0x000fffff1b00780c */ /* 0x000fe20003f44270 */
[----:B------:R-:W-:Y:S01]  /*3740*/  IMAD.MOV.U32 R11, RZ, RZ, R27 ;  /* 0x000000ffff0b7224 */ /* 0x000fe200078e001b */
[----:B------:R-:W-:Y:S01]  /*3750*/  DADD R22, R22, R16 ;  /* 0x0000000016167229 */ /* 0x000fe20000000010 */
        /* <DEDUP_REMOVED lines=25> */
[----:B------:R-:W-:-:S03]  /*38f0*/  DADD R16, R12, 1 ;  /* 0x3ff000000c107429 */ /* 0x000fc60000000000 */
[----:B------:R-:W-:Y:S01]  /*3900*/  DADD R28, R28, -UR6 ;  /* 0x800000061c1c7e29 */ /* 0x000fe20008000000 */
[----:B------:R-:W-:Y:S01]  /*3910*/  UMOV UR6, 0xfefa39ef ;  /* 0xfefa39ef00067882 */ /* 0x000fe20000000000 */
[----:B------:R-:W-:Y:S01]  /*3920*/  UMOV UR7, 0x3fe62e42 ;  /* 0x3fe62e4200077882 */ /* 0x000fe20000000000 */
[----:B------:R-:W0:Y:S02]  /*3930*/  MUFU.RCP64H R19, R17 ;  /* 0x0000001100137308 */ /* 0x000e240000001800 */
[----:B0-----:R-:W-:-:S08]  /*3940*/  DFMA R14, -R16, R18, 1 ;  /* 0x3ff00000100e742b */ /* 0x001fd00000000112 */
[----:B------:R-:W-:Y:S02]  /*3950*/  DFMA R20, R14, R14, R14 ;  /* 0x0000000e0e14722b */ /* 0x000fe4000000000e */
        /* <DEDUP_REMOVED lines=41> */
.L_x_506:
[----:B------:R-:W-:Y:S01]  /*3bf0*/  IMAD.MOV.U32 R12, RZ, RZ, 0x0 ;  /* 0x00000000ff0c7424 */ /* 0x000fe200078e00ff */
[----:B------:R-:W-:Y:S01]  /*3c00*/  LOP3.LUT P2, RZ, R27, 0x7fffffff, RZ, 0xc0, !PT ;  /* 0x7fffffff1bff7812 */ /* 0x000fe2000784c0ff */
[----:B------:R-:W-:-:S06]  /*3c10*/  IMAD.MOV.U32 R13, RZ, RZ, 0x7ff00000 ;  /* 0x7ff00000ff0d7424 */ /* 0x000fcc00078e00ff */
[----:B------:R-:W-:-:S10]  /*3c20*/  DFMA R12, R26, R12, +INF ;  /* 0x7ff000001a0c742b */ /* 0x000fd4000000000c */
[----:B------:R-:W-:Y:S02]  /*3c30*/  FSEL R14, R12, RZ, P2 ;  /* 0x000000ff0c0e7208 */ /* 0x000fe40001000000 */
[----:B------:R-:W-:-:S07]  /*3c40*/  FSEL R15, R13, -QNAN , P2 ;  /* 0xfff000000d0f7808 */ /* 0x000fce0001000000 */
.L_x_507:
[----:B------:R-:W-:Y:S02]  /*3c50*/  DADD R24, -R24, 1 ;  /* 0x3ff0000018187429 */ /* 0x000fe40000000100 */
[----:B------:R-:W-:-:S08]  /*3c60*/  DADD R14, R22, -R14 ;  /* 0x00000000160e7229 */ /* 0x000fd0000000080e */
[----:B------:R-:W-:Y:S02]  /*3c70*/  IADD3 R12, P5, PT, RZ, R24, RZ ;  /* 0x00000018ff0c7210 */ /* 0x000fe40007fbe0ff */
[----:B------:R-:W-:Y:S02]  /*3c80*/  LOP3.LUT R11, R25, 0x7fffffff, RZ, 0xc0, !PT ;  /* 0x7fffffff190b7812 */ /* 0x000fe400078ec0ff */
[----:B------:R-:W-:Y:S02]  /*3c90*/  ISETP.GT.U32.AND P3, PT, R24, -0x1, PT ;  /* 0xffffffff1800780c */ /* 0x000fe40003f64070 */
[----:B------:R-:W-:Y:S02]  /*3ca0*/  ISETP.LT.U32.AND P2, PT, R12, RZ, PT ;  /* 0x000000ff0c00720c */ /* 0x000fe40003f41070 */
[----:B------:R-:W-:Y:S02]  /*3cb0*/  IADD3 R12, P4, PT, R24, -0x1, RZ ;  /* 0xffffffff180c7810 */ /* 0x000fe40007f9e0ff */
[----:B------:R-:W-:-:S02]  /*3cc0*/  IADD3.X R11, PT, PT, R11, -0x100000, RZ, P5, !PT ;  /* 0xfff000000b0b7810 */ /* 0x000fc40002ffe4ff */
[C---:B------:R-:W-:Y:S02]  /*3cd0*/  ISETP.GT.AND.EX P3, PT, R25.reuse, -0x1, PT, P3 ;  /* 0xffffffff1900780c */ /* 0x040fe40003f64330 */
[----:B------:R-:W-:Y:S02]  /*3ce0*/  IADD3.X R24, PT, PT, R25, -0x1, RZ, P4, !PT ;  /* 0xffffffff19187810 */ /* 0x000fe400027fe4ff */
[----:B------:R-:W-:Y:S02]  /*3cf0*/  ISETP.LT.U32.AND P4, PT, R12, -0x1, PT ;  /* 0xffffffff0c00780c */ /* 0x000fe40003f81070 */
[----:B------:R-:W-:-:S04]  /*3d00*/  ISETP.LT.U32.AND.EX P2, PT, R11, 0x7fe00000, P3, P2 ;  /* 0x7fe000000b00780c */ /* 0x000fc80001f41120 */
[----:B------:R-:W-:-:S04]  /*3d10*/  ISETP.LT.U32.OR.EX P2, PT, R24, 0xfffff, P2, P4 ;  /* 0x000fffff1800780c */ /* 0x000fc80001741540 */
[----:B------:R-:W-:Y:S02]  /*3d20*/  ISETP.LT.U32.OR P3, PT, R3, -0x7fefffff, P2 ;  /* 0x801000010300780c */ /* 0x000fe40001761470 */
[----:B------:R-:W-:Y:S02]  /*3d30*/  FSEL R14, R14, R5, P2 ;  /* 0x000000050e0e7208 */ /* 0x000fe40001000000 */
[----:B------:R-:W-:-:S09]  /*3d40*/  FSEL R15, R15, R4, P2 ;  /* 0x000000040f0f7208 */ /* 0x000fd20001000000 */
[----:B------:R-:W-:Y:S05]  /*3d50*/  @P3 BRA `(.L_x_499) ;  /* 0x0000000000f43947 */ /* 0x000fea0003800000 */
[----:B------:R-:W-:Y:S01]  /*3d60*/  ISETP.GT.U32.AND P2, PT, R7, 0x3ff6a09e, PT ;  /* 0x3ff6a09e0700780c */ /* 0x000fe20003f44070 */
[----:B------:R-:W-:Y:S01]  /*3d70*/  IMAD.MOV.U32 R12, RZ, RZ, R58 ;  /* 0x000000ffff0c7224 */ /* 0x000fe200078e003a */
[----:B------:R-:W-:Y:S01]  /*3d80*/  UMOV UR4, 0x3ae80f1e ;  /* 0x3ae80f1e00047882 */ /* 0x000fe20000000000 */
[----:B------:R-:W-:Y:S01]  /*3d90*/  IMAD.MOV.U32 R18, RZ, RZ, RZ ;  /* 0x000000ffff127224 */ /* 0x000fe200078e00ff */
[----:B------:R-:W-:Y:S01]  /*3da0*/  FSEL R13, R2, R7, P2 ;  /* 0x00000007020d7208 */ /* 0x000fe20001000000 */
[----:B------:R-:W-:Y:S01]  /*3db0*/  UMOV UR5, 0x3eb1380b ;  /* 0x3eb1380b00057882 */ /* 0x000fe20000000000 */
[----:B------:R-:W-:Y:S01]  /*3dc0*/  VIADD R11, R6, 0x1 ;  /* 0x00000001060b7836 */ /* 0x000fe20000000000 */
[----:B------:R-:W-:Y:S01]  /*3dd0*/  UMOV UR6, 0x80000000 ;  /* 0x8000000000067882 */ /* 0x000fe20000000000 */
[----:B------:R-:W-:Y:S02]  /*3de0*/  UMOV UR7, 0x43300000 ;  /* 0x4330000000077882 */ /* 0x000fe40000000000 */
[----:B------:R-:W-:-:S03]  /*3df0*/  DADD R16, R12, 1 ;  /* 0x3ff000000c107429 */ /* 0x000fc60000000000 */
[----:B------:R-:W-:-:S03]  /*3e00*/  @!P2 IMAD.MOV R11, RZ, RZ, R6 ;  /* 0x000000ffff0ba224 */ /* 0x000fc600078e0206 */
[----:B------:R-:W0:Y:S02]  /*3e10*/  MUFU.RCP64H R19, R17 ;  /* 0x0000001100137308 */ /* 0x000e240000001800 */
[----:B0-----:R-:W-:-:S08]  /*3e20*/  DFMA R14, -R16, R18, 1 ;  /* 0x3ff00000100e742b */ /* 0x001fd00000000112 */
[----:B------:R-:W-:Y:S02]  /*3e30*/  DFMA R20, R14, R14, R14 ;  /* 0x0000000e0e14722b */ /* 0x000fe4000000000e */
[----:B------:R-:W-:-:S06]  /*3e40*/  DADD R14, R12, -1 ;  /* 0xbff000000c0e7429 */ /* 0x000fcc0000000000 */
[----:B------:R-:W-:-:S08]  /*3e50*/  DFMA R20, R18, R20, R18 ;  /* 0x000000141214722b */ /* 0x000fd00000000012 */
[----:B------:R-:W-:-:S08]  /*3e60*/  DMUL R12, R14, R20 ;  /* 0x000000140e0c7228 */ /* 0x000fd00000000000 */
[----:B------:R-:W-:Y:S01]  /*3e70*/  DFMA R18, R14, R20, R12 ;  /* 0x000000140e12722b */ /* 0x000fe2000000000c */
[----:B------:R-:W-:Y:S02]  /*3e80*/  IMAD.MOV.U32 R12, RZ, RZ, -0x748574fc ;  /* 0x8b7a8b04ff0c7424 */ /* 0x000fe400078e00ff */
[----:B------:R-:W-:-:S05]  /*3e90*/  IMAD.MOV.U32 R13, RZ, RZ, 0x3ed0ee25 ;  /* 0x3ed0ee25ff0d7424 */ /* 0x000fca00078e00ff */
        /* <DEDUP_REMOVED lines=41> */
.L_x_499:
[----:B------:R-:W-:Y:S01]  /*4130*/  DFMA R44, R50, R44, -R14 ;  /* 0x0000002c322c722b */ /* 0x000fe2000000080e */
[----:B------:R-:W-:Y:S10]  /*4140*/  BRA `(.L_x_508) ;  /* 0x00000120004c7947 */ /* 0x000ff40003800000 */
.L_x_2924:
[----:B------:R-:W1:Y:S01]  /*4150*/  LDCU UR4, c[0x0][0x3e4] ;  /* 0x00007c80ff0477ac */ /* 0x000e620008000800 */
[----:B------:R-:W-:-:S05]  /*4160*/  VIADD R15, R23, 0x1 ;  /* 0x00000001170f7836 */ /* 0x000fca0000000000 */
[----:B-1----:R-:W-:-:S04]  /*4170*/  ISETP.GE.U32.AND P2, PT, R15, UR4, PT ;  /* 0x000000040f007c0c */ /* 0x002fc8000bf46070 */
[----:B------:R-:W-:-:S13]  /*4180*/  ISETP.NE.OR P2, PT, R24, 0x2, P2 ;  /* 0x000000021800780c */ /* 0x000fda0001745670 */
[----:B------:R-:W-:Y:S05]  /*4190*/  @P2 BRA `(.L_x_486) ;  /* 0x0000012c00842947 */ /* 0x000fea0003800000 */
[----:B------:R-:W1:Y:S02]  /*41a0*/  LDC.64 R12, c[0x0][0x3b8] ;  /* 0x0000ee00ff0c7b82 */ /* 0x000e640000000a00 */
[----:B-1----:R-:W-:-:S04]  /*41b0*/  IMAD.WIDE.U32 R14, R15, 0x4, R12 ;  /* 0x000000040f0e7825 */ /* 0x002fc800078e000c */
[----:B------:R-:W-:Y:S02]  /*41c0*/  IMAD.WIDE.U32 R16, R23, 0x4, R12 ;  /* 0x0000000417107825 */ /* 0x000fe400078e000c */
[----:B------:R-:W3:Y:S04]  /*41d0*/  LDG.E.CONSTANT R14, desc[UR10][R14.64] ;  /* 0x0000000a0e0e7981 */ /* 0x000ee8000c1e9900 */
[----:B------:R-:W4:Y:S01]  /*41e0*/  LDG.E.CONSTANT R16, desc[UR10][R16.64] ;  /* 0x0000000a10107981 */ /* 0x000f22000c1e9900 */
[----:B------:R-:W-:Y:S01]  /*41f0*/  MOV R11, 0x400 ;  /* 0x00000400000b7802 */ /* 0x000fe20000000f00 */
[----:B------:R-:W-:Y:S01]  /*4200*/  IMAD.MOV.U32 R44, RZ, RZ, 0x0 ;  /* 0x00000000ff2c7424 */ /* 0x000fe200078e00ff */
[----:B------:R-:W1:Y:S01]  /*4210*/  S2R R12, SR_CgaCtaId ;  /* 0x00000000000c7919 */ /* 0x000e620000008800 */
[----:B------:R-:W-:Y:S01]  /*4220*/  IMAD.MOV.U32 R45, RZ, RZ, -0x100000 ;  /* 0xfff00000ff2d7424 */ /* 0x000fe200078e00ff */
[----:B-1----:R-:W-:-:S05]  /*4230*/  LEA R13, R12, R11, 0x18 ;  /* 0x0000000b0c0d7211 */ /* 0x002fca00078ec0ff */
[--C-:B---3--:R-:W-:Y:S02]  /*4240*/  IMAD R11, R14, 0x8, R13.reuse ;  /* 0x000000080e0b7824 */ /* 0x108fe400078e020d */
[----:B----4-:R-:W-:-:S03]  /*4250*/  IMAD R13, R16, 0x8, R13 ;  /* 0x00000008100d7824 */ /* 0x010fc600078e020d */
[----:B------:R-:W1:Y:S04]  /*4260*/  LDS.64 R14, [R11] ;  /* 0x000000000b0e7984 */ /* 0x000e680000000a00 */
[----:B------:R-:W3:Y:S01]  /*4270*/  LDS.64 R12, [R13] ;  /* 0x000000000d0c7984 */ /* 0x000ee20000000a00 */
[----:B-1----:R-:W-:-:S06]  /*4280*/  DSETP.NE.AND P2, PT, |R14|, +INF , PT ;  /* 0x7ff000000e00742a */ /* 0x002fcc0003f45200 */
[----:B---3--:R-:W-:-:S06]  /*4290*/  DSETP.EQU.OR P2, PT, |R12|, +INF , !P2 ;  /* 0x7ff000000c00742a */ /* 0x008fcc000574a600 */
[----:B------:R-:W-:-:S14]  /*42a0*/  DSETP.LE.OR P2, PT, R14, RZ, P2 ;  /* 0x000000ff0e00722a */ /* 0x000fdc0001743400 */
[----:B------:R-:W-:Y:S05]  /*42b0*/  @P2 BRA `(.L_x_508) ;  /* 0x0000011c00f02947 */ /* 0x000fea0003800000 */
[----:B------:R-:W2:Y:S01]  /*42c0*/  MUFU.RCP64H R17, R15 ;  /* 0x0000000f00117308 */ /* 0x000ea20000001800 */
[----:B------:R-:W-:-:S05]  /*42d0*/  VIADD R16, R15, 0x300402 ;  /* 0x003004020f107836 */ /* 0x000fca0000000000 */
[----:B------:R-:W-:Y:S01]  /*42e0*/  FSETP.GEU.AND P2, PT, |R16|, 5.8789094863358348022e-39, PT ;  /* 0x004004021000780b */ /* 0x000fe20003f4e200 */
[----:B--2---:R-:W-:-:S08]  /*42f0*/  DFMA R18, -R14, R16, 1 ;  /* 0x3ff000000e12742b */ /* 0x004fd00000000110 */
        /* <DEDUP_REMOVED lines=10> */
[----:B0-----:R-:W-:Y:S05]  /*43a0*/  CALL.REL.NOINC `($__internal_5_$__cuda_sm20_dblrcp_rn_slowpath_v3) ;  /* 0x0000015c00b47944 */ /* 0x001fea0003c00000 */
.L_x_509:
[----:B------:R-:W-:Y:S01]  /*43b0*/  DADD R18, R60, -R12 ;  /* 0x000000003c127229 */ /* 0x000fe2000000080c */
[----:B------:R-:W-:Y:S07]  /*43c0*/  BSSY.RECONVERGENT B2, `(.L_x_510) ;  /* 0x00000ab000027945 */ /* 0x000fee0003800200 */
[----:B------:R-:W-:Y:S01]  /*43d0*/  DMUL R20, R18, R16 ;  /* 0x0000001012147228 */ /* 0x000fe20000000000 */
[----:B------:R-:W-:Y:S02]  /*43e0*/  IMAD.MOV.U32 R18, RZ, RZ, 0x667f3bcd ;  /* 0x667f3bcdff127424 */ /* 0x000fe400078e00ff */
        /* <DEDUP_REMOVED lines=11> */
[----:B------:R-:W-:Y:S01]  /*44a0*/  DADD R26, R22, 4 ;  /* 0x40100000161a7429 */ /* 0x000fe20000000000 */
[----:B------:R-:W-:Y:S02]  /*44b0*/  IMAD.MOV.U32 R33, RZ, RZ, 0x3ff71547 ;  /* 0x3ff71547ff217424 */ /* 0x000fe400078e00ff */
[----:B------:R-:W-:Y:S02]  /*44c0*/  IMAD.MOV.U32 R38, RZ, RZ, 0x0 ;  /* 0x00000000ff267424 */ /* 0x000fe400078e00ff */
[----:B------:R-:W-:Y:S01]  /*44d0*/  IMAD.MOV.U32 R39, RZ, RZ, 0x3ff00000 ;  /* 0x3ff00000ff277424 */ /* 0x000fe200078e00ff */
[----:B------:R-:W0:Y:S02]  /*44e0*/  MUFU.RCP64H R29, R27 ;  /* 0x0000001b001d7308 */ /* 0x000e240000001800 */
[----:B0-----:R-:W-:Y:S01]  /*44f0*/  DFMA R24, -R26, R28, 1 ;  /* 0x3ff000001a18742b */ /* 0x001fe2000000011c */
[----:B------:R-:W-:-:S02]  /*4500*/  IMAD.MOV.U32 R26, RZ, RZ, -0x2fc2cd8 ;  /* 0xfd03d328ff1a7424 */ /* 0x000fc400078e00ff */
[----:B------:R-:W-:-:S05]  /*4510*/  IMAD.MOV.U32 R27, RZ, RZ, 0x3e44e1c6 ;  /* 0x3e44e1c6ff1b7424 */ /* 0x000fca00078e00ff */
[----:B------:R-:W-:Y:S02]  /*4520*/  DFMA R30, R24, R24, R24 ;  /* 0x00000018181e722b */ /* 0x000fe40000000018 */
[----:B------:R-:W-:-:S06]  /*4530*/  DADD R24, R22, -4 ;  /* 0xc010000016187429 */ /* 0x000fcc0000000000 */
[----:B------:R-:W-:-:S08]  /*4540*/  DFMA R30, R28, R30, R28 ;  /* 0x0000001e1c1e722b */ /* 0x000fd0000000001c */
[----:B------:R-:W-:-:S08]  /*4550*/  DMUL R24, R24, R30 ;  /* 0x0000001e18187228 */ /* 0x000fd00000000000 */
[----:B------:R-:W-:-:S08]  /*4560*/  DADD R28, R24, 1 ;  /* 0x3ff00000181c7429 */ /* 0x000fd00000000000 */
[----:B------:R-:W-:-:S08]  /*4570*/  DFMA R28, R28, -4, R22 ;  /* 0xc01000001c1c782b */ /* 0x000fd00000000016 */
[----:B------:R-:W-:-:S08]  /*4580*/  DFMA R28, R22, -R24, R28 ;  /* 0x80000018161c722b */ /* 0x000fd0000000001c */
[----:B------:R-:W-:-:S08]  /*4590*/  DFMA R24, R30, R28, R24 ;  /* 0x0000001c1e18722b */ /* 0x000fd00000000018 */
        /* <DEDUP_REMOVED lines=23> */
[----:B------:R-:W-:Y:S01]  /*4710*/  DMUL R26, R22, -R22 ;  /* 0x80000016161a7228 */ /* 0x000fe20000000000 */
[----:B------:R-:W-:-:S05]  /*4720*/  UMOV UR5, 0x3ef995b4 ;  /* 0x3ef995b400057882 */ /* 0x000fca0000000000 */
[----:B------:R-:W-:Y:S01]  /*4730*/  DFMA R30, R24, R28, -UR4 ;  /* 0x80000004181e7e2b */ /* 0x000fe2000800001c */
[----:B------:R-:W-:Y:S01]  /*4740*/  UMOV UR4, 0xcf0a29b2 ;  /* 0xcf0a29b200047882 */ /* 0x000fe20000000000 */
[----:B------:R-:W-:Y:S01]  /*4750*/  DFMA R28, R26, R32, 6.75539944105574400000e+15 ;  /* 0x433800001a1c742b */ /* 0x000fe20000000020 */
[----:B------:R-:W-:-:S05]  /*4760*/  UMOV UR5, 0x3f23be27 ;  /* 0x3f23be2700057882 */ /* 0x000fca0000000000 */
[----:B------:R-:W-:Y:S01]  /*4770*/  DFMA R30, R24, R30, UR4 ;  /* 0x00000004181e7e2b */ /* 0x000fe2000800001e */
[----:B------:R-:W-:Y:S01]  /*4780*/  UMOV UR4, 0x3e81672e ;  /* 0x3e81672e00047882 */ /* 0x000fe20000000000 */
[----:B------:R-:W-:Y:S01]  /*4790*/  DADD R34, R28, -6.75539944105574400000e+15 ;  /* 0xc33800001c227429 */ /* 0x000fe20000000000 */
[----:B------:R-:W-:Y:S01]  /*47a0*/  UMOV UR5, 0x3f2a1def ;  /* 0x3f2a1def00057882 */ /* 0x000fe20000000000 */
[----:B------:R-:W-:-:S04]  /*47b0*/  LEA.HI R11, R28, R28, RZ, 0x1 ;  /* 0x0000001c1c0b7211 */ /* 0x000fc800078f08ff */
[----:B------:R-:W-:Y:S01]  /*47c0*/  DFMA R30, R24, R30, -UR4 ;  /* 0x80000004181e7e2b */ /* 0x000fe2000800001e */
[----:B------:R-:W-:Y:S01]  /*47d0*/  UMOV UR4, 0xfefa39ef ;  /* 0xfefa39ef00047882 */ /* 0x000fe20000000000 */
[----:B------:R-:W-:Y:S01]  /*47e0*/  UMOV UR5, 0x3fe62e42 ;  /* 0x3fe62e4200057882 */ /* 0x000fe20000000000 */
[----:B------:R-:W-:Y:S01]  /*47f0*/  SHF.R.S32.HI R11, RZ, 0x1, R11 ;  /* 0x00000001ff0b7819 */ /* 0x000fe2000001140b */
[--C-:B------:R-:W-:Y:S01]  /*4800*/  DFMA R36, R34, -UR4, R26.reuse ;  /* 0x8000000422247c2b */ /* 0x100fe2000800001a */
[----:B------:R-:W-:Y:S01]  /*4810*/  UMOV UR4, 0xe68c1713 ;  /* 0xe68c171300047882 */ /* 0x000fe20000000000 */
[----:B------:R-:W-:Y:S01]  /*4820*/  UMOV UR5, 0x3f48d4ab ;  /* 0x3f48d4ab00057882 */ /* 0x000fe20000000000 */
[----:B------:R-:W-:Y:S01]  /*4830*/  DFMA R26, -R22, R22, -R26 ;  /* 0x00000016161a722b */ /* 0x000fe2000000091a */
[----:B------:R-:W-:Y:S01]  /*4840*/  IMAD.IADD R28, R28, 0x1, -R11 ;  /* 0x000000011c1c7824 */ /* 0x000fe200078e0a0b */
        /* <DEDUP_REMOVED lines=10> */
[----:B------:R-:W-:Y:S01]  /*48f0*/  UMOV UR5, 0x3e5ade15 ;  /* 0x3e5ade1500057882 */ /* 0x000fe20000000000 */
[----:B------:R-:W-:Y:S01]  /*4900*/  LEA R29, R28, 0x3ff00000, 0x14 ;  /* 0x3ff000001c1d7811 */ /* 0x000fe200078ea0ff */
[----:B------:R-:W-:Y:S02]  /*4910*/  IMAD.MOV.U32 R28, RZ, RZ, RZ ;  /* 0x000000ffff1c7224 */ /* 0x000fe400078e00ff */
[----:B------:R-:W-:Y:S01]  /*4920*/  DFMA R34, R30, UR4, R34 ;  /* 0x000000041e227c2b */ /* 0x000fe20008000022 */
        /* <DEDUP_REMOVED lines=10> */
[----:B------:R-:W-:-:S02]  /*49d0*/  UMOV UR5, 0x3efa0199 ;  /* 0x3efa019900057882 */ /* 0x000fc40000000000 */
[----:B------:R-:W-:Y:S01]  /*49e0*/  DFMA R36, R30, R34, UR4 ;  /* 0x000000041e247e2b */ /* 0x000fe20008000022 */
[----:B------:R-:W-:Y:S01]  /*49f0*/  UMOV UR4, 0xdff601fc ;  /* 0xdff601fc00047882 */ /* 0x000fe20000000000 */
[----:B------:R-:W-:Y:S01]  /*4a00*/  UMOV UR5, 0x3fb0fb06 ;  /* 0x3fb0fb0600057882 */ /* 0x000fe20000000000 */
[----:B------:R-:W-:Y:S02]  /*4a10*/  DFMA R34, R22, 2, R38 ;  /* 0x400000001622782b */ /* 0x000fe40000000026 */
[----:B------:R-:W-:Y:S01]  /*4a20*/  DFMA R32, R24, R32, -UR4 ;  /* 0x8000000418207e2b */ /* 0x000fe20008000020 */
[----:B------:R-:W-:Y:S01]  /*4a30*/  UMOV UR4, 0x14761f65 ;  /* 0x14761f6500047882 */ /* 0x000fe20000000000 */
[----:B------:R-:W-:Y:S02]  /*4a40*/  UMOV UR5, 0x3f2a01a0 ;  /* 0x3f2a01a000057882 */ /* 0x000fe40000000000 */
        /* <DEDUP_REMOVED lines=44> */
[----:B------:R-:W-:-:S04]  /*4d10*/  DFMA R30, R22, R30, R34 ;  /* 0x0000001e161e722b */ /* 0x000fc80000000022 */
[----:B------:R-:W-:-:S04]  /*4d20*/  DMUL R28, R40, R28 ;  /* 0x0000001c281c7228 */ /* 0x000fc80000000000 */
[----:B------:R-:W-:-:S04]  /*4d30*/  DADD R30, -R24, R30 ;  /* 0x00000000181e7229 */ /* 0x000fc8000000011e */
[----:B------:R-:W-:-:S04]  /*4d40*/  DFMA R26, R28, R26, R28 ;  /* 0x0000001a1c1a722b */ /* 0x000fc8000000001c */
        /* <DEDUP_REMOVED lines=9> */
.L_x_511:
[----:B0-----:R-:W-:Y:S01]  /*4de0*/  DADD R24, R20, R20 ;  /* 0x0000000014187229 */ /* 0x001fe20000000014 */
        /* <DEDUP_REMOVED lines=8> */
.L_x_512:
[----:B------:R-:W-:Y:S05]  /*4e70*/  BSYNC.RECONVERGENT B2 ;  /* 0x0000000000027941 */ /* 0x000fea0003800200 */
.L_x_510:
[----:B------:R-:W-:Y:S01]  /*4e80*/  DADD R22, R62, -R12 ;  /* 0x000000003e167229 */ /* 0x000fe2000000080c */
[----:B------:R-:W-:Y:S07]  /*4e90*/  BSSY.RECONVERGENT B2, `(.L_x_513) ;  /* 0x00000a9000027945 */ /* 0x000fee0003800200 */
[----:B------:R-:W-:-:S08]  /*4ea0*/  DMUL R22, R22, R16 ;  /* 0x0000001016167228 */ /* 0x000fd00000000000 */
        /* <DEDUP_REMOVED lines=158> */
.L_x_514:
        /* <DEDUP_REMOVED lines=9> */
.L_x_515:
[----:B------:R-:W-:Y:S05]  /*5920*/  BSYNC.RECONVERGENT B2 ;  /* 0x0000000000027941 */ /* 0x000fea0003800200 */
.L_x_513:
[----:B------:R-:W-:Y:S01]  /*5930*/  DMUL R18, R18, 0.5 ;  /* 0x3fe0000012127828 */ /* 0x000fe20000000000 */
[----:B------:R-:W-:Y:S01]  /*5940*/  BSSY.RECONVERGENT B2, `(.L_x_516) ;  /* 0x000006c000027945 */ /* 0x000fe20003800200 */
[----:B------:R-:W-:-:S06]  /*5950*/  IMAD.MOV.U32 R30, RZ, RZ, -0x3ff ;  /* 0xfffffc01ff1e7424 */ /* 0x000fcc00078e00ff */
[----:B------:R-:W-:-:S10]  /*5960*/  DFMA R18, R20, 0.5, -R18 ;  /* 0x3fe000001412782b */ /* 0x000fd40000000812 */
        /* <DEDUP_REMOVED lines=17> */
[----:B------:R-:W-:-:S02]  /*5a80*/  FSEL R11, R11, 1.469367938527859385e-39, !P3 ;  /* 0x001000000b0b7808 */ /* 0x000fc40005800000 */
[----:B------:R-:W-:Y:S02]  /*5a90*/  ISETP.NE.AND.EX P4, PT, R22, RZ, PT, P4 ;  /* 0x000000ff1600720c */ /* 0x000fe40003f85340 */
[----:B------:R-:W-:Y:S02]  /*5aa0*/  @!P2 FSEL R11, R11, 1.469367938527859385e-39, P5 ;  /* 0x001000000b0ba808 */ /* 0x000fe40002800000 */
[----:B------:R-:W-:Y:S02]  /*5ab0*/  FSEL R20, R20, RZ, !P3 ;  /* 0x000000ff14147208 */ /* 0x000fe40005800000 */
[----:B------:R-:W-:Y:S02]  /*5ac0*/  FSEL R11, R11, 1.469367938527859385e-39, P4 ;  /* 0x001000000b0b7808 */ /* 0x000fe40002000000 */
[----:B------:R-:W-:Y:S02]  /*5ad0*/  @!P2 FSEL R20, R20, RZ, P5 ;  /* 0x000000ff1414a208 */ /* 0x000fe40002800000 */
[----:B------:R-:W-:Y:S01]  /*5ae0*/  ISETP.GT.AND P3, PT, R11, 0xfffff, PT ;  /* 0x000fffff0b00780c */ /* 0x000fe20003f64270 */
[----:B------:R-:W-:Y:S01]  /*5af0*/  IMAD.MOV.U32 R19, RZ, RZ, R11 ;  /* 0x000000ffff137224 */ /* 0x000fe200078e000b */
[----:B------:R-:W-:-:S05]  /*5b00*/  FSEL R20, R20, RZ, P4 ;  /* 0x000000ff14147208 */ /* 0x000fca0002000000 */
[----:B------:R-:W-:-:S06]  /*5b10*/  IMAD.MOV.U32 R18, RZ, RZ, R20 ;  /* 0x000000ffff127224 */ /* 0x000fcc00078e0014 */
        /* <DEDUP_REMOVED lines=72> */
.L_x_517:
[----:B------:R-:W-:Y:S01]  /*5fa0*/  IMAD.MOV.U32 R20, RZ, RZ, 0x0 ;  /* 0x00000000ff147424 */ /* 0x000fe200078e00ff */
[----:B------:R-:W-:Y:S01]  /*5fb0*/  LOP3.LUT P2, RZ, R19, 0x7fffffff, RZ, 0xc0, !PT ;  /* 0x7fffffff13ff7812 */ /* 0x000fe2000784c0ff */
[----:B------:R-:W-:-:S06]  /*5fc0*/  IMAD.MOV.U32 R21, RZ, RZ, 0x7ff00000 ;  /* 0x7ff00000ff157424 */ /* 0x000fcc00078e00ff */
[----:B------:R-:W-:-:S10]  /*5fd0*/  DFMA R20, R18, R20, +INF ;  /* 0x7ff000001214742b */ /* 0x000fd40000000014 */
[----:B------:R-:W-:Y:S02]  /*5fe0*/  FSEL R44, R20, RZ, P2 ;  /* 0x000000ff142c7208 */ /* 0x000fe40001000000 */
[----:B------:R-:W-:-:S07]  /*5ff0*/  FSEL R45, R21, -QNAN , P2 ;  /* 0xfff00000152d7808 */ /* 0x000fce0001000000 */
.L_x_518:
[----:B------:R-:W-:Y:S05]  /*6000*/  BSYNC.RECONVERGENT B2 ;  /* 0x0000000000027941 */ /* 0x000fea0003800200 */
.L_x_516:
[----:B------:R-:W-:Y:S01]  /*6010*/  ISETP.GT.AND P2, PT, R15, 0xfffff, PT ;  /* 0x000fffff0f00780c */ /* 0x000fe20003f44270 */
[----:B------:R-:W-:Y:S01]  /*6020*/  IMAD.MOV.U32 R11, RZ, RZ, R15 ;  /* 0x000000ffff0b7224 */ /* 0x000fe200078e000f */
[----:B------:R-:W-:Y:S01]  /*6030*/  DADD R12, R50, -R12 ;  /* 0x00000000320c7229 */ /* 0x000fe2000000080c */
[----:B------:R-:W-:Y:S02]  /*6040*/  IMAD.MOV.U32 R18, RZ, RZ, R14 ;  /* 0x000000ffff127224 */ /* 0x000fe400078e000e */
[----:B------:R-:W-:-:S05]  /*6050*/  IMAD.MOV.U32 R26, RZ, RZ, -0x3ff ;  /* 0xfffffc01ff1a7424 */ /* 0x000fca00078e00ff */
[----:B------:R-:W-:-:S03]  /*6060*/  DMUL R12, R12, R16 ;  /* 0x000000100c0c7228 */ /* 0x000fc60000000000 */
[----:B------:R-:W-:Y:S01]  /*6070*/  @!P2 DMUL R14, R14, 1.80143985094819840000e+16 ;  /* 0x435000000e0ea828 */ /* 0x000fe20000000000 */
[----:B------:R-:W-:-:S04]  /*6080*/  @!P2 IMAD.MOV.U32 R26, RZ, RZ, -0x435 ;  /* 0xfffffbcbff1aa424 */ /* 0x000fc800078e00ff */
[----:B------:R-:W-:-:S05]  /*6090*/  DMUL R16, R12, 0.5 ;  /* 0x3fe000000c107828 */ /* 0x000fca0000000000 */
[----:B------:R-:W-:Y:S02]  /*60a0*/  @!P2 IMAD.MOV.U32 R11, RZ, RZ, R15 ;  /* 0x000000ffff0ba224 */ /* 0x000fe400078e000f */
[----:B------:R-:W-:Y:S01]  /*60b0*/  @!P2 IMAD.MOV.U32 R18, RZ, RZ, R14 ;  /* 0x000000ffff12a224 */ /* 0x000fe200078e000e */
[----:B------:R-:W-:Y:S01]  /*60c0*/  DMUL R12, R12, R16 ;  /* 0x000000100c0c7228 */ /* 0x000fe20000000000 */
        /* <DEDUP_REMOVED lines=68> */
.L_x_519:
[----:B------:R-:W-:Y:S01]  /*6510*/  IMAD.MOV.U32 R16, RZ, RZ, 0x0 ;  /* 0x00000000ff107424 */ /* 0x000fe200078e00ff */
[----:B------:R-:W-:Y:S01]  /*6520*/  LOP3.LUT P2, RZ, R15, 0x7fffffff, RZ, 0xc0, !PT ;  /* 0x7fffffff0fff7812 */ /* 0x000fe2000784c0ff */
[----:B------:R-:W-:-:S06]  /*6530*/  IMAD.MOV.U32 R17, RZ, RZ, 0x7ff00000 ;  /* 0x7ff00000ff117424 */ /* 0x000fcc00078e00ff */
[----:B------:R-:W-:-:S10]  /*6540*/  DFMA R16, R14, R16, +INF ;  /* 0x7ff000000e10742b */ /* 0x000fd40000000010 */
[----:B------:R-:W-:Y:S02]  /*6550*/  FSEL R16, R16, RZ, P2 ;  /* 0x000000ff10107208 */ /* 0x000fe40001000000 */
[----:B------:R-:W-:-:S07]  /*6560*/  FSEL R17, R17, -QNAN , P2 ;  /* 0xfff0000011117808 */ /* 0x000fce0001000000 */
.L_x_520:
[----:B------:R-:W-:Y:S01]  /*6570*/  UMOV UR4, 0xc864beb5 ;  /* 0xc864beb500047882 */ /* 0x000fe20000000000 */
[----:B------:R-:W-:Y:S02]  /*6580*/  UMOV UR5, 0x3fed67f1 ;  /* 0x3fed67f100057882 */ /* 0x000fe40000000000 */
[----:B------:R-:W-:-:S08]  /*6590*/  DADD R12, -R12, -UR4 ;  /* 0x800000040c0c7e29 */ /* 0x000fd00008000100 */
[----:B------:R-:W-:-:S08]  /*65a0*/  DADD R12, R12, -R16 ;  /* 0x000000000c0c7229 */ /* 0x000fd00000000810 */
[----:B------:R-:W-:Y:S01]  /*65b0*/  DADD R44, R12, -R44 ;  /* 0x000000000c2c7229 */ /* 0x000fe2000000082c */
[----:B------:R-:W-:Y:S10]  /*65c0*/  BRA `(.L_x_508) ;  /* 0x000000fc002c7947 */ /* 0x000ff40003800000 */
.L_x_498:
[----:B------:R-:W-:-:S05]  /*65d0*/  IMAD.MOV.U32 R11, RZ, RZ, -0x2 ;  /* 0xfffffffeff0b7424 */ /* 0x000fca00078e00ff */
[----:B------:R-:W-:-:S05]  /*65e0*/  VIADDMNMX.U32 R11, R14, R11, 0x3, PT ;  /* 0x000000030e0b7446 */ /* 0x000fca000380000b */
[----:B------:R-:W-:-:S04]  /*65f0*/  IMAD.SHL.U32 R11, R11, 0x4, RZ ;  /* 0x000000040b0b7824 */ /* 0x000fc800078e00ff */
[----:B------:R-:W1:Y:S02]  /*6600*/  LDC R16, c[0x2][R11+0xc] ;  /* 0x008003000b107b82 */ /* 0x000e640000000800 */
[----:B-1----:R-:W-:-:S04]  /*6610*/  SHF.R.S32.HI R17, RZ, 0x1f, R16 ;  /* 0x0000001fff117819 */ /* 0x002fc80000011410 */
.L_x_2927:
[----:B------:R-:W-:Y:S05]  /*6620*/  BRX R16 -0x6630                                                           (*"BRANCH_TARGETS .L_x_2928,.L_x_2929,.L_x_2930,.L_x_2926"*) ;  /* 0xffffff9810747949 */ /* 0x000fea000383ffff */
.L_x_2930:
[----:B------:R-:W1:Y:S01]  /*6630*/  LDCU UR4, c[0x0][0x3e4] ;  /* 0x00007c80ff0477ac */ /* 0x000e620008000800 */
[----:B------:R-:W-:-:S04]  /*6640*/  IADD3 R11, PT, PT, R23, -0x1, R24 ;  /* 0xffffffff170b7810 */ /* 0x000fc80007ffe018 */
[----:B-1----:R-:W-:-:S04]  /*6650*/  ISETP.GE.U32.AND P2, PT, R11, UR4, PT ;  /* 0x000000040b007c0c */ /* 0x002fc8000bf46070 */
[----:B------:R-:W-:-:S13]  /*6660*/  ISETP.EQ.OR P2, PT, R24, RZ, P2 ;  /* 0x000000ff1800720c */ /* 0x000fda0001742670 */
[----:B------:R-:W-:Y:S05]  /*6670*/  @P2 BRA `(.L_x_486) ;  /* 0x00000108004c2947 */ /* 0x000fea0003800000 */
[----:B------:R-:W-:Y:S01]  /*6680*/  BSSY.RECONVERGENT B2, `(.L_x_521) ;  /* 0x00002b8000027945 */ /* 0x000fe20003800200 */
[----:B------:R-:W-:Y:S02]  /*6690*/  IMAD.MOV.U32 R44, RZ, RZ, 0x0 ;  /* 0x00000000ff2c7424 */ /* 0x000fe400078e00ff */
[----:B------:R-:W-:Y:S01]  /*66a0*/  IMAD.MOV.U32 R45, RZ, RZ, -0x100000 ;  /* 0xfff00000ff2d7424 */ /* 0x000fe200078e00ff */
[----:B------:R-:W-:Y:S06]  /*66b0*/  @P6 BRA `(.L_x_522) ;  /* 0x0000002800d06947 */ /* 0x000fec0003800000 */
[C---:B------:R-:W-:Y:S01]  /*66c0*/  ISETP.GE.U32.AND P2, PT, R24.reuse, 0x8, PT ;  /* 0x000000081800780c */ /* 0x040fe20003f46070 */
[----:B------:R-:W-:Y:S01]  /*66d0*/  DADD R26, -R62, R60 ;  /* 0x000000003e1a7229 */ /* 0x000fe2000000013c */
[----:B------:R-:W-:Y:S01]  /*66e0*/  LOP3.LUT R22, R24, 0x7, RZ, 0xc0, !PT ;  /* 0x0000000718167812 */ /* 0x000fe200078ec0ff */
[----:B------:R-:W-:-:S08]  /*66f0*/  IMAD.MOV.U32 R30, RZ, RZ, RZ ;  /* 0x000000ffff1e7224 */ /* 0x000fd000078e00ff */
[----:B------:R-:W-:Y:S02]  /*6700*/  IMAD.MOV.U32 R28, RZ, RZ, R26 ;  /* 0x000000ffff1c7224 */ /* 0x000fe400078e001a */
[----:B------:R-:W-:Y:S01]  /*6710*/  IMAD.MOV.U32 R29, RZ, RZ, R27 ;  /* 0x000000ffff1d7224 */ /* 0x000fe200078e001b */
[----:B------:R-:W-:Y:S06]  /*6720*/  @!P2 BRA `(.L_x_523) ;  /* 0x00000008000ca947 */ /* 0x000fec0003800000 */
[----:B------:R-:W-:Y:S02]  /*6730*/  IMAD.MOV.U32 R30, RZ, RZ, RZ ;  /* 0x000000ffff1e7224 */ /* 0x000fe400078e00ff */
[----:B------:R-:W-:Y:S02]  /*6740*/  IMAD.MOV.U32 R28, RZ, RZ, R26 ;  /* 0x000000ffff1c7224 */ /* 0x000fe400078e001a */
[----:B------:R-:W-:-:S07]  /*6750*/  IMAD.MOV.U32 R29, RZ, RZ, R27 ;  /* 0x000000ffff1d7224 */ /* 0x000fce00078e001b */
.L_x_528:
[----:B------:R-:W1:Y:S01]  /*6760*/  LDC.64 R12, c[0x0][0x3b8] ;  /* 0x0000ee00ff0c7b82 */ /* 0x000e620000000a00 */
[----:B0-----:R-:W-:-:S04]  /*6770*/  IMAD.IADD R25, R23, 0x1, R30 ;  /* 0x0000000117197824 */ /* 0x001fc800078e021e */
[----:B------:R-:W-:-:S04]  /*6780*/  VIADD R11, R25, 0x1 ;  /* 0x00000001190b7836 */ /* 0x000fc80000000000 */
[----:B-1----:R-:W-:-:S06]  /*6790*/  IMAD.WIDE.U32 R12, R11, 0x4, R12 ;  /* 0x000000040b0c7825 */ /* 0x002fcc00078e000c */
[----:B------:R-:W3:Y:S01]  /*67a0*/  LDG.E.CONSTANT R12, desc[UR10][R12.64] ;  /* 0x0000000a0c0c7981 */ /* 0x000ee2000c1e9900 */
[----:B------:R-:W-:Y:S01]  /*67b0*/  VIADD R20, R30, 0x2 ;  /* 0x000000021e147836 */ /* 0x000fe20000000000 */
[----:B------:R-:W-:Y:S01]  /*67c0*/  MOV R31, 0x400 ;  /* 0x00000400001f7802 */ /* 0x000fe20000000f00 */
[----:B------:R-:W-:Y:S01]  /*67d0*/  IMAD.MOV.U32 R16, RZ, RZ, 0x1 ;  /* 0x00000001ff107424 */ /* 0x000fe200078e00ff */
[----:B------:R-:W0:Y:S01]  /*67e0*/  S2R R14, SR_CgaCtaId ;  /* 0x00000000000e7919 */ /* 0x000e220000008800 */
[----:B--2---:R-:W1:Y:S02]  /*67f0*/  I2F.F64.U32 R18, R20 ;  /* 0x0000001400127312 */ /* 0x004e640000201800 */
[----:B-1----:R-:W-:-:S06]  /*6800*/  DFMA R18, -R18, R18, 1 ;  /* 0x3ff000001212742b */ /* 0x002fcc0000000112 */
[----:B------:R-:W1:Y:S01]  /*6810*/  MUFU.RCP64H R17, R19 ;  /* 0x0000001300117308 */ /* 0x000e620000001800 */
[----:B0-----:R-:W-:-:S05]  /*6820*/  LEA R31, R14, R31, 0x18 ;  /* 0x0000001f0e1f7211 */ /* 0x001fca00078ec0ff */
[----:B---3--:R-:W-:Y:S01]  /*6830*/  IMAD R11, R12, 0x8, R31 ;  /* 0x000000080c0b7824 */ /* 0x008fe200078e021f */
[----:B-1----:R-:W-:-:S04]  /*6840*/  DFMA R12, -R18, R16, 1 ;  /* 0x3ff00000120c742b */ /* 0x002fc80000000110 */
[----:B------:R-:W0:Y:S04]  /*6850*/  LDS.64 R14, [R11] ;  /* 0x000000000b0e7984 */ /* 0x000e280000000a00 */
[----:B------:R-:W-:-:S08]  /*6860*/  DFMA R12, R12, R12, R12 ;  /* 0x0000000c0c0c722b */ /* 0x000fd0000000000c */
[----:B------:R-:W-:-:S08]  /*6870*/  DFMA R12, R16, R12, R16 ;  /* 0x0000000c100c722b */ /* 0x000fd00000000010 */
[----:B------:R-:W-:-:S08]  /*6880*/  DFMA R16, -R18, R12, 1 ;  /* 0x3ff000001210742b */ /* 0x000fd0000000010c */
[----:B------:R-:W-:Y:S02]  /*6890*/  DFMA R12, R12, R16, R12 ;  /* 0x000000100c0c722b */ /* 0x000fe4000000000c */
[----:B0-----:R-:W-:-:S08]  /*68a0*/  DMUL R20, R26, R14 ;  /* 0x0000000e1a147228 */ /* 0x001fd00000000000 */
        /* <DEDUP_REMOVED lines=10> */
[----:B------:R-:W-:Y:S05]  /*6950*/  CALL.REL.NOINC `($__internal_6_$__cuda_sm20_div_rn_f64_full) ;  /* 0x0000013800ec7944 */ /* 0x000fea0003c00000 */
[----:B------:R-:W-:Y:S02]  /*6960*/  IMAD.MOV.U32 R12, RZ, RZ, R68 ;  /* 0x000000ffff0c7224 */ /* 0x000fe400078e0044 */
[----:B------:R-:W-:-:S07]  /*6970*/  IMAD.MOV.U32 R13, RZ, RZ, R69 ;  /* 0x000000ffff0d7224 */ /* 0x000fce00078e0045 */
.L_x_524:
[----:B------:R-:W0:Y:S01]  /*6980*/  LDC.64 R14, c[0x0][0x3b8] ;  /* 0x0000ee00ff0e7b82 */ /* 0x000e220000000a00 */
[----:B------:R-:W-:-:S04]  /*6990*/  VIADD R11, R25, 0x3 ;  /* 0x00000003190b7836 */ /* 0x000fc80000000000 */
[----:B0-----:R-:W-:-:S06]  /*69a0*/  IMAD.WIDE.U32 R14, R11, 0x4, R14 ;  /* 0x000000040b0e7825 */ /* 0x001fcc00078e000e */
[----:B------:R-:W2:Y:S01]  /*69b0*/  LDG.E.CONSTANT R14, desc[UR10][R14.64] ;  /* 0x0000000a0e0e7981 */ /* 0x000ea2000c1e9900 */
[----:B------:R-:W-:Y:S01]  /*69c0*/  VIADD R34, R30, 0x4 ;  /* 0x000000041e227836 */ /* 0x000fe20000000000 */
[----:B------:R-:W-:Y:S01]  /*69d0*/  DADD R28, R12, R28 ;  /* 0x000000000c1c7229 */ /* 0x000fe2000000001c */
[----:B------:R-:W-:Y:S02]  /*69e0*/  IMAD.MOV.U32 R20, RZ, RZ, 0x1 ;  /* 0x00000001ff147424 */ /* 0x000fe400078e00ff */
[----:B------:R-:W0:Y:S02]  /*69f0*/  I2F.F64.U32 R18, R34 ;  /* 0x0000002200127312 */ /* 0x000e240000201800 */
[----:B0-----:R-:W-:-:S06]  /*6a00*/  DFMA R18, -R18, R18, 1 ;  /* 0x3ff000001212742b */ /* 0x001fcc0000000112 */
[----:B------:R-:W0:Y:S02]  /*6a10*/  MUFU.RCP64H R21, R19 ;  /* 0x0000001300157308 */ /* 0x000e240000001800 */
[----:B0-----:R-:W-:-:S08]  /*6a20*/  DFMA R32, -R18, R20, 1 ;  /* 0x3ff000001220742b */ /* 0x001fd00000000114 */
[----:B------:R-:W-:-:S08]  /*6a30*/  DFMA R32, R32, R32, R32 ;  /* 0x000000202020722b */ /* 0x000fd00000000020 */
[----:B------:R-:W-:Y:S01]  /*6a40*/  DFMA R32, R20, R32, R20 ;  /* 0x000000201420722b */ /* 0x000fe20000000014 */
[----:B--2---:R-:W-:-:S07]  /*6a50*/  IMAD R11, R14, 0x8, R31 ;  /* 0x000000080e0b7824 */ /* 0x004fce00078e021f */
[----:B------:R-:W-:Y:S01]  /*6a60*/  DFMA R14, -R18, R32, 1 ;  /* 0x3ff00000120e742b */ /* 0x000fe20000000120 */
[----:B------:R-:W0:Y:S07]  /*6a70*/  LDS.64 R16, [R11] ;  /* 0x000000000b107984 */ /* 0x000e2e0000000a00 */
        /* <DEDUP_REMOVED lines=13> */
.L_x_525:
        /* <DEDUP_REMOVED lines=31> */
.L_x_526:
        /* <DEDUP_REMOVED lines=29> */
.L_x_527:
[----:B------:R-:W-:Y:S01]  /*6f10*/  LOP3.LUT R11, R24, 0xfffffff8, RZ, 0xc0, !PT ;  /* 0xfffffff8180b7812 */ /* 0x000fe200078ec0ff */
[----:B------:R-:W-:-:S03]  /*6f20*/  DADD R28, R28, R68 ;  /* 0x000000001c1c7229 */ /* 0x000fc60000000044 */
[----:B------:R-:W-:-:S13]  /*6f30*/  ISETP.NE.AND P2, PT, R30, R11, PT ;  /* 0x0000000b1e00720c */ /* 0x000fda0003f45270 */
[----:B------:R-:W-:Y:S05]  /*6f40*/  @P2 BRA `(.L_x_528) ;  /* 0xfffffff800042947 */ /* 0x000fea000383ffff */
[----:B------:R-:W-:-:S07]  /*6f50*/  IMAD.MOV.U32 R30, RZ, RZ, R11 ;  /* 0x000000ffff1e7224 */ /* 0x000fce00078e000b */
.L_x_523:
[----:B------:R-:W-:-:S13]  /*6f60*/  ISETP.NE.AND P2, PT, R22, RZ, PT ;  /* 0x000000ff1600720c */ /* 0x000fda0003f45270 */
[----:B------:R-:W-:Y:S05]  /*6f70*/  @!P2 BRA `(.L_x_529) ;  /* 0x0000000800c4a947 */ /* 0x000fea0003800000 */
[----:B------:R-:W-:Y:S02]  /*6f80*/  ISETP.GE.U32.AND P2, PT, R22, 0x4, PT ;  /* 0x000000041600780c */ /* 0x000fe40003f46070 */
[----:B0-----:R-:W-:-:S11]  /*6f90*/  LOP3.LUT R25, R24, 0x3, RZ, 0xc0, !PT ;  /* 0x0000000318197812 */ /* 0x001fd600078ec0ff */
[----:B------:R-:W-:Y:S05]  /*6fa0*/  @!P2 BRA `(.L_x_530) ;  /* 0x000000040000a947 */ /* 0x000fea0003800000 */
[----:B------:R-:W0:Y:S01]  /*6fb0*/  LDC.64 R12, c[0x0][0x3b8] ;  /* 0x0000ee00ff0c7b82 */ /* 0x000e220000000a00 */
[----:B------:R-:W-:-:S04]  /*6fc0*/  IMAD.IADD R31, R23, 0x1, R30 ;  /* 0x00000001171f7824 */ /* 0x000fc800078e021e */
[----:B------:R-:W-:-:S04]  /*6fd0*/  VIADD R11, R31, 0x1 ;  /* 0x000000011f0b7836 */ /* 0x000fc80000000000 */
[----:B0-----:R-:W-:-:S06]  /*6fe0*/  IMAD.WIDE.U32 R12, R11, 0x4, R12 ;  /* 0x000000040b0c7825 */ /* 0x001fcc00078e000c */
        /* <DEDUP_REMOVED lines=28> */
.L_x_531:
        /* <DEDUP_REMOVED lines=31> */
.L_x_532:
[----:B------:R-:W-:-:S11]  /*73a0*/  DADD R28, R28, R12 ;  /* 0x000000001c1c7229 */ /* 0x000fd6000000000c */
.L_x_530:
[----:B------:R-:W-:-:S13]  /*73b0*/  ISETP.NE.AND P2, PT, R25, RZ, PT ;  /* 0x000000ff1900720c */ /* 0x000fda0003f45270 */
[----:B------:R-:W-:Y:S05]  /*73c0*/  @!P2 BRA `(.L_x_529) ;  /* 0x0000000400b0a947 */ /* 0x000fea0003800000 */
[----:B------:R-:W-:-:S13]  /*73d0*/  ISETP.NE.AND P2, PT, R25, 0x1, PT ;  /* 0x000000011900780c */ /* 0x000fda0003f45270 */
[----:B------:R-:W-:Y:S05]  /*73e0*/  @!P2 BRA `(.L_x_533) ;  /* 0x000000040014a947 */ /* 0x000fea0003800000 */
[----:B------:R-:W-:Y:S01]  /*73f0*/  LOP3.LUT P2, R25, R30, 0x1, RZ, 0xc0, !PT ;  /* 0x000000011e197812 */ /* 0x000fe2000784c0ff */
[----:B------:R-:W-:-:S12]  /*7400*/  IMAD.IADD R31, R23, 0x1, R30 ;  /* 0x00000001171f7824 */ /* 0x000fd800078e021e */
[----:B------:R-:W-:Y:S05]  /*7410*/  @!P2 BRA `(.L_x_534) ;  /* 0x00000000007ca947 */ /* 0x000fea0003800000 */
[----:B------:R-:W0:Y:S02]  /*7420*/  LDC.64 R12, c[0x0][0x3b8] ;  /* 0x0000ee00ff0c7b82 */ /* 0x000e240000000a00 */
        /* <DEDUP_REMOVED lines=29> */
.L_x_535:
[----:B------:R-:W-:-:S11]  /*7600*/  DADD R28, R28, R68 ;  /* 0x000000001c1c7229 */ /* 0x000fd60000000044 */
.L_x_534:
[----:B------:R-:W-:-:S13]  /*7610*/  ISETP.NE.AND P2, PT, R25, RZ, PT ;  /* 0x000000ff1900720c */ /* 0x000fda0003f45270 */
[----:B------:R-:W-:Y:S05]  /*7620*/  @P2 BRA `(.L_x_536) ;  /* 0x0000000000802947 */ /* 0x000fea0003800000 */
[----:B------:R-:W0:Y:S01]  /*7630*/  LDC.64 R12, c[0x0][0x3b8] ;  /* 0x0000ee00ff0c7b82 */ /* 0x000e220000000a00 */
        /* <DEDUP_REMOVED lines=30> */
.L_x_537:
[----:B------:R-:W-:-:S11]  /*7820*/  DADD R28, R28, R68 ;  /* 0x000000001c1c7229 */ /* 0x000fd60000000044 */
.L_x_536:
[----:B------:R-:W-:-:S07]  /*7830*/  VIADD R30, R30, 0x2 ;  /* 0x000000021e1e7836 */ /* 0x000fce0000000000 */
.L_x_533:
[----:B------:R-:W-:Y:S02]  /*7840*/  LOP3.LUT R12, R30, 0x1, RZ, 0xc0, !PT ;  /* 0x000000011e0c7812 */ /* 0x000fe400078ec0ff */
[----:B------:R-:W-:Y:S02]  /*7850*/  LOP3.LUT R11, R24, 0x1, RZ, 0xc0, !PT ;  /* 0x00000001180b7812 */ /* 0x000fe400078ec0ff */
[----:B------:R-:W-:-:S04]  /*7860*/  ISETP.NE.U32.AND P2, PT, R12, 0x1, PT ;  /* 0x000000010c00780c */ /* 0x000fc80003f45070 */
[----:B------:R-:W-:-:S13]  /*7870*/  ISETP.NE.U32.OR P2, PT, R11, 0x1, P2 ;  /* 0x000000010b00780c */ /* 0x000fda0001745470 */
[----:B------:R-:W-:Y:S05]  /*7880*/  @P2 BRA `(.L_x_529) ;  /* 0x0000000000802947 */ /* 0x000fea0003800000 */
[----:B------:R-:W0:Y:S01]  /*7890*/  LDC.64 R12, c[0x0][0x3b8] ;  /* 0x0000ee00ff0c7b82 */ /* 0x000e220000000a00 */
[----:B------:R-:W-:-:S04]  /*78a0*/  IMAD.IADD R11, R23, 0x1, R30 ;  /* 0x00000001170b7824 */ /* 0x000fc800078e021e */
        /* <DEDUP_REMOVED lines=29> */
.L_x_538:
[----:B------:R-:W-:-:S11]  /*7a80*/  DADD R28, R28, R68 ;  /* 0x000000001c1c7229 */ /* 0x000fd60000000044 */
.L_x_529:
[----:B------:R-:W-:Y:S02]  /*7a90*/  IADD3 R11, P2, PT, R28, -0x1, RZ ;  /* 0xffffffff1c0b7810 */ /* 0x000fe40007f5e0ff */
        /* <DEDUP_REMOVED lines=45> */
[----:B--2---:R-:W-:Y:S02]  /*7d70*/  DADD R18, R12, -1 ;  /* 0xbff000000c127429 */ /* 0x004fe40000000000 */
[----:B------:R-:W-:Y:S01]  /*7d80*/  DADD R28, R28, -UR6 ;  /* 0x800000061c1c7e29 */ /* 0x000fe20008000000 */
[----:B------:R-:W-:Y:S01]  /*7d90*/  UMOV UR6, 0xfefa39ef ;  /* 0xfefa39ef00067882 */ /* 0x000fe20000000000 */
[----:B------:R-:W1:Y:S01]  /*7da0*/  MUFU.RCP64H R15, R21 ;  /* 0x00000015000f7308 */ /* 0x000e620000001800 */
[----:B------:R-:W-:Y:S01]  /*7db0*/  UMOV UR7, 0x3fe62e42 ;  /* 0x3fe62e4200077882 */ /* 0x000fe20000000000 */
[----:B-1----:R-:W-:-:S08]  /*7dc0*/  DFMA R16, -R20, R14, 1 ;  /* 0x3ff000001410742b */ /* 0x002fd0000000010e */
        /* <DEDUP_REMOVED lines=41> */
.L_x_540:
[----:B------:R-:W-:Y:S01]  /*8060*/  IMAD.MOV.U32 R12, RZ, RZ, 0x0 ;  /* 0x00000000ff0c7424 */ /* 0x000fe200078e00ff */
[----:B------:R-:W-:Y:S01]  /*8070*/  LOP3.LUT P2, RZ, R29, 0x7fffffff, RZ, 0xc0, !PT ;  /* 0x7fffffff1dff7812 */ /* 0x000fe2000784c0ff */
[----:B------:R-:W-:-:S06]  /*8080*/  IMAD.MOV.U32 R13, RZ, RZ, 0x7ff00000 ;  /* 0x7ff00000ff0d7424 */ /* 0x000fcc00078e00ff */
[----:B------:R-:W-:-:S10]  /*8090*/  DFMA R12, R28, R12, +INF ;  /* 0x7ff000001c0c742b */ /* 0x000fd4000000000c */
[----:B------:R-:W-:Y:S02]  /*80a0*/  FSEL R12, R12, RZ, P2 ;  /* 0x000000ff0c0c7208 */ /* 0x000fe40001000000 */
[----:B------:R-:W-:-:S07]  /*80b0*/  FSEL R13, R13, -QNAN , P2 ;  /* 0xfff000000d0d7808 */ /* 0x000fce0001000000 */
.L_x_541:
[----:B------:R-:W-:Y:S05]  /*80c0*/  BSYNC.RECONVERGENT B3 ;  /* 0x0000000000037941 */ /* 0x000fea0003800200 */
.L_x_539:
[----:B------:R-:W-:Y:S01]  /*80d0*/  ISETP.GE.U32.AND P2, PT, R24, 0x8, PT ;  /* 0x000000081800780c */ /* 0x000fe20003f46070 */
[----:B------:R-:W-:Y:S02]  /*80e0*/  IMAD.MOV.U32 R14, RZ, RZ, RZ ;  /* 0x000000ffff0e7224 */ /* 0x000fe400078e00ff */
[----:B------:R-:W-:Y:S02]  /*80f0*/  IMAD.MOV.U32 R16, RZ, RZ, 0x0 ;  /* 0x00000000ff107424 */ /* 0x000fe400078e00ff */
[----:B------:R-:W-:Y:S02]  /*8100*/  IMAD.MOV.U32 R17, RZ, RZ, 0x3ff00000 ;  /* 0x3ff00000ff117424 */ /* 0x000fe400078e00ff */
[----:B--2---:R-:W-:Y:S02]  /*8110*/  IMAD.MOV.U32 R18, RZ, RZ, R48 ;  /* 0x000000ffff127224 */ /* 0x004fe400078e0030 */
[----:B------:R-:W-:Y:S02]  /*8120*/  IMAD.MOV.U32 R19, RZ, RZ, R49 ;  /* 0x000000ffff137224 */ /* 0x000fe400078e0031 */
[----:B------:R-:W-:-:S02]  /*8130*/  IMAD.MOV.U32 R20, RZ, RZ, 0x0 ;  /* 0x00000000ff147424 */ /* 0x000fc400078e00ff */
[----:B------:R-:W-:Y:S01]  /*8140*/  IMAD.MOV.U32 R21, RZ, RZ, 0x3ff00000 ;  /* 0x3ff00000ff157424 */ /* 0x000fe200078e00ff */
[----:B------:R-:W-:Y:S06]  /*8150*/  @!P2 BRA `(.L_x_542) ;  /* 0x00000004002ca947 */ /* 0x000fec0003800000 */
[----:B------:R-:W-:Y:S01]  /*8160*/  IMAD.MOV.U32 R16, RZ, RZ, 0x0 ;  /* 0x00000000ff107424 */ /* 0x000fe200078e00ff */
[----:B------:R-:W-:Y:S01]  /*8170*/  UMOV UR4, URZ ;  /* 0x000000ff00047c82 */ /* 0x000fe20008000000 */
[----:B------:R-:W-:Y:S02]  /*8180*/  IMAD.MOV.U32 R17, RZ, RZ, 0x3ff00000 ;  /* 0x3ff00000ff117424 */ /* 0x000fe400078e00ff */
[----:B------:R-:W-:Y:S02]  /*8190*/  IMAD.MOV.U32 R18, RZ, RZ, R48 ;  /* 0x000000ffff127224 */ /* 0x000fe400078e0030 */
[----:B------:R-:W-:-:S07]  /*81a0*/  IMAD.MOV.U32 R19, RZ, RZ, R49 ;  /* 0x000000ffff137224 */ /* 0x000fce00078e0031 */
.L_x_543:
[----:B------:R-:W1:Y:S01]  /*81b0*/  LDC.64 R14, c[0x0][0x3b8] ;  /* 0x0000ee00ff0e7b82 */ /* 0x000e620000000a00 */
[----:B------:R-:W-:-:S04]  /*81c0*/  VIADD R11, R23, UR4 ;  /* 0x00000004170b7c36 */ /* 0x000fc80008000000 */
[C---:B------:R-:W-:Y:S02]  /*81d0*/  VIADD R29, R11.reuse, 0x1 ;  /* 0x000000010b1d7836 */ /* 0x040fe40000000000 */
[C---:B------:R-:W-:Y:S02]  /*81e0*/  VIADD R31, R11.reuse, 0x2 ;  /* 0x000000020b1f7836 */ /* 0x040fe40000000000 */
[----:B-1----:R-:W-:-:S05]  /*81f0*/  IMAD.WIDE.U32 R26, R11, 0x4, R14 ;  /* 0x000000040b1a7825 */ /* 0x002fca00078e000e */
[----:B0-----:R0:W2:Y:S01]  /*8200*/  LDG.E.CONSTANT R25, desc[UR10][R26.64] ;  /* 0x0000000a1a197981 */ /* 0x0010a2000c1e9900 */
[----:B------:R-:W-:-:S05]  /*8210*/  IMAD.WIDE.U32 R28, R29, 0x4, R14 ;  /* 0x000000041d1c7825 */ /* 0x000fca00078e000e */
[----:B------:R1:W3:Y:S01]  /*8220*/  LDG.E.CONSTANT R38, desc[UR10][R28.64] ;  /* 0x0000000a1c267981 */ /* 0x0002e2000c1e9900 */
[----:B------:R-:W-:-:S04]  /*8230*/  IMAD.WIDE.U32 R30, R31, 0x4, R14 ;  /* 0x000000041f1e7825 */ /* 0x000fc800078e000e */
[C---:B------:R-:W-:Y:S01]  /*8240*/  VIADD R33, R11.reuse, 0x3 ;  /* 0x000000030b217836 */ /* 0x040fe20000000000 */
[----:B------:R-:W4:Y:S01]  /*8250*/  LDG.E.CONSTANT R39, desc[UR10][R30.64] ;  /* 0x0000000a1e277981 */ /* 0x000f22000c1e9900 */
[----:B------:R-:W-:Y:S02]  /*8260*/  VIADD R35, R11, 0x4 ;  /* 0x000000040b237836 */ /* 0x000fe40000000000 */
[----:B------:R-:W-:-:S05]  /*8270*/  IMAD.WIDE.U32 R32, R33, 0x4, R14 ;  /* 0x0000000421207825 */ /* 0x000fca00078e000e */
[----:B------:R-:W5:Y:S01]  /*8280*/  LDG.E.CONSTANT R40, desc[UR10][R32.64] ;  /* 0x0000000a20287981 */ /* 0x000f62000c1e9900 */
[----:B------:R-:W-:-:S04]  /*8290*/  IMAD.WIDE.U32 R34, R35, 0x4, R14 ;  /* 0x0000000423227825 */ /* 0x000fc800078e000e */
[C---:B0-----:R-:W-:Y:S01]  /*82a0*/  VIADD R27, R11.reuse, 0x5 ;  /* 0x000000050b1b7836 */ /* 0x041fe20000000000 */
[----:B------:R-:W5:Y:S01]  /*82b0*/  LDG.E.CONSTANT R41, desc[UR10][R34.64] ;  /* 0x0000000a22297981 */ /* 0x000f62000c1e9900 */
[----:B-1----:R-:W-:Y:S02]  /*82c0*/  VIADD R29, R11, 0x6 ;  /* 0x000000060b1d7836 */ /* 0x002fe40000000000 */
[----:B------:R-:W-:-:S05]  /*82d0*/  IMAD.WIDE.U32 R26, R27, 0x4, R14 ;  /* 0x000000041b1a7825 */ /* 0x000fca00078e000e */
[----:B------:R-:W5:Y:S01]  /*82e0*/  LDG.E.CONSTANT R42, desc[UR10][R26.64] ;  /* 0x0000000a1a2a7981 */ /* 0x000f62000c1e9900 */
[----:B------:R-:W-:-:S04]  /*82f0*/  IMAD.WIDE.U32 R28, R29, 0x4, R14 ;  /* 0x000000041d1c7825 */ /* 0x000fc800078e000e */
[----:B------:R-:W-:Y:S02]  /*8300*/  VIADD R37, R11, 0x7 ;  /* 0x000000070b257836 */ /* 0x000fe40000000000 */
[----:B------:R-:W5:Y:S02]  /*8310*/  LDG.E.CONSTANT R11, desc[UR10][R28.64] ;  /* 0x0000000a1c0b7981 */ /* 0x000f64000c1e9900 */
[----:B------:R-:W-:-:S05]  /*8320*/  IMAD.WIDE.U32 R36, R37, 0x4, R14 ;  /* 0x0000000425247825 */ /* 0x000fca00078e000e */
[----:B------:R0:W5:Y:S01]  /*8330*/  LDG.E.CONSTANT R43, desc[UR10][R36.64] ;  /* 0x0000000a242b7981 */ /* 0x000162000c1e9900 */
[----:B------:R-:W-:Y:S02]  /*8340*/  MOV R14, 0x400 ;  /* 0x00000400000e7802 */ /* 0x000fe40000000f00 */
[----:B------:R-:W-:Y:S01]  /*8350*/  ISETP.NE.AND P2, PT, RZ, UR4, PT ;  /* 0x00000004ff007c0c */ /* 0x000fe2000bf45270 */
[----:B------:R-:W1:Y:S01]  /*8360*/  S2R R15, SR_CgaCtaId ;  /* 0x00000000000f7919 */ /* 0x000e620000008800 */
[----:B------:R-:W-:Y:S02]  /*8370*/  UIADD3 UR4, UPT, UPT, UR4, 0x8, URZ ;  /* 0x0000000804047890 */ /* 0x000fe4000fffe0ff */
[----:B0-----:R-:W-:Y:S02]  /*8380*/  FSEL R37, R17, R19, !P2 ;  /* 0x0000001311257208 */ /* 0x001fe40005000000 */
[----:B------:R-:W-:Y:S02]  /*8390*/  FSEL R36, R16, R18, !P2 ;  /* 0x0000001210247208 */ /* 0x000fe40005000000 */
[----:B-1----:R-:W-:Y:S01]  /*83a0*/  LEA R66, R15, R14, 0x18 ;  /* 0x0000000e0f427211 */ /* 0x002fe200078ec0ff */
[----:B------:R-:W-:-:S08]  /*83b0*/  DADD R14, R48, R48 ;  /* 0x00000000300e7229 */ /* 0x000fd00000000030 */
[----:B------:R-:W-:-:S10]  /*83c0*/  DFMA R34, R14, R18, -R16 ;  /* 0x000000120e22722b */ /* 0x000fd40000000810 */
[----:B------:R-:W-:Y:S02]  /*83d0*/  FSEL R34, R18, R34, !P2 ;  /* 0x0000002212227208 */ /* 0x000fe40005000000 */
[----:B------:R-:W-:-:S06]  /*83e0*/  FSEL R35, R19, R35, !P2 ;  /* 0x0000002313237208 */ /* 0x000fcc0005000000 */
[----:B------:R-:W-:Y:S01]  /*83f0*/  DFMA R36, R14, R34, -R36 ;  /* 0x000000220e24722b */ /* 0x000fe20000000824 */
[----:B--2---:R-:W-:-:S05]  /*8400*/  IMAD R25, R25, 0x8, R66 ;  /* 0x0000000819197824 */ /* 0x004fca00078e0242 */
[----:B------:R-:W0:Y:S01]  /*8410*/  LDS.64 R32, [R25] ;  /* 0x0000000019207984 */ /* 0x000e220000000a00 */
[----:B---3--:R-:W-:-:S06]  /*8420*/  IMAD R30, R38, 0x8, R66 ;  /* 0x00000008261e7824 */ /* 0x008fcc00078e0242 */
[----:B------:R-:W1:Y:S01]  /*8430*/  LDS.64 R30, [R30] ;  /* 0x000000001e1e7984 */ /* 0x000e620000000a00 */
[----:B----4-:R-:W-:-:S06]  /*8440*/  IMAD R28, R39, 0x8, R66 ;  /* 0x00000008271c7824 */ /* 0x010fcc00078e0242 */
[----:B------:R-:W2:Y:S01]  /*8450*/  LDS.64 R28, [R28] ;  /* 0x000000001c1c7984 */ /* 0x000ea20000000a00 */
[----:B-----5:R-:W-:-:S06]  /*8460*/  IMAD R26, R40, 0x8, R66 ;  /* 0x00000008281a7824 */ /* 0x020fcc00078e0242 */
[----:B------:R-:W3:Y:S01]  /*8470*/  LDS.64 R26, [R26] ;  /* 0x000000001a1a7984 */ /* 0x000ee20000000a00 */
[----:B------:R-:W-:-:S05]  /*8480*/  IMAD R41, R41, 0x8, R66 ;  /* 0x0000000829297824 */ /* 0x000fca00078e0242 */
[----:B------:R-:W4:Y:S01]  /*8490*/  LDS.64 R16, [R41] ;  /* 0x0000000029107984 */ /* 0x000f220000000a00 */
[----:B------:R-:W-:-:S06]  /*84a0*/  IMAD R18, R42, 0x8, R66 ;  /* 0x000000082a127824 */ /* 0x000fcc00078e0242 */
[----:B------:R-:W5:Y:S01]  /*84b0*/  LDS.64 R18, [R18] ;  /* 0x0000000012127984 */ /* 0x000f620000000a00 */
[--C-:B------:R-:W-:Y:S01]  /*84c0*/  IMAD R11, R11, 0x8, R66.reuse ;  /* 0x000000080b0b7824 */ /* 0x100fe200078e0242 */
[----:B0-----:R-:W-:Y:S02]  /*84d0*/  DFMA R32, R32, R34, R20 ;  /* 0x000000222020722b */ /* 0x001fe40000000014 */
[----:B------:R-:W-:Y:S02]  /*84e0*/  DFMA R34, R14, R36, -R34 ;  /* 0x000000240e22722b */ /* 0x000fe40000000822 */
[----:B------:R-:W0:Y:S01]  /*84f0*/  LDS.64 R20, [R11] ;  /* 0x000000000b147984 */ /* 0x000e220000000a00 */
[----:B------:R-:W-:-:S03]  /*8500*/  IMAD R43, R43, 0x8, R66 ;  /* 0x000000082b2b7824 */ /* 0x000fc600078e0242 */
[----:B-1----:R-:W-:Y:S02]  /*8510*/  DFMA R30, R30, R36, R32 ;  /* 0x000000241e1e722b */ /* 0x002fe40000000020 */
[----:B------:R-:W-:-:S06]  /*8520*/  DFMA R36, R14, R34, -R36 ;  /* 0x000000220e24722b */ /* 0x000fcc0000000824 */
[----:B--2---:R-:W-:Y:S02]  /*8530*/  DFMA R28, R28, R34, R30 ;  /* 0x000000221c1c722b */ /* 0x004fe4000000001e */
[-C--:B------:R-:W-:Y:S01]  /*8540*/  DFMA R34, R14, R36.reuse, -R34 ;  /* 0x000000240e22722b */ /* 0x080fe20000000822 */
[----:B------:R-:W1:Y:S05]  /*8550*/  LDS.64 R30, [R43] ;  /* 0x000000002b1e7984 */ /* 0x000e6a0000000a00 */
[----:B---3--:R-:W-:Y:S02]  /*8560*/  DFMA R26, R26, R36, R28 ;  /* 0x000000241a1a722b */ /* 0x008fe4000000001c */
[----:B------:R-:W-:-:S06]  /*8570*/  DFMA R36, R14, R34, -R36 ;  /* 0x000000220e24722b */ /* 0x000fcc0000000824 */
[----:B----4-:R-:W-:Y:S02]  /*8580*/  DFMA R26, R16, R34, R26 ;  /* 0x00000022101a722b */ /* 0x010fe4000000001a */
[----:B------:R-:W-:-:S06]  /*8590*/  DFMA R16, R14, R36, -R34 ;  /* 0x000000240e10722b */ /* 0x000fcc0000000822 */
[----:B-----5:R-:W-:Y:S02]  /*85a0*/  DFMA R26, R18, R36, R26 ;  /* 0x00000024121a722b */ /* 0x020fe4000000001a */
[----:B------:R-:W-:Y:S01]  /*85b0*/  DFMA R18, R14, R16, -R36 ;  /* 0x000000100e12722b */ /* 0x000fe20000000824 */
[----:B------:R-:W-:-:S04]  /*85c0*/  LOP3.LUT R14, R24, 0xfffffff8, RZ, 0xc0, !PT ;  /* 0xfffffff8180e7812 */ /* 0x000fc800078ec0ff */
[----:B------:R-:W-:Y:S01]  /*85d0*/  ISETP.NE.AND P2, PT, R14, UR4, PT ;  /* 0x000000040e007c0c */ /* 0x000fe2000bf45270 */
[----:B0-----:R-:W-:-:S08]  /*85e0*/  DFMA R20, R20, R16, R26 ;  /* 0x000000101414722b */ /* 0x001fd0000000001a */
[----:B-1----:R-:W-:-:S04]  /*85f0*/  DFMA R20, R30, R18, R20 ;  /* 0x000000121e14722b */ /* 0x002fc80000000014 */
[----:B------:R-:W-:Y:S07]  /*8600*/  @P2 BRA `(.L_x_543) ;  /* 0xfffffff800e82947 */ /* 0x000fee000383ffff */
.L_x_542:
[----:B------:R-:W-:-:S13]  /*8610*/  ISETP.NE.AND P2, PT, R22, RZ, PT ;  /* 0x000000ff1600720c */ /* 0x000fda0003f45270 */
[----:B------:R-:W-:Y:S05]  /*8620*/  @!P2 BRA `(.L_x_544) ;  /* 0x000000040064a947 */ /* 0x000fea0003800000 */
[----:B------:R-:W-:Y:S02]  /*8630*/  ISETP.GE.U32.AND P2, PT, R22, 0x4, PT ;  /* 0x000000041600780c */ /* 0x000fe40003f46070 */
[----:B------:R-:W-:-:S04]  /*8640*/  LOP3.LUT R15, R24, 0x3, RZ, 0xc0, !PT ;  /* 0x00000003180f7812 */ /* 0x000fc800078ec0ff */
[----:B------:R-:W-:-:S07]  /*8650*/  ISETP.NE.AND P3, PT, R15, RZ, PT ;  /* 0x000000ff0f00720c */ /* 0x000fce0003f65270 */
[----:B------:R-:W-:Y:S06]  /*8660*/  @!P2 BRA `(.L_x_545) ;  /* 0x00000000009ca947 */ /* 0x000fec0003800000 */
[----:B------:R-:W1:Y:S01]  /*8670*/  LDC.64 R34, c[0x0][0x3b8] ;  /* 0x0000ee00ff227b82 */ /* 0x000e620000000a00 */
[----:B------:R-:W-:-:S04]  /*8680*/  IMAD.IADD R11, R23, 0x1, R14 ;  /* 0x00000001170b7824 */ /* 0x000fc800078e020e */
[C---:B------:R-:W-:Y:S02]  /*8690*/  VIADD R29, R11.reuse, 0x1 ;  /* 0x000000010b1d7836 */ /* 0x040fe40000000000 */
[C---:B------:R-:W-:Y:S02]  /*86a0*/  VIADD R33, R11.reuse, 0x2 ;  /* 0x000000020b217836 */ /* 0x040fe40000000000 */
[----:B-1----:R-:W-:-:S04]  /*86b0*/  IMAD.WIDE.U32 R26, R11, 0x4, R34 ;  /* 0x000000040b1a7825 */ /* 0x002fc800078e0022 */
[--C-:B------:R-:W-:Y:S02]  /*86c0*/  IMAD.WIDE.U32 R28, R29, 0x4, R34.reuse ;  /* 0x000000041d1c7825 */ /* 0x100fe400078e0022 */
[----:B------:R-:W2:Y:S04]  /*86d0*/  LDG.E.CONSTANT R26, desc[UR10][R26.64] ;  /* 0x0000000a1a1a7981 */ /* 0x000ea8000c1e9900 */
[----:B------:R-:W3:Y:S01]  /*86e0*/  LDG.E.CONSTANT R28, desc[UR10][R28.64] ;  /* 0x0000000a1c1c7981 */ /* 0x000ee2000c1e9900 */
[----:B------:R-:W-:-:S04]  /*86f0*/  IMAD.WIDE.U32 R32, R33, 0x4, R34 ;  /* 0x0000000421207825 */ /* 0x000fc800078e0022 */
[----:B------:R-:W-:Y:S02]  /*8700*/  VIADD R11, R11, 0x3 ;  /* 0x000000030b0b7836 */ /* 0x000fe40000000000 */
[----:B------:R-:W4:Y:S02]  /*8710*/  LDG.E.CONSTANT R32, desc[UR10][R32.64] ;  /* 0x0000000a20207981 */ /* 0x000f24000c1e9900 */
[----:B------:R-:W-:-:S06]  /*8720*/  IMAD.WIDE.U32 R34, R11, 0x4, R34 ;  /* 0x000000040b227825 */ /* 0x000fcc00078e0022 */
[----:B------:R-:W5:Y:S01]  /*8730*/  LDG.E.CONSTANT R34, desc[UR10][R34.64] ;  /* 0x0000000a22227981 */ /* 0x000f62000c1e9900 */
[----:B------:R-:W-:Y:S01]  /*8740*/  MOV R11, 0x400 ;  /* 0x00000400000b7802 */ /* 0x000fe20000000f00 */
[----:B------:R-:W-:Y:S01]  /*8750*/  DADD R38, R48, R48 ;  /* 0x0000000030267229 */ /* 0x000fe20000000030 */
[C---:B------:R-:W-:Y:S01]  /*8760*/  ISETP.NE.AND P2, PT, R14.reuse, RZ, PT ;  /* 0x000000ff0e00720c */ /* 0x040fe20003f45270 */
[----:B------:R-:W0:Y:S01]  /*8770*/  S2R R22, SR_CgaCtaId ;  /* 0x0000000000167919 */ /* 0x000e220000008800 */
[----:B------:R-:W-:Y:S02]  /*8780*/  VIADD R14, R14, 0x4 ;  /* 0x000000040e0e7836 */ /* 0x000fe40000000000 */
[----:B------:R-:W-:Y:S02]  /*8790*/  FSEL R37, R17, R19, !P2 ;  /* 0x0000001311257208 */ /* 0x000fe40005000000 */
[----:B------:R-:W-:Y:S02]  /*87a0*/  FSEL R36, R16, R18, !P2 ;  /* 0x0000001210247208 */ /* 0x000fe40005000000 */
[----:B0-----:R-:W-:-:S05]  /*87b0*/  LEA R25, R22, R11, 0x18 ;  /* 0x0000000b16197211 */ /* 0x001fca00078ec0ff */
[--C-:B--2---:R-:W-:Y:S02]  /*87c0*/  IMAD R26, R26, 0x8, R25.reuse ;  /* 0x000000081a1a7824 */ /* 0x104fe400078e0219 */
[----:B---3--:R-:W-:Y:S01]  /*87d0*/  IMAD R30, R28, 0x8, R25 ;  /* 0x000000081c1e7824 */ /* 0x008fe200078e0219 */
[----:B------:R-:W-:-:S03]  /*87e0*/  DFMA R28, R18, R38, -R16 ;  /* 0x00000026121c722b */ /* 0x000fc60000000810 */
[----:B------:R-:W0:Y:S04]  /*87f0*/  LDS.64 R26, [R26] ;  /* 0x000000001a1a7984 */ /* 0x000e280000000a00 */
[----:B------:R-:W1:Y:S01]  /*8800*/  LDS.64 R30, [R30] ;  /* 0x000000001e1e7984 */ /* 0x000e620000000a00 */
[----:B----4-:R-:W-:Y:S02]  /*8810*/  IMAD R11, R32, 0x8, R25 ;  /* 0x00000008200b7824 */ /* 0x010fe400078e0219 */
[----:B------:R-:W-:-:S03]  /*8820*/  FSEL R16, R18, R28, !P2 ;  /* 0x0000001c12107208 */ /* 0x000fc60005000000 */
[----:B------:R-:W2:Y:S01]  /*8830*/  LDS.64 R32, [R11] ;  /* 0x000000000b207984 */ /* 0x000ea20000000a00 */
[----:B------:R-:W-:Y:S01]  /*8840*/  FSEL R17, R19, R29, !P2 ;  /* 0x0000001d13117208 */ /* 0x000fe20005000000 */
[----:B-----5:R-:W-:-:S05]  /*8850*/  IMAD R34, R34, 0x8, R25 ;  /* 0x0000000822227824 */ /* 0x020fca00078e0219 */
[-C--:B------:R-:W-:Y:S01]  /*8860*/  DFMA R18, R38, R16.reuse, -R36 ;  /* 0x000000102612722b */ /* 0x080fe20000000824 */
[----:B------:R-:W3:Y:S01]  /*8870*/  LDS.64 R34, [R34] ;  /* 0x0000000022227984 */ /* 0x000ee20000000a00 */
[----:B0-----:R-:W-:-:S06]  /*8880*/  DFMA R26, R26, R16, R20 ;  /* 0x000000101a1a722b */ /* 0x001fcc0000000014 */
[-C--:B------:R-:W-:Y:S02]  /*8890*/  DFMA R16, R38, R18.reuse, -R16 ;  /* 0x000000122610722b */ /* 0x080fe40000000810 */
[----:B-1----:R-:W-:-:S06]  /*88a0*/  DFMA R26, R30, R18, R26 ;  /* 0x000000121e1a722b */ /* 0x002fcc000000001a */
[-C--:B------:R-:W-:Y:S02]  /*88b0*/  DFMA R18, R38, R16.reuse, -R18 ;  /* 0x000000102612722b */ /* 0x080fe40000000812 */
[----:B--2---:R-:W-:-:S08]  /*88c0*/  DFMA R26, R32, R16, R26 ;  /* 0x00000010201a722b */ /* 0x004fd0000000001a */
[----:B---3--:R-:W-:-:S11]  /*88d0*/  DFMA R20, R34, R18, R26 ;  /* 0x000000122214722b */ /* 0x008fd6000000001a */
.L_x_545:
[----:B------:R-:W-:Y:S05]  /*88e0*/  @!P3 BRA `(.L_x_544) ;  /* 0x0000000000b4b947 */ /* 0x000fea0003800000 */
[----:B------:R-:W-:Y:S02]  /*88f0*/  ISETP.NE.AND P2, PT, R15, 0x1, PT ;  /* 0x000000010f00780c */ /* 0x000fe40003f45270 */
[----:B------:R-:W-:-:S04]  /*8900*/  LOP3.LUT R24, R24, 0x1, RZ, 0xc0, !PT ;  /* 0x0000000118187812 */ /* 0x000fc800078ec0ff */
[----:B------:R-:W-:-:S07]  /*8910*/  ISETP.NE.U32.AND P3, PT, R24, 0x1, PT ;  /* 0x000000011800780c */ /* 0x000fce0003f65070 */
[----:B------:R-:W-:Y:S06]  /*8920*/  @!P2 BRA `(.L_x_546) ;  /* 0x000000000064a947 */ /* 0x000fec0003800000 */
[----:B0-----:R-:W0:Y:S01]  /*8930*/  LDC.64 R24, c[0x0][0x3b8] ;  /* 0x0000ee00ff187b82 */ /* 0x001e220000000a00 */
[----:B------:R-:W-:-:S04]  /*8940*/  IMAD.IADD R11, R23, 0x1, R14 ;  /* 0x00000001170b7824 */ /* 0x000fc800078e020e */
[C---:B------:R-:W-:Y:S02]  /*8950*/  VIADD R31, R11.reuse, 0x1 ;  /* 0x000000010b1f7836 */ /* 0x040fe40000000000 */
[----:B0-----:R-:W-:-:S04]  /*8960*/  IMAD.WIDE.U32 R26, R11, 0x4, R24 ;  /* 0x000000040b1a7825 */ /* 0x001fc800078e0018 */
[----:B------:R-:W-:Y:S02]  /*8970*/  IMAD.WIDE.U32 R30, R31, 0x4, R24 ;  /* 0x000000041f1e7825 */ /* 0x000fe400078e0018 */
[----:B------:R-:W2:Y:S04]  /*8980*/  LDG.E.CONSTANT R26, desc[UR10][R26.64] ;  /* 0x0000000a1a1a7981 */ /* 0x000ea8000c1e9900 */
[----:B------:R0:W3:Y:S01]  /*8990*/  LDG.E.CONSTANT R30, desc[UR10][R30.64] ;  /* 0x0000000a1e1e7981 */ /* 0x0000e2000c1e9900 */
[----:B------:R-:W-:Y:S01]  /*89a0*/  MOV R11, 0x400 ;  /* 0x00000400000b7802 */ /* 0x000fe20000000f00 */
[----:B------:R-:W-:Y:S01]  /*89b0*/  DADD R28, R48, R48 ;  /* 0x00000000301c7229 */ /* 0x000fe20000000030 */
[C---:B------:R-:W-:Y:S01]  /*89c0*/  ISETP.NE.AND P2, PT, R14.reuse, RZ, PT ;  /* 0x000000ff0e00720c */ /* 0x040fe20003f45270 */
[----:B------:R-:W1:Y:S01]  /*89d0*/  S2R R22, SR_CgaCtaId ;  /* 0x0000000000167919 */ /* 0x000e620000008800 */
[----:B------:R-:W-:-:S02]  /*89e0*/  VIADD R14, R14, 0x2 ;  /* 0x000000020e0e7836 */ /* 0x000fc40000000000 */
[----:B0-----:R-:W-:Y:S02]  /*89f0*/  FSEL R31, R17, R19, !P2 ;  /* 0x00000013111f7208 */ /* 0x001fe40005000000 */
[----:B-1----:R-:W-:-:S05]  /*8a00*/  LEA R11, R22, R11, 0x18 ;  /* 0x0000000b160b7211 */ /* 0x002fca00078ec0ff */
[--C-:B--2---:R-:W-:Y:S01]  /*8a10*/  IMAD R24, R26, 0x8, R11.reuse ;  /* 0x000000081a187824 */ /* 0x104fe200078e020b */
[----:B------:R-:W-:Y:S01]  /*8a20*/  DFMA R26, R18, R28, -R16 ;  /* 0x0000001c121a722b */ /* 0x000fe20000000810 */
[----:B---3--:R-:W-:Y:S01]  /*8a30*/  IMAD R32, R30, 0x8, R11 ;  /* 0x000000081e207824 */ /* 0x008fe200078e020b */
[----:B------:R-:W-:-:S03]  /*8a40*/  FSEL R30, R16, R18, !P2 ;  /* 0x00000012101e7208 */ /* 0x000fc60005000000 */
[----:B------:R-:W0:Y:S04]  /*8a50*/  LDS.64 R24, [R24] ;  /* 0x0000000018187984 */ /* 0x000e280000000a00 */
[----:B------:R-:W1:Y:S01]  /*8a60*/  LDS.64 R32, [R32] ;  /* 0x0000000020207984 */ /* 0x000e620000000a00 */
[----:B------:R-:W-:Y:S02]  /*8a70*/  FSEL R16, R18, R26, !P2 ;  /* 0x0000001a12107208 */ /* 0x000fe40005000000 */
[----:B------:R-:W-:-:S06]  /*8a80*/  FSEL R17, R19, R27, !P2 ;  /* 0x0000001b13117208 */ /* 0x000fcc0005000000 */
[-C--:B------:R-:W-:Y:S02]  /*8a90*/  DFMA R18, R28, R16.reuse, -R30 ;  /* 0x000000101c12722b */ /* 0x080fe4000000081e */
[----:B0-----:R-:W-:-:S08]  /*8aa0*/  DFMA R20, R24, R16, R20 ;  /* 0x000000101814722b */ /* 0x001fd00000000014 */
[----:B-1----:R-:W-:-:S11]  /*8ab0*/  DFMA R20, R32, R18, R20 ;  /* 0x000000122014722b */ /* 0x002fd60000000014 */
.L_x_546:
[----:B------:R-:W-:Y:S05]  /*8ac0*/  @P3 BRA `(.L_x_544) ;  /* 0x00000000003c3947 */ /* 0x000fea0003800000 */
[----:B0-----:R-:W0:Y:S01]  /*8ad0*/  LDC.64 R24, c[0x0][0x3b8] ;  /* 0x0000ee00ff187b82 */ /* 0x001e220000000a00 */
[----:B------:R-:W-:-:S04]  /*8ae0*/  IMAD.IADD R23, R23, 0x1, R14 ;  /* 0x0000000117177824 */ /* 0x000fc800078e020e */
[----:B0-----:R-:W-:-:S06]  /*8af0*/  IMAD.WIDE.U32 R22, R23, 0x4, R24 ;  /* 0x0000000417167825 */ /* 0x001fcc00078e0018 */
[----:B------:R-:W2:Y:S01]  /*8b00*/  LDG.E.CONSTANT R22, desc[UR10][R22.64] ;  /* 0x0000000a16167981 */ /* 0x000ea2000c1e9900 */
[----:B------:R-:W-:Y:S01]  /*8b10*/  MOV R11, 0x400 ;  /* 0x00000400000b7802 */ /* 0x000fe20000000f00 */
[----:B------:R-:W-:Y:S01]  /*8b20*/  DADD R26, R48, R48 ;  /* 0x00000000301a7229 */ /* 0x000fe20000000030 */
[----:B------:R-:W-:Y:S01]  /*8b30*/  ISETP.NE.AND P2, PT, R14, RZ, PT ;  /* 0x000000ff0e00720c */ /* 0x000fe20003f45270 */
[----:B------:R-:W0:Y:S06]  /*8b40*/  S2R R24, SR_CgaCtaId ;  /* 0x0000000000187919 */ /* 0x000e2c0000008800 */
[----:B------:R-:W-:-:S10]  /*8b50*/  DFMA R16, R26, R18, -R16 ;  /* 0x000000121a10722b */ /* 0x000fd40000000810 */
[----:B------:R-:W-:Y:S02]  /*8b60*/  FSEL R14, R18, R16, !P2 ;  /* 0x00000010120e7208 */ /* 0x000fe40005000000 */
[----:B------:R-:W-:Y:S02]  /*8b70*/  FSEL R15, R19, R17, !P2 ;  /* 0x00000011130f7208 */ /* 0x000fe40005000000 */
[----:B0-----:R-:W-:-:S05]  /*8b80*/  LEA R11, R24, R11, 0x18 ;  /* 0x0000000b180b7211 */ /* 0x001fca00078ec0ff */
[----:B--2---:R-:W-:-:S06]  /*8b90*/  IMAD R24, R22, 0x8, R11 ;  /* 0x0000000816187824 */ /* 0x004fcc00078e020b */
[----:B------:R-:W0:Y:S02]  /*8ba0*/  LDS.64 R24, [R24] ;  /* 0x0000000018187984 */ /* 0x000e240000000a00 */
[----:B0-----:R-:W-:-:S11]  /*8bb0*/  DFMA R20, R24, R14, R20 ;  /* 0x0000000e1814722b */ /* 0x001fd60000000014 */
.L_x_544:
        /* <DEDUP_REMOVED lines=33> */
[----:B0-----:R-:W-:Y:S01]  /*8dd0*/  IMAD.MOV.U32 R25, RZ, RZ, 0x3ed0ee25 ;  /* 0x3ed0ee25ff197424 */ /* 0x001fe200078e00ff */
        /* <DEDUP_REMOVED lines=56> */
[----:B------:R-:W-:-:S08]  /*9160*/  DADD R16, R14, R16 ;  /* 0x000000000e107229 */ /* 0x000fd00000000010 */
[----:B------:R-:W-:Y:S01]  /*9170*/  DADD R44, R16, -R12 ;  /* 0x00000000102c7229 */ /* 0x000fe2000000080c */
[----:B------:R-:W-:Y:S10]  /*9180*/  BRA `(.L_x_522) ;  /* 0x00000000001c7947 */ /* 0x000ff40003800000 */
.L_x_547:
[----:B------:R-:W-:Y:S01]  /*9190*/  IMAD.MOV.U32 R14, RZ, RZ, 0x0 ;  /* 0x00000000ff0e7424 */ /* 0x000fe200078e00ff */
[----:B------:R-:W-:Y:S01]  /*91a0*/  LOP3.LUT P2, RZ, R21, 0x7fffffff, RZ, 0xc0, !PT ;  /* 0x7fffffff15ff7812 */ /* 0x000fe2000784c0ff */
[----:B------:R-:W-:-:S06]  /*91b0*/  IMAD.MOV.U32 R15, RZ, RZ, 0x7ff00000 ;  /* 0x7ff00000ff0f7424 */ /* 0x000fcc00078e00ff */
[----:B------:R-:W-:-:S10]  /*91c0*/  DFMA R14, R20, R14, +INF ;  /* 0x7ff00000140e742b */ /* 0x000fd4000000000e */
[----:B------:R-:W-:Y:S02]  /*91d0*/  FSEL R44, R14, RZ, P2 ;  /* 0x000000ff0e2c7208 */ /* 0x000fe40001000000 */
[----:B------:R-:W-:-:S06]  /*91e0*/  FSEL R45, R15, -QNAN , P2 ;  /* 0xfff000000f2d7808 */ /* 0x000fcc0001000000 */
[----:B------:R-:W-:-:S11]  /*91f0*/  DADD R44, -R12, R44 ;  /* 0x000000000c2c7229 */ /* 0x000fd6000000012c */
.L_x_522:
[----:B------:R-:W-:Y:S05]  /*9200*/  BSYNC.RECONVERGENT B2 ;  /* 0x0000000000027941 */ /* 0x000fea0003800200 */
.L_x_521:
[----:B------:R-:W-:Y:S05]  /*9210*/  BRA `(.L_x_508) ;  /* 0x000000d000187947 */ /* 0x000fea0003800000 */
.L_x_2926:
[----:B------:R-:W-:-:S04]  /*9220*/  ISETP.NE.AND P2, PT, R24, RZ, PT ;  /* 0x000000ff1800720c */ /* 0x000fc80003f45270 */
[----:B------:R-:W-:-:S13]  /*9230*/  ISETP.NE.OR P2, PT, R14, 0x5, P2 ;  /* 0x000000050e00780c */ /* 0x000fda0001745670 */
[----:B------:R-:W-:Y:S05]  /*9240*/  @P2 BRA `(.L_x_486) ;  /* 0x000000dc00582947 */ /* 0x000fea0003800000 */
[----:B------:R-:W-:Y:S01]  /*9250*/  ISETP.GE.U32.AND P2, PT, R13, 0x3, PT ;  /* 0x000000030d00780c */ /* 0x000fe20003f46070 */
[----:B------:R-:W-:Y:S01]  /*9260*/  BSSY.RECONVERGENT B2, `(.L_x_548) ;  /* 0x000002d000027945 */ /* 0x000fe20003800200 */
[----:B------:R-:W-:Y:S02]  /*9270*/  IMAD.MOV.U32 R44, RZ, RZ, 0x0 ;  /* 0x00000000ff2c7424 */ /* 0x000fe400078e00ff */
[----:B------:R-:W-:-:S09]  /*9280*/  IMAD.MOV.U32 R45, RZ, RZ, -0x100000 ;  /* 0xfff00000ff2d7424 */ /* 0x000fd200078e00ff */
[----:B------:R-:W-:Y:S05]  /*9290*/  @!P2 BRA `(.L_x_549) ;  /* 0x0000000000a4a947 */ /* 0x000fea0003800000 */
[----:B------:R-:W1:Y:S01]  /*92a0*/  LDC.64 R14, c[0x0][0x3c0] ;  /* 0x0000f000ff0e7b82 */ /* 0x000e620000000a00 */
[----:B------:R-:W-:-:S05]  /*92b0*/  VIADD R20, R13, 0xffffffff ;  /* 0xffffffff0d147836 */ /* 0x000fca0000000000 */
[----:B------:R-:W-:Y:S01]  /*92c0*/  SHF.R.U32.HI R11, RZ, 0x1, R20 ;  /* 0x00000001ff0b7819 */ /* 0x000fe20000011614 */
[----:B-1----:R-:W-:-:S05]  /*92d0*/  IMAD.WIDE.U32 R14, R12, 0x8, R14 ;  /* 0x000000080c0e7825 */ /* 0x002fca00078e000e */
[----:B------:R-:W3:Y:S01]  /*92e0*/  LDG.E.64.CONSTANT R12, desc[UR10][R14.64] ;  /* 0x0000000a0e0c7981 */ /* 0x000ee2000c1e9b00 */
[----:B------:R-:W-:-:S05]  /*92f0*/  IMAD.WIDE.U32 R16, R11, 0x8, R14 ;  /* 0x000000080b107825 */ /* 0x000fca00078e000e */
[----:B--2---:R-:W2:Y:S01]  /*9300*/  LDG.E.64.CONSTANT R18, desc[UR10][R16.64] ;  /* 0x0000000a10127981 */ /* 0x004ea2000c1e9b00 */
[----:B---3--:R-:W-:Y:S02]  /*9310*/  DSETP.NE.AND P2, PT, |R12|, +INF , PT ;  /* 0x7ff000000c00742a */ /* 0x008fe40003f45200 */
[----:B--2---:R-:W-:-:S04]  /*9320*/  DSETP.GT.AND P3, PT, R50, R18, PT ;  /* 0x000000123200722a */ /* 0x004fc80003f64000 */
[C---:B------:R-:W-:Y:S02]  /*9330*/  DSETP.EQU.OR P2, PT, |R50|.reuse, +INF , !P2 ;  /* 0x7ff000003200742a */ /* 0x040fe4000574a600 */
[----:B------:R-:W-:-:S04]  /*9340*/  DSETP.LT.OR P3, PT, R50, R12, P3 ;  /* 0x0000000c3200722a */ /* 0x000fc80001f61400 */
[----:B------:R-:W-:-:S06]  /*9350*/  DSETP.EQU.OR P2, PT, |R18|, +INF , P2 ;  /* 0x7ff000001200742a */ /* 0x000fcc000174a600 */
[----:B------:R-:W-:-:S13]  /*9360*/  PLOP3.LUT P2, PT, P2, P3, PT, 0xf8, 0x8f ;  /* 0x00000000008f781c */ /* 0x000fda0001747f70 */
[----:B------:R-:W-:Y:S05]  /*9370*/  @P2 BRA `(.L_x_549) ;  /* 0x00000000006c2947 */ /* 0x000fea0003800000 */
[----:B------:R-:W-:-:S14]  /*9380*/  DSETP.GE.AND P2, PT, R50, R18, PT ;  /* 0x000000123200722a */ /* 0x000fdc0003f46000 */
[----:B------:R-:W-:Y:S05]  /*9390*/  @!P2 BRA `(.L_x_550) ;  /* 0x000000000010a947 */ /* 0x000fea0003800000 */
[----:B------:R-:W-:-:S04]  /*93a0*/  VIADD R45, R11, 0xffffffff ;  /* 0xffffffff0b2d7836 */ /* 0x000fc80000000000 */
[----:B------:R-:W-:-:S06]  /*93b0*/  IMAD.WIDE.U32 R44, R45, 0x8, R16 ;  /* 0x000000082d2c7825 */ /* 0x000fcc00078e0010 */
[----:B------:R-:W5:Y:S01]  /*93c0*/  LDG.E.64.CONSTANT R44, desc[UR10][R44.64+0x8] ;  /* 0x0000080a2c2c7981 */ /* 0x000f62000c1e9b00 */
[----:B------:R-:W-:Y:S05]  /*93d0*/  BRA `(.L_x_549) ;  /* 0x0000000000547947 */ /* 0x000fea0003800000 */
.L_x_550:
[----:B------:R-:W-:Y:S02]  /*93e0*/  ISETP.GE.U32.AND P2, PT, R20, 0x4, PT ;  /* 0x000000041400780c */ /* 0x000fe40003f46070 */
[----:B------:R-:W-:-:S11]  /*93f0*/  CS2R R12, SRZ ;  /* 0x00000000000c7805 */ /* 0x000fd6000001ff00 */
[----:B------:R-:W-:Y:S05]  /*9400*/  @!P2 BRA `(.L_x_551) ;  /* 0x00000000003ca947 */ /* 0x000fea0003800000 */
[----:B------:R-:W-:Y:S01]  /*9410*/  BSSY.RECONVERGENT B3, `(.L_x_552) ;  /* 0x000000c000037945 */ /* 0x000fe20003800200 */
[----:B------:R-:W-:-:S07]  /*9420*/  IMAD.MOV.U32 R18, RZ, RZ, RZ ;  /* 0x000000ffff127224 */ /* 0x000fce00078e00ff */
.L_x_553:
[----:B------:R-:W-:-:S05]  /*9430*/  IMAD.IADD R12, R18, 0x1, R11 ;  /* 0x00000001120c7824 */ /* 0x000fca00078e020b */
[----:B------:R-:W-:-:S05]  /*9440*/  SHF.R.U32.HI R19, RZ, 0x1, R12 ;  /* 0x00000001ff137819 */ /* 0x000fca000001160c */
[----:B------:R-:W-:-:S06]  /*9450*/  IMAD.WIDE.U32 R12, R19, 0x8, R14 ;  /* 0x00000008130c7825 */ /* 0x000fcc00078e000e */
[----:B------:R-:W2:Y:S02]  /*9460*/  LDG.E.64.CONSTANT R12, desc[UR10][R12.64] ;  /* 0x0000000a0c0c7981 */ /* 0x000ea4000c1e9b00 */
[----:B--2---:R-:W-:-:S06]  /*9470*/  DSETP.GTU.AND P2, PT, R12, R50, PT ;  /* 0x000000320c00722a */ /* 0x004fcc0003f4c000 */
[----:B------:R-:W-:Y:S02]  /*9480*/  SEL R18, R19, R18, !P2 ;  /* 0x0000001213127207 */ /* 0x000fe40005000000 */
[----:B------:R-:W-:-:S03]  /*9490*/  SEL R11, R11, R19, !P2 ;  /* 0x000000130b0b7207 */ /* 0x000fc60005000000 */
[----:B------:R-:W-:-:S05]  /*94a0*/  VIADD R20, R18, 0x1 ;  /* 0x0000000112147836 */ /* 0x000fca0000000000 */
[----:B------:R-:W-:-:S13]  /*94b0*/  ISETP.GE.U32.AND P2, PT, R20, R11, PT ;  /* 0x0000000b1400720c */ /* 0x000fda0003f46070 */
[----:B------:R-:W-:Y:S05]  /*94c0*/  @!P2 BRA `(.L_x_553) ;  /* 0xfffffffc00d8a947 */ /* 0x000fea000383ffff */
[----:B------:R-:W-:Y:S05]  /*94d0*/  BSYNC.RECONVERGENT B3 ;  /* 0x0000000000037941 */ /* 0x000fea0003800200 */
.L_x_552:
[----:B------:R-:W-:Y:S02]  /*94e0*/  IMAD.MOV.U32 R12, RZ, RZ, R18 ;  /* 0x000000ffff0c7224 */ /* 0x000fe400078e0012 */
[----:B------:R-:W-:-:S07]  /*94f0*/  IMAD.MOV.U32 R13, RZ, RZ, RZ ;  /* 0x000000ffff0d7224 */ /* 0x000fce00078e00ff */
.L_x_551:
[----:B------:R-:W-:-:S04]  /*9500*/  LEA R44, P2, R12, R16, 0x3 ;  /* 0x000000100c2c7211 */ /* 0x000fc800078418ff */
[----:B------:R-:W-:-:S06]  /*9510*/  LEA.HI.X R45, R12, R17, R13, 0x3, P2 ;  /* 0x000000110c2d7211 */ /* 0x000fcc00010f1c0d */
[----:B------:R-:W5:Y:S03]  /*9520*/  LDG.E.64.CONSTANT R44, desc[UR10][R44.64+0x8] ;  /* 0x0000080a2c2c7981 */ /* 0x000f66000c1e9b00 */
.L_x_549:
[----:B------:R-:W-:Y:S05]  /*9530*/  BSYNC.RECONVERGENT B2 ;  /* 0x0000000000027941 */ /* 0x000fea0003800200 */
.L_x_548:
[----:B------:R-:W-:Y:S05]  /*9540*/  BRA `(.L_x_508) ;  /* 0x000000cc004c7947 */ /* 0x000fea0003800000 */
.L_x_2928:
[----:B------:R-:W1:Y:S01]  /*9550*/  LDCU UR4, c[0x0][0x3e4] ;  /* 0x00007c80ff0477ac */ /* 0x000e620008000800 */
[----:B------:R-:W-:-:S05]  /*9560*/  VIADD R11, R23, 0x3 ;  /* 0x00000003170b7836 */ /* 0x000fca0000000000 */
[----:B-1----:R-:W-:-:S04]  /*9570*/  ISETP.GE.U32.AND P2, PT, R11, UR4, PT ;  /* 0x000000040b007c0c */ /* 0x002fc8000bf46070 */
[----:B------:R-:W-:-:S13]  /*9580*/  ISETP.NE.OR P2, PT, R24, 0x4, P2 ;  /* 0x000000041800780c */ /* 0x000fda0001745670 */
[----:B------:R-:W-:Y:S05]  /*9590*/  @P2 BRA `(.L_x_486) ;  /* 0x000000d800842947 */ /* 0x000fea0003800000 */
[----:B------:R-:W1:Y:S01]  /*95a0*/  LDC.64 R16, c[0x0][0x3b8] ;  /* 0x0000ee00ff107b82 */ /* 0x000e620000000a00 */
[----:B------:R-:W-:-:S04]  /*95b0*/  VIADD R13, R23, 0x1 ;  /* 0x00000001170d7836 */ /* 0x000fc80000000000 */
[----:B-1----:R-:W-:-:S04]  /*95c0*/  IMAD.WIDE.U32 R12, R13, 0x4, R16 ;  /* 0x000000040d0c7825 */ /* 0x002fc800078e0010 */
[C---:B--2---:R-:W-:Y:S02]  /*95d0*/  IMAD.WIDE.U32 R18, R23.reuse, 0x4, R16 ;  /* 0x0000000417127825 */ /* 0x044fe400078e0010 */
[----:B------:R-:W2:Y:S04]  /*95e0*/  LDG.E.CONSTANT R12, desc[UR10][R12.64] ;  /* 0x0000000a0c0c7981 */ /* 0x000ea8000c1e9900 */
[----:B------:R-:W3:Y:S01]  /*95f0*/  LDG.E.CONSTANT R18, desc[UR10][R18.64] ;  /* 0x0000000a12127981 */ /* 0x000ee2000c1e9900 */
[----:B------:R-:W-:-:S04]  /*9600*/  VIADD R15, R23, 0x2 ;  /* 0x00000002170f7836 */ /* 0x000fc80000000000 */
[----:B------:R-:W-:-:S04]  /*9610*/  IMAD.WIDE.U32 R14, R15, 0x4, R16 ;  /* 0x000000040f0e7825 */ /* 0x000fc800078e0010 */
[----:B------:R-:W-:Y:S02]  /*9620*/  IMAD.WIDE.U32 R16, R11, 0x4, R16 ;  /* 0x000000040b107825 */ /* 0x000fe400078e0010 */
[----:B------:R-:W4:Y:S04]  /*9630*/  LDG.E.CONSTANT R14, desc[UR10][R14.64] ;  /* 0x0000000a0e0e7981 */ /* 0x000f28000c1e9900 */
[----:B------:R-:W5:Y:S01]  /*9640*/  LDG.E.CONSTANT R16, desc[UR10][R16.64] ;  /* 0x0000000a10107981 */ /* 0x000f62000c1e9900 */
[----:B------:R-:W-:Y:S01]  /*9650*/  MOV R11, 0x400 ;  /* 0x00000400000b7802 */ /* 0x000fe20000000f00 */
[----:B------:R-:W-:Y:S01]  /*9660*/  BSSY.RECONVERGENT B2, `(.L_x_554) ;  /* 0x0000681000027945 */ /* 0x000fe20003800200 */
[----:B------:R-:W-:Y:S01]  /*9670*/  IMAD.MOV.U32 R44, RZ, RZ, 0x0 ;  /* 0x00000000ff2c7424 */ /* 0x000fe200078e00ff */
[----:B------:R-:W1:Y:S01]  /*9680*/  S2R R20, SR_CgaCtaId ;  /* 0x0000000000147919 */ /* 0x000e620000008800 */
[----:B------:R-:W-:Y:S01]  /*9690*/  IMAD.MOV.U32 R45, RZ, RZ, -0x100000 ;  /* 0xfff00000ff2d7424 */ /* 0x000fe200078e00ff */
[----:B-1----:R-:W-:-:S05]  /*96a0*/  LEA R11, R20, R11, 0x18 ;  /* 0x0000000b140b7211 */ /* 0x002fca00078ec0ff */
[--C-:B--2---:R-:W-:Y:S02]  /*96b0*/  IMAD R12, R12, 0x8, R11.reuse ;  /* 0x000000080c0c7824 */ /* 0x104fe400078e020b */
[----:B---3--:R-:W-:-:S03]  /*96c0*/  IMAD R18, R18, 0x8, R11 ;  /* 0x0000000812127824 */ /* 0x008fc600078e020b */
[----:B------:R-:W1:Y:S04]  /*96d0*/  LDS.64 R38, [R12] ;  /* 0x000000000c267984 */ /* 0x000e680000000a00 */
[----:B------:R-:W2:Y:S01]  /*96e0*/  LDS.64 R22, [R18] ;  /* 0x0000000012167984 */ /* 0x000ea20000000a00 */
[--C-:B----4-:R-:W-:Y:S02]  /*96f0*/  IMAD R14, R14, 0x8, R11.reuse ;  /* 0x000000080e0e7824 */ /* 0x110fe400078e020b */
[----:B-----5:R-:W-:Y:S01]  /*9700*/  IMAD R16, R16, 0x8, R11 ;  /* 0x0000000810107824 */ /* 0x020fe200078e020b */
[----:B-1----:R-:W-:-:S06]  /*9710*/  DSETP.NE.AND P2, PT, |R38|, +INF , PT ;  /* 0x7ff000002600742a */ /* 0x002fcc0003f45200 */
[----:B--2---:R-:W-:-:S06]  /*9720*/  DSETP.EQU.OR P2, PT, |R22|, +INF , !P2 ;  /* 0x7ff000001600742a */ /* 0x004fcc000574a600 */
[----:B------:R-:W-:-:S14]  /*9730*/  DSETP.LE.OR P2, PT, R38, RZ, P2 ;  /* 0x000000ff2600722a */ /* 0x000fdc0001743400 */
[----:B------:R-:W-:Y:S05]  /*9740*/  @P2 BRA `(.L_x_555) ;  /* 0x0000006400c82947 */ /* 0x000fea0003800000 */
[----:B------:R-:W1:Y:S04]  /*9750*/  LDS.64 R32, [R14] ;  /* 0x000000000e207984 */ /* 0x000e680000000a00 */
[----:B------:R-:W2:Y:S01]  /*9760*/  LDS.64 R30, [R16] ;  /* 0x00000000101e7984 */ /* 0x000ea20000000a00 */
[----:B-1----:R-:W-:Y:S02]  /*9770*/  IADD3 R11, P2, PT, R32, -0x1, RZ ;  /* 0xffffffff200b7810 */ /* 0x002fe40007f5e0ff */
[----:B------:R-:W-:Y:S02]  /*9780*/  LOP3.LUT R13, R33, 0x7fffffff, RZ, 0xc0, !PT ;  /* 0x7fffffff210d7812 */ /* 0x000fe400078ec0ff */
[----:B------:R-:W-:Y:S02]  /*9790*/  ISETP.LT.U32.AND P3, PT, R11, -0x1, PT ;  /* 0xffffffff0b00780c */ /* 0x000fe40003f61070 */
[----:B------:R-:W-:-:S02]  /*97a0*/  ISETP.GE.AND P4, PT, R33, RZ, PT ;  /* 0x000000ff2100720c */ /* 0x000fc40003f86270 */
[----:B------:R-:W-:Y:S02]  /*97b0*/  IADD3.X R11, PT, PT, R13, -0x1, RZ, P2, !PT ;  /* 0xffffffff0d0b7810 */ /* 0x000fe400017fe4ff */
[----:B------:R-:W-:Y:S02]  /*97c0*/  IADD3 R12, P5, PT, RZ, R32, RZ ;  /* 0x00000020ff0c7210 */ /* 0x000fe40007fbe0ff */
[----:B------:R-:W-:Y:S02]  /*97d0*/  ISETP.LT.U32.AND.EX P3, PT, R11, 0xfffff, !P4, P3 ;  /* 0x000fffff0b00780c */ /* 0x000fe40006761130 */
[----:B------:R-:W-:Y:S02]  /*97e0*/  ISETP.EQ.U32.AND P2, PT, R32, RZ, PT ;  /* 0x000000ff2000720c */ /* 0x000fe40003f42070 */
[----:B------:R-:W-:Y:S02]  /*97f0*/  IADD3.X R11, PT, PT, R13, -0x100000, RZ, P5, !PT ;  /* 0xfff000000d0b7810 */ /* 0x000fe40002ffe4ff */
[----:B------:R-:W-:-:S02]  /*9800*/  ISETP.LT.U32.AND P5, PT, R12, RZ, PT ;  /* 0x000000ff0c00720c */ /* 0x000fc40003fa1070 */
[----:B------:R-:W-:Y:S02]  /*9810*/  ISETP.EQ.OR.EX P3, PT, R13, RZ, P3, P2 ;  /* 0x000000ff0d00720c */ /* 0x000fe40001f62720 */
[----:B------:R-:W-:Y:S02]  /*9820*/  ISETP.LT.U32.AND.EX P5, PT, R11, 0x7fe00000, !P4, P5 ;  /* 0x7fe000000b00780c */ /* 0x000fe400067a1150 */
[----:B------:R-:W-:Y:S02]  /*9830*/  ISETP.GT.U32.AND P4, PT, R32, RZ, PT ;  /* 0x000000ff2000720c */ /* 0x000fe40003f84070 */
[----:B------:R-:W-:-:S04]  /*9840*/  ISETP.EQ.OR.EX P3, PT, R13, 0x7ff00000, P3, P2 ;  /* 0x7ff000000d00780c */ /* 0x000fc80001f62720 */
[----:B------:R-:W-:-:S04]  /*9850*/  ISETP.GT.OR.EX P3, PT, R13, 0x7ff00000, P3, P4 ;  /* 0x7ff000000d00780c */ /* 0x000fc80001f64740 */
[----:B------:R-:W-:-:S13]  /*9860*/  PLOP3.LUT P3, PT, P3, P5, PT, 0xf8, 0x8f ;  /* 0x00000000008f781c */ /* 0x000fda0001f6bf70 */
[----:B--2---:R-:W-:-:S06]  /*9870*/  DSETP.EQU.OR P3, PT, |R30|, +INF , P3 ;  /* 0x7ff000001e00742a */ /* 0x004fcc0001f6a600 */
[----:B------:R-:W-:-:S14]  /*9880*/  DSETP.LEU.OR P3, PT, R30, 1, P3 ;  /* 0x3ff000001e00742a */ /* 0x000fdc0001f6b400 */
[----:B------:R-:W-:Y:S05]  /*9890*/  @P3 BRA `(.L_x_555) ;  /* 0x0000006400743947 */ /* 0x000fea0003800000 */
[----:B------:R-:W1:Y:S01]  /*98a0*/  MUFU.RCP64H R13, R33 ;  /* 0x00000021000d7308 */ /* 0x000e620000001800 */
[----:B------:R-:W-:Y:S01]  /*98b0*/  IMAD.MOV.U32 R12, RZ, RZ, 0x1 ;  /* 0x00000001ff0c7424 */ /* 0x000fe200078e00ff */
[----:B------:R-:W-:-:S05]  /*98c0*/  FSETP.GEU.AND P3, PT, |R31|, 6.5827683646048100446e-37, PT ;  /* 0x036000001f00780b */ /* 0x000fca0003f6e200 */
[----:B-1----:R-:W-:-:S08]  /*98d0*/  DFMA R14, -R32, R12, 1 ;  /* 0x3ff00000200e742b */ /* 0x002fd0000000010c */
        /* <DEDUP_REMOVED lines=15> */
[----:B0-----:R-:W-:Y:S05]  /*99d0*/  CALL.REL.NOINC `($__internal_6_$__cuda_sm20_div_rn_f64_full) ;  /* 0x0000010800cc7944 */ /* 0x001fea0003c00000 */
.L_x_556:
[----:B------:R-:W-:Y:S01]  /*99e0*/  ISETP.GT.AND P2, PT, R69, 0xfffff, PT ;  /* 0x000fffff4500780c */ /* 0x000fe20003f44270 */
[--C-:B------:R-:W-:Y:S01]  /*99f0*/  IMAD.MOV.U32 R12, RZ, RZ, R68.reuse ;  /* 0x000000ffff0c7224 */ /* 0x100fe200078e0044 */
[----:B------:R-:W-:Y:S01]  /*9a00*/  BSSY.RECONVERGENT B3, `(.L_x_557) ;  /* 0x0000052000037945 */ /* 0x000fe20003800200 */
[--C-:B------:R-:W-:Y:S02]  /*9a10*/  IMAD.MOV.U32 R13, RZ, RZ, R69.reuse ;  /* 0x000000ffff0d7224 */ /* 0x100fe400078e0045 */
[----:B------:R-:W-:Y:S02]  /*9a20*/  IMAD.MOV.U32 R11, RZ, RZ, R69 ;  /* 0x000000ffff0b7224 */ /* 0x000fe400078e0045 */
[----:B------:R-:W-:Y:S02]  /*9a30*/  IMAD.MOV.U32 R26, RZ, RZ, -0x3ff ;  /* 0xfffffc01ff1a7424 */ /* 0x000fe400078e00ff */
[----:B------:R-:W-:-:S04]  /*9a40*/  IMAD.MOV.U32 R18, RZ, RZ, R68 ;  /* 0x000000ffff127224 */ /* 0x000fc800078e0044 */
        /* <DEDUP_REMOVED lines=71> */
.L_x_558:
[----:B------:R-:W-:Y:S01]  /*9ec0*/  IMAD.MOV.U32 R14, RZ, RZ, 0x0 ;  /* 0x00000000ff0e7424 */ /* 0x000fe200078e00ff */
[----:B------:R-:W-:Y:S01]  /*9ed0*/  LOP3.LUT P2, RZ, R13, 0x7fffffff, RZ, 0xc0, !PT ;  /* 0x7fffffff0dff7812 */ /* 0x000fe2000784c0ff */
[----:B------:R-:W-:-:S06]  /*9ee0*/  IMAD.MOV.U32 R15, RZ, RZ, 0x7ff00000 ;  /* 0x7ff00000ff0f7424 */ /* 0x000fcc00078e00ff */
[----:B------:R-:W-:-:S10]  /*9ef0*/  DFMA R14, R12, R14, +INF ;  /* 0x7ff000000c0e742b */ /* 0x000fd4000000000e */
[----:B------:R-:W-:Y:S02]  /*9f00*/  FSEL R28, R14, RZ, P2 ;  /* 0x000000ff0e1c7208 */ /* 0x000fe40001000000 */
[----:B------:R-:W-:-:S07]  /*9f10*/  FSEL R29, R15, -QNAN , P2 ;  /* 0xfff000000f1d7808 */ /* 0x000fce0001000000 */
.L_x_559:
[----:B------:R-:W-:Y:S05]  /*9f20*/  BSYNC.RECONVERGENT B3 ;  /* 0x0000000000037941 */ /* 0x000fea0003800200 */
.L_x_557:
[C---:B------:R-:W-:Y:S02]  /*9f30*/  DMUL R12, R32.reuse, -0.5 ;  /* 0xbfe00000200c7828 */ /* 0x040fe40000000000 */
[----:B------:R-:W-:-:S06]  /*9f40*/  DADD R26, -R32, R68 ;  /* 0x00000000201a7229 */ /* 0x000fcc0000000144 */
[----:B------:R-:W-:Y:S02]  /*9f50*/  DMUL R12, R32, R12 ;  /* 0x0000000c200c7228 */ /* 0x000fe40000000000 */
[----:B------:R-:W-:-:S06]  /*9f60*/  DSETP.NE.AND P2, PT, |R26|, +INF , PT ;  /* 0x7ff000001a00742a */ /* 0x000fcc0003f45200 */
[----:B------:R-:W-:-:S08]  /*9f70*/  DFMA R28, R30, R28, R12 ;  /* 0x0000001c1e1c722b */ /* 0x000fd0000000000c */
[----:B------:R-:W-:-:S14]  /*9f80*/  DSETP.EQU.OR P2, PT, |R28|, +INF , !P2 ;  /* 0x7ff000001c00742a */ /* 0x000fdc000574a600 */
[----:B------:R-:W-:Y:S05]  /*9f90*/  @P2 BRA `(.L_x_555) ;  /* 0x0000005c00b42947 */ /* 0x000fea0003800000 */
[----:B------:R-:W1:Y:S01]  /*9fa0*/  MUFU.RCP64H R13, R39 ;  /* 0x00000027000d7308 */ /* 0x000e620000001800 */
[----:B------:R-:W-:-:S05]  /*9fb0*/  VIADD R12, R39, 0x300402 ;  /* 0x00300402270c7836 */ /* 0x000fca0000000000 */
[----:B------:R-:W-:Y:S01]  /*9fc0*/  FSETP.GEU.AND P2, PT, |R12|, 5.8789094863358348022e-39, PT ;  /* 0x004004020c00780b */ /* 0x000fe20003f4e200 */
[----:B-1----:R-:W-:-:S08]  /*9fd0*/  DFMA R14, -R38, R12, 1 ;  /* 0x3ff00000260e742b */ /* 0x002fd0000000010c */
        /* <DEDUP_REMOVED lines=11> */
[----:B------:R-:W-:Y:S02]  /*a090*/  IMAD.MOV.U32 R14, RZ, RZ, R16 ;  /* 0x000000ffff0e7224 */ /* 0x000fe400078e0010 */
[----:B------:R-:W-:-:S07]  /*a0a0*/  IMAD.MOV.U32 R15, RZ, RZ, R17 ;  /* 0x000000ffff0f7224 */ /* 0x000fce00078e0011 */
.L_x_560:
[--C-:B0-----:R-:W-:Y:S01]  /*a0b0*/  DADD R24, R60, -R22.reuse ;  /* 0x000000003c187229 */ /* 0x101fe20000000816 */
[----:B------:R-:W-:Y:S01]  /*a0c0*/  BSSY.RELIABLE B3, `(.L_x_561) ;  /* 0x00004c4000037945 */ /* 0x000fe20003800100 */
[--C-:B------:R-:W-:Y:S02]  /*a0d0*/  DADD R20, R62, -R22.reuse ;  /* 0x000000003e147229 */ /* 0x100fe40000000816 */
[----:B------:R-:W-:-:S04]  /*a0e0*/  DADD R22, R50, -R22 ;  /* 0x0000000032167229 */ /* 0x000fc80000000816 */
[-C--:B------:R-:W-:Y:S02]  /*a0f0*/  DMUL R24, R24, R14.reuse ;  /* 0x0000000e18187228 */ /* 0x080fe40000000000 */
[-C--:B------:R-:W-:Y:S02]  /*a100*/  DMUL R20, R20, R14.reuse ;  /* 0x0000000e14147228 */ /* 0x080fe40000000000 */
[----:B------:R-:W-:-:S04]  /*a110*/  DMUL R22, R22, R14 ;  /* 0x0000000e16167228 */ /* 0x000fc80000000000 */
[----:B------:R-:W-:-:S14]  /*a120*/  DSETP.GTU.AND P2, PT, R24, -R32, PT ;  /* 0x800000201800722a */ /* 0x000fdc0003f4c000 */
[----:B------:R-:W-:Y:S05]  /*a130*/  @P2 BRA `(.L_x_562) ;  /* 0x0000001000142947 */ /* 0x000fea0003800000 */
        /* <DEDUP_REMOVED lines=21> */
[----:B------:R-:W-:Y:S02]  /*a290*/  IMAD.MOV.U32 R17, RZ, RZ, 0x3e928af3 ;  /* 0x3e928af3ff117424 */ /* 0x000fe400078e00ff */
[----:B------:R-:W-:-:S04]  /*a2a0*/  VIADD R11, R11, 0xfffffc0c ;  /* 0xfffffc0c0b0b7836 */ /* 0x000fc80000000000 */
[C---:B------:R-:W-:Y:S01]  /*a2b0*/  DFMA R16, R14.reuse, UR4, R16 ;  /* 0x000000040e107c2b */ /* 0x040fe20008000010 */
[----:B------:R-:W-:Y:S01]  /*a2c0*/  UMOV UR4, 0x62401315 ;  /* 0x6240131500047882 */ /* 0x000fe20000000000 */
[----:B------:R-:W-:Y:S01]  /*a2d0*/  UMOV UR5, 0x3ec71dee ;  /* 0x3ec71dee00057882 */ /* 0x000fe20000000000 */
[CC--:B------:R-:W-:Y:S02]  /*a2e0*/  SHF.L.U32 R18, R42.reuse, R11.reuse, RZ ;  /* 0x0000000b2a127219 */ /* 0x0c0fe400000006ff */
[----:B------:R-:W-:Y:S02]  /*a2f0*/  SHF.L.U64.HI R11, R42, R11, R43 ;  /* 0x0000000b2a0b7219 */ /* 0x000fe4000001022b */
[----:B------:R-:W-:Y:S01]  /*a300*/  ISETP.NE.U32.AND P4, PT, R18, RZ, PT ;  /* 0x000000ff1200720c */ /* 0x000fe20003f85070 */
[----:B------:R-:W-:Y:S01]  /*a310*/  DFMA R16, R14, R16, UR4 ;  /* 0x000000040e107e2b */ /* 0x000fe20008000010 */
[----:B------:R-:W-:Y:S01]  /*a320*/  UMOV UR4, 0x7c89eb71 ;  /* 0x7c89eb7100047882 */ /* 0x000fe20000000000 */
[----:B------:R-:W-:Y:S01]  /*a330*/  UMOV UR5, 0x3efa0199 ;  /* 0x3efa019900057882 */ /* 0x000fe20000000000 */
[----:B------:R-:W-:-:S05]  /*a340*/  ISETP.NE.AND.EX P4, PT, R11, -0x80000000, PT, P4 ;  /* 0x800000000b00780c */ /* 0x000fca0003f85340 */
        /* <DEDUP_REMOVED lines=29> */
[----:B------:R-:W-:Y:S01]  /*a520*/  FSEL R40, R14, RZ, P2 ;  /* 0x000000ff0e287208 */ /* 0x000fe20001000000 */
[----:B------:R-:W-:Y:S01]  /*a530*/  @!P5 IMAD.MOV.U32 R14, RZ, RZ, RZ ;  /* 0x000000ffff0ed224 */ /* 0x000fe200078e00ff */
[----:B------:R-:W-:-:S05]  /*a540*/  @!P5 SHF.R.S32.HI R11, RZ, 0x1, R11 ;  /* 0x00000001ff0bd819 */ /* 0x000fca000001140b */
[----:B------:R-:W-:Y:S02]  /*a550*/  @!P5 IMAD.IADD R12, R12, 0x1, -R11 ;  /* 0x000000010c0cd824 */ /* 0x000fe400078e0a0b */
[----:B------:R-:W-:-:S03]  /*a560*/  @!P5 IMAD R13, R11, 0x100000, R17 ;  /* 0x001000000b0dd824 */ /* 0x000fc600078e0211 */
[----:B------:R-:W-:Y:S01]  /*a570*/  @!P5 LEA R15, R12, 0x3ff00000, 0x14 ;  /* 0x3ff000000c0fd811 */ /* 0x000fe200078ea0ff */
[----:B------:R-:W-:-:S06]  /*a580*/  @!P5 IMAD.MOV.U32 R12, RZ, RZ, R16 ;  /* 0x000000ffff0cd224 */ /* 0x000fcc00078e0010 */
[----:B------:R-:W-:-:S11]  /*a590*/  @!P5 DMUL R40, R12, R14 ;  /* 0x0000000e0c28d228 */ /* 0x000fd60000000000 */
.L_x_564:
[----:B------:R-:W-:Y:S05]  /*a5a0*/  BSYNC.RECONVERGENT B4 ;  /* 0x0000000000047941 */ /* 0x000fea0003800200 */
.L_x_563:
[----:B------:R-:W-:Y:S01]  /*a5b0*/  ISETP.GE.OR P5, PT, R43, RZ, P3 ;  /* 0x000000ff2b00720c */ /* 0x000fe20001fa6670 */
[----:B------:R-:W-:Y:S01]  /*a5c0*/  @!P3 DSETP.NEU.AND P2, PT, |R34|, 0.5, !P4 ;  /* 0x3fe000002200b42a */ /* 0x000fe2000674d200 */
[----:B------:R-:W-:Y:S01]  /*a5d0*/  BSSY.RECONVERGENT B4, `(.L_x_565) ;  /* 0x000001a000047945 */ /* 0x000fe20003800200 */
[----:B------:R-:W-:Y:S01]  /*a5e0*/  PLOP3.LUT P4, PT, P4, PT, PT, 0x8, 0x80 ;  /* 0x000000000080781c */ /* 0x000fe2000278e170 */
[----:B------:R-:W-:-:S03]  /*a5f0*/  @!P3 IMAD.MOV.U32 R36, RZ, RZ, RZ ;  /* 0x000000ffff24b224 */ /* 0x000fc600078e00ff */
[----:B------:R-:W-:-:S06]  /*a600*/  @!P3 SEL R37, R25, RZ, P2 ;  /* 0x000000ff1925b207 */ /* 0x000fcc0001000000 */
[----:B------:R-:W-:Y:S01]  /*a610*/  @!P5 LOP3.LUT R37, R37, 0x7ff00000, RZ, 0xfc, !PT ;  /* 0x7ff000002525d812 */ /* 0x000fe200078efcff */
[----:B------:R-:W-:Y:S06]  /*a620*/  @!P3 BRA `(.L_x_566) ;  /* 0x000000000050b947 */ /* 0x000fec0003800000 */
[----:B------:R-:W-:Y:S01]  /*a630*/  DADD R18, -RZ, |R24| ;  /* 0x00000000ff127229 */ /* 0x000fe20000000518 */
[----:B------:R-:W-:Y:S01]  /*a640*/  BSSY.RECONVERGENT B5, `(.L_x_567) ;  /* 0x0000006000057945 */ /* 0x000fe20003800200 */
[----:B------:R-:W-:Y:S01]  /*a650*/  IMAD.MOV.U32 R16, RZ, RZ, R42 ;  /* 0x000000ffff107224 */ /* 0x000fe200078e002a */
[----:B------:R-:W-:Y:S01]  /*a660*/  MOV R14, 0xa6a0 ;  /* 0x0000a6a0000e7802 */ /* 0x000fe20000000f00 */
[----:B------:R-:W-:-:S06]  /*a670*/  IMAD.MOV.U32 R15, RZ, RZ, R43 ;  /* 0x000000ffff0f7224 */ /* 0x000fcc00078e002b */
[----:B------:R-:W-:-:S07]  /*a680*/  IMAD.MOV.U32 R11, RZ, RZ, R19 ;  /* 0x000000ffff0b7224 */ /* 0x000fce00078e0013 */
[----:B------:R-:W-:Y:S05]  /*a690*/  CALL.REL.NOINC `($unbinned_batch_nll_only$__internal_accurate_pow) ;  /* 0x0000010400047944 */ /* 0x000fea0003c00000 */
[----:B------:R-:W-:Y:S05]  /*a6a0*/  BSYNC.RECONVERGENT B5 ;  /* 0x0000000000057941 */ /* 0x000fea0003800200 */
.L_x_567:
[----:B------:R-:W-:Y:S01]  /*a6b0*/  IMAD.MOV.U32 R13, RZ, RZ, R11 ;  /* 0x000000ffff0d7224 */ /* 0x000fe200078e000b */
[----:B------:R-:W0:Y:S01]  /*a6c0*/  FRND.F64.TRUNC R14, -R34 ;  /* 0x80000022000e7313 */ /* 0x000e22000030d800 */
[----:B------:R-:W-:Y:S02]  /*a6d0*/  ISETP.GE.AND P5, PT, R25, RZ, PT ;  /* 0x000000ff1900720c */ /* 0x000fe40003fa6270 */
[----:B------:R-:W-:Y:S02]  /*a6e0*/  PLOP3.LUT P2, PT, P4, PT, PT, 0x80, 0x8 ;  /* 0x000000000008781c */ /* 0x000fe4000274f070 */
[----:B------:R-:W-:-:S10]  /*a6f0*/  DADD R16, -RZ, -R12 ;  /* 0x00000000ff107229 */ /* 0x000fd4000000090c */
[-C--:B------:R-:W-:Y:S01]  /*a700*/  FSEL R13, R16, R12.reuse, P4 ;  /* 0x0000000c100d7208 */ /* 0x080fe20002000000 */
[----:B0-----:R-:W-:Y:S01]  /*a710*/  DSETP.NEU.AND P3, PT, R14, -R34, PT ;  /* 0x800000220e00722a */ /* 0x001fe20003f6d000 */
[-C--:B------:R-:W-:Y:S02]  /*a720*/  FSEL R16, R17, R11.reuse, P4 ;  /* 0x0000000b11107208 */ /* 0x080fe40002000000 */
[----:B------:R-:W-:Y:S02]  /*a730*/  FSEL R36, R13, R12, !P5 ;  /* 0x0000000c0d247208 */ /* 0x000fe40006800000 */
[----:B------:R-:W-:Y:S02]  /*a740*/  FSEL R37, R16, R11, !P5 ;  /* 0x0000000b10257208 */ /* 0x000fe40006800000 */
[----:B------:R-:W-:Y:S02]  /*a750*/  @!P5 FSEL R36, R36, RZ, !P3 ;  /* 0x000000ff2424d208 */ /* 0x000fe40005800000 */
[----:B------:R-:W-:-:S07]  /*a760*/  @!P5 FSEL R37, R37, -QNAN , !P3 ;  /* 0xfff800002525d808 */ /* 0x000fce0005800000 */
.L_x_566:
[----:B------:R-:W-:Y:S05]  /*a770*/  BSYNC.RECONVERGENT B4 ;  /* 0x0000000000047941 */ /* 0x000fea0003800200 */
.L_x_565:
[----:B------:R-:W-:Y:S01]  /*a780*/  DADD R12, R24, -R34 ;  /* 0x00000000180c7229 */ /* 0x000fe20000000822 */
[----:B------:R-:W-:Y:S09]  /*a790*/  BSSY.RECONVERGENT B4, `(.L_x_568) ;  /* 0x000001d000047945 */ /* 0x000ff20003800200 */
[----:B------:R-:W-:-:S04]  /*a7a0*/  LOP3.LUT R12, R13, 0x7ff00000, RZ, 0xc0, !PT ;  /* 0x7ff000000d0c7812 */ /* 0x000fc800078ec0ff */
[----:B------:R-:W-:-:S13]  /*a7b0*/  ISETP.NE.AND P3, PT, R12, 0x7ff00000, PT ;  /* 0x7ff000000c00780c */ /* 0x000fda0003f65270 */
[----:B------:R-:W-:Y:S05]  /*a7c0*/  @P3 BRA `(.L_x_569) ;  /* 0x0000000000643947 */ /* 0x000fea0003800000 */
[----:B------:R-:W-:-:S14]  /*a7d0*/  DSETP.NAN.AND P3, PT, R24, R24, PT ;  /* 0x000000181800722a */ /* 0x000fdc0003f68000 */
[----:B------:R-:W-:Y:S01]  /*a7e0*/  @P3 DADD R36, R24, -R34 ;  /* 0x0000000018243229 */ /* 0x000fe20000000822 */
[----:B------:R-:W-:Y:S10]  /*a7f0*/  @P3 BRA `(.L_x_569) ;  /* 0x0000000000583947 */ /* 0x000ff40003800000 */
[----:B------:R-:W-:-:S08]  /*a800*/  DADD R12, R30, -1 ;  /* 0xbff000001e0c7429 */ /* 0x000fd00000000000 */
        /* <DEDUP_REMOVED lines=10> */
.L_x_570:
        /* <DEDUP_REMOVED lines=11> */
.L_x_569:
[----:B------:R-:W-:Y:S05]  /*a960*/  BSYNC.RECONVERGENT B4 ;  /* 0x0000000000047941 */ /* 0x000fea0003800200 */
.L_x_568:
[----:B------:R-:W-:Y:S01]  /*a970*/  DADD R20, R26, -R20 ;  /* 0x000000001a147229 */ /* 0x000fe20000000814 */
[----:B------:R-:W-:Y:S07]  /*a980*/  BSSY.RECONVERGENT B4, `(.L_x_571) ;  /* 0x000002b000047945 */ /* 0x000fee0003800200 */
[----:B------:R-:W-:-:S14]  /*a990*/  DSETP.NEU.AND P2, PT, R20, RZ, PT ;  /* 0x000000ff1400722a */ /* 0x000fdc0003f4d000 */
[----:B------:R-:W-:Y:S05]  /*a9a0*/  @P2 BRA `(.L_x_572) ;  /* 0x0000000000382947 */ /* 0x000fea0003800000 */
[----:B------:R-:W-:Y:S02]  /*a9b0*/  SHF.R.U32.HI R11, RZ, 0x14, R43 ;  /* 0x00000014ff0b7819 */ /* 0x000fe4000001162b */
[----:B------:R-:W-:Y:S02]  /*a9c0*/  ISETP.GE.AND P3, PT, R43, RZ, PT ;  /* 0x000000ff2b00720c */ /* 0x000fe40003f66270 */
[----:B------:R-:W-:-:S05]  /*a9d0*/  LOP3.LUT R11, R11, 0x7ff, RZ, 0xc0, !PT ;  /* 0x000007ff0b0b7812 */ /* 0x000fca00078ec0ff */
[----:B------:R-:W-:-:S05]  /*a9e0*/  VIADD R11, R11, 0xfffffc0c ;  /* 0xfffffc0c0b0b7836 */ /* 0x000fca0000000000 */
[CC--:B------:R-:W-:Y:S02]  /*a9f0*/  SHF.L.U32 R12, R42.reuse, R11.reuse, RZ ;  /* 0x0000000b2a0c7219 */ /* 0x0c0fe400000006ff */
[----:B------:R-:W-:Y:S02]  /*aa00*/  SHF.L.U64.HI R11, R42, R11, R43 ;  /* 0x0000000b2a0b7219 */ /* 0x000fe4000001022b */
[----:B------:R-:W-:Y:S01]  /*aa10*/  ISETP.NE.U32.AND P2, PT, R12, RZ, PT ;  /* 0x000000ff0c00720c */ /* 0x000fe20003f45070 */
[----:B------:R-:W-:-:S03]  /*aa20*/  DADD R12, R30, -1 ;  /* 0xbff000001e0c7429 */ /* 0x000fc60000000000 */
[----:B------:R-:W-:-:S13]  /*aa30*/  ISETP.NE.AND.EX P2, PT, R11, -0x80000000, PT, P2 ;  /* 0x800000000b00780c */ /* 0x000fda0003f45320 */
[----:B------:R-:W-:Y:S01]  /*aa40*/  DSETP.NEU.AND P4, PT, |R12|, 0.5, !P2 ;  /* 0x3fe000000c00742a */ /* 0x000fe2000578d200 */
[----:B------:R-:W-:-:S05]  /*aa50*/  IMAD.MOV.U32 R12, RZ, RZ, RZ ;  /* 0x000000ffff0c7224 */ /* 0x000fca00078e00ff */
[----:B------:R-:W-:-:S04]  /*aa60*/  SEL R13, R21, RZ, P4 ;  /* 0x000000ff150d7207 */ /* 0x000fc80002000000 */
[----:B------:R-:W-:Y:S01]  /*aa70*/  @!P3 LOP3.LUT R13, R13, 0x7ff00000, RZ, 0xfc, !PT ;  /* 0x7ff000000d0db812 */ /* 0x000fe200078efcff */
[----:B------:R-:W-:Y:S06]  /*aa80*/  BRA `(.L_x_573) ;  /* 0x0000000000687947 */ /* 0x000fec0003800000 */
.L_x_572:
[----:B------:R-:W-:Y:S01]  /*aa90*/  DADD R14, -RZ, -R34 ;  /* 0x00000000ff0e7229 */ /* 0x000fe20000000922 */
[----:B------:R-:W-:Y:S01]  /*aaa0*/  BSSY.RECONVERGENT B5, `(.L_x_574) ;  /* 0x0000006000057945 */ /* 0x000fe20003800200 */
[----:B------:R-:W-:-:S08]  /*aab0*/  DADD R18, -RZ, |R20| ;  /* 0x00000000ff127229 */ /* 0x000fd00000000514 */
[----:B------:R-:W-:Y:S01]  /*aac0*/  IMAD.MOV.U32 R16, RZ, RZ, R14 ;  /* 0x000000ffff107224 */ /* 0x000fe200078e000e */
[----:B------:R-:W-:Y:S01]  /*aad0*/  MOV R14, 0xab00 ;  /* 0x0000ab00000e7802 */ /* 0x000fe20000000f00 */
[----:B------:R-:W-:-:S07]  /*aae0*/  IMAD.MOV.U32 R11, RZ, RZ, R19 ;  /* 0x000000ffff0b7224 */ /* 0x000fce00078e0013 */
[----:B------:R-:W-:Y:S05]  /*aaf0*/  CALL.REL.NOINC `($unbinned_batch_nll_only$__internal_accurate_pow) ;  /* 0x000000fc00ec7944 */ /* 0x000fea0003c00000 */
[----:B------:R-:W-:Y:S05]  /*ab00*/  BSYNC.RECONVERGENT B5 ;  /* 0x0000000000057941 */ /* 0x000fea0003800200 */
.L_x_574:
[----:B------:R-:W-:Y:S01]  /*ab10*/  SHF.R.U32.HI R13, RZ, 0x14, R43 ;  /* 0x00000014ff0d7819 */ /* 0x000fe2000001162b */
[----:B------:R-:W0:Y:S01]  /*ab20*/  FRND.F64.TRUNC R14, -R34 ;  /* 0x80000022000e7313 */ /* 0x000e22000030d800 */
[----:B------:R-:W-:Y:S02]  /*ab30*/  ISETP.GE.AND P3, PT, R21, RZ, PT ;  /* 0x000000ff1500720c */ /* 0x000fe40003f66270 */
[----:B------:R-:W-:-:S05]  /*ab40*/  LOP3.LUT R13, R13, 0x7ff, RZ, 0xc0, !PT ;  /* 0x000007ff0d0d7812 */ /* 0x000fca00078ec0ff */
[----:B------:R-:W-:Y:S02]  /*ab50*/  VIADD R19, R13, 0xfffffc0c ;  /* 0xfffffc0c0d137836 */ /* 0x000fe40000000000 */
[----:B------:R-:W-:-:S03]  /*ab60*/  IMAD.MOV.U32 R13, RZ, RZ, R11 ;  /* 0x000000ffff0d7224 */ /* 0x000fc600078e000b */
[CC--:B------:R-:W-:Y:S02]  /*ab70*/  SHF.L.U32 R18, R42.reuse, R19.reuse, RZ ;  /* 0x000000132a127219 */ /* 0x0c0fe400000006ff */
[----:B------:R-:W-:Y:S01]  /*ab80*/  SHF.L.U64.HI R19, R42, R19, R43 ;  /* 0x000000132a137219 */ /* 0x000fe2000001022b */
[----:B------:R-:W-:Y:S01]  /*ab90*/  DADD R16, -RZ, -R12 ;  /* 0x00000000ff107229 */ /* 0x000fe2000000090c */
[----:B------:R-:W-:-:S04]  /*aba0*/  ISETP.NE.U32.AND P2, PT, R18, RZ, PT ;  /* 0x000000ff1200720c */ /* 0x000fc80003f45070 */
        /* <DEDUP_REMOVED lines=8> */
.L_x_573:
[----:B------:R-:W-:Y:S05]  /*ac30*/  BSYNC.RECONVERGENT B4 ;  /* 0x0000000000047941 */ /* 0x000fea0003800200 */
.L_x_571:
[----:B------:R-:W-:Y:S01]  /*ac40*/  DADD R18, R30, -1 ;  /* 0xbff000001e127429 */ /* 0x000fe20000000000 */
[----:B------:R-:W-:Y:S07]  /*ac50*/  BSSY.RECONVERGENT B4, `(.L_x_575) ;  /* 0x000001d000047945 */ /* 0x000fee0003800200 */
[----:B------:R-:W-:-:S10]  /*ac60*/  DADD R14, R20, -R18 ;  /* 0x00000000140e7229 */ /* 0x000fd40000000812 */
        /* <DEDUP_REMOVED lines=16> */
.L_x_577:
[----:B------:R-:W-:-:S14]  /*ad70*/  DSETP.NEU.AND P2, PT, |R20|, +INF , PT ;  /* 0x7ff000001400742a */ /* 0x000fdc0003f4d200 */
[----:B------:R-:W-:Y:S05]  /*ad80*/  @P2 BRA `(.L_x_576) ;  /* 0x0000000000242947 */ /* 0x000fea0003800000 */
[----:B------:R-:W-:Y:S02]  /*ad90*/  ISETP.GE.AND P3, PT, R43, RZ, PT ;  /* 0x000000ff2b00720c */ /* 0x000fe40003f66270 */
[----:B------:R-:W-:Y:S02]  /*ada0*/  ISETP.GE.AND P2, PT, R21, RZ, PT ;  /* 0x000000ff1500720c */ /* 0x000fe40003f46270 */
[----:B------:R-:W-:Y:S02]  /*adb0*/  SEL R13, RZ, 0x7ff00000, !P3 ;  /* 0x7ff00000ff0d7807 */ /* 0x000fe40005800000 */
[----:B------:R-:W-:-:S03]  /*adc0*/  LOP3.LUT R42, R43, 0x7fffffff, RZ, 0xc0, !PT ;  /* 0x7fffffff2b2a7812 */ /* 0x000fc600078ec0ff */
[----:B------:R-:W-:Y:S01]  /*add0*/  VIADD R12, R13, 0x80000000 ;  /* 0x800000000d0c7836 */ /* 0x000fe20000000000 */
[----:B------:R-:W-:-:S04]  /*ade0*/  ISETP.NE.AND P3, PT, R42, 0x3fe00000, PT ;  /* 0x3fe000002a00780c */ /* 0x000fc80003f65270 */
[----:B------:R-:W-:-:S04]  /*adf0*/  SEL R12, R12, R13, P3 ;  /* 0x0000000d0c0c7207 */ /* 0x000fc80001800000 */
[----:B------:R-:W-:Y:S01]  /*ae00*/  @!P2 SEL R13, R12, R13, P4 ;  /* 0x0000000d0c0da207 */ /* 0x000fe20002000000 */
[----:B------:R-:W-:-:S07]  /*ae10*/  IMAD.MOV.U32 R12, RZ, RZ, RZ ;  /* 0x000000ffff0c7224 */ /* 0x000fce00078e00ff */
.L_x_576:
[----:B------:R-:W-:Y:S05]  /*ae20*/  BSYNC.RECONVERGENT B4 ;  /* 0x0000000000047941 */ /* 0x000fea0003800200 */
.L_x_575:
        /* <DEDUP_REMOVED lines=27> */
.L_x_579:
[----:B------:R-:W-:Y:S05]  /*afe0*/  BSYNC.RECONVERGENT B5 ;  /* 0x0000000000057941 */ /* 0x000fea0003800200 */
.L_x_578:
        /* <DEDUP_REMOVED lines=23> */
[----:B------:R-:W-:Y:S05]  /*b160*/  @P3 BREAK.RELIABLE B3 ;  /* 0x0000000000033942 */ /* 0x000fea0003800100 */
[----:B------:R-:W-:Y:S05]  /*b170*/  @P3 BRA `(.L_x_555) ;  /* 0x0000004c003c3947 */ /* 0x000fea0003800000 */
[----:B------:R-:W-:Y:S05]  /*b180*/  BRA `(.L_x_580) ;  /* 0x0000003800dc7947 */ /* 0x000fea0003800000 */
.L_x_562:
        /* <DEDUP_REMOVED lines=16> */
[----:B------:R-:W-:-:S05]  /*b290*/  IMAD.MOV.U32 R41, RZ, RZ, 0x3ff71547 ;  /* 0x3ff71547ff297424 */ /* 0x000fca00078e00ff */
[----:B------:R-:W0:Y:S02]  /*b2a0*/  MUFU.RCP64H R35, R19 ;  /* 0x0000001300237308 */ /* 0x000e240000001800 */
[----:B0-----:R-:W-:Y:S01]  /*b2b0*/  DFMA R16, -R18, R34, 1 ;  /* 0x3ff000001210742b */ /* 0x001fe20000000122 */
[----:B------:R-:W-:Y:S02]  /*b2c0*/  IMAD.MOV.U32 R18, RZ, RZ, -0x2fc2cd8 ;  /* 0xfd03d328ff127424 */ /* 0x000fe400078e00ff */
        /* <DEDUP_REMOVED lines=63> */
[----:B------:R-:W-:Y:S01]  /*b6c0*/  IMAD.MOV.U32 R66, RZ, RZ, 0x0 ;  /* 0x00000000ff427424 */ /* 0x000fe200078e00ff */
[----:B------:R-:W-:Y:S01]  /*b6d0*/  LEA R35, R34, 0x3ff00000, 0x14 ;  /* 0x3ff0000022237811 */ /* 0x000fe200078ea0ff */
[----:B------:R-:W-:Y:S01]  /*b6e0*/  IMAD.MOV.U32 R67, RZ, RZ, 0x3ff00000 ;  /* 0x3ff00000ff437424 */ /* 0x000fe200078e00ff */
[----:B------:R-:W-:Y:S01]  /*b6f0*/  DFMA R42, R36, UR4, R42 ;  /* 0x00000004242a7c2b */ /* 0x000fe2000800002a */
[----:B------:R-:W-:Y:S01]  /*b700*/  UMOV UR4, 0x8568e357 ;  /* 0x8568e35700047882 */ /* 0x000fe20000000000 */
[----:B------:R-:W-:Y:S01]  /*b710*/  UMOV UR5, 0x3f909623 ;  /* 0x3f90962300057882 */ /* 0x000fe20000000000 */
[----:B------:R-:W-:Y:S01]  /*b720*/  IMAD.MOV.U32 R34, RZ, RZ, RZ ;  /* 0x000000ffff227224 */ /* 0x000fe200078e00ff */
[----:B------:R-:W-:Y:S01]  /*b730*/  DFMA R40, R16, R40, -UR4 ;  /* 0x8000000410287e2b */ /* 0x000fe20008000028 */
[----:B------:R-:W-:Y:S01]  /*b740*/  UMOV UR4, 0x62401315 ;  /* 0x6240131500047882 */ /* 0x000fe20000000000 */
[----:B------:R-:W-:Y:S01]  /*b750*/  UMOV UR5, 0x3ec71dee ;  /* 0x3ec71dee00057882 */ /* 0x000fe20000000000 */
[----:B------:R-:W-:-:S02]  /*b760*/  DFMA R66, R14, 2, R66 ;  /* 0x400000000e42782b */ /* 0x000fc40000000042 */
[----:B------:R-:W-:Y:S01]  /*b770*/  DFMA R42, R36, R42, UR4 ;  /* 0x00000004242a7e2b */ /* 0x000fe2000800002a */
        /* <DEDUP_REMOVED lines=22> */
[----:B------:R-:W-:Y:S01]  /*b8e0*/  DFMA R42, R16, R42, -UR4 ;  /* 0x80000004102a7e2b */ /* 0x000fe2000800002a */
[----:B------:R-:W-:Y:S01]  /*b8f0*/  UMOV UR4, 0x11122322 ;  /* 0x1112232200047882 */ /* 0x000fe20000000000 */
[----:B------:R-:W-:-:S02]  /*b900*/  UMOV UR5, 0x3f811111 ;  /* 0x3f81111100057882 */ /* 0x000fc40000000000 */
        /* <DEDUP_REMOVED lines=17> */
[----:B------:R-:W-:Y:S01]  /*ba20*/  DFMA R42, R16, R42, -UR4 ;  /* 0x80000004102a7e2b */ /* 0x000fe2000800002a */
[----:B------:R-:W-:Y:S01]  /*ba30*/  UMOV UR4, 0xb ;  /* 0x0000000b00047882 */ /* 0x000fe20000000000 */
[----:B------:R-:W-:-:S02]  /*ba40*/  UMOV UR5, 0x3fe00000 ;  /* 0x3fe0000000057882 */ /* 0x000fc40000000000 */
[----:B------:R-:W-:Y:S01]  /*ba50*/  DFMA R70, R36, R70, UR4 ;  /* 0x0000000424467e2b */ /* 0x000fe20008000046 */
[----:B------:R-:W-:Y:S01]  /*ba60*/  UMOV UR4, 0x16e9fd7f ;  /* 0x16e9fd7f00047882 */ /* 0x000fe20000000000 */
[----:B------:R-:W-:Y:S01]  /*ba70*/  UMOV UR5, 0x3ff3ba59 ;  /* 0x3ff3ba5900057882 */ /* 0x000fe20000000000 */
[----:B------:R-:W-:Y:S02]  /*ba80*/  DFMA R40, R40, R68, R40 ;  /* 0x000000442828722b */ /* 0x000fe40000000028 */
[----:B------:R-:W-:-:S03]  /*ba90*/  DFMA R42, R16, R42, UR4 ;  /* 0x00000004102a7e2b */ /* 0x000fc6000800002a */
[----:B------:R-:W-:-:S05]  /*baa0*/  DFMA R70, R36, R70, 1 ;  /* 0x3ff000002446742b */ /* 0x000fca0000000046 */
[----:B------:R-:W-:-:S03]  /*bab0*/  DMUL R16, R42, R40 ;  /* 0x000000282a107228 */ /* 0x000fc60000000000 */
[----:B------:R-:W-:-:S05]  /*bac0*/  DFMA R70, R36, R70, 1 ;  /* 0x3ff000002446742b */ /* 0x000fca0000000046 */
[----:B------:R-:W-:-:S05]  /*bad0*/  DMUL R36, R16, -2 ;  /* 0xc000000010247828 */ /* 0x000fca0000000000 */
[----:B------:R-:W-:-:S03]  /*bae0*/  IMAD R71, R11, 0x100000, R71 ;  /* 0x001000000b477824 */ /* 0x000fc600078e0247 */
[----:B------:R-:W-:-:S03]  /*baf0*/  DFMA R36, R14, R36, R42 ;  /* 0x000000240e24722b */ /* 0x000fc6000000002a */
[----:B------:R-:W-:-:S05]  /*bb00*/  DMUL R34, R70, R34 ;  /* 0x0000002246227228 */ /* 0x000fca0000000000 */
[----:B------:R-:W-:-:S03]  /*bb10*/  DADD R36, -R16, R36 ;  /* 0x0000000010247229 */ /* 0x000fc60000000124 */
[----:B------:R-:W-:-:S05]  /*bb20*/  DFMA R18, R34, R18, R34 ;  /* 0x000000122212722b */ /* 0x000fca0000000022 */
        /* <DEDUP_REMOVED lines=9> */
.L_x_583:
        /* <DEDUP_REMOVED lines=9> */
.L_x_584:
[----:B------:R-:W-:Y:S05]  /*bc50*/  BSYNC.RECONVERGENT B4 ;  /* 0x0000000000047941 */ /* 0x000fea0003800200 */
.L_x_582:
        /* <DEDUP_REMOVED lines=159> */
.L_x_586:
        /* <DEDUP_REMOVED lines=9> */
.L_x_587:
[----:B------:R-:W-:Y:S05]  /*c6e0*/  BSYNC.RECONVERGENT B4 ;  /* 0x0000000000047941 */ /* 0x000fea0003800200 */
.L_x_585:
[----:B------:R-:W-:Y:S01]  /*c6f0*/  DMUL R12, R12, 0.5 ;  /* 0x3fe000000c0c7828 */ /* 0x000fe20000000000 */
[----:B------:R-:W-:Y:S01]  /*c700*/  UMOV UR4, 0x1ff62706 ;  /* 0x1ff6270600047882 */ /* 0x000fe20000000000 */
[----:B------:R-:W-:-:S06]  /*c710*/  UMOV UR5, 0x40040d93 ;  /* 0x40040d9300057882 */ /* 0x000fcc0000000000 */
[----:B------:R-:W-:-:S08]  /*c720*/  DFMA R12, R14, 0.5, -R12 ;  /* 0x3fe000000e0c782b */ /* 0x000fd0000000080c */
[----:B------:R-:W-:Y:S01]  /*c730*/  DMUL R34, R12, UR4 ;  /* 0x000000040c227c28 */ /* 0x000fe20008000000 */
[----:B------:R-:W-:Y:S10]  /*c740*/  BRA `(.L_x_580) ;  /* 0x00000024006c7947 */ /* 0x000ff40003800000 */
.L_x_581:
[----:B------:R-:W-:Y:S01]  /*c750*/  IMAD.MOV.U32 R12, RZ, RZ, 0x652b82fe ;  /* 0x652b82feff0c7424 */ /* 0x000fe200078e00ff */
[----:B------:R-:W-:Y:S01]  /*c760*/  UMOV UR4, 0xfefa39ef ;  /* 0xfefa39ef00047882 */ /* 0x000fe20000000000 */
[----:B------:R-:W-:Y:S01]  /*c770*/  IMAD.MOV.U32 R13, RZ, RZ, 0x3ff71547 ;  /* 0x3ff71547ff0d7424 */ /* 0x000fe200078e00ff */
[----:B------:R-:W-:Y:S01]  /*c780*/  UMOV UR5, 0x3fe62e42 ;  /* 0x3fe62e4200057882 */ /* 0x000fe20000000000 */
[----:B------:R-:W-:Y:S01]  /*c790*/  DADD R34, R30, -1 ;  /* 0xbff000001e227429 */ /* 0x000fe20000000000 */
[----:B------:R-:W-:Y:S01]  /*c7a0*/  FSETP.GEU.AND P2, PT, |R29|, 4.1917929649353027344, PT ;  /* 0x4086232b1d00780b */ /* 0x000fe20003f4e200 */
[----:B------:R-:W-:Y:S01]  /*c7b0*/  DADD R42, R32, R26 ;  /* 0x00000000202a7229 */ /* 0x000fe2000000001a */
        /* <DEDUP_REMOVED lines=63> */
.L_x_589:
[----:B------:R-:W-:Y:S05]  /*cbb0*/  BSYNC.RECONVERGENT B4 ;  /* 0x0000000000047941 */ /* 0x000fea0003800200 */
.L_x_588:
        /* <DEDUP_REMOVED lines=16> */
.L_x_592:
        /* <DEDUP_REMOVED lines=12> */
.L_x_591:
[----:B------:R-:W-:Y:S05]  /*cd80*/  BSYNC.RECONVERGENT B4 ;  /* 0x0000000000047941 */ /* 0x000fea0003800200 */
.L_x_590:
[----:B------:R-:W-:Y:S01]  /*cd90*/  DADD R12, R30, -1 ;  /* 0xbff000001e0c7429 */ /* 0x000fe20000000000 */
[----:B------:R-:W-:Y:S01]  /*cda0*/  BSSY.RECONVERGENT B4, `(.L_x_593) ;  /* 0x000001b000047945 */ /* 0x000fe20003800200 */
[----:B------:R-:W-:-:S08]  /*cdb0*/  DADD R16, R32, R26 ;  /* 0x0000000020107229 */ /* 0x000fd0000000001a */
[----:B------:R-:W-:-:S10]  /*cdc0*/  DADD R14, -R12, R16 ;  /* 0x000000000c0e7229 */ /* 0x000fd40000000110 */
        /* <DEDUP_REMOVED lines=13> */
.L_x_595:
        /* <DEDUP_REMOVED lines=11> */
.L_x_594:
[----:B------:R-:W-:Y:S05]  /*cf50*/  BSYNC.RECONVERGENT B4 ;  /* 0x0000000000047941 */ /* 0x000fea0003800200 */
.L_x_593:
        /* <DEDUP_REMOVED lines=10> */
[----:B------:R-:W-:-:S04]  /*d000*/  ISETP.NE.U32.AND P2, PT, R14, RZ, PT ;  /* 0x000000ff0e00720c */ /* 0x000fc80003f45070 */
[----:B------:R-:W-:-:S13]  /*d010*/  ISETP.NE.AND.EX P2, PT, R11, -0x80000000, PT, P2 ;  /* 0x800000000b00780c */ /* 0x000fda0003f45320 */
[----:B------:R-:W-:Y:S01]  /*d020*/  DSETP.NEU.AND P4, PT, |R12|, 0.5, !P2 ;  /* 0x3fe000000c00742a */ /* 0x000fe2000578d200 */
[----:B------:R-:W-:-:S05]  /*d030*/  IMAD.MOV.U32 R12, RZ, RZ, RZ ;  /* 0x000000ffff0c7224 */ /* 0x000fca00078e00ff */
[----:B------:R-:W-:-:S04]  /*d040*/  SEL R13, R21, RZ, P4 ;  /* 0x000000ff150d7207 */ /* 0x000fc80002000000 */
[----:B------:R-:W-:Y:S01]  /*d050*/  @!P3 LOP3.LUT R13, R13, 0x7ff00000, RZ, 0xfc, !PT ;  /* 0x7ff000000d0db812 */ /* 0x000fe200078efcff */
[----:B------:R-:W-:Y:S06]  /*d060*/  BRA `(.L_x_598) ;  /* 0x0000000000687947 */ /* 0x000fec0003800000 */
.L_x_597:
        /* <DEDUP_REMOVED lines=8> */
.L_x_599:
        /* <DEDUP_REMOVED lines=18> */
.L_x_598:
[----:B------:R-:W-:Y:S05]  /*d210*/  BSYNC.RECONVERGENT B4 ;  /* 0x0000000000047941 */ /* 0x000fea0003800200 */
.L_x_596:
        /* <DEDUP_REMOVED lines=19> */
.L_x_602:
        /* <DEDUP_REMOVED lines=11> */
.L_x_601:
[----:B------:R-:W-:Y:S05]  /*d400*/  BSYNC.RECONVERGENT B4 ;  /* 0x0000000000047941 */ /* 0x000fea0003800200 */
.L_x_600:
        /* <DEDUP_REMOVED lines=27> */
.L_x_604:
[----:B------:R-:W-:Y:S05]  /*d5c0*/  BSYNC.RECONVERGENT B5 ;  /* 0x0000000000057941 */ /* 0x000fea0003800200 */
.L_x_603:
[----:B------:R-:W-:-:S08]  /*d5d0*/  DADD R12, R32, R26 ;  /* 0x00000000200c7229 */ /* 0x000fd0000000001a */
        /* <DEDUP_REMOVED lines=186> */
.L_x_606:
        /* <DEDUP_REMOVED lines=9> */
.L_x_607:
[----:B------:R-:W-:Y:S05]  /*e210*/  BSYNC.RECONVERGENT B4 ;  /* 0x0000000000047941 */ /* 0x000fea0003800200 */
.L_x_605:
[----:B------:R-:W-:Y:S01]  /*e220*/  UMOV UR4, 0x667f3bcd ;  /* 0x667f3bcd00047882 */ /* 0x000fe20000000000 */
[----:B------:R-:W-:Y:S02]  /*e230*/  UMOV UR5, 0x3fe6a09e ;  /* 0x3fe6a09e00057882 */ /* 0x000fe40000000000 */
[----:B------:R-:W-:-:S10]  /*e240*/  DMUL R14, R32, UR4 ;  /* 0x00000004200e7c28 */ /* 0x000fd40008000000 */
        /* <DEDUP_REMOVED lines=157> */
.L_x_608:
        /* <DEDUP_REMOVED lines=9> */
.L_x_609:
[----:B------:R-:W-:Y:S01]  /*ecb0*/  DMUL R14, R14, 0.5 ;  /* 0x3fe000000e0e7828 */ /* 0x000fe20000000000 */
[----:B------:R-:W-:Y:S01]  /*ecc0*/  UMOV UR4, 0x1ff62706 ;  /* 0x1ff6270600047882 */ /* 0x000fe20000000000 */
[----:B------:R-:W-:-:S06]  /*ecd0*/  UMOV UR5, 0x40040d93 ;  /* 0x40040d9300057882 */ /* 0x000fcc0000000000 */
[----:B------:R-:W-:-:S08]  /*ece0*/  DFMA R12, R12, 0.5, -R14 ;  /* 0x3fe000000c0c782b */ /* 0x000fd0000000080e */
[----:B------:R-:W-:-:S11]  /*ecf0*/  DFMA R34, R12, UR4, R68 ;  /* 0x000000040c227c2b */ /* 0x000fd60008000044 */
.L_x_580:
[----:B------:R-:W-:Y:S05]  /*ed00*/  BSYNC.RELIABLE B3 ;  /* 0x0000000000037941 */ /* 0x000fea0003800100 */
.L_x_561:
        /* <DEDUP_REMOVED lines=93> */
.L_x_611:
[----:B------:R-:W-:Y:S01]  /*f2e0*/  IMAD.MOV.U32 R12, RZ, RZ, 0x0 ;  /* 0x00000000ff0c7424 */ /* 0x000fe200078e00ff */
[----:B------:R-:W-:Y:S01]  /*f2f0*/  LOP3.LUT P2, RZ, R35, 0x7fffffff, RZ, 0xc0, !PT ;  /* 0x7fffffff23ff7812 */ /* 0x000fe2000784c0ff */
[----:B------:R-:W-:-:S06]  /*f300*/  IMAD.MOV.U32 R13, RZ, RZ, 0x7ff00000 ;  /* 0x7ff00000ff0d7424 */ /* 0x000fcc00078e00ff */
[----:B------:R-:W-:-:S10]  /*f310*/  DFMA R12, R34, R12, +INF ;  /* 0x7ff00000220c742b */ /* 0x000fd4000000000c */
[----:B------:R-:W-:Y:S02]  /*f320*/  FSEL R44, R12, RZ, P2 ;  /* 0x000000ff0c2c7208 */ /* 0x000fe40001000000 */
[----:B------:R-:W-:-:S07]  /*f330*/  FSEL R45, R13, -QNAN , P2 ;  /* 0xfff000000d2d7808 */ /* 0x000fce0001000000 */
.L_x_612:
[----:B------:R-:W-:Y:S05]  /*f340*/  BSYNC.RECONVERGENT B3 ;  /* 0x0000000000037941 */ /* 0x000fea0003800200 */
.L_x_610:
[----:B------:R-:W-:Y:S01]  /*f350*/  DSETP.GT.AND P2, PT, R22, -R32, PT ;  /* 0x800000201600722a */ /* 0x000fe20003f44000 */
[----:B------:R-:W-:-:S13]  /*f360*/  BSSY.RECONVERGENT B3, `(.L_x_613) ;  /* 0x000005b000037945 */ /* 0x000fda0003800200 */
[----:B------:R-:W-:-:S08]  /*f370*/  @P2 DMUL R12, R22, -0.5 ;  /* 0xbfe00000160c2828 */ /* 0x000fd00000000000 */
[----:B------:R-:W-:Y:S01]  /*f380*/  @P2 DMUL R12, R22, R12 ;  /* 0x0000000c160c2228 */ /* 0x000fe20000000000 */
[----:B------:R-:W-:Y:S10]  /*f390*/  @P2 BRA `(.L_x_614) ;  /* 0x00000004005c2947 */ /* 0x000ff40003800000 */
[----:B------:R-:W-:Y:S01]  /*f3a0*/  DADD R22, R26, -R22 ;  /* 0x000000001a167229 */ /* 0x000fe20000000816 */
[----:B------:R-:W-:Y:S01]  /*f3b0*/  BSSY.RECONVERGENT B4, `(.L_x_615) ;  /* 0x0000054000047945 */ /* 0x000fe20003800200 */
[----:B------:R-:W-:-:S08]  /*f3c0*/  IMAD.MOV.U32 R24, RZ, RZ, -0x3ff ;  /* 0xfffffc01ff187424 */ /* 0x000fd000078e00ff */
        /* <DEDUP_REMOVED lines=14> */
[----:B------:R-:W-:Y:S01]  /*f4b0*/  IMAD.MOV.U32 R23, RZ, RZ, 0x3ed0ee25 ;  /* 0x3ed0ee25ff177424 */ /* 0x000fe200078e00ff */
[----:B------:R-:W-:Y:S01]  /*f4c0*/  LOP3.LUT R13, R12, 0x3ff00000, RZ, 0xfc, !PT ;  /* 0x3ff000000c0d7812 */ /* 0x000fe200078efcff */
[----:B------:R-:W-:Y:S01]  /*f4d0*/  IMAD.MOV.U32 R12, RZ, RZ, R22 ;  /* 0x000000ffff0c7224 */ /* 0x000fe200078e0016 */
[----:B------:R-:W-:Y:S01]  /*f4e0*/  UMOV UR5, 0x3eb1380b ;  /* 0x3eb1380b00057882 */ /* 0x000fe20000000000 */
[----:B------:R-:W-:Y:S01]  /*f4f0*/  IMAD.MOV.U32 R22, RZ, RZ, -0x748574fc ;  /* 0x8b7a8b04ff167424 */ /* 0x000fe200078e00ff */
        /* <DEDUP_REMOVED lines=57> */
.L_x_616:
[----:B------:R-:W-:Y:S01]  /*f890*/  IMAD.MOV.U32 R14, RZ, RZ, 0x0 ;  /* 0x00000000ff0e7424 */ /* 0x000fe200078e00ff */
[----:B------:R-:W-:Y:S01]  /*f8a0*/  LOP3.LUT P2, RZ, R13, 0x7fffffff, RZ, 0xc0, !PT ;  /* 0x7fffffff0dff7812 */ /* 0x000fe2000784c0ff */
[----:B------:R-:W-:-:S06]  /*f8b0*/  IMAD.MOV.U32 R15, RZ, RZ, 0x7ff00000 ;  /* 0x7ff00000ff0f7424 */ /* 0x000fcc00078e00ff */
[----:B------:R-:W-:-:S10]  /*f8c0*/  DFMA R14, R12, R14, +INF ;  /* 0x7ff000000c0e742b */ /* 0x000fd4000000000e */
[----:B------:R-:W-:Y:S02]  /*f8d0*/  FSEL R12, R14, RZ, P2 ;  /* 0x000000ff0e0c7208 */ /* 0x000fe40001000000 */
[----:B------:R-:W-:-:S07]  /*f8e0*/  FSEL R13, R15, -QNAN , P2 ;  /* 0xfff000000f0d7808 */ /* 0x000fce0001000000 */
.L_x_617:
[----:B------:R-:W-:Y:S05]  /*f8f0*/  BSYNC.RECONVERGENT B4 ;  /* 0x0000000000047941 */ /* 0x000fea0003800200 */
.L_x_615:
[----:B------:R-:W-:-:S11]  /*f900*/  DFMA R12, -R30, R12, R28 ;  /* 0x0000000c1e0c722b */ /* 0x000fd6000000011c */
.L_x_614:
[----:B------:R-:W-:Y:S05]  /*f910*/  BSYNC.RECONVERGENT B3 ;  /* 0x0000000000037941 */ /* 0x000fea0003800200 */
.L_x_613:
        /* <DEDUP_REMOVED lines=76> */
.L_x_619:
[----:B------:R-:W-:Y:S01]  /*fde0*/  IMAD.MOV.U32 R14, RZ, RZ, 0x0 ;  /* 0x00000000ff0e7424 */ /* 0x000fe200078e00ff */
[----:B------:R-:W-:Y:S01]  /*fdf0*/  LOP3.LUT P2, RZ, R39, 0x7fffffff, RZ, 0xc0, !PT ;  /* 0x7fffffff27ff7812 */ /* 0x000fe2000784c0ff */
[----:B------:R-:W-:-:S06]  /*fe00*/  IMAD.MOV.U32 R15, RZ, RZ, 0x7ff00000 ;  /* 0x7ff00000ff0f7424 */ /* 0x000fcc00078e00ff */
[----:B------:R-:W-:-:S10]  /*fe10*/  DFMA R14, R38, R14, +INF ;  /* 0x7ff00000260e742b */ /* 0x000fd4000000000e */
[----:B------:R-:W-:Y:S02]  /*fe20*/  FSEL R16, R14, RZ, P2 ;  /* 0x000000ff0e107208 */ /* 0x000fe40001000000 */
[----:B------:R-:W-:-:S07]  /*fe30*/  FSEL R17, R15, -QNAN , P2 ;  /* 0xfff000000f117808 */ /* 0x000fce0001000000 */
.L_x_620:
[----:B------:R-:W-:Y:S05]  /*fe40*/  BSYNC.RECONVERGENT B3 ;  /* 0x0000000000037941 */ /* 0x000fea0003800200 */
.L_x_618:
[----:B------:R-:W-:-:S08]  /*fe50*/  DADD R12, -R16, R12 ;  /* 0x00000000100c7229 */ /* 0x000fd0000000010c */
[----:B------:R-:W-:-:S11]  /*fe60*/  DADD R44, R12, -R44 ;  /* 0x000000000c2c7229 */ /* 0x000fd6000000082c */
.L_x_555:
[----:B------:R-:W-:Y:S05]  /*fe70*/  BSYNC.RECONVERGENT B2 ;  /* 0x0000000000027941 */ /* 0x000fea0003800200 */
.L_x_554:
[----:B------:R-:W-:Y:S05]  /*fe80*/  BRA `(.L_x_508) ;  /* 0x0000006000fc7947 */ /* 0x000fea0003800000 */
.L_x_2929:
        /* <DEDUP_REMOVED lines=11> */
[C---:B0-----:R-:W-:Y:S02]  /*ff40*/  VIADD R25, R23.reuse, 0x2 ;  /* 0x0000000217197836 */ /* 0x041fe40000000000 */
[C---:B------:R-:W-:Y:S02]  /*ff50*/  VIADD R13, R23.reuse, 0x3 ;  /* 0x00000003170d7836 */ /* 0x040fe40000000000 */
[----:B------:R-:W-:-:S02]  /*ff60*/  VIADD R15, R23, 0x4 ;  /* 0x00000004170f7836 */ /* 0x000fc40000000000 */
[----:B------:R-:W-:-:S04]  /*ff70*/  IMAD.WIDE.U32 R24, R25, 0x4, R16 ;  /* 0x0000000419187825 */ /* 0x000fc800078e0010 */
[--C-:B------:R-:W-:Y:S02]  /*ff80*/  IMAD.WIDE.U32 R12, R13, 0x4, R16.reuse ;  /* 0x000000040d0c7825 */ /* 0x100fe400078e0010 */
[----:B------:R-:W4:Y:S02]  /*ff90*/  LDG.E.CONSTANT R24, desc[UR10][R24.64] ;  /* 0x0000000a18187981 */ /* 0x000f24000c1e9900 */
[--C-:B------:R-:W-:Y:S02]  /*ffa0*/  IMAD.WIDE.U32 R14, R15, 0x4, R16.reuse ;  /* 0x000000040f0e7825 */ /* 0x100fe400078e0010 */
[----:B------:R-:W5:Y:S02]  /*ffb0*/  LDG.E.CONSTANT R12, desc[UR10][R12.64] ;  /* 0x0000000a0c0c7981 */ /* 0x000f64000c1e9900 */
[----:B------:R-:W-:Y:S02]  /*ffc0*/  IMAD.WIDE.U32 R16, R11, 0x4, R16 ;  /* 0x000000040b107825 */ /* 0x000fe400078e0010 */
[----:B------:R-:W5:Y:S04]  /*ffd0*/  LDG.E.CONSTANT R14, desc[UR10][R14.64] ;  /* 0x0000000a0e0e7981 */ /* 0x000f68000c1e9900 */
[----:B------:R-:W5:Y:S01]  /*ffe0*/  LDG.E.CONSTANT R16, desc[UR10][R16.64] ;  /* 0x0000000a10107981 */ /* 0x000f62000c1e9900 */
[----:B------:R-:W0:Y:S01]  /*fff0*/  S2R R22, SR_CgaCtaId ;  /* 0x0000000000167919 */ /* 0x000e220000008800 */
[----:B------:R-:W-:-:S04]  /*10000*/  MOV R11, 0x400 ;  /* 0x00000400000b7802 */ /* 0x000fc80000000f00 */
[----:B0-----:R-:W-:Y:S01]  /*10010*/  LEA R11, R22, R11, 0x18 ;  /* 0x0000000b160b7211 */ /* 0x001fe200078ec0ff */
[----:B------:R-:W-:Y:S01]  /*10020*/  BSSY.RECONVERGENT B2, `(.L_x_508) ;  /* 0x0000625000027945 */ /* 0x000fe20003800200 */
[----:B------:R-:W-:Y:S02]  /*10030*/  IMAD.MOV.U32 R44, RZ, RZ, 0x0 ;  /* 0x00000000ff2c7424 */ /* 0x000fe400078e00ff */
[----:B------:R-:W-:Y:S02]  /*10040*/  IMAD.MOV.U32 R45, RZ, RZ, -0x100000 ;  /* 0xfff00000ff2d7424 */ /* 0x000fe400078e00ff */
[--C-:B--2---:R-:W-:Y:S02]  /*10050*/  IMAD R20, R20, 0x8, R11.reuse ;  /* 0x0000000814147824 */ /* 0x104fe400078e020b */
[----:B---3--:R-:W-:-:S03]  /*10060*/  IMAD R18, R18, 0x8, R11 ;  /* 0x0000000812127824 */ /* 0x008fc600078e020b */
[----:B------:R-:W0:Y:S04]  /*10070*/  LDS.64 R34, [R20] ;  /* 0x0000000014227984 */ /* 0x000e280000000a00 */
[----:B------:R-:W1:Y:S01]  /*10080*/  LDS.64 R22, [R18] ;  /* 0x0000000012167984 */ /* 0x000e620000000a00 */
[----:B----4-:R-:W-:Y:S01]  /*10090*/  IMAD R24, R24, 0x8, R11 ;  /* 0x0000000818187824 */ /* 0x010fe200078e020b */
[----:B0-----:R-:W-:-:S06]  /*100a0*/  DSETP.NE.AND P2, PT, |R34|, +INF , PT ;  /* 0x7ff000002200742a */ /* 0x001fcc0003f45200 */
[----:B-1----:R-:W-:-:S06]  /*100b0*/  DSETP.EQU.OR P2, PT, |R22|, +INF , !P2 ;  /* 0x7ff000001600742a */ /* 0x002fcc000574a600 */
[----:B------:R-:W-:Y:S01]  /*100c0*/  DSETP.LE.OR P2, PT, R34, RZ, P2 ;  /* 0x000000ff2200722a */ /* 0x000fe20001743400 */
[--C-:B-----5:R-:W-:Y:S02]  /*100d0*/  IMAD R12, R12, 0x8, R11.reuse ;  /* 0x000000080c0c7824 */ /* 0x120fe400078e020b */
[--C-:B------:R-:W-:Y:S02]  /*100e0*/  IMAD R38, R14, 0x8, R11.reuse ;  /* 0x000000080e267824 */ /* 0x100fe400078e020b */
[----:B------:R-:W-:-:S09]  /*100f0*/  IMAD R16, R16, 0x8, R11 ;  /* 0x0000000810107824 */ /* 0x000fd200078e020b */
[----:B------:R-:W-:Y:S05]  /*10100*/  @P2 BRA `(.L_x_621) ;  /* 0x0000006000582947 */ /* 0x000fea0003800000 */
[----:B------:R-:W0:Y:S04]  /*10110*/  LDS.64 R42, [R24] ;  /* 0x00000000182a7984 */ /* 0x000e280000000a00 */
[----:B------:R-:W1:Y:S01]  /*10120*/  LDS.64 R40, [R12] ;  /* 0x000000000c287984 */ /* 0x000e620000000a00 */
[----:B0-----:R-:W-:Y:S02]  /*10130*/  IADD3 R11, P2, PT, R42, -0x1, RZ ;  /* 0xffffffff2a0b7810 */ /* 0x001fe40007f5e0ff */
        /* <DEDUP_REMOVED lines=15> */
[----:B-1----:R-:W-:-:S06]  /*10230*/  DSETP.EQU.OR P3, PT, |R40|, +INF , P3 ;  /* 0x7ff000002800742a */ /* 0x002fcc0001f6a600 */
[----:B------:R-:W-:-:S14]  /*10240*/  DSETP.LEU.OR P3, PT, R40, 1, P3 ;  /* 0x3ff000002800742a */ /* 0x000fdc0001f6b400 */
[----:B------:R-:W-:Y:S05]  /*10250*/  @P3 BRA `(.L_x_621) ;  /* 0x0000006000043947 */ /* 0x000fea0003800000 */
[----:B------:R-:W0:Y:S01]  /*10260*/  MUFU.RCP64H R13, R43 ;  /* 0x0000002b000d7308 */ /* 0x000e220000001800 */
[----:B------:R-:W-:Y:S01]  /*10270*/  IMAD.MOV.U32 R12, RZ, RZ, 0x1 ;  /* 0x00000001ff0c7424 */ /* 0x000fe200078e00ff */
[----:B------:R-:W1:Y:S01]  /*10280*/  LDS.64 R38, [R38] ;  /* 0x0000000026267984 */ /* 0x000e620000000a00 */
[----:B------:R-:W-:-:S03]  /*10290*/  FSETP.GEU.AND P3, PT, |R41|, 6.5827683646048100446e-37, PT ;  /* 0x036000002900780b */ /* 0x000fc60003f6e200 */
[----:B------:R2:W3:Y:S01]  /*102a0*/  LDS.64 R36, [R16] ;  /* 0x0000000010247984 */ /* 0x0004e20000000a00 */
        /* <DEDUP_REMOVED lines=10> */
[----:B-123--:R-:W-:Y:S05]  /*10350*/  @P2 BRA P3, `(.L_x_622) ;  /* 0x0000000000182947 */ /* 0x00efea0001800000 */
[----:B------:R-:W-:Y:S01]  /*10360*/  IMAD.MOV.U32 R16, RZ, RZ, R40 ;  /* 0x000000ffff107224 */ /* 0x000fe200078e0028 */
[----:B------:R-:W-:Y:S01]  /*10370*/  MOV R12, 0x103c0 ;  /* 0x000103c0000c7802 */ /* 0x000fe20000000f00 */
[----:B------:R-:W-:Y:S02]  /*10380*/  IMAD.MOV.U32 R17, RZ, RZ, R41 ;  /* 0x000000ffff117224 */ /* 0x000fe400078e0029 */
[----:B------:R-:W-:Y:S02]  /*10390*/  IMAD.MOV.U32 R18, RZ, RZ, R42 ;  /* 0x000000ffff127224 */ /* 0x000fe400078e002a */
[----:B------:R-:W-:-:S07]  /*103a0*/  IMAD.MOV.U32 R19, RZ, RZ, R43 ;  /* 0x000000ffff137224 */ /* 0x000fce00078e002b */
[----:B------:R-:W-:Y:S05]  /*103b0*/  CALL.REL.NOINC `($__internal_6_$__cuda_sm20_div_rn_f64_full) ;  /* 0x000000a000547944 */ /* 0x000fea0003c00000 */
.L_x_622:
        /* <DEDUP_REMOVED lines=78> */
.L_x_624:
[----:B------:R-:W-:Y:S01]  /*108a0*/  IMAD.MOV.U32 R14, RZ, RZ, 0x0 ;  /* 0x00000000ff0e7424 */ /* 0x000fe200078e00ff */
[----:B------:R-:W-:Y:S01]  /*108b0*/  LOP3.LUT P2, RZ, R13, 0x7fffffff, RZ, 0xc0, !PT ;  /* 0x7fffffff0dff7812 */ /* 0x000fe2000784c0ff */
[----:B------:R-:W-:-:S06]  /*108c0*/  IMAD.MOV.U32 R15, RZ, RZ, 0x7ff00000 ;  /* 0x7ff00000ff0f7424 */ /* 0x000fcc00078e00ff */
[----:B------:R-:W-:-:S10]  /*108d0*/  DFMA R14, R12, R14, +INF ;  /* 0x7ff000000c0e742b */ /* 0x000fd4000000000e */
[----:B------:R-:W-:Y:S02]  /*108e0*/  FSEL R30, R14, RZ, P2 ;  /* 0x000000ff0e1e7208 */ /* 0x000fe40001000000 */
[----:B------:R-:W-:-:S07]  /*108f0*/  FSEL R31, R15, -QNAN , P2 ;  /* 0xfff000000f1f7808 */ /* 0x000fce0001000000 */
.L_x_625:
[----:B------:R-:W-:Y:S05]  /*10900*/  BSYNC.RECONVERGENT B3 ;  /* 0x0000000000037941 */ /* 0x000fea0003800200 */
.L_x_623:
        /* <DEDUP_REMOVED lines=24> */
[----:B------:R-:W-:-:S14]  /*10a90*/  DSETP.LEU.OR P3, PT, R36, 1, P3 ;  /* 0x3ff000002400742a */ /* 0x000fdc0001f6b400 */
[----:B------:R-:W-:Y:S05]  /*10aa0*/  @P3 BRA `(.L_x_621) ;  /* 0x0000005400f03947 */ /* 0x000fea0003800000 */
[----:B------:R-:W0:Y:S01]  /*10ab0*/  MUFU.RCP64H R13, R39 ;  /* 0x00000027000d7308 */ /* 0x000e220000001800 */
[----:B------:R-:W-:Y:S01]  /*10ac0*/  IMAD.MOV.U32 R12, RZ, RZ, 0x1 ;  /* 0x00000001ff0c7424 */ /* 0x000fe200078e00ff */
[----:B------:R-:W-:-:S05]  /*10ad0*/  FSETP.GEU.AND P3, PT, |R37|, 6.5827683646048100446e-37, PT ;  /* 0x036000002500780b */ /* 0x000fca0003f6e200 */
        /* <DEDUP_REMOVED lines=17> */
.L_x_626:
        /* <DEDUP_REMOVED lines=78> */
.L_x_628:
[----:B------:R-:W-:Y:S01]  /*110d0*/  IMAD.MOV.U32 R14, RZ, RZ, 0x0 ;  /* 0x00000000ff0e7424 */ /* 0x000fe200078e00ff */
[----:B------:R-:W-:Y:S01]  /*110e0*/  LOP3.LUT P2, RZ, R13, 0x7fffffff, RZ, 0xc0, !PT ;  /* 0x7fffffff0dff7812 */ /* 0x000fe2000784c0ff */
[----:B------:R-:W-:-:S06]  /*110f0*/  IMAD.MOV.U32 R15, RZ, RZ, 0x7ff00000 ;  /* 0x7ff00000ff0f7424 */ /* 0x000fcc00078e00ff */
[----:B------:R-:W-:-:S10]  /*11100*/  DFMA R14, R12, R14, +INF ;  /* 0x7ff000000c0e742b */ /* 0x000fd4000000000e */
[----:B------:R-:W-:Y:S02]  /*11110*/  FSEL R26, R14, RZ, P2 ;  /* 0x000000ff0e1a7208 */ /* 0x000fe40001000000 */
[----:B------:R-:W-:-:S07]  /*11120*/  FSEL R27, R15, -QNAN , P2 ;  /* 0xfff000000f1b7808 */ /* 0x000fce0001000000 */
.L_x_629:
[----:B------:R-:W-:Y:S05]  /*11130*/  BSYNC.RECONVERGENT B3 ;  /* 0x0000000000037941 */ /* 0x000fea0003800200 */
.L_x_627:
        /* <DEDUP_REMOVED lines=8> */
[----:B------:R-:W-:-:S05]  /*111c0*/  VIADD R12, R35, 0x300402 ;  /* 0x00300402230c7836 */ /* 0x000fca0000000000 */
        /* <DEDUP_REMOVED lines=12> */
[----:B------:R-:W-:Y:S05]  /*11290*/  CALL.REL.NOINC `($__internal_5_$__cuda_sm20_dblrcp_rn_slowpath_v3) ;  /* 0x0000008c00f87944 */ /* 0x000fea0003c00000 */
[----:B------:R-:W-:Y:S02]  /*112a0*/  IMAD.MOV.U32 R14, RZ, RZ, R16 ;  /* 0x000000ffff0e7224 */ /* 0x000fe400078e0010 */
[----:B------:R-:W-:-:S07]  /*112b0*/  IMAD.MOV.U32 R15, RZ, RZ, R17 ;  /* 0x000000ffff0f7224 */ /* 0x000fce00078e0011 */
.L_x_630:
[--C-:B------:R-:W-:Y:S01]  /*112c0*/  DADD R74, R62, -R22.reuse ;  /* 0x000000003e4a7229 */ /* 0x100fe20000000816 */
[----:B------:R-:W-:Y:S01]  /*112d0*/  BSSY.RELIABLE B3, `(.L_x_631) ;  /* 0x000011b000037945 */ /* 0x000fe20003800100 */
[--C-:B------:R-:W-:Y:S02]  /*112e0*/  DADD R66, R60, -R22.reuse ;  /* 0x000000003c427229 */ /* 0x100fe40000000816 */
[----:B------:R-:W-:Y:S01]  /*112f0*/  DADD R24, R50, -R22 ;  /* 0x0000000032187229 */ /* 0x000fe20000000816 */
[----:B------:R-:W-:-:S03]  /*11300*/  CS2R R22, SRZ ;  /* 0x0000000000167805 */ /* 0x000fc6000001ff00 */
[-C--:B------:R-:W-:Y:S02]  /*11310*/  DMUL R74, R74, R14.reuse ;  /* 0x0000000e4a4a7228 */ /* 0x080fe40000000000 */
[-C--:B------:R-:W-:Y:S02]  /*11320*/  DMUL R66, R66, R14.reuse ;  /* 0x0000000e42427228 */ /* 0x080fe40000000000 */
[----:B------:R-:W-:-:S04]  /*11330*/  DMUL R24, R24, R14 ;  /* 0x0000000e18187228 */ /* 0x000fc80000000000 */
[----:B------:R-:W-:-:S14]  /*11340*/  DSETP.GEU.AND P2, PT, R74, -R42, PT ;  /* 0x8000002a4a00722a */ /* 0x000fdc0003f4e000 */
[----:B------:R-:W-:Y:S05]  /*11350*/  @P2 BRA `(.L_x_632) ;  /* 0x0000001000482947 */ /* 0x000fea0003800000 */
[----:B------:R-:W-:Y:S01]  /*11360*/  IMAD.MOV.U32 R12, RZ, RZ, 0x652b82fe ;  /* 0x652b82feff0c7424 */ /* 0x000fe200078e00ff */
[----:B------:R-:W-:Y:S01]  /*11370*/  UMOV UR4, 0xfefa39ef ;  /* 0xfefa39ef00047882 */ /* 0x000fe20000000000 */
[----:B------:R-:W-:Y:S01]  /*11380*/  IMAD.MOV.U32 R13, RZ, RZ, 0x3ff71547 ;  /* 0x3ff71547ff0d7424 */ /* 0x000fe200078e00ff */
[----:B------:R-:W-:Y:S01]  /*11390*/  UMOV UR5, 0x3fe62e42 ;  /* 0x3fe62e4200057882 */ /* 0x000fe20000000000 */
[----:B------:R-:W-:Y:S01]  /*113a0*/  DADD R68, R40, -1 ;  /* 0xbff0000028447429 */ /* 0x000fe20000000000 */
[----:B------:R-:W-:Y:S01]  /*113b0*/  BSSY.RECONVERGENT B4, `(.L_x_633) ;  /* 0x0000045000047945 */ /* 0x000fe20003800200 */
[--C-:B------:R-:W-:Y:S02]  /*113c0*/  DADD R18, -RZ, -R42.reuse ;  /* 0x00000000ff127229 */ /* 0x100fe4000000092a */
[----:B------:R-:W-:Y:S02]  /*113d0*/  DFMA R12, R30, R12, 6.75539944105574400000e+15 ;  /* 0x433800001e0c742b */ /* 0x000fe4000000000c */
[----:B------:R-:W-:-:S02]  /*113e0*/  DSETP.GEU.AND P2, PT, R66, -R42, PT ;  /* 0x8000002a4200722a */ /* 0x000fc40003f4e000 */
[----:B------:R-:W-:-:S04]  /*113f0*/  DADD R70, -RZ, -R68 ;  /* 0x00000000ff467229 */ /* 0x000fc80000000944 */
[----:B------:R-:W-:Y:S01]  /*11400*/  DADD R14, R12, -6.75539944105574400000e+15 ;  /* 0xc33800000c0e7429 */ /* 0x000fe20000000000 */
[----:B------:R-:W-:Y:S02]  /*11410*/  FSEL R22, R66, R18, !P2 ;  /* 0x0000001242167208 */ /* 0x000fe40005000000 */
[----:B------:R-:W-:Y:S02]  /*11420*/  FSEL R23, R67, R19, !P2 ;  /* 0x0000001343177208 */ /* 0x000fe40005000000 */
[----:B------:R-:W-:Y:S02]  /*11430*/  FSETP.GEU.AND P2, PT, |R31|, 4.1917929649353027344, PT ;  /* 0x4086232b1f00780b */ /* 0x000fe40003f4e200 */
[----:B------:R-:W-:Y:S01]  /*11440*/  SHF.R.U32.HI R11, RZ, 0x14, R71 ;  /* 0x00000014ff0b7819 */ /* 0x000fe20000011647 */
[----:B------:R-:W-:Y:S01]  /*11450*/  DFMA R16, R14, -UR4, R30 ;  /* 0x800000040e107c2b */ /* 0x000fe2000800001e */
[----:B------:R-:W-:Y:S01]  /*11460*/  UMOV UR4, 0x3b39803f ;  /* 0x3b39803f00047882 */ /* 0x000fe20000000000 */
[----:B------:R-:W-:Y:S01]  /*11470*/  UMOV UR5, 0x3c7abc9e ;  /* 0x3c7abc9e00057882 */ /* 0x000fe20000000000 */
[----:B------:R-:W-:Y:S01]  /*11480*/  LOP3.LUT R11, R11, 0x7ff, RZ, 0xc0, !PT ;  /* 0x000007ff0b0b7812 */ /* 0x000fe200078ec0ff */
[----:B------:R-:W-:-:S04]  /*11490*/  DADD R22, R32, -R22 ;  /* 0x0000000020167229 */ /* 0x000fc80000000816 */
[----:B------:R-:W-:Y:S01]  /*114a0*/  DFMA R14, R14, -UR4, R16 ;  /* 0x800000040e0e7c2b */ /* 0x000fe20008000010 */
[----:B------:R-:W-:Y:S01]  /*114b0*/  UMOV UR4, 0x69ce2bdf ;  /* 0x69ce2bdf00047882 */ /* 0x000fe20000000000 */
[----:B------:R-:W-:Y:S01]  /*114c0*/  IMAD.MOV.U32 R16, RZ, RZ, -0x35dec16 ;  /* 0xfca213eaff107424 */ /* 0x000fe200078e00ff */
[----:B------:R-:W-:Y:S01]  /*114d0*/  UMOV UR5, 0x3e5ade15 ;  /* 0x3e5ade1500057882 */ /* 0x000fe20000000000 */
[----:B------:R-:W-:Y:S01]  /*114e0*/  IMAD.MOV.U32 R17, RZ, RZ, 0x3e928af3 ;  /* 0x3e928af3ff117424 */ /* 0x000fe200078e00ff */
[----:B------:R-:W-:Y:S01]  /*114f0*/  DSETP.NEU.AND P3, PT, R22, RZ, PT ;  /* 0x000000ff1600722a */ /* 0x000fe20003f6d000 */
        /* <DEDUP_REMOVED lines=48> */
.L_x_634:
[----:B------:R-:W-:Y:S05]  /*11800*/  BSYNC.RECONVERGENT B4 ;  /* 0x0000000000047941 */ /* 0x000fea0003800200 */
.L_x_633:
        /* <DEDUP_REMOVED lines=16> */
.L_x_637:
        /* <DEDUP_REMOVED lines=12> */
.L_x_636:
[----:B------:R-:W-:Y:S05]  /*119d0*/  BSYNC.RECONVERGENT B4 ;  /* 0x0000000000047941 */ /* 0x000fea0003800200 */
.L_x_635:
[--C-:B------:R-:W-:Y:S01]  /*119e0*/  DADD R12, -RZ, -R42.reuse ;  /* 0x00000000ff0c7229 */ /* 0x100fe2000000092a */
[----:B------:R-:W-:Y:S01]  /*119f0*/  BSSY.RECONVERGENT B4, `(.L_x_638) ;  /* 0x0000022000047945 */ /* 0x000fe20003800200 */
[----:B------:R-:W-:-:S08]  /*11a00*/  DSETP.GEU.AND P3, PT, R66, -R42, PT ;  /* 0x8000002a4200722a */ /* 0x000fd00003f6e000 */
[----:B------:R-:W-:Y:S02]  /*11a10*/  FSEL R14, R66, R12, !P3 ;  /* 0x0000000c420e7208 */ /* 0x000fe40005800000 */
[----:B------:R-:W-:Y:S01]  /*11a20*/  FSEL R15, R67, R13, !P3 ;  /* 0x0000000d430f7208 */ /* 0x000fe20005800000 */
[----:B------:R-:W-:-:S05]  /*11a30*/  DADD R12, R40, -1 ;  /* 0xbff00000280c7429 */ /* 0x000fca0000000000 */
[----:B------:R-:W-:-:S08]  /*11a40*/  DADD R16, R32, -R14 ;  /* 0x0000000020107229 */ /* 0x000fd0000000080e */
        /* <DEDUP_REMOVED lines=17> */
.L_x_640:
        /* <DEDUP_REMOVED lines=11> */
.L_x_639:
[----:B------:R-:W-:Y:S05]  /*11c10*/  BSYNC.RECONVERGENT B4 ;  /* 0x0000000000047941 */ /* 0x000fea0003800200 */
.L_x_638:
        /* <DEDUP_REMOVED lines=11> */
[----:B------:R-:W-:-:S03]  /*11cd0*/  IMAD.MOV.U32 R14, RZ, RZ, RZ ;  /* 0x000000ffff0e7224 */ /* 0x000fc600078e00ff */
[----:B------:R-:W-:-:S13]  /*11ce0*/  ISETP.NE.AND.EX P2, PT, R11, -0x80000000, PT, P2 ;  /* 0x800000000b00780c */ /* 0x000fda0003f45320 */
[----:B------:R-:W-:-:S06]  /*11cf0*/  DSETP.NEU.AND P4, PT, |R12|, 0.5, !P2 ;  /* 0x3fe000000c00742a */ /* 0x000fcc000578d200 */
[----:B------:R-:W-:-:S04]  /*11d00*/  SEL R15, R23, RZ, P4 ;  /* 0x000000ff170f7207 */ /* 0x000fc80002000000 */
[----:B------:R-:W-:Y:S01]  /*11d10*/  @!P3 LOP3.LUT R15, R15, 0x7ff00000, RZ, 0xfc, !PT ;  /* 0x7ff000000f0fb812 */ /* 0x000fe200078efcff */
[----:B------:R-:W-:Y:S06]  /*11d20*/  BRA `(.L_x_643) ;  /* 0x0000000000687947 */ /* 0x000fec0003800000 */
.L_x_642:
        /* <DEDUP_REMOVED lines=8> */
.L_x_644:
        /* <DEDUP_REMOVED lines=18> */
.L_x_643:
[----:B------:R-:W-:Y:S05]  /*11ed0*/  BSYNC.RECONVERGENT B4 ;  /* 0x0000000000047941 */ /* 0x000fea0003800200 */
.L_x_641:
[----:B------:R-:W-:Y:S01]  /*11ee0*/  DADD R18, R40, -1 ;  /* 0xbff0000028127429 */ /* 0x000fe20000000000 */
[----:B------:R-:W-:Y:S01]  /*11ef0*/  BSSY.RECONVERGENT B4, `(.L_x_645) ;  /* 0x000001e000047945 */ /* 0x000fe20003800200 */
[----:B------:R-:W-:-:S08]  /*11f00*/  DADD R12, R32, -R74 ;  /* 0x00000000200c7229 */ /* 0x000fd0000000084a */
[----:B------:R-:W-:-:S10]  /*11f10*/  DADD R16, -R18, R12 ;  /* 0x0000000012107229 */ /* 0x000fd4000000010c */
        /* <DEDUP_REMOVED lines=16> */
.L_x_647:
        /* <DEDUP_REMOVED lines=11> */
.L_x_646:
[----:B------:R-:W-:Y:S05]  /*120d0*/  BSYNC.RECONVERGENT B4 ;  /* 0x0000000000047941 */ /* 0x000fea0003800200 */
.L_x_645:
[----:B------:R-:W0:Y:S01]  /*120e0*/  MUFU.RCP64H R17, R19 ;  /* 0x0000001300117308 */ /* 0x000e220000001800 */
[----:B------:R-:W-:Y:S01]  /*120f0*/  IMAD.MOV.U32 R16, RZ, RZ, 0x1 ;  /* 0x00000001ff107424 */ /* 0x000fe200078e00ff */
[----:B------:R-:W-:Y:S01]  /*12100*/  FSETP.GEU.AND P4, PT, |R21|, 6.5827683646048100446e-37, PT ;  /* 0x036000001500780b */ /* 0x000fe20003f8e200 */
[----:B------:R-:W-:Y:S01]  /*12110*/  DSETP.NEU.AND P5, PT, R18, RZ, PT ;  /* 0x000000ff1200722a */ /* 0x000fe20003fad000 */
[----:B------:R-:W-:Y:S01]  /*12120*/  BSSY.RECONVERGENT B5, `(.L_x_648) ;  /* 0x0000017000057945 */ /* 0x000fe20003800200 */
[----:B------:R-:W-:Y:S02]  /*12130*/  DSETP.NEU.AND P2, PT, R12, 1, PT ;  /* 0x3ff000000c00742a */ /* 0x000fe40003f4d000 */
        /* <DEDUP_REMOVED lines=9> */
[----:B------:R-:W-:Y:S01]  /*121d0*/  DFMA R68, R16, R22, R68 ;  /* 0x000000161044722b */ /* 0x000fe20000000044 */
[----:B------:R-:W-:Y:S02]  /*121e0*/  FSEL R22, R14, RZ, P5 ;  /* 0x000000ff0e167208 */ /* 0x000fe40002800000 */
[----:B------:R-:W-:Y:S02]  /*121f0*/  FSEL R14, R15, 1.875, P5 ;  /* 0x3ff000000f0e7808 */ /* 0x000fe40002800000 */
[----:B------:R-:W-:Y:S02]  /*12200*/  FSEL R22, R22, RZ, P2 ;  /* 0x000000ff16167208 */ /* 0x000fe40001000000 */
[----:B------:R-:W-:-:S03]  /*12210*/  FSEL R23, R14, 1.875, P2 ;  /* 0x3ff000000e177808 */ /* 0x000fc60001000000 */
[----:B------:R-:W-:-:S05]  /*12220*/  FFMA R11, RZ, R19, R69 ;  /* 0x00000013ff0b7223 */ /* 0x000fca0000000045 */
[----:B------:R-:W-:-:S13]  /*12230*/  FSETP.GT.AND P3, PT, |R11|, 1.469367938527859385e-39, PT ;  /* 0x001000000b00780b */ /* 0x000fda0003f64200 */
[----:B------:R-:W-:Y:S05]  /*12240*/  @P3 BRA P4, `(.L_x_649) ;  /* 0x0000000000103947 */ /* 0x000fea0002000000 */
[----:B------:R-:W-:Y:S01]  /*12250*/  IMAD.MOV.U32 R16, RZ, RZ, R20 ;  /* 0x000000ffff107224 */ /* 0x000fe200078e0014 */
[----:B------:R-:W-:Y:S01]  /*12260*/  MOV R12, 0x12290 ;  /* 0x00012290000c7802 */ /* 0x000fe20000000f00 */
[----:B------:R-:W-:-:S07]  /*12270*/  IMAD.MOV.U32 R17, RZ, RZ, R21 ;  /* 0x000000ffff117224 */ /* 0x000fce00078e0015 */
[----:B------:R-:W-:Y:S05]  /*12280*/  CALL.REL.NOINC `($__internal_6_$__cuda_sm20_div_rn_f64_full) ;  /* 0x0000008000a07944 */ /* 0x000fea0003c00000 */
.L_x_649:
[----:B------:R-:W-:Y:S05]  /*12290*/  BSYNC.RECONVERGENT B5 ;  /* 0x0000000000057941 */ /* 0x000fea0003800200 */
.L_x_648:
[--C-:B------:R-:W-:Y:S02]  /*122a0*/  DADD R12, -RZ, -R42.reuse ;  /* 0x00000000ff0c7229 */ /* 0x100fe4000000092a */
[----:B------:R-:W-:-:S08]  /*122b0*/  DSETP.GEU.AND P2, PT, R66, -R42, PT ;  /* 0x8000002a4200722a */ /* 0x000fd00003f4e000 */
[----:B------:R-:W-:Y:S02]  /*122c0*/  FSEL R12, R66, R12, !P2 ;  /* 0x0000000c420c7208 */ /* 0x000fe40005000000 */
[----:B------:R-:W-:-:S06]  /*122d0*/  FSEL R13, R67, R13, !P2 ;  /* 0x0000000d430d7208 */ /* 0x000fcc0005000000 */
[----:B------:R-:W-:-:S08]  /*122e0*/  DADD R12, R32, -R12 ;  /* 0x00000000200c7229 */ /* 0x000fd0000000080c */
        /* <DEDUP_REMOVED lines=25> */
.L_x_632:
[----:B------:R-:W-:Y:S05]  /*12480*/  BSYNC.RELIABLE B3 ;  /* 0x0000000000037941 */ /* 0x000fea0003800100 */
.L_x_631:
        /* <DEDUP_REMOVED lines=25> */
[----:B------:R-:W0:Y:S01]  /*12620*/  MUFU.RCP64H R69, R21 ;  /* 0x0000001500457308 */ /* 0x000e220000001800 */
[----:B------:R-:W-:Y:S02]  /*12630*/  DFMA R84, R72, 2, R84 ;  /* 0x400000004854782b */ /* 0x000fe40000000054 */
[----:B0-----:R-:W-:-:S08]  /*12640*/  DFMA R18, -R20, R68, 1 ;  /* 0x3ff000001412742b */ /* 0x001fd00000000144 */
        /* <DEDUP_REMOVED lines=8> */
[----:B------:R-:W-:Y:S01]  /*126d0*/  IMAD.MOV.U32 R18, RZ, RZ, -0x2fc2cd8 ;  /* 0xfd03d328ff127424 */ /* 0x000fe200078e00ff */
[----:B------:R-:W-:Y:S01]  /*126e0*/  DMUL R70, R72, -R72 ;  /* 0x8000004848467228 */ /* 0x000fe20000000000 */
[----:B------:R-:W-:Y:S02]  /*126f0*/  IMAD.MOV.U32 R19, RZ, RZ, 0x3e44e1c6 ;  /* 0x3e44e1c6ff137424 */ /* 0x000fe400078e00ff */
[----:B------:R-:W-:Y:S02]  /*12700*/  IMAD.MOV.U32 R68, RZ, RZ, 0x652b82fe ;  /* 0x652b82feff447424 */ /* 0x000fe400078e00ff */
[----:B------:R-:W-:Y:S02]  /*12710*/  IMAD.MOV.U32 R69, RZ, RZ, 0x3ff71547 ;  /* 0x3ff71547ff457424 */ /* 0x000fe400078e00ff */
[----:B------:R-:W-:Y:S01]  /*12720*/  DFMA R18, R76, -UR4, -R18 ;  /* 0x800000044c127c2b */ /* 0x000fe20008000812 */
[----:B------:R-:W-:Y:S01]  /*12730*/  UMOV UR4, 0x9f7a56b6 ;  /* 0x9f7a56b600047882 */ /* 0x000fe20000000000 */
[----:B------:R-:W-:-:S02]  /*12740*/  UMOV UR5, 0x3e433014 ;  /* 0x3e43301400057882 */ /* 0x000fc40000000000 */
[----:B------:R-:W-:-:S04]  /*12750*/  DFMA R68, R70, R68, 6.75539944105574400000e+15 ;  /* 0x433800004644742b */ /* 0x000fc80000000044 */
[----:B------:R-:W-:Y:S01]  /*12760*/  DFMA R18, R76, R18, -UR4 ;  /* 0x800000044c127e2b */ /* 0x000fe20008000012 */
[----:B------:R-:W-:Y:S01]  /*12770*/  UMOV UR4, 0xd8376273 ;  /* 0xd837627300047882 */ /* 0x000fe20000000000 */
[----:B------:R-:W-:-:S04]  /*12780*/  UMOV UR5, 0x3e7bedde ;  /* 0x3e7bedde00057882 */ /* 0x000fc80000000000 */
[----:B------:R-:W-:Y:S02]  /*12790*/  LEA.HI R11, R68, R68, RZ, 0x1 ;  /* 0x00000044440b7211 */ /* 0x000fe400078f08ff */
[----:B------:R-:W-:Y:S01]  /*127a0*/  DFMA R18, R76, R18, UR4 ;  /* 0x000000044c127e2b */ /* 0x000fe20008000012 */
[----:B------:R-:W-:Y:S01]  /*127b0*/  UMOV UR4, 0xc3abf22b ;  /* 0xc3abf22b00047882 */ /* 0x000fe20000000000 */
[----:B------:R-:W-:Y:S01]  /*127c0*/  UMOV UR5, 0x3e6f9254 ;  /* 0x3e6f925400057882 */ /* 0x000fe20000000000 */
[----:B------:R-:W-:-:S05]  /*127d0*/  SHF.R.S32.HI R11, RZ, 0x1, R11 ;  /* 0x00000001ff0b7819 */ /* 0x000fca000001140b */
        /* <DEDUP_REMOVED lines=20> */
[----:B------:R-:W-:Y:S01]  /*12920*/  DADD R18, R68, -6.75539944105574400000e+15 ;  /* 0xc338000044127429 */ /* 0x000fe20000000000 */
[----:B------:R-:W-:Y:S01]  /*12930*/  UMOV UR5, 0x3f2a1def ;  /* 0x3f2a1def00057882 */ /* 0x000fe20000000000 */
[----:B------:R-:W-:-:S04]  /*12940*/  IMAD.IADD R68, R68, 0x1, -R11 ;  /* 0x0000000144447824 */ /* 0x000fc800078e0a0b */
[----:B------:R-:W-:Y:S01]  /*12950*/  DFMA R20, R76, R20, -UR4 ;  /* 0x800000044c147e2b */ /* 0x000fe20008000014 */
[----:B------:R-:W-:Y:S01]  /*12960*/  UMOV UR4, 0xfefa39ef ;  /* 0xfefa39ef00047882 */ /* 0x000fe20000000000 */
[----:B------:R-:W-:Y:S01]  /*12970*/  UMOV UR5, 0x3fe62e42 ;  /* 0x3fe62e4200057882 */ /* 0x000fe20000000000 */
[----:B------:R-:W-:Y:S01]  /*12980*/  LEA R69, R68, 0x3ff00000, 0x14 ;  /* 0x3ff0000044457811 */ /* 0x000fe200078ea0ff */
[--C-:B------:R-:W-:Y:S01]  /*12990*/  DFMA R78, R18, -UR4, R70.reuse ;  /* 0x80000004124e7c2b */ /* 0x100fe20008000046 */
[----:B------:R-:W-:Y:S01]  /*129a0*/  UMOV UR4, 0xe68c1713 ;  /* 0xe68c171300047882 */ /* 0x000fe20000000000 */
[----:B------:R-:W-:Y:S01]  /*129b0*/  UMOV UR5, 0x3f48d4ab ;  /* 0x3f48d4ab00057882 */ /* 0x000fe20000000000 */
[----:B------:R-:W-:Y:S01]  /*129c0*/  IMAD.MOV.U32 R68, RZ, RZ, RZ ;  /* 0x000000ffff447224 */ /* 0x000fe200078e00ff */
[----:B------:R-:W-:Y:S01]  /*129d0*/  DFMA R20, R76, R20, -UR4 ;  /* 0x800000044c147e2b */ /* 0x000fe20008000014 */
[----:B------:R-:W-:Y:S01]  /*129e0*/  UMOV UR4, 0x3b39803f ;  /* 0x3b39803f00047882 */ /* 0x000fe20000000000 */
[----:B------:R-:W-:Y:S01]  /*129f0*/  UMOV UR5, 0x3c7abc9e ;  /* 0x3c7abc9e00057882 */ /* 0x000fe20000000000 */
[----:B------:R-:W-:-:S02]  /*12a00*/  DFMA R70, -R72, R72, -R70 ;  /* 0x000000484846722b */ /* 0x000fc40000000946 */
        /* <DEDUP_REMOVED lines=38> */
[----:B------:R-:W-:Y:S01]  /*12c70*/  DFMA R82, R76, R82, -UR4 ;  /* 0x800000044c527e2b */ /* 0x000fe20008000052 */
[----:B------:R-:W-:Y:S01]  /*12c80*/  UMOV UR4, 0x11122322 ;  /* 0x1112232200047882 */ /* 0x000fe20000000000 */
[----:B------:R-:W-:Y:S01]  /*12c90*/  UMOV UR5, 0x3f811111 ;  /* 0x3f81111100057882 */ /* 0x000fe20000000000 */
[----:B------:R-:W-:Y:S02]  /*12ca0*/  DFMA R80, R80, R80, R80 ;  /* 0x000000505050722b */ /* 0x000fe40000000050 */
[----:B------:R-:W-:Y:S01]  /*12cb0*/  DFMA R20, R18, R20, UR4 ;  /* 0x0000000412147e2b */ /* 0x000fe20008000014 */
[----:B------:R-:W-:Y:S01]  /*12cc0*/  UMOV UR4, 0xfcfa5fda ;  /* 0xfcfa5fda00047882 */ /* 0x000fe20000000000 */
[----:B------:R-:W-:-:S02]  /*12cd0*/  UMOV UR5, 0x3fb16ece ;  /* 0x3fb16ece00057882 */ /* 0x000fc40000000000 */
[----:B------:R-:W-:Y:S01]  /*12ce0*/  DFMA R82, R76, R82, UR4 ;  /* 0x000000044c527e2b */ /* 0x000fe20008000052 */
[----:B------:R-:W-:Y:S01]  /*12cf0*/  UMOV UR4, 0x555502a1 ;  /* 0x555502a100047882 */ /* 0x000fe20000000000 */
[----:B------:R-:W-:Y:S01]  /*12d00*/  UMOV UR5, 0x3fa55555 ;  /* 0x3fa5555500057882 */ /* 0x000fe20000000000 */
[----:B------:R-:W-:Y:S02]  /*12d10*/  DFMA R80, R78, R80, R78 ;  /* 0x000000504e50722b */ /* 0x000fe4000000004e */
        /* <DEDUP_REMOVED lines=34> */
.L_x_653:
[----:B------:R-:W-:Y:S01]  /*12f40*/  DFMA R18, R18, -R14, R16 ;  /* 0x8000000e1212722b */ /* 0x000fe20000000010 */
        /* <DEDUP_REMOVED lines=8> */
.L_x_654:
[----:B------:R-:W-:Y:S05]  /*12fd0*/  BSYNC.RECONVERGENT B4 ;  /* 0x0000000000047941 */ /* 0x000fea0003800200 */
.L_x_652:
        /* <DEDUP_REMOVED lines=15> */
[----:B0-----:R-:W-:Y:S01]  /*130d0*/  DFMA R12, -R14, R20, 1 ;  /* 0x3ff000000e0c742b */ /* 0x001fe20000000114 */
[----:B------:R-:W-:Y:S02]  /*130e0*/  IMAD.MOV.U32 R14, RZ, RZ, 0x652b82fe ;  /* 0x652b82feff0e7424 */ /* 0x000fe400078e00ff */
        /* <DEDUP_REMOVED lines=11> */
[----:B------:R-:W-:-:S06]  /*131a0*/  IMAD.MOV.U32 R13, RZ, RZ, 0x3e44e1c6 ;  /* 0x3e44e1c6ff0d7424 */ /* 0x000fcc00078e00ff */
[----:B------:R-:W-:Y:S01]  /*131b0*/  DFMA R12, R70, -UR4, -R12 ;  /* 0x80000004460c7c2b */ /* 0x000fe2000800080c */
[----:B------:R-:W-:Y:S01]  /*131c0*/  UMOV UR4, 0x9f7a56b6 ;  /* 0x9f7a56b600047882 */ /* 0x000fe20000000000 */
[----:B------:R-:W-:Y:S01]  /*131d0*/  UMOV UR5, 0x3e433014 ;  /* 0x3e43301400057882 */ /* 0x000fe20000000000 */
[----:B------:R-:W-:-:S05]  /*131e0*/  DFMA R14, R20, R14, 6.75539944105574400000e+15 ;  /* 0x43380000140e742b */ /* 0x000fca000000000e */
[----:B------:R-:W-:Y:S01]  /*131f0*/  DFMA R12, R70, R12, -UR4 ;  /* 0x80000004460c7e2b */ /* 0x000fe2000800000c */
[----:B------:R-:W-:Y:S01]  /*13200*/  UMOV UR4, 0xd8376273 ;  /* 0xd837627300047882 */ /* 0x000fe20000000000 */
[----:B------:R-:W-:Y:S01]  /*13210*/  UMOV UR5, 0x3e7bedde ;  /* 0x3e7bedde00057882 */ /* 0x000fe20000000000 */
[----:B------:R-:W-:Y:S02]  /*13220*/  DADD R76, R14, -6.75539944105574400000e+15 ;  /* 0xc33800000e4c7429 */ /* 0x000fe40000000000 */
[----:B------:R-:W-:-:S03]  /*13230*/  LEA.HI R11, R14, R14, RZ, 0x1 ;  /* 0x0000000e0e0b7211 */ /* 0x000fc600078f08ff */
[----:B------:R-:W-:Y:S01]  /*13240*/  DFMA R12, R70, R12, UR4 ;  /* 0x00000004460c7e2b */ /* 0x000fe2000800000c */
[----:B------:R-:W-:Y:S01]  /*13250*/  UMOV UR4, 0xc3abf22b ;  /* 0xc3abf22b00047882 */ /* 0x000fe20000000000 */
[----:B------:R-:W-:Y:S01]  /*13260*/  UMOV UR5, 0x3e6f9254 ;  /* 0x3e6f925400057882 */ /* 0x000fe20000000000 */
[----:B------:R-:W-:-:S05]  /*13270*/  SHF.R.S32.HI R11, RZ, 0x1, R11 ;  /* 0x00000001ff0b7819 */ /* 0x000fca000001140b */
[----:B------:R-:W-:Y:S01]  /*13280*/  DFMA R12, R70, R12, UR4 ;  /* 0x00000004460c7e2b */ /* 0x000fe2000800000c */
[----:B------:R-:W-:Y:S01]  /*13290*/  UMOV UR4, 0xc2148cf0 ;  /* 0xc2148cf000047882 */ /* 0x000fe20000000000 */
[----:B------:R-:W-:Y:S01]  /*132a0*/  UMOV UR5, 0x3eab9068 ;  /* 0x3eab906800057882 */ /* 0x000fe20000000000 */
[----:B------:R-:W-:-:S05]  /*132b0*/  IMAD.IADD R14, R14, 0x1, -R11 ;  /* 0x000000010e0e7824 */ /* 0x000fca00078e0a0b */
[----:B------:R-:W-:Y:S01]  /*132c0*/  DFMA R12, R70, R12, -UR4 ;  /* 0x80000004460c7e2b */ /* 0x000fe2000800000c */
[----:B------:R-:W-:Y:S01]  /*132d0*/  UMOV UR4, 0x4db34009 ;  /* 0x4db3400900047882 */ /* 0x000fe20000000000 */
[----:B------:R-:W-:Y:S01]  /*132e0*/  UMOV UR5, 0x3e94c645 ;  /* 0x3e94c64500057882 */ /* 0x000fe20000000000 */
[----:B------:R-:W-:Y:S01]  /*132f0*/  LEA R15, R14, 0x3ff00000, 0x14 ;  /* 0x3ff000000e0f7811 */ /* 0x000fe200078ea0ff */
[----:B------:R-:W-:-:S04]  /*13300*/  IMAD.MOV.U32 R14, RZ, RZ, RZ ;  /* 0x000000ffff0e7224 */ /* 0x000fc800078e00ff */
        /* <DEDUP_REMOVED lines=48> */
[----:B------:R-:W-:Y:S01]  /*13610*/  DFMA R76, R70, R72, -UR4 ;  /* 0x80000004464c7e2b */ /* 0x000fe20008000048 */
        /* <DEDUP_REMOVED lines=59> */
.L_x_656:
        /* <DEDUP_REMOVED lines=9> */
.L_x_657:
[----:B------:R-:W-:Y:S05]  /*13a60*/  BSYNC.RECONVERGENT B4 ;  /* 0x0000000000047941 */ /* 0x000fea0003800200 */
.L_x_655:
[----:B------:R-:W-:Y:S01]  /*13a70*/  DMUL R12, R12, 0.5 ;  /* 0x3fe000000c0c7828 */ /* 0x000fe20000000000 */
[----:B------:R-:W-:Y:S01]  /*13a80*/  UMOV UR4, 0x1ff62706 ;  /* 0x1ff6270600047882 */ /* 0x000fe20000000000 */
[----:B------:R-:W-:-:S06]  /*13a90*/  UMOV UR5, 0x40040d93 ;  /* 0x40040d9300057882 */ /* 0x000fcc0000000000 */
[----:B------:R-:W-:-:S08]  /*13aa0*/  DFMA R12, R16, 0.5, -R12 ;  /* 0x3fe00000100c782b */ /* 0x000fd0000000080c */
[----:B------:R-:W-:-:S11]  /*13ab0*/  DFMA R22, R12, UR4, R22 ;  /* 0x000000040c167c2b */ /* 0x000fd60008000016 */
.L_x_651:
[----:B------:R-:W-:Y:S05]  /*13ac0*/  BSYNC.RECONVERGENT B3 ;  /* 0x0000000000037941 */ /* 0x000fea0003800200 */
.L_x_650:
        /* <DEDUP_REMOVED lines=8> */
[----:B------:R-:W-:Y:S01]  /*13b50*/  BSSY.RECONVERGENT B4, `(.L_x_660) ;  /* 0x0000044000047945 */ /* 0x000fe20003800200 */
[----:B------:R-:W-:Y:S02]  /*13b60*/  DSETP.GT.AND P2, PT, R74, R38, PT ;  /* 0x000000264a00722a */ /* 0x000fe40003f44000 */
[----:B------:R-:W-:-:S04]  /*13b70*/  DFMA R12, R26, R12, 6.75539944105574400000e+15 ;  /* 0x433800001a0c742b */ /* 0x000fc8000000000c */
[----:B------:R-:W-:Y:S01]  /*13b80*/  DADD R70, -RZ, -R68 ;  /* 0x00000000ff467229 */ /* 0x000fe20000000944 */
[----:B------:R-:W-:Y:S02]  /*13b90*/  FSEL R74, R74, R38, P2 ;  /* 0x000000264a4a7208 */ /* 0x000fe40001000000 */
[----:B------:R-:W-:Y:S01]  /*13ba0*/  FSEL R75, R75, R39, P2 ;  /* 0x000000274b4b7208 */ /* 0x000fe20001000000 */
[----:B------:R-:W-:Y:S01]  /*13bb0*/  DADD R14, R12, -6.75539944105574400000e+15 ;  /* 0xc33800000c0e7429 */ /* 0x000fe20000000000 */
[----:B------:R-:W-:-:S04]  /*13bc0*/  FSETP.GEU.AND P2, PT, |R27|, 4.1917929649353027344, PT ;  /* 0x4086232b1b00780b */ /* 0x000fc80003f4e200 */
        /* <DEDUP_REMOVED lines=60> */
.L_x_661:
[----:B------:R-:W-:Y:S05]  /*13f90*/  BSYNC.RECONVERGENT B4 ;  /* 0x0000000000047941 */ /* 0x000fea0003800200 */
.L_x_660:
        /* <DEDUP_REMOVED lines=16> */
.L_x_664:
        /* <DEDUP_REMOVED lines=12> */
.L_x_663:
[----:B------:R-:W-:Y:S05]  /*14160*/  BSYNC.RECONVERGENT B4 ;  /* 0x0000000000047941 */ /* 0x000fea0003800200 */
.L_x_662:
[----:B------:R-:W-:Y:S01]  /*14170*/  DADD R12, R36, -1 ;  /* 0xbff00000240c7429 */ /* 0x000fe20000000000 */
[----:B------:R-:W-:Y:S07]  /*14180*/  BSSY.RECONVERGENT B4, `(.L_x_665) ;  /* 0x000001d000047945 */ /* 0x000fee0003800200 */
[----:B------:R-:W-:-:S10]  /*14190*/  DADD R14, R74, -R12 ;  /* 0x000000004a0e7229 */ /* 0x000fd4000000080c */
[----:B------:R-:W-:-:S04]  /*141a0*/  LOP3.LUT R14, R15, 0x7ff00000, RZ, 0xc0, !PT ;  /* 0x7ff000000f0e7812 */ /* 0x000fc800078ec0ff */
[----:B------:R-:W-:-:S13]  /*141b0*/  ISETP.NE.AND P3, PT, R14, 0x7ff00000, PT ;  /* 0x7ff000000e00780c */ /* 0x000fda0003f65270 */
[----:B------:R-:W-:Y:S05]  /*141c0*/  @P3 BRA `(.L_x_666) ;  /* 0x0000000000603947 */ /* 0x000fea0003800000 */
[----:B------:R-:W-:-:S14]  /*141d0*/  DSETP.NAN.AND P3, PT, R74, R74, PT ;  /* 0x0000004a4a00722a */ /* 0x000fdc0003f68000 */
[----:B------:R-:W-:Y:S01]  /*141e0*/  @P3 DADD R76, R74, -R68 ;  /* 0x000000004a4c3229 */ /* 0x000fe20000000844 */
        /* <DEDUP_REMOVED lines=11> */
.L_x_667:
        /* <DEDUP_REMOVED lines=11> */
.L_x_666:
[----:B------:R-:W-:Y:S05]  /*14350*/  BSYNC.RECONVERGENT B4 ;  /* 0x0000000000047941 */ /* 0x000fea0003800200 */
.L_x_665:
[----:B------:R-:W-:Y:S01]  /*14360*/  DADD R66, R28, R66 ;  /* 0x000000001c427229 */ /* 0x000fe20000000042 */
        /* <DEDUP_REMOVED lines=16> */
.L_x_669:
        /* <DEDUP_REMOVED lines=8> */
.L_x_671:
        /* <DEDUP_REMOVED lines=18> */
.L_x_670:
[----:B------:R-:W-:Y:S05]  /*14610*/  BSYNC.RECONVERGENT B4 ;  /* 0x0000000000047941 */ /* 0x000fea0003800200 */
.L_x_668:
        /* <DEDUP_REMOVED lines=19> */
.L_x_674:
        /* <DEDUP_REMOVED lines=11> */
.L_x_673:
[----:B------:R-:W-:Y:S05]  /*14800*/  BSYNC.RECONVERGENT B4 ;  /* 0x0000000000047941 */ /* 0x000fea0003800200 */
.L_x_672:
        /* <DEDUP_REMOVED lines=27> */
.L_x_676:
[----:B------:R-:W-:Y:S05]  /*149c0*/  BSYNC.RECONVERGENT B5 ;  /* 0x0000000000057941 */ /* 0x000fea0003800200 */
.L_x_675:
        /* <DEDUP_REMOVED lines=25> */
[----:B------:R-:W-:-:S11]  /*14b60*/  DADD R22, R22, R66 ;  /* 0x0000000016167229 */ /* 0x000fd60000000042 */
.L_x_659:
[----:B------:R-:W-:Y:S05]  /*14b70*/  BSYNC.RELIABLE B3 ;  /* 0x0000000000037941 */ /* 0x000fea0003800100 */
.L_x_658:
        /* <DEDUP_REMOVED lines=93> */
.L_x_678:
[----:B------:R-:W-:Y:S01]  /*15150*/  IMAD.MOV.U32 R12, RZ, RZ, 0x0 ;  /* 0x00000000ff0c7424 */ /* 0x000fe200078e00ff */
[----:B------:R-:W-:Y:S01]  /*15160*/  LOP3.LUT P2, RZ, R23, 0x7fffffff, RZ, 0xc0, !PT ;  /* 0x7fffffff17ff7812 */ /* 0x000fe2000784c0ff */
[----:B------:R-:W-:-:S06]  /*15170*/  IMAD.MOV.U32 R13, RZ, RZ, 0x7ff00000 ;  /* 0x7ff00000ff0d7424 */ /* 0x000fcc00078e00ff */
[----:B------:R-:W-:-:S10]  /*15180*/  DFMA R12, R22, R12, +INF ;  /* 0x7ff00000160c742b */ /* 0x000fd4000000000c */
[----:B------:R-:W-:Y:S02]  /*15190*/  FSEL R44, R12, RZ, P2 ;  /* 0x000000ff0c2c7208 */ /* 0x000fe40001000000 */
[----:B------:R-:W-:-:S07]  /*151a0*/  FSEL R45, R13, -QNAN , P2 ;  /* 0xfff000000d2d7808 */ /* 0x000fce0001000000 */
.L_x_679:
[----:B------:R-:W-:Y:S05]  /*151b0*/  BSYNC.RECONVERGENT B3 ;  /* 0x0000000000037941 */ /* 0x000fea0003800200 */
.L_x_677:
[----:B------:R-:W-:Y:S01]  /*151c0*/  DSETP.GEU.AND P2, PT, R24, -R42, PT ;  /* 0x8000002a1800722a */ /* 0x000fe20003f4e000 */
[----:B------:R-:W-:-:S13]  /*151d0*/  BSSY.RECONVERGENT B3, `(.L_x_680) ;  /* 0x00000b4000037945 */ /* 0x000fda0003800200 */
[----:B------:R-:W-:Y:S05]  /*151e0*/  @P2 BRA `(.L_x_681) ;  /* 0x00000004005c2947 */ /* 0x000fea0003800000 */
[----:B------:R-:W-:Y:S01]  /*151f0*/  DADD R24, R32, -R24 ;  /* 0x0000000020187229 */ /* 0x000fe20000000818 */
[----:B------:R-:W-:Y:S01]  /*15200*/  BSSY.RECONVERGENT B4, `(.L_x_682) ;  /* 0x0000053000047945 */ /* 0x000fe20003800200 */
[----:B------:R-:W-:-:S08]  /*15210*/  IMAD.MOV.U32 R26, RZ, RZ, -0x3ff ;  /* 0xfffffc01ff1a7424 */ /* 0x000fd000078e00ff */
[----:B------:R-:W-:Y:S01]  /*15220*/  ISETP.GT.AND P2, PT, R25, 0xfffff, PT ;  /* 0x000fffff1900780c */ /* 0x000fe20003f44270 */
[----:B------:R-:W-:Y:S02]  /*15230*/  IMAD.MOV.U32 R12, RZ, RZ, R24 ;  /* 0x000000ffff0c7224 */ /* 0x000fe400078e0018 */
        /* <DEDUP_REMOVED lines=9> */
[----:B------:R-:W-:Y:S01]  /*152d0*/  IMAD.MOV.U32 R12, RZ, RZ, R24 ;  /* 0x000000ffff0c7224 */ /* 0x000fe200078e0018 */
[----:B------:R-:W-:Y:S01]  /*152e0*/  UMOV UR4, 0x3ae80f1e ;  /* 0x3ae80f1e00047882 */ /* 0x000fe20000000000 */
[----:B------:R-:W-:Y:S01]  /*152f0*/  IMAD.MOV.U32 R14, RZ, RZ, RZ ;  /* 0x000000ffff0e7224 */ /* 0x000fe200078e00ff */
[----:B------:R-:W-:Y:S01]  /*15300*/  LOP3.LUT R13, R11, 0x3ff00000, RZ, 0xfc, !PT ;  /* 0x3ff000000b0d7812 */ /* 0x000fe200078efcff */
[----:B------:R-:W-:Y:S01]  /*15310*/  IMAD.MOV.U32 R22, RZ, RZ, -0x748574fc ;  /* 0x8b7a8b04ff167424 */ /* 0x000fe200078e00ff */
        /* <DEDUP_REMOVED lines=59> */
.L_x_683:
[----:B------:R-:W-:Y:S01]  /*156d0*/  IMAD.MOV.U32 R14, RZ, RZ, 0x0 ;  /* 0x00000000ff0e7424 */ /* 0x000fe200078e00ff */
[----:B------:R-:W-:Y:S01]  /*156e0*/  LOP3.LUT P2, RZ, R13, 0x7fffffff, RZ, 0xc0, !PT ;  /* 0x7fffffff0dff7812 */ /* 0x000fe2000784c0ff */
[----:B------:R-:W-:-:S06]  /*156f0*/  IMAD.MOV.U32 R15, RZ, RZ, 0x7ff00000 ;  /* 0x7ff00000ff0f7424 */ /* 0x000fcc00078e00ff */
[----:B------:R-:W-:-:S10]  /*15700*/  DFMA R14, R12, R14, +INF ;  /* 0x7ff000000c0e742b */ /* 0x000fd4000000000e */
[----:B------:R-:W-:Y:S02]  /*15710*/  FSEL R18, R14, RZ, P2 ;  /* 0x000000ff0e127208 */ /* 0x000fe40001000000 */
[----:B------:R-:W-:-:S07]  /*15720*/  FSEL R19, R15, -QNAN , P2 ;  /* 0xfff000000f137808 */ /* 0x000fce0001000000 */
.L_x_684:
[----:B------:R-:W-:Y:S05]  /*15730*/  BSYNC.RECONVERGENT B4 ;  /* 0x0000000000047941 */ /* 0x000fea0003800200 */
.L_x_682:
[----:B------:R-:W-:Y:S01]  /*15740*/  DFMA R24, -R40, R18, R30 ;  /* 0x000000122818722b */ /* 0x000fe2000000011e */
[----:B------:R-:W-:Y:S10]  /*15750*/  BRA `(.L_x_685) ;  /* 0x00000004006c7947 */ /* 0x000ff40003800000 */
.L_x_681:
[----:B------:R-:W-:-:S14]  /*15760*/  DSETP.GT.AND P2, PT, R24, R38, PT ;  /* 0x000000261800722a */ /* 0x000fdc0003f44000 */
[----:B------:R-:W-:Y:S05]  /*15770*/  @!P2 BRA `(.L_x_686) ;  /* 0x00000004005ca947 */ /* 0x000fea0003800000 */
[----:B------:R-:W-:Y:S01]  /*15780*/  DADD R24, R28, R24 ;  /* 0x000000001c187229 */ /* 0x000fe20000000018 */
        /* <DEDUP_REMOVED lines=77> */
.L_x_688:
[----:B------:R-:W-:Y:S01]  /*15c60*/  IMAD.MOV.U32 R14, RZ, RZ, 0x0 ;  /* 0x00000000ff0e7424 */ /* 0x000fe200078e00ff */
[----:B------:R-:W-:Y:S01]  /*15c70*/  LOP3.LUT P2, RZ, R13, 0x7fffffff, RZ, 0xc0, !PT ;  /* 0x7fffffff0dff7812 */ /* 0x000fe2000784c0ff */
[----:B------:R-:W-:-:S06]  /*15c80*/  IMAD.MOV.U32 R15, RZ, RZ, 0x7ff00000 ;  /* 0x7ff00000ff0f7424 */ /* 0x000fcc00078e00ff */
[----:B------:R-:W-:-:S10]  /*15c90*/  DFMA R14, R12, R14, +INF ;  /* 0x7ff000000c0e742b */ /* 0x000fd4000000000e */
[----:B------:R-:W-:Y:S02]  /*15ca0*/  FSEL R18, R14, RZ, P2 ;  /* 0x000000ff0e127208 */ /* 0x000fe40001000000 */
[----:B------:R-:W-:-:S07]  /*15cb0*/  FSEL R19, R15, -QNAN , P2 ;  /* 0xfff000000f137808 */ /* 0x000fce0001000000 */
.L_x_689:
[----:B------:R-:W-:Y:S05]  /*15cc0*/  BSYNC.RECONVERGENT B4 ;  /* 0x0000000000047941 */ /* 0x000fea0003800200 */
.L_x_687:
[----:B------:R-:W-:Y:S01]  /*15cd0*/  DFMA R24, -R36, R18, R26 ;  /* 0x000000122418722b */ /* 0x000fe2000000011a */
[----:B------:R-:W-:Y:S10]  /*15ce0*/  BRA `(.L_x_685) ;  /* 0x0000000000087947 */ /* 0x000ff40003800000 */
.L_x_686:
[----:B------:R-:W-:-:S08]  /*15cf0*/  DMUL R12, R24, -0.5 ;  /* 0xbfe00000180c7828 */ /* 0x000fd00000000000 */
[----:B------:R-:W-:-:S11]  /*15d00*/  DMUL R24, R24, R12 ;  /* 0x0000000c18187228 */ /* 0x000fd60000000000 */
.L_x_685:
[----:B------:R-:W-:Y:S05]  /*15d10*/  BSYNC.RECONVERGENT B3 ;  /* 0x0000000000037941 */ /* 0x000fea0003800200 */
.L_x_680:
        /* <DEDUP_REMOVED lines=76> */
.L_x_691:
[----:B------:R-:W-:Y:S01]  /*161e0*/  IMAD.MOV.U32 R12, RZ, RZ, 0x0 ;  /* 0x00000000ff0c7424 */ /* 0x000fe200078e00ff */
[----:B------:R-:W-:Y:S01]  /*161f0*/  LOP3.LUT P2, RZ, R35, 0x7fffffff, RZ, 0xc0, !PT ;  /* 0x7fffffff23ff7812 */ /* 0x000fe2000784c0ff */
[----:B------:R-:W-:-:S06]  /*16200*/  IMAD.MOV.U32 R13, RZ, RZ, 0x7ff00000 ;  /* 0x7ff00000ff0d7424 */ /* 0x000fcc00078e00ff */
[----:B------:R-:W-:-:S10]  /*16210*/  DFMA R12, R34, R12, +INF ;  /* 0x7ff00000220c742b */ /* 0x000fd4000000000c */
[----:B------:R-:W-:Y:S02]  /*16220*/  FSEL R14, R12, RZ, P2 ;  /* 0x000000ff0c0e7208 */ /* 0x000fe40001000000 */
[----:B------:R-:W-:-:S07]  /*16230*/  FSEL R15, R13, -QNAN , P2 ;  /* 0xfff000000d0f7808 */ /* 0x000fce0001000000 */
.L_x_692:
[----:B------:R-:W-:Y:S05]  /*16240*/  BSYNC.RECONVERGENT B3 ;  /* 0x0000000000037941 */ /* 0x000fea0003800200 */
.L_x_690:
[----:B------:R-:W-:-:S08]  /*16250*/  DADD R14, -R14, R24 ;  /* 0x000000000e0e7229 */ /* 0x000fd00000000118 */
[----:B------:R-:W-:-:S11]  /*16260*/  DADD R44, R14, -R44 ;  /* 0x000000000e2c7229 */ /* 0x000fd6000000082c */
.L_x_621:
[----:B------:R-:W-:Y:S05]  /*16270*/  BSYNC.RECONVERGENT B2 ;  /* 0x0000000000027941 */ /* 0x000fea0003800200 */
.L_x_508:
        /* <DEDUP_REMOVED lines=19> */
[----:B0-----:R-:W-:Y:S01]  /*163b0*/  IMAD.MOV.U32 R25, RZ, RZ, 0x43300000 ;  /* 0x43300000ff197424 */ /* 0x001fe200078e00ff */
        /* <DEDUP_REMOVED lines=55> */
.L_x_693:
[----:B------:R-:W-:Y:S01]  /*16730*/  IMAD.MOV.U32 R12, RZ, RZ, 0x0 ;  /* 0x00000000ff0c7424 */ /* 0x000fe200078e00ff */
[----:B------:R-:W-:Y:S01]  /*16740*/  LOP3.LUT P2, RZ, R47, 0x7fffffff, RZ, 0xc0, !PT ;  /* 0x7fffffff2fff7812 */ /* 0x000fe2000784c0ff */
[----:B------:R-:W-:-:S06]  /*16750*/  IMAD.MOV.U32 R13, RZ, RZ, 0x7ff00000 ;  /* 0x7ff00000ff0d7424 */ /* 0x000fcc00078e00ff */
[----:B------:R-:W-:-:S10]  /*16760*/  DFMA R12, R46, R12, +INF ;  /* 0x7ff000002e0c742b */ /* 0x000fd4000000000c */
[----:B------:R-:W-:Y:S02]  /*16770*/  FSEL R12, R12, RZ, P2 ;  /* 0x000000ff0c0c7208 */ /* 0x000fe40001000000 */
[----:B------:R-:W-:-:S07]  /*16780*/  FSEL R13, R13, -QNAN , P2 ;  /* 0xfff000000d0d7808 */ /* 0x000fce0001000000 */
.L_x_694:
[----:B-----5:R-:W-:-:S08]  /*16790*/  DADD R44, R12, R44 ;  /* 0x000000000c2c7229 */ /* 0x020fd0000000002c */
[----:B------:R-:W-:-:S14]  /*167a0*/  DSETP.NE.AND P2, PT, |R44|, +INF , PT ;  /* 0x7ff000002c00742a */ /* 0x000fdc0003f45200 */
[----:B------:R-:W-:Y:S05]  /*167b0*/  @!P2 BRA `(.L_x_486) ;  /* 0x0000000400fca947 */ /* 0x000fea0003800000 */
[----:B------:R-:W-:-:S14]  /*167c0*/  DSETP.GT.AND P2, PT, R44, R52, PT ;  /* 0x000000342c00722a */ /* 0x000fdc0003f44000 */
[----:B------:R-:W-:Y:S05]  /*167d0*/  @!P2 BRA `(.L_x_695) ;  /* 0x000000040000a947 */ /* 0x000fea0003800000 */
[----:B------:R-:W-:Y:S01]  /*167e0*/  DADD R16, R52, -R44 ;  /* 0x0000000034107229 */ /* 0x000fe2000000082c */
[----:B--2---:R-:W-:Y:S01]  /*167f0*/  IMAD.MOV.U32 R18, RZ, RZ, 0x652b82fe ;  /* 0x652b82feff127424 */ /* 0x004fe200078e00ff */
[----:B------:R-:W-:Y:S01]  /*16800*/  UMOV UR4, 0xfefa39ef ;  /* 0xfefa39ef00047882 */ /* 0x000fe20000000000 */
[----:B------:R-:W-:Y:S01]  /*16810*/  IMAD.MOV.U32 R19, RZ, RZ, 0x3ff71547 ;  /* 0x3ff71547ff137424 */ /* 0x000fe200078e00ff */
[----:B------:R-:W-:Y:S01]  /*16820*/  UMOV UR5, 0x3fe62e42 ;  /* 0x3fe62e4200057882 */ /* 0x000fe20000000000 */
[----:B------:R-:W-:Y:S04]  /*16830*/  BSSY.RECONVERGENT B2, `(.L_x_696) ;  /* 0x0000036000027945 */ /* 0x000fe80003800200 */
        /* <DEDUP_REMOVED lines=53> */
.L_x_697:
[----:B------:R-:W-:Y:S05]  /*16b90*/  BSYNC.RECONVERGENT B2 ;  /* 0x0000000000027941 */ /* 0x000fea0003800200 */
.L_x_696:
[----:B------:R-:W-:Y:S01]  /*16ba0*/  DFMA R54, R54, R12, 1 ;  /* 0x3ff000003636742b */ /* 0x000fe2000000000c */
[----:B------:R-:W-:Y:S02]  /*16bb0*/  IMAD.MOV.U32 R52, RZ, RZ, R44 ;  /* 0x000000ffff347224 */ /* 0x000fe400078e002c */
[----:B------:R-:W-:Y:S01]  /*16bc0*/  IMAD.MOV.U32 R53, RZ, RZ, R45 ;  /* 0x000000ffff357224 */ /* 0x000fe200078e002d */
[----:B------:R-:W-:Y:S07]  /*16bd0*/  BRA `(.L_x_486) ;  /* 0x0000000000f47947 */ /* 0x000fee0003800000 */
.L_x_695:
[----:B------:R-:W-:Y:S01]  /*16be0*/  DADD R16, -R52, R44 ;  /* 0x0000000034107229 */ /* 0x000fe2000000012c */
        /* <DEDUP_REMOVED lines=58> */
.L_x_699:
[----:B------:R-:W-:Y:S05]  /*16f90*/  BSYNC.RECONVERGENT B2 ;  /* 0x0000000000027941 */ /* 0x000fea0003800200 */
.L_x_698:
[----:B------:R-:W-:-:S11]  /*16fa0*/  DADD R54, R54, R12 ;  /* 0x0000000036367229 */ /* 0x000fd6000000000c */
.L_x_486:
[----:B------:R-:W-:Y:S05]  /*16fb0*/  BSYNC.RECONVERGENT B1 ;  /* 0x0000000000017941 */ /* 0x000fea0003800200 */
.L_x_483:
[----:B------:R-:W-:Y:S05]  /*16fc0*/  @P0 BRA `(.L_x_700) ;  /* 0xfffffe9800180947 */ /* 0x000fea000383ffff */
.L_x_480:
[----:B------:R-:W-:Y:S01]  /*16fd0*/  ISETP.GT.AND P0, PT, R55, 0xfffff, PT ;  /* 0x000fffff3700780c */ /* 0x000fe20003f04270 */
[--C-:B------:R-:W-:Y:S01]  /*16fe0*/  IMAD.MOV.U32 R14, RZ, RZ, R54.reuse ;  /* 0x000000ffff0e7224 */ /* 0x100fe200078e0036 */
[----:B------:R-:W-:Y:S01]  /*16ff0*/  BSSY.RECONVERGENT B1, `(.L_x_701) ;  /* 0x0000051000017945 */ /* 0x000fe20003800200 */
[----:B------:R-:W-:Y:S02]  /*17000*/  IMAD.MOV.U32 R15, RZ, RZ, R55 ;  /* 0x000000ffff0f7224 */ /* 0x000fe400078e0037 */
[----:B-----5:R-:W-:-:S08]  /*17010*/  IMAD.MOV.U32 R12, RZ, RZ, R54 ;  /* 0x000000ffff0c7224 */ /* 0x020fd000078e0036 */
        /* <DEDUP_REMOVED lines=72> */
.L_x_702:
[----:B------:R-:W-:Y:S01]  /*174a0*/  IMAD.MOV.U32 R12, RZ, RZ, 0x0 ;  /* 0x00000000ff0c7424 */ /* 0x000fe200078e00ff */
[----:B------:R-:W-:Y:S01]  /*174b0*/  LOP3.LUT P0, RZ, R15, 0x7fffffff, RZ, 0xc0, !PT ;  /* 0x7fffffff0fff7812 */ /* 0x000fe2000780c0ff */
[----:B------:R-:W-:-:S06]  /*174c0*/  IMAD.MOV.U32 R13, RZ, RZ, 0x7ff00000 ;  /* 0x7ff00000ff0d7424 */ /* 0x000fcc00078e00ff */
[----:B------:R-:W-:-:S10]  /*174d0*/  DFMA R12, R14, R12, +INF ;  /* 0x7ff000000e0c742b */ /* 0x000fd4000000000c */
[----:B------:R-:W-:Y:S02]  /*174e0*/  FSEL R12, R12, RZ, P0 ;  /* 0x000000ff0c0c7208 */ /* 0x000fe40000000000 */
[----:B------:R-:W-:-:S07]  /*174f0*/  FSEL R13, R13, -QNAN , P0 ;  /* 0xfff000000d0d7808 */ /* 0x000fce0000000000 */
.L_x_703:
[----:B------:R-:W-:Y:S05]  /*17500*/  BSYNC.RECONVERGENT B1 ;  /* 0x0000000000017941 */ /* 0x000fea0003800200 */
.L_x_701:
[----:B------:R-:W-:Y:S01]  /*17510*/  DADD R12, R12, R52 ;  /* 0x000000000c0c7229 */ /* 0x000fe20000000034 */
[----:B------:R-:W-:Y:S07]  /*17520*/  BSSY.RECONVERGENT B1, `(.L_x_704) ;  /* 0x000003a000017945 */ /* 0x000fee0003800200 */
[----:B------:R-:W-:-:S06]  /*17530*/  DSETP.NE.AND P0, PT, |R12|, +INF , PT ;  /* 0x7ff000000c00742a */ /* 0x000fcc0003f05200 */
[----:B------:R-:W-:Y:S02]  /*17540*/  FSEL R12, R12, R56, P0 ;  /* 0x000000380c0c7208 */ /* 0x000fe40000000000 */
[----:B------:R-:W-:-:S06]  /*17550*/  FSEL R13, R13, R57, P0 ;  /* 0x000000390d0d7208 */ /* 0x000fcc0000000000 */
[----:B------:R-:W-:Y:S05]  /*17560*/  @P0 BRA `(.L_x_705) ;  /* 0x0000000000d40947 */ /* 0x000fea0003800000 */
[----:B------:R-:W1:Y:S01]  /*17570*/  MUFU.RCP64H R13, 2 ;  /* 0x40000000000d7908 */ /* 0x000e620000001800 */
[----:B------:R-:W-:Y:S01]  /*17580*/  IMAD.MOV.U32 R14, RZ, RZ, 0x0 ;  /* 0x00000000ff0e7424 */ /* 0x000fe200078e00ff */
[----:B------:R-:W-:Y:S01]  /*17590*/  UMOV UR4, 0x3ae80f1e ;  /* 0x3ae80f1e00047882 */ /* 0x000fe20000000000 */
[----:B------:R-:W-:Y:S01]  /*175a0*/  IMAD.MOV.U32 R15, RZ, RZ, 0x40000000 ;  /* 0x40000000ff0f7424 */ /* 0x000fe200078e00ff */
[----:B------:R-:W-:Y:S01]  /*175b0*/  UMOV UR5, 0x3eb1380b ;  /* 0x3eb1380b00057882 */ /* 0x000fe20000000000 */
[----:B------:R-:W-:Y:S01]  /*175c0*/  IMAD.MOV.U32 R12, RZ, RZ, RZ ;  /* 0x000000ffff0c7224 */ /* 0x000fe200078e00ff */
[----:B------:R-:W-:Y:S01]  /*175d0*/  UMOV UR6, 0x55555554 ;  /* 0x5555555400067882 */ /* 0x000fe20000000000 */
[----:B--2---:R-:W-:Y:S01]  /*175e0*/  IMAD.MOV.U32 R18, RZ, RZ, -0x748574fc ;  /* 0x8b7a8b04ff127424 */ /* 0x004fe200078e00ff */
[----:B------:R-:W-:Y:S01]  /*175f0*/  UMOV UR7, 0x3fb55555 ;  /* 0x3fb5555500077882 */ /* 0x000fe20000000000 */
[----:B------:R-:W-:Y:S02]  /*17600*/  IMAD.MOV.U32 R19, RZ, RZ, 0x3ed0ee25 ;  /* 0x3ed0ee25ff137424 */ /* 0x000fe400078e00ff */
[----:B------:R-:W-:-:S02]  /*17610*/  IMAD.MOV.U32 R22, RZ, RZ, -0x105c611 ;  /* 0xfefa39efff167424 */ /* 0x000fc400078e00ff */
[----:B------:R-:W-:Y:S02]  /*17620*/  IMAD.MOV.U32 R23, RZ, RZ, 0x3fe62e42 ;  /* 0x3fe62e42ff177424 */ /* 0x000fe400078e00ff */
[----:B------:R-:W-:Y:S01]  /*17630*/  IMAD.MOV.U32 R24, RZ, RZ, -0x105c611 ;  /* 0xfefa39efff187424 */ /* 0x000fe200078e00ff */
[----:B-1----:R-:W-:Y:S01]  /*17640*/  DFMA R14, R12, -R14, 1 ;  /* 0x3ff000000c0e742b */ /* 0x002fe2000000080e */
[----:B0-----:R-:W-:-:S07]  /*17650*/  IMAD.MOV.U32 R25, RZ, RZ, 0x3fe62e42 ;  /* 0x3fe62e42ff197424 */ /* 0x001fce00078e00ff */
[----:B------:R-:W-:-:S08]  /*17660*/  DFMA R14, R14, R14, R14 ;  /* 0x0000000e0e0e722b */ /* 0x000fd0000000000e */
[----:B------:R-:W-:-:S08]  /*17670*/  DFMA R14, R12, R14, R12 ;  /* 0x0000000e0c0e722b */ /* 0x000fd0000000000c */
[----:B------:R-:W-:-:S08]  /*17680*/  DMUL R12, RZ, R14 ;  /* 0x0000000eff0c7228 */ /* 0x000fd00000000000 */
[----:B------:R-:W-:-:S08]  /*17690*/  DFMA R12, RZ, R14, R12 ;  /* 0x0000000eff0c722b */ /* 0x000fd0000000000c */
[----:B------:R-:W-:Y:S02]  /*176a0*/  DMUL R16, R12, R12 ;  /* 0x0000000c0c107228 */ /* 0x000fe40000000000 */
[----:B------:R-:W-:-:S06]  /*176b0*/  DADD R20, RZ, -R12 ;  /* 0x00000000ff147229 */ /* 0x000fcc000000080c */
[----:B------:R-:W-:Y:S01]  /*176c0*/  DFMA R18, R16, UR4, R18 ;  /* 0x0000000410127c2b */ /* 0x000fe20008000012 */
[----:B------:R-:W-:Y:S01]  /*176d0*/  UMOV UR4, 0x9f02676f ;  /* 0x9f02676f00047882 */ /* 0x000fe20000000000 */
[----:B------:R-:W-:Y:S01]  /*176e0*/  UMOV UR5, 0x3ef3b266 ;  /* 0x3ef3b26600057882 */ /* 0x000fe20000000000 */
[----:B------:R-:W-:-:S05]  /*176f0*/  DADD R20, R20, R20 ;  /* 0x0000000014147229 */ /* 0x000fca0000000014 */
[----:B------:R-:W-:Y:S01]  /*17700*/  DFMA R18, R16, R18, UR4 ;  /* 0x0000000410127e2b */ /* 0x000fe20008000012 */
[----:B------:R-:W-:Y:S01]  /*17710*/  UMOV UR4, 0xa9ab0956 ;  /* 0xa9ab095600047882 */ /* 0x000fe20000000000 */
[----:B------:R-:W-:Y:S01]  /*17720*/  UMOV UR5, 0x3f1745cb ;  /* 0x3f1745cb00057882 */ /* 0x000fe20000000000 */
[----:B------:R-:W-:-:S05]  /*17730*/  DFMA R20, RZ, -R12, R20 ;  /* 0x8000000cff14722b */ /* 0x000fca0000000014 */
        /* <DEDUP_REMOVED lines=13> */
[----:B------:R-:W-:-:S04]  /*17810*/  DFMA R22, R22, -UR4, R12 ;  /* 0x8000000416167c2b */ /* 0x000fc8000800000c */
[----:B------:R-:W-:-:S04]  /*17820*/  DFMA R18, R16, R18, UR6 ;  /* 0x0000000610127e2b */ /* 0x000fc80008000012 */
[----:B------:R-:W-:-:S04]  /*17830*/  DFMA R24, -R24, -1022, R22 ;  /* 0xc08ff0001818782b */ /* 0x000fc80000000116 */
[----:B------:R-:W-:-:S04]  /*17840*/  DMUL R18, R16, R18 ;  /* 0x0000001210127228 */ /* 0x000fc80000000000 */
[----:B------:R-:W-:-:S04]  /*17850*/  DADD R24, -R12, R24 ;  /* 0x000000000c187229 */ /* 0x000fc80000000118 */
[----:B------:R-:W-:Y:S01]  /*17860*/  DFMA R18, R12, R18, R20 ;  /* 0x000000120c12722b */ /* 0x000fe20000000014 */
[----:B------:R-:W-:Y:S02]  /*17870*/  IMAD.MOV.U32 R12, RZ, RZ, 0x3b39803f ;  /* 0x3b39803fff0c7424 */ /* 0x000fe400078e00ff */
[----:B------:R-:W-:-:S05]  /*17880*/  IMAD.MOV.U32 R13, RZ, RZ, 0x3c7abc9e ;  /* 0x3c7abc9eff0d7424 */ /* 0x000fca00078e00ff */
[----:B------:R-:W-:-:S08]  /*17890*/  DADD R18, R18, -R24 ;  /* 0x0000000012127229 */ /* 0x000fd00000000818 */
[----:B------:R-:W-:-:S08]  /*178a0*/  DFMA R18, R12, -UR4, R18 ;  /* 0x800000040c127c2b */ /* 0x000fd00008000012 */
[----:B------:R-:W-:-:S11]  /*178b0*/  DADD R12, R22, R18 ;  /* 0x00000000160c7229 */ /* 0x000fd60000000012 */
.L_x_705:
[----:B------:R-:W-:Y:S05]  /*178c0*/  BSYNC.RECONVERGENT B1 ;  /* 0x0000000000017941 */ /* 0x000fea0003800200 */
.L_x_704:
[----:B------:R-:W1:Y:S01]  /*178d0*/  LDCU UR4, c[0x0][0x360] ;  /* 0x00006c00ff0477ac */ /* 0x000e620008000800 */
[----:B------:R-:W-:Y:S01]  /*178e0*/  DADD R64, R12, R64 ;  /* 0x000000000c407229 */ /* 0x000fe20000000040 */
[----:B-1----:R-:W-:-:S05]  /*178f0*/  VIADD R9, R9, UR4 ;  /* 0x0000000409097c36 */ /* 0x002fca0008000000 */
[----:B------:R-:W-:-:S13]  /*17900*/  ISETP.GE.U32.AND P0, PT, R9, R8, PT ;  /* 0x000000080900720c */ /* 0x000fda0003f06070 */
[----:B------:R-:W-:Y:S05]  /*17910*/  @!P0 BRA `(.L_x_706) ;  /* 0xfffffe8c00048947 */ /* 0x000fea000383ffff */
.L_x_479:
[----:B------:R-:W-:Y:S05]  /*17920*/  BSYNC.RECONVERGENT B0 ;  /* 0x0000000000007941 */ /* 0x000fea0003800200 */
.L_x_478:
[----:B------:R-:W-:Y:S05]  /*17930*/  WARPSYNC.ALL ;  /* 0x0000000000007948 */ /* 0x000fea0003800000 */
[----:B------:R-:W1:Y:S01]  /*17940*/  S2UR UR4, SR_CgaCtaId ;  /* 0x00000000000479c3 */ /* 0x000e620000008800 */
[----:B------:R-:W3:Y:S01]  /*17950*/  S2R R9, SR_TID.X ;  /* 0x0000000000097919 */ /* 0x000ee20000002100 */
[----:B------:R-:W4:Y:S01]  /*17960*/  LDCU UR6, c[0x0][0x3d8] ;  /* 0x00007b00ff0677ac */ /* 0x000f220008000800 */
[----:B------:R-:W-:Y:S01]  /*17970*/  UMOV UR5, 0x400 ;  /* 0x0000040000057882 */ /* 0x000fe20000000000 */
[----:B------:R-:W5:Y:S01]  /*17980*/  LDCU UR7, c[0x0][0x360] ;  /* 0x00006c00ff0777ac */ /* 0x000f620008000800 */
[----:B-1----:R-:W-:-:S02]  /*17990*/  ULEA UR5, UR4, UR5, 0x18 ;  /* 0x0000000504057291 */ /* 0x002fc4000f8ec0ff */
[----:B-----5:R-:W-:Y:S02]  /*179a0*/  UISETP.GE.U32.AND UP0, UPT, UR7, 0x2, UPT ;  /* 0x000000020700788c */ /* 0x020fe4000bf06070 */
[----:B----4-:R-:W-:Y:S01]  /*179b0*/  ULEA UR4, UR6, UR5, 0x3 ;  /* 0x0000000506047291 */ /* 0x010fe2000f8e18ff */
[----:B---3--:R-:W-:-:S05]  /*179c0*/  ISETP.NE.AND P1, PT, R9, RZ, PT ;  /* 0x000000ff0900720c */ /* 0x008fca0003f25270 */
[----:B------:R-:W-:-:S05]  /*179d0*/  LEA R7, R9, UR4, 0x3 ;  /* 0x0000000409077c11 */ /* 0x000fca000f8e18ff */
[----:B------:R1:W-:Y:S01]  /*179e0*/  STS.64 [R7], R64 ;  /* 0x0000004007007388 */ /* 0x0003e20000000a00 */
[----:B------:R-:W-:Y:S06]  /*179f0*/  BAR.SYNC.DEFER_BLOCKING 0x0 ;  /* 0x0000000000007b1d */ /* 0x000fec0000010000 */
[----:B------:R-:W-:Y:S05]  /*17a00*/  BRA.U !UP0, `(.L_x_707) ;  /* 0x0000000108307547 */ /* 0x000fea000b800000 */
[----:B------:R-:W-:-:S07]  /*17a10*/  IMAD.U32 R0, RZ, RZ, UR7 ;  /* 0x00000007ff007e24 */ /* 0x000fce000f8e00ff */
.L_x_708:
[----:B------:R-:W-:-:S04]  /*17a20*/  SHF.R.U32.HI R8, RZ, 0x1, R0 ;  /* 0x00000001ff087819 */ /* 0x000fc80000011600 */
[----:B------:R-:W-:-:S13]  /*17a30*/  ISETP.GE.U32.AND P0, PT, R9, R8, PT ;  /* 0x000000080900720c */ /* 0x000fda0003f06070 */
[----:B------:R-:W-:Y:S01]  /*17a40*/  @!P0 IMAD R6, R8, 0x8, R7 ;  /* 0x0000000808068824 */ /* 0x000fe200078e0207 */
[----:B------:R-:W-:Y:S04]  /*17a50*/  @!P0 LDS.64 R4, [R7] ;  /* 0x0000000007048984 */ /* 0x000fe80000000a00 */
[----:B0-----:R-:W0:Y:S02]  /*17a60*/  @!P0 LDS.64 R2, [R6] ;  /* 0x0000000006028984 */ /* 0x001e240000000a00 */
[----:B0-----:R-:W-:-:S07]  /*17a70*/  @!P0 DADD R2, R2, R4 ;  /* 0x0000000002028229 */ /* 0x001fce0000000004 */
[----:B------:R3:W-:Y:S01]  /*17a80*/  @!P0 STS.64 [R7], R2 ;  /* 0x0000000207008388 */ /* 0x0007e20000000a00 */
[----:B------:R-:W-:Y:S01]  /*17a90*/  BAR.SYNC.DEFER_BLOCKING 0x0 ;  /* 0x0000000000007b1d */ /* 0x000fe20000010000 */
[----:B------:R-:W-:Y:S01]  /*17aa0*/  ISETP.GT.U32.AND P0, PT, R0, 0x3, PT ;  /* 0x000000030000780c */ /* 0x000fe20003f04070 */
[----:B------:R-:W-:-:S12]  /*17ab0*/  IMAD.MOV.U32 R0, RZ, RZ, R8 ;  /* 0x000000ffff007224 */ /* 0x000fd800078e0008 */
[----:B---3--:R-:W-:Y:S05]  /*17ac0*/  @P0 BRA `(.L_x_708) ;  /* 0xfffffffc00d40947 */ /* 0x008fea000383ffff */
.L_x_707:
[----:B------:R-:W-:Y:S05]  /*17ad0*/  @P1 EXIT ;  /* 0x000000000000194d */ /* 0x000fea0003800000 */
[----:B0-----:R-:W0:Y:S01]  /*17ae0*/  LDS.64 R2, [UR4] ;  /* 0x00000004ff027984 */ /* 0x001e220008000a00 */
[----:B------:R-:W3:Y:S01]  /*17af0*/  LDCU UR4, c[0x0][0x3dc] ;  /* 0x00007b80ff0477ac */ /* 0x000ee20008000800 */
[----:B------:R-:W-:Y:S01]  /*17b00*/  CS2R R4, SRZ ;  /* 0x0000000000047805 */ /* 0x000fe2000001ff00 */
[----:B---3--:R-:W-:-:S09]  /*17b10*/  UISETP.NE.AND UP0, UPT, UR4, URZ, UPT ;  /* 0x000000ff0400728c */ /* 0x008fd2000bf05270 */
[----:B------:R-:W-:Y:S05]  /*17b20*/  BRA.U !UP0, `(.L_x_709) ;  /* 0x0000001908f87547 */ /* 0x000fea000b800000 */
[----:B------:R-:W-:Y:S01]  /*17b30*/  IMAD.MOV.U32 R0, RZ, RZ, RZ ;  /* 0x000000ffff007224 */ /* 0x000fe200078e00ff */
[----:B------:R-:W-:-:S07]  /*17b40*/  CS2R R4, SRZ ;  /* 0x0000000000047805 */ /* 0x000fce000001ff00 */
.L_x_724:
[----:B-----5:R-:W3:Y:S01]  /*17b50*/  LDC.64 R10, c[0x0][0x3a8] ;  /* 0x0000ea00ff0a7b82 */ /* 0x020ee20000000a00 */
[----:B------:R-:W4:Y:S01]  /*17b60*/  LDCU UR4, c[0x0][0x3dc] ;  /* 0x00007b80ff0477ac */ /* 0x000f220008000800 */
[----:B---3--:R-:W-:-:S05]  /*17b70*/  IMAD.WIDE.U32 R10, R0, 0x30, R10 ;  /* 0x00000030000a7825 */ /* 0x008fca00078e000a */
[----:B------:R-:W3:Y:S04]  /*17b80*/  LDG.E.CONSTANT R12, desc[UR10][R10.64+0xc] ;  /* 0x00000c0a0a0c7981 */ /* 0x000ee8000c1e9900 */
[----:B-1----:R1:W5:Y:S04]  /*17b90*/  LDG.E.64.CONSTANT R6, desc[UR10][R10.64] ;  /* 0x0000000a0a067981 */ /* 0x002368000c1e9b00 */
[----:B------:R1:W5:Y:S01]  /*17ba0*/  LDG.E.64.CONSTANT R8, desc[UR10][R10.64+0x20] ;  /* 0x0000200a0a087981 */ /* 0x000362000c1e9b00 */
[----:B------:R-:W-:-:S05]  /*17bb0*/  VIADD R0, R0, 0x1 ;  /* 0x0000000100007836 */ /* 0x000fca0000000000 */
[----:B----4-:R-:W-:Y:S02]  /*17bc0*/  ISETP.NE.AND P4, PT, R0, UR4, PT ;  /* 0x0000000400007c0c */ /* 0x010fe4000bf85270 */
[----:B---3--:R-:W-:-:S13]  /*17bd0*/  ISETP.NE.AND P0, PT, R12, RZ, PT ;  /* 0x000000ff0c00720c */ /* 0x008fda0003f05270 */
[----:B-1----:R-:W-:Y:S05]  /*17be0*/  @!P0 BRA `(.L_x_710) ;  /* 0x00000000002c8947 */ /* 0x002fea0003800000 */
[----:B------:R1:W5:Y:S01]  /*17bf0*/  LDG.E.CONSTANT R10, desc[UR10][R10.64+0x1c] ;  /* 0x00001c0a0a0a7981 */ /* 0x000362000c1e9900 */
[----:B------:R-:W-:-:S13]  /*17c00*/  ISETP.NE.AND P0, PT, R12, 0x2, PT ;  /* 0x000000020c00780c */ /* 0x000fda0003f05270 */
[----:B-1----:R-:W-:Y:S05]  /*17c10*/  @!P0 BRA `(.L_x_711) ;  /* 0x0000000000148947 */ /* 0x002fea0003800000 */
[----:B------:R-:W-:-:S13]  /*17c20*/  ISETP.NE.AND P0, PT, R12, 0x1, PT ;  /* 0x000000010c00780c */ /* 0x000fda0003f05270 */
[----:B------:R-:W-:Y:S05]  /*17c30*/  @P0 BRA `(.L_x_712) ;  /* 0x0000001800b00947 */ /* 0x000fea0003800000 */
[----:B-----5:R-:W-:-:S06]  /*17c40*/  LEA R6, R10, UR5, 0x3 ;  /* 0x000000050a067c11 */ /* 0x020fcc000f8e18ff */
[----:B------:R-:W1:Y:S01]  /*17c50*/  LDS.64 R6, [R6] ;  /* 0x0000000006067984 */ /* 0x000e620000000a00 */
[----:B------:R-:W-:Y:S05]  /*17c60*/  BRA `(.L_x_710) ;  /* 0x00000000000c7947 */ /* 0x000fea0003800000 */
.L_x_711:
[----:B-----5:R-:W-:-:S06]  /*17c70*/  LEA R10, R10, UR5, 0x3 ;  /* 0x000000050a0a7c11 */ /* 0x020fcc000f8e18ff */
[----:B------:R-:W1:Y:S02]  /*17c80*/  LDS.64 R10, [R10] ;  /* 0x000000000a0a7984 */ /* 0x000e640000000a00 */
[----:B-1----:R-:W-:-:S11]  /*17c90*/  DMUL R6, R6, R10 ;  /* 0x0000000a06067228 */ /* 0x002fd60000000000 */
.L_x_710:
[----:B------:R-:W3:Y:S01]  /*17ca0*/  LDCU UR4, c[0x0][0x3e0] ;  /* 0x00007c00ff0477ac */ /* 0x000ee20008000800 */
[C---:B-----5:R-:W-:Y:S01]  /*17cb0*/  IMAD.IADD R10, R9.reuse, 0x1, R8 ;  /* 0x00000001090a7824 */ /* 0x060fe200078e0208 */
[----:B------:R-:W-:-:S04]  /*17cc0*/  ISETP.NE.AND P0, PT, R9, RZ, PT ;  /* 0x000000ff0900720c */ /* 0x000fc80003f05270 */
[----:B---3--:R-:W-:-:S13]  /*17cd0*/  ISETP.GT.U32.OR P0, PT, R10, UR4, !P0 ;  /* 0x000000040a007c0c */ /* 0x008fda000c704470 */
[----:B------:R-:W-:Y:S05]  /*17ce0*/  @P0 BRA `(.L_x_713) ;  /* 0x0000001800400947 */ /* 0x000fea0003800000 */
[----:B------:R-:W-:-:S05]  /*17cf0*/  UMOV UR4, URZ ;  /* 0x000000ff00047c82 */ /* 0x000fca0008000000 */
.L_x_723:
[----:B------:R-:W3:Y:S02]  /*17d00*/  LDC.64 R12, c[0x0][0x3b0] ;  /* 0x0000ec00ff0c7b82 */ /* 0x000ee40000000a00 */
[----:B---3--:R-:W-:-:S05]  /*17d10*/  IMAD.WIDE.U32 R12, R8, 0x20, R12 ;  /* 0x00000020080c7825 */ /* 0x008fca00078e000c */
[----:B------:R-:W3:Y:S04]  /*17d20*/  LDG.E.64.CONSTANT R22, desc[UR10][R12.64] ;  /* 0x0000000a0c167981 */ /* 0x000ee8000c1e9b00 */
[----:B-----5:R4:W5:Y:S04]  /*17d30*/  LDG.E.CONSTANT R20, desc[UR10][R12.64+0x8] ;  /* 0x0000080a0c147981 */ /* 0x020968000c1e9900 */
[----:B------:R4:W5:Y:S04]  /*17d40*/  LDG.E.64.CONSTANT R14, desc[UR10][R12.64+0x10] ;  /* 0x0000100a0c0e7981 */ /* 0x000968000c1e9b00 */
[----:B------:R4:W5:Y:S01]  /*17d50*/  LDG.E.64.CONSTANT R16, desc[UR10][R12.64+0x18] ;  /* 0x0000180a0c107981 */ /* 0x000962000c1e9b00 */
[----:B--2---:R-:W-:-:S02]  /*17d60*/  IMAD.MOV.U32 R18, RZ, RZ, 0x0 ;  /* 0x00000000ff127424 */ /* 0x004fc400078e00ff */
[----:B------:R-:W-:Y:S01]  /*17d70*/  IMAD.MOV.U32 R19, RZ, RZ, 0x3ff00000 ;  /* 0x3ff00000ff137424 */ /* 0x000fe200078e00ff */
[----:B---3--:R-:W-:Y:S02]  /*17d80*/  LEA R10, R23, UR5, 0x3 ;  /* 0x00000005170a7c11 */ /* 0x008fe4000f8e18ff */
[----:B------:R-:W-:-:S04]  /*17d90*/  ISETP.NE.AND P0, PT, R22, 0x1, PT ;  /* 0x000000011600780c */ /* 0x000fc80003f05270 */
[----:B------:R-:W2:Y:S09]  /*17da0*/  LDS.64 R10, [R10] ;  /* 0x000000000a0a7984 */ /* 0x000eb20000000a00 */
[----:B----4-:R-:W-:Y:S05]  /*17db0*/  @!P0 BRA `(.L_x_714) ;  /* 0x0000001000d08947 */ /* 0x010fea0003800000 */
        /* <DEDUP_REMOVED lines=99> */
.L_x_717:
[----:B------:R-:W-:Y:S01]  /*183f0*/  IMAD.MOV.U32 R12, RZ, RZ, 0x0 ;  /* 0x00000000ff0c7424 */ /* 0x000fe200078e00ff */
[----:B------:R-:W-:Y:S01]  /*18400*/  LOP3.LUT P0, RZ, R17, 0x7fffffff, RZ, 0xc0, !PT ;  /* 0x7fffffff11ff7812 */ /* 0x000fe2000780c0ff */
[----:B------:R-:W-:-:S06]  /*18410*/  IMAD.MOV.U32 R13, RZ, RZ, 0x7ff00000 ;  /* 0x7ff00000ff0d7424 */ /* 0x000fcc00078e00ff */
[----:B------:R-:W-:-:S10]  /*18420*/  DFMA R12, R16, R12, +INF ;  /* 0x7ff00000100c742b */ /* 0x000fd4000000000c */
[----:B------:R-:W-:Y:S02]  /*18430*/  FSEL R12, R12, RZ, P0 ;  /* 0x000000ff0c0c7208 */ /* 0x000fe40000000000 */
[----:B------:R-:W-:-:S07]  /*18440*/  FSEL R13, R13, -QNAN , P0 ;  /* 0xfff000000d0d7808 */ /* 0x000fce0000000000 */
.L_x_718:
        /* <DEDUP_REMOVED lines=61> */
.L_x_716:
        /* <DEDUP_REMOVED lines=75> */
.L_x_719:
[----:B------:R-:W-:Y:S01]  /*18cd0*/  IMAD.MOV.U32 R12, RZ, RZ, 0x0 ;  /* 0x00000000ff0c7424 */ /* 0x000fe200078e00ff */
[----:B------:R-:W-:Y:S01]  /*18ce0*/  LOP3.LUT P0, RZ, R15, 0x7fffffff, RZ, 0xc0, !PT ;  /* 0x7fffffff0fff7812 */ /* 0x000fe2000780c0ff */
[----:B------:R-:W-:-:S06]  /*18cf0*/  IMAD.MOV.U32 R13, RZ, RZ, 0x7ff00000 ;  /* 0x7ff00000ff0d7424 */ /* 0x000fcc00078e00ff */
[----:B------:R-:W-:-:S10]  /*18d00*/  DFMA R12, R14, R12, +INF ;  /* 0x7ff000000e0c742b */ /* 0x000fd4000000000c */
[----:B------:R-:W-:Y:S02]  /*18d10*/  FSEL R12, R12, RZ, P0 ;  /* 0x000000ff0c0c7208 */ /* 0x000fe40000000000 */
[----:B------:R-:W-:-:S07]  /*18d20*/  FSEL R13, R13, -QNAN , P0 ;  /* 0xfff000000d0d7808 */ /* 0x000fce0000000000 */
.L_x_720:
        /* <DEDUP_REMOVED lines=61> */
.L_x_714:
        /* <DEDUP_REMOVED lines=28> */
.L_x_721:
        /* <DEDUP_REMOVED lines=21> */
.L_x_722:
        /* <DEDUP_REMOVED lines=25> */
.L_x_715:
[----:B------:R-:W-:Y:S01]  /*195a0*/  UIADD3 UR4, UPT, UPT, UR4, 0x1, URZ ;  /* 0x0000000104047890 */ /* 0x000fe2000fffe0ff */
[----:B-1----:R-:W-:Y:S01]  /*195b0*/  DMUL R6, R18, R6 ;  /* 0x0000000612067228 */ /* 0x002fe20000000000 */
[----:B------:R-:W-:-:S04]  /*195c0*/  VIADD R8, R8, 0x1 ;  /* 0x0000000108087836 */ /* 0x000fc80000000000 */
[----:B------:R-:W-:-:S13]  /*195d0*/  ISETP.GT.U32.AND P0, PT, R9, UR4, PT ;  /* 0x0000000409007c0c */ /* 0x000fda000bf04070 */
[----:B------:R-:W-:Y:S05]  /*195e0*/  @P0 BRA `(.L_x_723) ;  /* 0xffffffe400c40947 */ /* 0x000fea000383ffff */
.L_x_713:
[----:B-1----:R-:W-:Y:S01]  /*195f0*/  DADD R8, R4, R6 ;  /* 0x0000000004087229 */ /* 0x002fe20000000006 */
[----:B--2---:R-:W-:Y:S02]  /*19600*/  IADD3 R11, P0, PT, RZ, R6, RZ ;  /* 0x00000006ff0b7210 */ /* 0x004fe40007f1e0ff */
[----:B------:R-:W-:Y:S02]  /*19610*/  LOP3.LUT R10, R7, 0x7fffffff, RZ, 0xc0, !PT ;  /* 0x7fffffff070a7812 */ /* 0x000fe400078ec0ff */
[----:B------:R-:W-:Y:S02]  /*19620*/  IADD3 R12, P3, PT, R6, -0x1, RZ ;  /* 0xffffffff060c7810 */ /* 0x000fe40007f7e0ff */
[----:B------:R-:W-:Y:S02]  /*19630*/  ISETP.GE.U32.AND P1, PT, R11, RZ, PT ;  /* 0x000000ff0b00720c */ /* 0x000fe40003f26070 */
[----:B------:R-:W-:Y:S02]  /*19640*/  IADD3.X R6, PT, PT, R10, -0x100000, RZ, P0, !PT ;  /* 0xfff000000a067810 */ /* 0x000fe400007fe4ff */
[----:B------:R-:W-:-:S02]  /*19650*/  ISETP.GE.AND P2, PT, R7, RZ, PT ;  /* 0x000000ff0700720c */ /* 0x000fc40003f46270 */
[----:B------:R-:W-:Y:S02]  /*19660*/  IADD3.X R10, PT, PT, R7, -0x1, RZ, P3, !PT ;  /* 0xffffffff070a7810 */ /* 0x000fe40001ffe4ff */
[----:B------:R-:W-:Y:S02]  /*19670*/  ISETP.GE.U32.AND P0, PT, R12, -0x1, PT ;  /* 0xffffffff0c00780c */ /* 0x000fe40003f06070 */
[----:B------:R-:W-:Y:S02]  /*19680*/  ISETP.GE.U32.AND.EX P1, PT, R6, 0x7fe00000, PT, P1 ;  /* 0x7fe000000600780c */ /* 0x000fe40003f26110 */
[----:B------:R-:W-:Y:S02]  /*19690*/  FSEL R7, R4, R8, !P2 ;  /* 0x0000000804077208 */ /* 0x000fe40005000000 */
[----:B------:R-:W-:Y:S02]  /*196a0*/  FSEL R11, R5, R9, !P2 ;  /* 0x00000009050b7208 */ /* 0x000fe40005000000 */
[----:B------:R-:W-:-:S02]  /*196b0*/  ISETP.GE.U32.AND.EX P0, PT, R10, 0xfffff, PT, P0 ;  /* 0x000fffff0a00780c */ /* 0x000fc40003f06100 */
[----:B------:R-:W-:Y:S02]  /*196c0*/  FSEL R7, R7, R4, !P1 ;  /* 0x0000000407077208 */ /* 0x000fe40004800000 */
[----:B------:R-:W-:Y:S02]  /*196d0*/  FSEL R5, R11, R5, !P1 ;  /* 0x000000050b057208 */ /* 0x000fe40004800000 */
[----:B------:R-:W-:Y:S02]  /*196e0*/  FSEL R4, R8, R7, !P0 ;  /* 0x0000000708047208 */ /* 0x000fe40004000000 */
[----:B------:R-:W-:-:S07]  /*196f0*/  FSEL R5, R9, R5, !P0 ;  /* 0x0000000509057208 */ /* 0x000fce0004000000 */
.L_x_712:
[----:B------:R-:W-:Y:S05]  /*19700*/  @P4 BRA `(.L_x_724) ;  /* 0xffffffe400104947 */ /* 0x000fea000383ffff */
.L_x_709:
[----:B------:R-:W3:Y:S01]  /*19710*/  LDCU UR7, c[0x0][0x3e8] ;  /* 0x00007d00ff0777ac */ /* 0x000ee20008000800 */
[----:B0----5:R-:W-:Y:S01]  /*19720*/  DADD R14, -R2, R4 ;  /* 0x00000000020e7229 */ /* 0x021fe20000000104 */
[----:B---3--:R-:W-:-:S09]  /*19730*/  UISETP.NE.AND UP0, UPT, UR7, URZ, UPT ;  /* 0x000000ff0700728c */ /* 0x008fd2000bf05270 */
[----:B------:R-:W-:Y:S05]  /*19740*/  BRA.U !UP0, `(.L_x_725) ;  /* 0x0000000908b07547 */ /* 0x000fea000b800000 */
[----:B------:R-:W-:Y:S01]  /*19750*/  UISETP.GE.U32.AND UP1, UPT, UR7, 0x8, UPT ;  /* 0x000000080700788c */ /* 0x000fe2000bf26070 */
[----:B------:R-:W-:Y:S01]  /*19760*/  IMAD.MOV.U32 R0, RZ, RZ, RZ ;  /* 0x000000ffff007224 */ /* 0x000fe200078e00ff */
[----:B------:R-:W-:-:S04]  /*19770*/  ULOP3.LUT UR12, UR7, 0x7, URZ, 0xc0, !UPT ;  /* 0x00000007070c7892 */ /* 0x000fc8000f8ec0ff */
[----:B------:R-:W-:-:S03]  /*19780*/  UISETP.NE.AND UP0, UPT, UR12, URZ, UPT ;  /* 0x000000ff0c00728c */ /* 0x000fc6000bf05270 */
[----:B------:R-:W-:Y:S08]  /*19790*/  BRA.U !UP1, `(.L_x_726) ;  /* 0x0000000509547547 */ /* 0x000ff0000b800000 */
[----:B------:R-:W0:Y:S02]  /*197a0*/  LDCU.64 UR8, c[0x0][0x3c8] ;  /* 0x00007900ff0877ac */ /* 0x000e240008000a00 */
[----:B0-----:R-:W-:Y:S02]  /*197b0*/  UIADD3 UR4, UP1, UPT, UR8, 0x60, URZ ;  /* 0x0000006008047890 */ /* 0x001fe4000ff3e0ff */
[----:B------:R-:W-:Y:S02]  /*197c0*/  ULOP3.LUT UR8, UR7, 0xfffffff8, URZ, 0xc0, !UPT ;  /* 0xfffffff807087892 */ /* 0x000fe4000f8ec0ff */
[----:B------:R-:W-:Y:S02]  /*197d0*/  UIADD3.X UR6, UPT, UPT, URZ, UR9, URZ, UP1, !UPT ;  /* 0x00000009ff067290 */ /* 0x000fe40008ffe4ff */
[----:B------:R-:W-:Y:S01]  /*197e0*/  IMAD.U32 R2, RZ, RZ, UR4 ;  /* 0x00000004ff027e24 */ /* 0x000fe2000f8e00ff */
[----:B------:R-:W-:Y:S02]  /*197f0*/  UIADD3 UR9, UPT, UPT, -UR8, URZ, URZ ;  /* 0x000000ff08097290 */ /* 0x000fe4000fffe1ff */
[----:B------:R-:W-:-:S02]  /*19800*/  IMAD.U32 R0, RZ, RZ, UR8 ;  /* 0x00000008ff007e24 */ /* 0x000fc4000f8e00ff */
[----:B------:R-:W-:-:S08]  /*19810*/  IMAD.U32 R3, RZ, RZ, UR6 ;  /* 0x00000006ff037e24 */ /* 0x000fd0000f8e00ff */
.L_x_727:
[----:B------:R-:W3:Y:S04]  /*19820*/  LDG.E.CONSTANT R34, desc[UR10][R2.64+-0x50] ;  /* 0xffffb00a02227981 */ /* 0x000ee8000c1e9900 */
[----:B------:R-:W4:Y:S04]  /*19830*/  LDG.E.CONSTANT R40, desc[UR10][R2.64+-0x38] ;  /* 0xffffc80a02287981 */ /* 0x000f28000c1e9900 */
[----:B------:R-:W5:Y:S04]  /*19840*/  LDG.E.CONSTANT R42, desc[UR10][R2.64+-0x20] ;  /* 0xffffe00a022a7981 */ /* 0x000f68000c1e9900 */
[----:B------:R-:W5:Y:S04]  /*19850*/  LDG.E.CONSTANT R43, desc[UR10][R2.64+-0x8] ;  /* 0xfffff80a022b7981 */ /* 0x000f68000c1e9900 */
[----:B------:R-:W5:Y:S04]  /*19860*/  LDG.E.CONSTANT R47, desc[UR10][R2.64+0x10] ;  /* 0x0000100a022f7981 */ /* 0x000f68000c1e9900 */
[----:B------:R-:W5:Y:S04]  /*19870*/  LDG.E.64.CONSTANT R30, desc[UR10][R2.64+-0x60] ;  /* 0xffffa00a021e7981 */ /* 0x000f68000c1e9b00 */
[----:B------:R-:W5:Y:S04]  /*19880*/  LDG.E.CONSTANT R49, desc[UR10][R2.64+0x28] ;  /* 0x0000280a02317981 */ /* 0x000f68000c1e9900 */
[----:B------:R-:W5:Y:S04]  /*19890*/  LDG.E.64.CONSTANT R32, desc[UR10][R2.64+-0x58] ;  /* 0xffffa80a02207981 */ /* 0x000f68000c1e9b00 */
[----:B------:R-:W5:Y:S04]  /*198a0*/  LDG.E.64.CONSTANT R36, desc[UR10][R2.64+-0x48] ;  /* 0xffffb80a02247981 */ /* 0x000f68000c1e9b00 */
[----:B------:R-:W5:Y:S04]  /*198b0*/  LDG.E.CONSTANT R50, desc[UR10][R2.64+0x40] ;  /* 0x0000400a02327981 */ /* 0x000f68000c1e9900 */
[----:B------:R-:W5:Y:S04]  /*198c0*/  LDG.E.CONSTANT R51, desc[UR10][R2.64+0x58] ;  /* 0x0000580a02337981 */ /* 0x000f68000c1e9900 */
[----:B------:R-:W5:Y:S04]  /*198d0*/  LDG.E.64.CONSTANT R38, desc[UR10][R2.64+-0x40] ;  /* 0xffffc00a02267981 */ /* 0x000f68000c1e9b00 */
[----:B------:R-:W5:Y:S04]  /*198e0*/  LDG.E.64.CONSTANT R28, desc[UR10][R2.64+-0x30] ;  /* 0xffffd00a021c7981 */ /* 0x000f68000c1e9b00 */
[----:B------:R-:W5:Y:S04]  /*198f0*/  LDG.E.64.CONSTANT R26, desc[UR10][R2.64+-0x18] ;  /* 0xffffe80a021a7981 */ /* 0x000f68000c1e9b00 */
[----:B------:R-:W5:Y:S04]  /*19900*/  LDG.E.64.CONSTANT R24, desc[UR10][R2.64+-0x28] ;  /* 0xffffd80a02187981 */ /* 0x000f68000c1e9b00 */
[----:B------:R-:W5:Y:S04]  /*19910*/  LDG.E.64.CONSTANT R22, desc[UR10][R2.64+-0x10] ;  /* 0xfffff00a02167981 */ /* 0x000f68000c1e9b00 */
[----:B------:R-:W5:Y:S04]  /*19920*/  LDG.E.64.CONSTANT R20, desc[UR10][R2.64] ;  /* 0x0000000a02147981 */ /* 0x000f68000c1e9b00 */
[----:B--2---:R-:W2:Y:S04]  /*19930*/  LDG.E.64.CONSTANT R18, desc[UR10][R2.64+0x8] ;  /* 0x0000080a02127981 */ /* 0x004ea8000c1e9b00 */
[----:B------:R-:W2:Y:S04]  /*19940*/  LDG.E.64.CONSTANT R16, desc[UR10][R2.64+0x18] ;  /* 0x0000180a02107981 */ /* 0x000ea8000c1e9b00 */
[----:B------:R-:W2:Y:S04]  /*19950*/  LDG.E.64.CONSTANT R12, desc[UR10][R2.64+0x30] ;  /* 0x0000300a020c7981 */ /* 0x000ea8000c1e9b00 */
[----:B------:R-:W2:Y:S04]  /*19960*/  LDG.E.64.CONSTANT R10, desc[UR10][R2.64+0x20] ;  /* 0x0000200a020a7981 */ /* 0x000ea8000c1e9b00 */
[----:B-1----:R-:W2:Y:S04]  /*19970*/  LDG.E.64.CONSTANT R6, desc[UR10][R2.64+0x48] ;  /* 0x0000480a02067981 */ /* 0x002ea8000c1e9b00 */
[----:B------:R-:W2:Y:S04]  /*19980*/  LDG.E.64.CONSTANT R8, desc[UR10][R2.64+0x38] ;  /* 0x0000380a02087981 */ /* 0x000ea8000c1e9b00 */
[----:B------:R0:W2:Y:S01]  /*19990*/  LDG.E.64.CONSTANT R4, desc[UR10][R2.64+0x50] ;  /* 0x0000500a02047981 */ /* 0x0000a2000c1e9b00 */
[----:B------:R-:W-:-:S04]  /*199a0*/  UIADD3 UR9, UPT, UPT, UR9, 0x8, URZ ;  /* 0x0000000809097890 */ /* 0x000fc8000fffe0ff */
[----:B------:R-:W-:Y:S01]  /*199b0*/  UISETP.NE.AND UP1, UPT, UR9, URZ, UPT ;  /* 0x000000ff0900728c */ /* 0x000fe2000bf25270 */
[----:B0-----:R-:W-:-:S05]  /*199c0*/  IADD3 R2, P0, PT, R2, 0xc0, RZ ;  /* 0x000000c002027810 */ /* 0x001fca0007f1e0ff */
[----:B------:R-:W-:Y:S01]  /*199d0*/  IMAD.X R3, RZ, RZ, R3, P0 ;  /* 0x000000ffff037224 */ /* 0x000fe200000e0603 */
[----:B---3--:R-:W-:-:S05]  /*199e0*/  LEA R46, R34, UR5, 0x3 ;  /* 0x00000005222e7c11 */ /* 0x008fca000f8e18ff */
[----:B------:R-:W0:Y:S01]  /*199f0*/  LDS.64 R34, [R46] ;  /* 0x000000002e227984 */ /* 0x000e220000000a00 */
[----:B----4-:R-:W-:-:S06]  /*19a00*/  LEA R40, R40, UR5, 0x3 ;  /* 0x0000000528287c11 */ /* 0x010fcc000f8e18ff */
[----:B------:R-:W1:Y:S01]  /*19a10*/  LDS.64 R40, [R40] ;  /* 0x0000000028287984 */ /* 0x000e620000000a00 */
[----:B-----5:R-:W-:Y:S02]  /*19a20*/  LEA R42, R42, UR5, 0x3 ;  /* 0x000000052a2a7c11 */ /* 0x020fe4000f8e18ff */
[----:B------:R-:W-:-:S04]  /*19a30*/  LEA R44, R43, UR5, 0x3 ;  /* 0x000000052b2c7c11 */ /* 0x000fc8000f8e18ff */
[----:B------:R-:W3:Y:S04]  /*19a40*/  LDS.64 R42, [R42] ;  /* 0x000000002a2a7984 */ /* 0x000ee80000000a00 */
[----:B------:R-:W4:Y:S01]  /*19a50*/  LDS.64 R44, [R44] ;  /* 0x000000002c2c7984 */ /* 0x000f220000000a00 */
[----:B------:R-:W-:Y:S02]  /*19a60*/  LEA R48, R47, UR5, 0x3 ;  /* 0x000000052f307c11 */ /* 0x000fe4000f8e18ff */
[----:B------:R-:W-:Y:S01]  /*19a70*/  LEA R49, R49, UR5, 0x3 ;  /* 0x0000000531317c11 */ /* 0x000fe2000f8e18ff */
[----:B0-----:R-:W-:Y:S02]  /*19a80*/  DADD R30, -R30, R34 ;  /* 0x000000001e1e7229 */ /* 0x001fe40000000122 */
[----:B------:R-:W0:Y:S01]  /*19a90*/  LDS.64 R34, [R48] ;  /* 0x0000000030227984 */ /* 0x000e220000000a00 */
[----:B------:R-:W-:Y:S01]  /*19aa0*/  LEA R46, R50, UR5, 0x3 ;  /* 0x00000005322e7c11 */ /* 0x000fe2000f8e18ff */
[----:B-1----:R-:W-:-:S04]  /*19ab0*/  DADD R36, -R36, R40 ;  /* 0x0000000024247229 */ /* 0x002fc80000000128 */
[----:B------:R-:W-:Y:S01]  /*19ac0*/  DMUL R30, R32, R30 ;  /* 0x0000001e201e7228 */ /* 0x000fe20000000000 */
[----:B------:R-:W1:Y:S01]  /*19ad0*/  LDS.64 R40, [R49] ;  /* 0x0000000031287984 */ /* 0x000e620000000a00 */
[----:B------:R-:W-:-:S03]  /*19ae0*/  LEA R51, R51, UR5, 0x3 ;  /* 0x0000000533337c11 */ /* 0x000fc6000f8e18ff */
[----:B------:R-:W5:Y:S03]  /*19af0*/  LDS.64 R46, [R46] ;  /* 0x000000002e2e7984 */ /* 0x000f660000000a00 */
[----:B------:R-:W-:Y:S02]  /*19b00*/  DMUL R32, R30, 0.5 ;  /* 0x3fe000001e207828 */ /* 0x000fe40000000000 */
[----:B------:R-:W-:Y:S02]  /*19b10*/  DMUL R36, R38, R36 ;  /* 0x0000002426247228 */ /* 0x000fe40000000000 */
[----:B---3--:R-:W-:-:S04]  /*19b20*/  DADD R28, -R28, R42 ;  /* 0x000000001c1c7229 */ /* 0x008fc8000000012a */
[----:B------:R-:W-:Y:S01]  /*19b30*/  DFMA R32, R30, R32, R14 ;  /* 0x000000201e20722b */ /* 0x000fe2000000000e */
[----:B------:R-:W3:Y:S01]  /*19b40*/  LDS.64 R30, [R51] ;  /* 0x00000000331e7984 */ /* 0x000ee20000000a00 */
[----:B----4-:R-:W-:Y:S02]  /*19b50*/  DADD R26, -R26, R44 ;  /* 0x000000001a1a7229 */ /* 0x010fe4000000012c */
[----:B------:R-:W-:Y:S02]  /*19b60*/  DMUL R14, R36, 0.5 ;  /* 0x3fe00000240e7828 */ /* 0x000fe40000000000 */
[----:B------:R-:W-:-:S04]  /*19b70*/  DMUL R24, R24, R28 ;  /* 0x0000001c18187228 */ /* 0x000fc80000000000 */
[----:B------:R-:W-:Y:S02]  /*19b80*/  DMUL R26, R22, R26 ;  /* 0x0000001a161a7228 */ /* 0x000fe40000000000 */
[----:B------:R-:W-:Y:S02]  /*19b90*/  DFMA R14, R36, R14, R32 ;  /* 0x0000000e240e722b */ /* 0x000fe40000000020 */
[----:B------:R-:W-:Y:S02]  /*19ba0*/  DMUL R22, R24, 0.5 ;  /* 0x3fe0000018167828 */ /* 0x000fe40000000000 */
[----:B0-----:R-:W-:Y:S02]  /*19bb0*/  DADD R34, -R20, R34 ;  /* 0x0000000014227229 */ /* 0x001fe40000000122 */
[----:B------:R-:W-:-:S04]  /*19bc0*/  DMUL R20, R26, 0.5 ;  /* 0x3fe000001a147828 */ /* 0x000fc80000000000 */
[----:B------:R-:W-:Y:S02]  /*19bd0*/  DFMA R14, R24, R22, R14 ;  /* 0x00000016180e722b */ /* 0x000fe4000000000e */
[----:B--2---:R-:W-:Y:S02]  /*19be0*/  DMUL R18, R18, R34 ;  /* 0x0000002212127228 */ /* 0x004fe40000000000 */
[----:B-1----:R-:W-:Y:S02]  /*19bf0*/  DADD R40, -R16, R40 ;  /* 0x0000000010287229 */ /* 0x002fe40000000128 */
[----:B-----5:R-:W-:Y:S02]  /*19c00*/  DADD R12, -R12, R46 ;  /* 0x000000000c0c7229 */ /* 0x020fe4000000012e */
[----:B------:R-:W-:Y:S02]  /*19c10*/  DFMA R14, R26, R20, R14 ;  /* 0x000000141a0e722b */ /* 0x000fe4000000000e */
[----:B------:R-:W-:-:S02]  /*19c20*/  DMUL R16, R18, 0.5 ;  /* 0x3fe0000012107828 */ /* 0x000fc40000000000 */
[----:B------:R-:W-:Y:S02]  /*19c30*/  DMUL R10, R10, R40 ;  /* 0x000000280a0a7228 */ /* 0x000fe40000000000 */
[----:B------:R-:W-:-:S04]  /*19c40*/  DMUL R8, R8, R12 ;  /* 0x0000000c08087228 */ /* 0x000fc80000000000 */
[----:B------:R-:W-:Y:S02]  /*19c50*/  DFMA R14, R18, R16, R14 ;  /* 0x00000010120e722b */ /* 0x000fe4000000000e */
[----:B---3--:R-:W-:Y:S02]  /*19c60*/  DADD R30, -R6, R30 ;  /* 0x00000000061e7229 */ /* 0x008fe4000000011e */
[----:B------:R-:W-:-:S06]  /*19c70*/  DMUL R6, R10, 0.5 ;  /* 0x3fe000000a067828 */ /* 0x000fcc0000000000 */
[----:B------:R-:W-:Y:S02]  /*19c80*/  DMUL R30, R4, R30 ;  /* 0x0000001e041e7228 */ /* 0x000fe40000000000 */
[----:B------:R-:W-:Y:S02]  /*19c90*/  DMUL R4, R8, 0.5 ;  /* 0x3fe0000008047828 */ /* 0x000fe40000000000 */
[----:B------:R-:W-:-:S04]  /*19ca0*/  DFMA R6, R10, R6, R14 ;  /* 0x000000060a06722b */ /* 0x000fc8000000000e */
[----:B------:R-:W-:-:S04]  /*19cb0*/  DMUL R14, R30, 0.5 ;  /* 0x3fe000001e0e7828 */ /* 0x000fc80000000000 */
[----:B------:R-:W-:-:S08]  /*19cc0*/  DFMA R4, R8, R4, R6 ;  /* 0x000000040804722b */ /* 0x000fd00000000006 */
[----:B------:R-:W-:Y:S01]  /*19cd0*/  DFMA R14, R30, R14, R4 ;  /* 0x0000000e1e0e722b */ /* 0x000fe20000000004 */
[----:B------:R-:W-:Y:S10]  /*19ce0*/  BRA.U UP1, `(.L_x_727) ;  /* 0xfffffff901cc7547 */ /* 0x000ff4000b83ffff */
.L_x_726:
[----:B------:R-:W-:Y:S05]  /*19cf0*/  BRA.U !UP0, `(.L_x_725) ;  /* 0x0000000508447547 */ /* 0x000fea000b800000 */
[----:B------:R-:W-:Y:S02]  /*19d00*/  UISETP.GE.U32.AND UP0, UPT, UR12, 0x4, UPT ;  /* 0x000000040c00788c */ /* 0x000fe4000bf06070 */
[----:B------:R-:W-:-:S04]  /*19d10*/  ULOP3.LUT UR6, UR7, 0x3, URZ, 0xc0, !UPT ;  /* 0x0000000307067892 */ /* 0x000fc8000f8ec0ff */
[----:B------:R-:W-:-:S03]  /*19d20*/  UISETP.NE.AND UP1, UPT, UR6, URZ, UPT ;  /* 0x000000ff0600728c */ /* 0x000fc6000bf25270 */
[----:B------:R-:W-:Y:S08]  /*19d30*/  BRA.U !UP0, `(.L_x_728) ;  /* 0x00000001089c7547 */ /* 0x000ff0000b800000 */
[----:B------:R-:W0:Y:S02]  /*19d40*/  LDC.64 R2, c[0x0][0x3c8] ;  /* 0x0000f200ff027b82 */ /* 0x000e240000000a00 */
[----:B0-----:R-:W-:-:S05]  /*19d50*/  IMAD.WIDE.U32 R2, R0, 0x18, R2 ;  /* 0x0000001800027825 */ /* 0x001fca00078e0002 */
[----:B------:R-:W3:Y:S04]  /*19d60*/  LDG.E.CONSTANT R8, desc[UR10][R2.64+0x10] ;  /* 0x0000100a02087981 */ /* 0x000ee8000c1e9900 */
[----:B------:R-:W4:Y:S04]  /*19d70*/  LDG.E.CONSTANT R16, desc[UR10][R2.64+0x28] ;  /* 0x0000280a02107981 */ /* 0x000f28000c1e9900 */
[----:B------:R-:W5:Y:S04]  /*19d80*/  LDG.E.CONSTANT R17, desc[UR10][R2.64+0x40] ;  /* 0x0000400a02117981 */ /* 0x000f68000c1e9900 */
[----:B------:R-:W5:Y:S04]  /*19d90*/  LDG.E.CONSTANT R28, desc[UR10][R2.64+0x58] ;  /* 0x0000580a021c7981 */ /* 0x000f68000c1e9900 */
[----:B------:R-:W5:Y:S04]  /*19da0*/  LDG.E.64.CONSTANT R4, desc[UR10][R2.64] ;  /* 0x0000000a02047981 */ /* 0x000f68000c1e9b00 */
[----:B-1----:R-:W5:Y:S04]  /*19db0*/  LDG.E.64.CONSTANT R6, desc[UR10][R2.64+0x8] ;  /* 0x0000080a02067981 */ /* 0x002f68000c1e9b00 */
[----:B------:R-:W5:Y:S04]  /*19dc0*/  LDG.E.64.CONSTANT R10, desc[UR10][R2.64+0x18] ;  /* 0x0000180a020a7981 */ /* 0x000f68000c1e9b00 */
[----:B--2---:R-:W2:Y:S04]  /*19dd0*/  LDG.E.64.CONSTANT R18, desc[UR10][R2.64+0x30] ;  /* 0x0000300a02127981 */ /* 0x004ea8000c1e9b00 */
[----:B------:R-:W2:Y:S04]  /*19de0*/  LDG.E.64.CONSTANT R12, desc[UR10][R2.64+0x20] ;  /* 0x0000200a020c7981 */ /* 0x000ea8000c1e9b00 */
[----:B------:R-:W2:Y:S04]  /*19df0*/  LDG.E.64.CONSTANT R20, desc[UR10][R2.64+0x38] ;  /* 0x0000380a02147981 */ /* 0x000ea8000c1e9b00 */
[----:B------:R-:W2:Y:S04]  /*19e00*/  LDG.E.64.CONSTANT R24, desc[UR10][R2.64+0x48] ;  /* 0x0000480a02187981 */ /* 0x000ea8000c1e9b00 */
[----:B------:R0:W2:Y:S01]  /*19e10*/  LDG.E.64.CONSTANT R26, desc[UR10][R2.64+0x50] ;  /* 0x0000500a021a7981 */ /* 0x0000a2000c1e9b00 */
[----:B------:R-:W-:Y:S01]  /*19e20*/  VIADD R0, R0, 0x4 ;  /* 0x0000000400007836 */ /* 0x000fe20000000000 */
[----:B---3--:R-:W-:-:S02]  /*19e30*/  LEA R8, R8, UR5, 0x3 ;  /* 0x0000000508087c11 */ /* 0x008fc4000f8e18ff */
[----:B----4-:R-:W-:-:S04]  /*19e40*/  LEA R16, R16, UR5, 0x3 ;  /* 0x0000000510107c11 */ /* 0x010fc8000f8e18ff */
[----:B------:R-:W1:Y:S01]  /*19e50*/  LDS.64 R8, [R8] ;  /* 0x0000000008087984 */ /* 0x000e620000000a00 */
[----:B-----5:R-:W-:-:S03]  /*19e60*/  LEA R22, R17, UR5, 0x3 ;  /* 0x0000000511167c11 */ /* 0x020fc6000f8e18ff */
[----:B------:R-:W3:Y:S01]  /*19e70*/  LDS.64 R16, [R16] ;  /* 0x0000000010107984 */ /* 0x000ee20000000a00 */
[----:B------:R-:W-:-:S03]  /*19e80*/  LEA R28, R28, UR5, 0x3 ;  /* 0x000000051c1c7c11 */ /* 0x000fc6000f8e18ff */
[----:B------:R-:W2:Y:S04]  /*19e90*/  LDS.64 R22, [R22] ;  /* 0x0000000016167984 */ /* 0x000ea80000000a00 */
[----:B------:R-:W4:Y:S01]  /*19ea0*/  LDS.64 R28, [R28] ;  /* 0x000000001c1c7984 */ /* 0x000f220000000a00 */
[----:B-1----:R-:W-:Y:S02]  /*19eb0*/  DADD R4, -R4, R8 ;  /* 0x0000000004047229 */ /* 0x002fe40000000108 */
[----:B---3--:R-:W-:-:S06]  /*19ec0*/  DADD R10, -R10, R16 ;  /* 0x000000000a0a7229 */ /* 0x008fcc0000000110 */
[----:B------:R-:W-:Y:S02]  /*19ed0*/  DMUL R4, R6, R4 ;  /* 0x0000000406047228 */ /* 0x000fe40000000000 */
[----:B--2---:R-:W-:Y:S02]  /*19ee0*/  DADD R18, -R18, R22 ;  /* 0x0000000012127229 */ /* 0x004fe40000000116 */
[----:B------:R-:W-:Y:S02]  /*19ef0*/  DMUL R10, R12, R10 ;  /* 0x0000000a0c0a7228 */ /* 0x000fe40000000000 */
[----:B----4-:R-:W-:Y:S02]  /*19f00*/  DADD R24, -R24, R28 ;  /* 0x0000000018187229 */ /* 0x010fe4000000011c */
[----:B0-----:R-:W-:Y:S02]  /*19f10*/  DMUL R2, R4, 0.5 ;  /* 0x3fe0000004027828 */ /* 0x001fe40000000000 */
[----:B------:R-:W-:-:S04]  /*19f20*/  DMUL R18, R20, R18 ;  /* 0x0000001214127228 */ /* 0x000fc80000000000 */
[----:B------:R-:W-:Y:S02]  /*19f30*/  DMUL R24, R26, R24 ;  /* 0x000000181a187228 */ /* 0x000fe40000000000 */
[----:B------:R-:W-:Y:S02]  /*19f40*/  DFMA R2, R4, R2, R14 ;  /* 0x000000020402722b */ /* 0x000fe4000000000e */
[----:B------:R-:W-:Y:S02]  /*19f50*/  DMUL R4, R10, 0.5 ;  /* 0x3fe000000a047828 */ /* 0x000fe40000000000 */
[----:B------:R-:W-:Y:S02]  /*19f60*/  DMUL R6, R18, 0.5 ;  /* 0x3fe0000012067828 */ /* 0x000fe40000000000 */
[----:B------:R-:W-:-:S04]  /*19f70*/  DMUL R14, R24, 0.5 ;  /* 0x3fe00000180e7828 */ /* 0x000fc80000000000 */
[----:B------:R-:W-:-:S08]  /*19f80*/  DFMA R2, R10, R4, R2 ;  /* 0x000000040a02722b */ /* 0x000fd00000000002 */
[----:B------:R-:W-:-:S08]  /*19f90*/  DFMA R2, R18, R6, R2 ;  /* 0x000000061202722b */ /* 0x000fd00000000002 */
[----:B------:R-:W-:-:S11]  /*19fa0*/  DFMA R14, R24, R14, R2 ;  /* 0x0000000e180e722b */ /* 0x000fd60000000002 */
.L_x_728:
[----:B------:R-:W-:Y:S05]  /*19fb0*/  BRA.U !UP1, `(.L_x_725) ;  /* 0x0000000109947547 */ /* 0x000fea000b800000 */
[----:B------:R-:W-:Y:S02]  /*19fc0*/  UISETP.NE.AND UP0, UPT, UR6, 0x1, UPT ;  /* 0x000000010600788c */ /* 0x000fe4000bf05270 */
[----:B------:R-:W-:-:S04]  /*19fd0*/  ULOP3.LUT UR4, UR7, 0x1, URZ, 0xc0, !UPT ;  /* 0x0000000107047892 */ /* 0x000fc8000f8ec0ff */
[----:B------:R-:W-:-:S03]  /*19fe0*/  UISETP.NE.U32.AND UP1, UPT, UR4, 0x1, UPT ;  /* 0x000000010400788c */ /* 0x000fc6000bf25070 */
[----:B------:R-:W-:Y:S08]  /*19ff0*/  BRA.U !UP0, `(.L_x_729) ;  /* 0x0000000108547547 */ /* 0x000ff0000b800000 */
[----:B------:R-:W0:Y:S02]  /*1a000*/  LDC.64 R2, c[0x0][0x3c8] ;  /* 0x0000f200ff027b82 */ /* 0x000e240000000a00 */
[----:B0-----:R-:W-:-:S05]  /*1a010*/  IMAD.WIDE.U32 R2, R0, 0x18, R2 ;  /* 0x0000001800027825 */ /* 0x001fca00078e0002 */
[----:B------:R-:W2:Y:S04]  /*1a020*/  LDG.E.CONSTANT R8, desc[UR10][R2.64+0x10] ;  /* 0x0000100a02087981 */ /* 0x000ea8000c1e9900 */
[----:B------:R-:W3:Y:S04]  /*1a030*/  LDG.E.CONSTANT R16, desc[UR10][R2.64+0x28] ;  /* 0x0000280a02107981 */ /* 0x000ee8000c1e9900 */
[----:B------:R-:W4:Y:S04]  /*1a040*/  LDG.E.64.CONSTANT R4, desc[UR10][R2.64] ;  /* 0x0000000a02047981 */ /* 0x000f28000c1e9b00 */
[----:B------:R-:W5:Y:S04]  /*1a050*/  LDG.E.64.CONSTANT R10, desc[UR10][R2.64+0x18] ;  /* 0x0000180a020a7981 */ /* 0x000f68000c1e9b00 */
[----:B-1----:R-:W5:Y:S04]  /*1a060*/  LDG.E.64.CONSTANT R6, desc[UR10][R2.64+0x8] ;  /* 0x0000080a02067981 */ /* 0x002f68000c1e9b00 */
[----:B------:R-:W5:Y:S01]  /*1a070*/  LDG.E.64.CONSTANT R12, desc[UR10][R2.64+0x20] ;  /* 0x0000200a020c7981 */ /* 0x000f62000c1e9b00 */
[----:B------:R-:W-:Y:S01]  /*1a080*/  VIADD R0, R0, 0x2 ;  /* 0x0000000200007836 */ /* 0x000fe20000000000 */
[----:B--2---:R-:W-:-:S02]  /*1a090*/  LEA R18, R8, UR5, 0x3 ;  /* 0x0000000508127c11 */ /* 0x004fc4000f8e18ff */
[----:B---3--:R-:W-:-:S03]  /*1a0a0*/  LEA R16, R16, UR5, 0x3 ;  /* 0x0000000510107c11 */ /* 0x008fc6000f8e18ff */
[----:B------:R-:W4:Y:S04]  /*1a0b0*/  LDS.64 R8, [R18] ;  /* 0x0000000012087984 */ /* 0x000f280000000a00 */
[----:B------:R-:W5:Y:S01]  /*1a0c0*/  LDS.64 R16, [R16] ;  /* 0x0000000010107984 */ /* 0x000f620000000a00 */
[----:B----4-:R-:W-:Y:S02]  /*1a0d0*/  DADD R4, -R4, R8 ;  /* 0x0000000004047229 */ /* 0x010fe40000000108 */
[----:B-----5:R-:W-:-:S06]  /*1a0e0*/  DADD R10, -R10, R16 ;  /* 0x000000000a0a7229 */ /* 0x020fcc0000000110 */
[----:B------:R-:W-:Y:S02]  /*1a0f0*/  DMUL R4, R6, R4 ;  /* 0x0000000406047228 */ /* 0x000fe40000000000 */
[----:B------:R-:W-:-:S06]  /*1a100*/  DMUL R10, R12, R10 ;  /* 0x0000000a0c0a7228 */ /* 0x000fcc0000000000 */
[----:B------:R-:W-:Y:S02]  /*1a110*/  DMUL R6, R4, 0.5 ;  /* 0x3fe0000004067828 */ /* 0x000fe40000000000 */
[----:B------:R-:W-:-:S06]  /*1a120*/  DMUL R8, R10, 0.5 ;  /* 0x3fe000000a087828 */ /* 0x000fcc0000000000 */
[----:B------:R-:W-:-:S08]  /*1a130*/  DFMA R6, R4, R6, R14 ;  /* 0x000000060406722b */ /* 0x000fd0000000000e */
[----:B------:R-:W-:-:S11]  /*1a140*/  DFMA R14, R10, R8, R6 ;  /* 0x000000080a0e722b */ /* 0x000fd60000000006 */
.L_x_729:
[----:B------:R-:W-:Y:S05]  /*1a150*/  BRA.U UP1, `(.L_x_725) ;  /* 0x00000001012c7547 */ /* 0x000fea000b800000 */
[----:B------:R-:W0:Y:S02]  /*1a160*/  LDC.64 R2, c[0x0][0x3c8] ;  /* 0x0000f200ff027b82 */ /* 0x000e240000000a00 */
[----:B0-----:R-:W-:-:S05]  /*1a170*/  IMAD.WIDE.U32 R2, R0, 0x18, R2 ;  /* 0x0000001800027825 */ /* 0x001fca00078e0002 */
[----:B------:R-:W3:Y:S04]  /*1a180*/  LDG.E.CONSTANT R0, desc[UR10][R2.64+0x10] ;  /* 0x0000100a02007981 */ /* 0x000ee8000c1e9900 */
[----:B------:R-:W4:Y:S04]  /*1a190*/  LDG.E.64.CONSTANT R4, desc[UR10][R2.64] ;  /* 0x0000000a02047981 */ /* 0x000f28000c1e9b00 */
[----:B-1----:R-:W5:Y:S01]  /*1a1a0*/  LDG.E.64.CONSTANT R6, desc[UR10][R2.64+0x8] ;  /* 0x0000080a02067981 */ /* 0x002f62000c1e9b00 */
[----:B---3--:R-:W-:-:S05]  /*1a1b0*/  LEA R0, R0, UR5, 0x3 ;  /* 0x0000000500007c11 */ /* 0x008fca000f8e18ff */
[----:B------:R-:W4:Y:S02]  /*1a1c0*/  LDS.64 R8, [R0] ;  /* 0x0000000000087984 */ /* 0x000f240000000a00 */
[----:B----4-:R-:W-:-:S08]  /*1a1d0*/  DADD R4, -R4, R8 ;  /* 0x0000000004047229 */ /* 0x010fd00000000108 */
[----:B-----5:R-:W-:-:S08]  /*1a1e0*/  DMUL R4, R6, R4 ;  /* 0x0000000406047228 */ /* 0x020fd00000000000 */
[----:B------:R-:W-:-:S08]  /*1a1f0*/  DMUL R6, R4, 0.5 ;  /* 0x3fe0000004067828 */ /* 0x000fd00000000000 */
[----:B------:R-:W-:-:S11]  /*1a200*/  DFMA R14, R4, R6, R14 ;  /* 0x00000006040e722b */ /* 0x000fd6000000000e */
.L_x_725:
[----:B------:R-:W0:Y:S01]  /*1a210*/  S2R R5, SR_CTAID.X ;  /* 0x0000000000057919 */ /* 0x000e220000002500 */
[----:B------:R-:W0:Y:S01]  /*1a220*/  LDC.64 R2, c[0x0][0x3d0] ;  /* 0x0000f400ff027b82 */ /* 0x000e220000000a00 */
[----:B------:R-:W3:Y:S02]  /*1a230*/  LDCU.64 UR6, c[0x0][0x3f0] ;  /* 0x00007e00ff0677ac */ /* 0x000ee40008000a00 */
[----:B---3--:R-:W-:Y:S01]  /*1a240*/  DADD R14, R14, UR6 ;  /* 0x000000060e0e7e29 */ /* 0x008fe20008000000 */
[----:B0-----:R-:W-:-:S06]  /*1a250*/  IMAD.WIDE.U32 R2, R5, 0x8, R2 ;  /* 0x0000000805027825 */ /* 0x001fcc00078e0002 */
[----:B------:R-:W-:Y:S01]  /*1a260*/  STG.E.64 desc[UR10][R2.64], R14 ;  /* 0x0000000e02007986 */ /* 0x000fe2000c101b0a */
[----:B------:R-:W-:Y:S05]  /*1a270*/  EXIT ;  /* 0x000000000000794d */ /* 0x000fea0003800000 */
        .weak           $__internal_5_$__cuda_sm20_dblrcp_rn_slowpath_v3
        .type           $__internal_5_$__cuda_sm20_dblrcp_rn_slowpath_v3,@function
        .size           $__internal_5_$__cuda_sm20_dblrcp_rn_slowpath_v3,($__internal_6_$__cuda_sm20_div_rn_f64_full - $__internal_5_$__cuda_sm20_dblrcp_rn_slowpath_v3)
$__internal_5_$__cuda_sm20_dblrcp_rn_slowpath_v3:
        /* <DEDUP_REMOVED lines=13> */
[----:B------:R-:W0:Y:S04]  /*1a350*/  MUFU.RCP64H R25, R21 ;  /* 0x0000001500197308 */ /* 0x000e280000001800 */
        /* <DEDUP_REMOVED lines=10> */
.L_x_733:
        /* <DEDUP_REMOVED lines=10> */
.L_x_731:
[----:B------:R-:W-:Y:S01]  /*1a4a0*/  LOP3.LUT R21, R17, 0x80000, RZ, 0xfc, !PT ;  /* 0x0008000011157812 */ /* 0x000fe200078efcff */
[----:B------:R-:W-:-:S07]  /*1a4b0*/  IMAD.MOV.U32 R20, RZ, RZ, R16 ;  /* 0x000000ffff147224 */ /* 0x000fce00078e0010 */
.L_x_732:
[----:B------:R-:W-:Y:S05]  /*1a4c0*/  BSYNC.RECONVERGENT B3 ;  /* 0x0000000000037941 */ /* 0x000fea0003800200 */
.L_x_730:
[----:B------:R-:W-:Y:S02]  /*1a4d0*/  IMAD.MOV.U32 R19, RZ, RZ, 0x0 ;  /* 0x00000000ff137424 */ /* 0x000fe400078e00ff */
[----:B------:R-:W-:Y:S02]  /*1a4e0*/  IMAD.MOV.U32 R16, RZ, RZ, R20 ;  /* 0x000000ffff107224 */ /* 0x000fe400078e0014 */
[----:B------:R-:W-:Y:S01]  /*1a4f0*/  IMAD.MOV.U32 R17, RZ, RZ, R21 ;  /* 0x000000ffff117224 */ /* 0x000fe200078e0015 */
[----:B------:R-:W-:Y:S06]  /*1a500*/  RET.REL.NODEC R18 `(unbinned_batch_nll_only) ;  /* 0xfffffe5812bc7950 */ /* 0x000fec0003c3ffff */
        .weak           $__internal_6_$__cuda_sm20_div_rn_f64_full
        .type           $__internal_6_$__cuda_sm20_div_rn_f64_full,@function
        .size           $__internal_6_$__cuda_sm20_div_rn_f64_full,($unbinned_batch_nll_only$__internal_accurate_pow - $__internal_6_$__cuda_sm20_div_rn_f64_full)
$__internal_6_$__cuda_sm20_div_rn_f64_full:
        /* <DEDUP_REMOVED lines=11> */
[----:B------:R-:W-:-:S03]  /*1a5c0*/  IMAD.MOV.U32 R78, RZ, RZ, R13 ;  /* 0x000000ffff4e7224 */ /* 0x000fc600078e000d */
[----:B------:R-:W-:Y:S01]  /*1a5d0*/  @!P3 LOP3.LUT R14, R19, 0x7ff00000, RZ, 0xc0, !PT ;  /* 0x7ff00000130eb812 */ /* 0x000fe200078ec0ff */
[----:B------:R-:W-:Y:S01]  /*1a5e0*/  @!P3 IMAD.MOV.U32 R72, RZ, RZ, RZ ;  /* 0x000000ffff48b224 */ /* 0x000fe200078e00ff */
[----:B------:R-:W0:Y:S02]  /*1a5f0*/  MUFU.RCP64H R69, R21 ;  /* 0x0000001500457308 */ /* 0x000e240000001800 */
[----:B------:R-:W-:-:S04]  /*1a600*/  @!P3 ISETP.GE.U32.AND P4, PT, R13, R14, PT ;  /* 0x0000000e0d00b20c */ /* 0x000fc80003f86070 */
[----:B------:R-:W-:Y:S02]  /*1a610*/  @!P3 SEL R15, R11, 0x63400000, !P4 ;  /* 0x634000000b0fb807 */ /* 0x000fe40006000000 */
[----:B------:R-:W-:Y:S02]  /*1a620*/  ISETP.GE.U32.AND P4, PT, R13, R79, PT ;  /* 0x0000004f0d00720c */ /* 0x000fe40003f86070 */
[----:B------:R-:W-:Y:S02]  /*1a630*/  @!P3 LOP3.LUT R14, R15, 0x80000000, R17, 0xf8, !PT ;  /* 0x800000000f0eb812 */ /* 0x000fe400078ef811 */
[----:B------:R-:W-:Y:S02]  /*1a640*/  @!P2 LOP3.LUT R79, R21, 0x7ff00000, RZ, 0xc0, !PT ;  /* 0x7ff00000154fa812 */ /* 0x000fe400078ec0ff */
[----:B------:R-:W-:Y:S01]  /*1a650*/  @!P3 LOP3.LUT R73, R14, 0x100000, RZ, 0xfc, !PT ;  /* 0x001000000e49b812 */ /* 0x000fe200078efcff */
[----:B------:R-:W-:Y:S01]  /*1a660*/  IMAD.MOV.U32 R14, RZ, RZ, R16 ;  /* 0x000000ffff0e7224 */ /* 0x000fe200078e0010 */
[----:B0-----:R-:W-:Y:S01]  /*1a670*/  DFMA R70, R68, -R20, 1 ;  /* 0x3ff000004446742b */ /* 0x001fe20000000814 */
[----:B------:R-:W-:-:S07]  /*1a680*/  VIADD R81, R79, 0xffffffff ;  /* 0xffffffff4f517836 */ /* 0x000fce0000000000 */
[----:B------:R-:W-:-:S08]  /*1a690*/  DFMA R70, R70, R70, R70 ;  /* 0x000000464646722b */ /* 0x000fd00000000046 */
[----:B------:R-:W-:Y:S01]  /*1a6a0*/  DFMA R68, R68, R70, R68 ;  /* 0x000000464444722b */ /* 0x000fe20000000044 */
[----:B------:R-:W-:-:S04]  /*1a6b0*/  SEL R71, R11, 0x63400000, !P4 ;  /* 0x634000000b477807 */ /* 0x000fc80006000000 */
[----:B------:R-:W-:-:S03]  /*1a6c0*/  LOP3.LUT R15, R71, 0x800fffff, R17, 0xf8, !PT ;  /* 0x800fffff470f7812 */ /* 0x000fc600078ef811 */
[----:B------:R-:W-:-:S03]  /*1a6d0*/  DFMA R70, R68, -R20, 1 ;  /* 0x3ff000004446742b */ /* 0x000fc60000000814 */
[----:B------:R-:W-:-:S05]  /*1a6e0*/  @!P3 DFMA R14, R14, 2, -R72 ;  /* 0x400000000e0eb82b */ /* 0x000fca0000000848 */
[----:B------:R-:W-:-:S05]  /*1a6f0*/  DFMA R68, R68, R70, R68 ;  /* 0x000000464444722b */ /* 0x000fca0000000044 */
[----:B------:R-:W-:-:S03]  /*1a700*/  @!P3 LOP3.LUT R78, R15, 0x7ff00000, RZ, 0xc0, !PT ;  /* 0x7ff000000f4eb812 */ /* 0x000fc600078ec0ff */
[----:B------:R-:W-:Y:S02]  /*1a710*/  DMUL R70, R68, R14 ;  /* 0x0000000e44467228 */ /* 0x000fe40000000000 */
[----:B------:R-:W-:-:S05]  /*1a720*/  VIADD R80, R78, 0xffffffff ;  /* 0xffffffff4e507836 */ /* 0x000fca0000000000 */
[----:B------:R-:W-:Y:S01]  /*1a730*/  ISETP.GT.U32.AND P2, PT, R80, 0x7feffffe, PT ;  /* 0x7feffffe5000780c */ /* 0x000fe20003f44070 */
[----:B------:R-:W-:-:S03]  /*1a740*/  DFMA R72, R70, -R20, R14 ;  /* 0x800000144648722b */ /* 0x000fc6000000000e */
[----:B------:R-:W-:-:S05]  /*1a750*/  ISETP.GT.U32.OR P2, PT, R81, 0x7feffffe, P2 ;  /* 0x7feffffe5100780c */ /* 0x000fca0001744470 */
[----:B------:R-:W-:-:S08]  /*1a760*/  DFMA R72, R68, R72, R70 ;  /* 0x000000484448722b */ /* 0x000fd00000000046 */
[----:B------:R-:W-:Y:S05]  /*1a770*/  @P2 BRA `(.L_x_735) ;  /* 0x00000000006c2947 */ /* 0x000fea0003800000 */
[----:B------:R-:W-:-:S04]  /*1a780*/  LOP3.LUT R16, R19, 0x7ff00000, RZ, 0xc0, !PT ;  /* 0x7ff0000013107812 */ /* 0x000fc800078ec0ff */
[CC--:B------:R-:W-:Y:S02]  /*1a790*/  VIADDMNMX R17, R13.reuse, -R16.reuse, 0xb9600000, !PT ;  /* 0xb96000000d117446 */ /* 0x0c0fe40007800910 */
[----:B------:R-:W-:Y:S02]  /*1a7a0*/  ISETP.GE.U32.AND P2, PT, R13, R16, PT ;  /* 0x000000100d00720c */ /* 0x000fe40003f46070 */
[----:B------:R-:W-:Y:S02]  /*1a7b0*/  VIMNMX R17, PT, PT, R17, 0x46a00000, PT ;  /* 0x46a0000011117848 */ /* 0x000fe40003fe0100 */
[----:B------:R-:W-:-:S05]  /*1a7c0*/  SEL R16, R11, 0x63400000, !P2 ;  /* 0x634000000b107807 */ /* 0x000fca0005000000 */
[----:B------:R-:W-:Y:S02]  /*1a7d0*/  IMAD.IADD R11, R17, 0x1, -R16 ;  /* 0x00000001110b7824 */ /* 0x000fe400078e0a10 */
[----:B------:R-:W-:Y:S02]  /*1a7e0*/  IMAD.MOV.U32 R16, RZ, RZ, RZ ;  /* 0x000000ffff107224 */ /* 0x000fe400078e00ff */
        /* <DEDUP_REMOVED lines=11> */
[----:B------:R-:W-:Y:S01]  /*1a8a0*/  IADD3 R11, PT, PT, -R11, -0x43300000, RZ ;  /* 0xbcd000000b0b7810 */ /* 0x000fe20007ffe1ff */
[----:B------:R-:W-:-:S06]  /*1a8b0*/  IMAD.MOV.U32 R14, RZ, RZ, RZ ;  /* 0x000000ffff0e7224 */ /* 0x000fcc00078e00ff */
[----:B------:R-:W-:Y:S02]  /*1a8c0*/  DFMA R14, R68, -R14, R72 ;  /* 0x8000000e440e722b */ /* 0x000fe40000000048 */
[----:B------:R-:W-:-:S08]  /*1a8d0*/  DMUL.RP R72, R72, R16 ;  /* 0x0000001048487228 */ /* 0x000fd00000008000 */
[----:B------:R-:W-:Y:S02]  /*1a8e0*/  FSETP.NEU.AND P2, PT, |R15|, R11, PT ;  /* 0x0000000b0f00720b */ /* 0x000fe40003f4d200 */
[----:B------:R-:W-:Y:S02]  /*1a8f0*/  LOP3.LUT R11, R73, R18, RZ, 0x3c, !PT ;  /* 0x00000012490b7212 */ /* 0x000fe400078e3cff */
[----:B------:R-:W-:Y:S02]  /*1a900*/  FSEL R68, R72, R68, !P2 ;  /* 0x0000004448447208 */ /* 0x000fe40005000000 */
[----:B------:R-:W-:Y:S01]  /*1a910*/  FSEL R69, R11, R69, !P2 ;  /* 0x000000450b457208 */ /* 0x000fe20005000000 */
[----:B------:R-:W-:Y:S06]  /*1a920*/  BRA `(.L_x_736) ;  /* 0x0000000000547947 */ /* 0x000fec0003800000 */
.L_x_735:
        /* <DEDUP_REMOVED lines=16> */
.L_x_738:
[----:B------:R-:W-:Y:S01]  /*1aa30*/  LOP3.LUT R69, R19, 0x80000, RZ, 0xfc, !PT ;  /* 0x0008000013457812 */ /* 0x000fe200078efcff */
[----:B------:R-:W-:Y:S01]  /*1aa40*/  IMAD.MOV.U32 R68, RZ, RZ, R18 ;  /* 0x000000ffff447224 */ /* 0x000fe200078e0012 */
[----:B------:R-:W-:Y:S06]  /*1aa50*/  BRA `(.L_x_736) ;  /* 0x0000000000087947 */ /* 0x000fec0003800000 */
.L_x_737:
[----:B------:R-:W-:Y:S01]  /*1aa60*/  LOP3.LUT R69, R17, 0x80000, RZ, 0xfc, !PT ;  /* 0x0008000011457812 */ /* 0x000fe200078efcff */
[----:B------:R-:W-:-:S07]  /*1aa70*/  IMAD.MOV.U32 R68, RZ, RZ, R16 ;  /* 0x000000ffff447224 */ /* 0x000fce00078e0010 */
.L_x_736:
[----:B------:R-:W-:Y:S05]  /*1aa80*/  BSYNC.RECONVERGENT B4 ;  /* 0x0000000000047941 */ /* 0x000fea0003800200 */
.L_x_734:
[----:B------:R-:W-:-:S04]  /*1aa90*/  IMAD.MOV.U32 R13, RZ, RZ, 0x0 ;  /* 0x00000000ff0d7424 */ /* 0x000fc800078e00ff */
[----:B------:R-:W-:Y:S05]  /*1aaa0*/  RET.REL.NODEC R12 `(unbinned_batch_nll_only) ;  /* 0xfffffe540c547950 */ /* 0x000fea0003c3ffff */
        .type           $unbinned_batch_nll_only$__internal_accurate_pow,@function
        .size           $unbinned_batch_nll_only$__internal_accurate_pow,(.L_x_2986 - $unbinned_batch_nll_only$__internal_accurate_pow)
$unbinned_batch_nll_only$__internal_accurate_pow:
[----:B------:R-:W-:Y:S01]  /*1aab0*/  ISETP.GT.U32.AND P2, PT, R11, 0xfffff, PT ;  /* 0x000fffff0b00780c */ /* 0x000fe20003f44070 */
[--C-:B------:R-:W-:Y:S01]  /*1aac0*/  IMAD.MOV.U32 R19, RZ, RZ, R11.reuse ;  /* 0x000000ffff137224 */ /* 0x100fe200078e000b */
[----:B------:R-:W-:Y:S01]  /*1aad0*/  UMOV UR4, 0x7d2cafe2 ;  /* 0x7d2cafe200047882 */ /* 0x000fe20000000000 */
[--C-:B------:R-:W-:Y:S01]  /*1aae0*/  IMAD.MOV.U32 R17, RZ, RZ, R11.reuse ;  /* 0x000000ffff117224 */ /* 0x100fe200078e000b */
[----:B------:R-:W-:Y:S01]  /*1aaf0*/  UMOV UR5, 0x3eb0f5ff ;  /* 0x3eb0f5ff00057882 */ /* 0x000fe20000000000 */
[----:B------:R-:W-:Y:S01]  /*1ab00*/  SHF.R.U32.HI R11, RZ, 0x14, R11 ;  /* 0x00000014ff0b7819 */ /* 0x000fe2000001160b */
[----:B------:R-:W-:Y:S01]  /*1ab10*/  UMOV UR6, 0x3b39803f ;  /* 0x3b39803f00067882 */ /* 0x000fe20000000000 */
[----:B------:R-:W-:-:S06]  /*1ab20*/  UMOV UR7, 0x3c7abc9e ;  /* 0x3c7abc9e00077882 */ /* 0x000fcc0000000000 */
[----:B------:R-:W-:-:S10]  /*1ab30*/  @!P2 DMUL R12, R18, 1.80143985094819840000e+16 ;  /* 0x43500000120ca828 */ /* 0x000fd40000000000 */
[----:B------:R-:W-:Y:S01]  /*1ab40*/  @!P2 IMAD.MOV.U32 R17, RZ, RZ, R13 ;  /* 0x000000ffff11a224 */ /* 0x000fe200078e000d */
[----:B------:R-:W-:Y:S01]  /*1ab50*/  @!P2 LEA.HI R11, R13, 0xffffffca, RZ, 0xc ;  /* 0xffffffca0d0ba811 */ /* 0x000fe200078f60ff */
[----:B------:R-:W-:Y:S02]  /*1ab60*/  @!P2 IMAD.MOV.U32 R18, RZ, RZ, R12 ;  /* 0x000000ffff12a224 */ /* 0x000fe400078e000c */
[----:B------:R-:W-:Y:S01]  /*1ab70*/  IMAD.MOV.U32 R13, RZ, RZ, 0x43300000 ;  /* 0x43300000ff0d7424 */ /* 0x000fe200078e00ff */
[----:B------:R-:W-:Y:S01]  /*1ab80*/  LOP3.LUT R17, R17, 0x800fffff, RZ, 0xc0, !PT ;  /* 0x800fffff11117812 */ /* 0x000fe200078ec0ff */
[----:B------:R-:W-:Y:S02]  /*1ab90*/  IMAD.MOV.U32 R82, RZ, RZ, R18 ;  /* 0x000000ffff527224 */ /* 0x000fe400078e0012 */
[----:B------:R-:W-:Y:S01]  /*1aba0*/  IMAD.MOV.U32 R18, RZ, RZ, RZ ;  /* 0x000000ffff127224 */ /* 0x000fe200078e00ff */
[----:B------:R-:W-:-:S04]  /*1abb0*/  LOP3.LUT R17, R17, 0x3ff00000, RZ, 0xfc, !PT ;  /* 0x3ff0000011117812 */ /* 0x000fc800078efcff */
[----:B------:R-:W-:Y:S01]  /*1abc0*/  ISETP.GE.U32.AND P3, PT, R17, 0x3ff6a09f, PT ;  /* 0x3ff6a09f1100780c */ /* 0x000fe20003f66070 */
[----:B------:R-:W-:Y:S02]  /*1abd0*/  IMAD.MOV.U32 R83, RZ, RZ, R17 ;  /* 0x000000ffff537224 */ /* 0x000fe400078e0011 */
[----:B------:R-:W-:-:S10]  /*1abe0*/  IMAD.MOV.U32 R17, RZ, RZ, R15 ;  /* 0x000000ffff117224 */ /* 0x000fd400078e000f */
[----:B------:R-:W-:-:S04]  /*1abf0*/  @P3 VIADD R12, R83, 0xfff00000 ;  /* 0xfff00000530c3836 */ /* 0x000fc80000000000 */
[----:B------:R-:W-:Y:S02]  /*1ac00*/  @P3 IMAD.MOV.U32 R83, RZ, RZ, R12 ;  /* 0x000000ffff533224 */ /* 0x000fe400078e000c */
[C---:B------:R-:W-:Y:S02]  /*1ac10*/  VIADD R12, R11.reuse, 0xfffffc01 ;  /* 0xfffffc010b0c7836 */ /* 0x040fe40000000000 */
[----:B------:R-:W-:Y:S02]  /*1ac20*/  @P3 VIADD R12, R11, 0xfffffc02 ;  /* 0xfffffc020b0c3836 */ /* 0x000fe40000000000 */
[C---:B------:R-:W-:Y:S01]  /*1ac30*/  DADD R72, R82.reuse, 1 ;  /* 0x3ff0000052487429 */ /* 0x040fe20000000000 */
[----:B------:R-:W-:Y:S01]  /*1ac40*/  IMAD.SHL.U32 R11, R17, 0x2, RZ ;  /* 0x00000002110b7824 */ /* 0x000fe200078e00ff */
[----:B------:R-:W-:Y:S01]  /*1ac50*/  DADD R82, R82, -1 ;  /* 0xbff0000052527429 */ /* 0x000fe20000000000 */
[----:B------:R-:W-:-:S03]  /*1ac60*/  LOP3.LUT R12, R12, 0x80000000, RZ, 0x3c, !PT ;  /* 0x800000000c0c7812 */ /* 0x000fc600078e3cff */
[----:B------:R-:W0:Y:S01]  /*1ac70*/  MUFU.RCP64H R19, R73 ;  /* 0x0000004900137308 */ /* 0x000e220000001800 */
[----:B------:R-:W-:Y:S01]  /*1ac80*/  ISETP.GT.U32.AND P2, PT, R11, -0x2000001, PT ;  /* 0xfdffffff0b00780c */ /* 0x000fe20003f44070 */
[----:B0-----:R-:W-:-:S08]  /*1ac90*/  DFMA R78, -R72, R18, 1 ;  /* 0x3ff00000484e742b */ /* 0x001fd00000000112 */
[----:B------:R-:W-:-:S08]  /*1aca0*/  DFMA R78, R78, R78, R78 ;  /* 0x0000004e4e4e722b */ /* 0x000fd0000000004e */
[----:B------:R-:W-:Y:S01]  /*1acb0*/  DFMA R78, R18, R78, R18 ;  /* 0x0000004e124e722b */ /* 0x000fe20000000012 */
[----:B------:R-:W-:Y:S02]  /*1acc0*/  IMAD.MOV.U32 R18, RZ, RZ, 0x41ad3b5a ;  /* 0x41ad3b5aff127424 */ /* 0x000fe400078e00ff */
[----:B------:R-:W-:-:S05]  /*1acd0*/  IMAD.MOV.U32 R19, RZ, RZ, 0x3ed0f5d2 ;  /* 0x3ed0f5d2ff137424 */ /* 0x000fca00078e00ff */
        /* <DEDUP_REMOVED lines=21> */
[----:B------:R-:W-:Y:S02]  /*1ae30*/  DMUL R18, R78, R18 ;  /* 0x000000124e127228 */ /* 0x000fe40000000000 */
[----:B------:R-:W-:-:S03]  /*1ae40*/  DMUL R78, R90, R90 ;  /* 0x0000005a5a4e7228 */ /* 0x000fc60000000000 */
[----:B------:R-:W-:Y:S01]  /*1ae50*/  DFMA R72, R80, R72, UR4 ;  /* 0x0000000450487e2b */ /* 0x000fe20008000048 */
[----:B------:R-:W-:Y:S01]  /*1ae60*/  UMOV UR4, 0x55555555 ;  /* 0x5555555500047882 */ /* 0x000fe20000000000 */
[----:B------:R-:W-:-:S03]  /*1ae70*/  UMOV UR5, 0x3fb55555 ;  /* 0x3fb5555500057882 */ /* 0x000fc60000000000 */
[----:B------:R-:W-:-:S03]  /*1ae80*/  DMUL R82, R90, R78 ;  /* 0x0000004e5a527228 */ /* 0x000fc60000000000 */
[----:B------:R-:W-:-:S08]  /*1ae90*/  DFMA R84, R80, R72, UR4 ;  /* 0x0000000450547e2b */ /* 0x000fd00008000048 */
[----:B------:R-:W-:Y:S01]  /*1aea0*/  DADD R88, -R84, UR4 ;  /* 0x0000000454587e29 */ /* 0x000fe20008000100 */
[----:B------:R-:W-:Y:S01]  /*1aeb0*/  UMOV UR4, 0xb9e7b0 ;  /* 0x00b9e7b000047882 */ /* 0x000fe20000000000 */
[----:B------:R-:W-:-:S06]  /*1aec0*/  UMOV UR5, 0x3c46a4cb ;  /* 0x3c46a4cb00057882 */ /* 0x000fcc0000000000 */
[----:B------:R-:W-:Y:S02]  /*1aed0*/  DFMA R88, R80, R72, R88 ;  /* 0x000000485058722b */ /* 0x000fe40000000058 */
[----:B------:R-:W-:Y:S01]  /*1aee0*/  DFMA R80, R90, R90, -R78 ;  /* 0x0000005a5a50722b */ /* 0x000fe2000000084e */
[----:B------:R-:W-:Y:S02]  /*1aef0*/  VIADD R73, R19, 0x100000 ;  /* 0x0010000013497836 */ /* 0x000fe40000000000 */
[----:B------:R-:W-:-:S03]  /*1af00*/  IMAD.MOV.U32 R72, RZ, RZ, R18 ;  /* 0x000000ffff487224 */ /* 0x000fc600078e0012 */
[----:B------:R-:W-:Y:S01]  /*1af10*/  DADD R88, R88, -UR4 ;  /* 0x8000000458587e29 */ /* 0x000fe20008000000 */
[----:B------:R-:W-:Y:S01]  /*1af20*/  UMOV UR4, 0x80000000 ;  /* 0x8000000000047882 */ /* 0x000fe20000000000 */
[----:B------:R-:W-:Y:S01]  /*1af30*/  UMOV UR5, 0x43300000 ;  /* 0x4330000000057882 */ /* 0x000fe20000000000 */
[C---:B------:R-:W-:Y:S02]  /*1af40*/  DFMA R72, R90.reuse, R72, R80 ;  /* 0x000000485a48722b */ /* 0x040fe40000000050 */
[----:B------:R-:W-:Y:S02]  /*1af50*/  DFMA R80, R90, R78, -R82 ;  /* 0x0000004e5a50722b */ /* 0x000fe40000000852 */
[----:B------:R-:W-:Y:S01]  /*1af60*/  DADD R12, R12, -UR4 ;  /* 0x800000040c0c7e29 */ /* 0x000fe20008000000 */
[----:B------:R-:W-:Y:S01]  /*1af70*/  UMOV UR4, 0xfefa39ef ;  /* 0xfefa39ef00047882 */ /* 0x000fe20000000000 */
[----:B------:R-:W-:Y:S01]  /*1af80*/  DADD R86, R84, R88 ;  /* 0x0000000054567229 */ /* 0x000fe20000000058 */
[----:B------:R-:W-:-:S03]  /*1af90*/  UMOV UR5, 0x3fe62e42 ;  /* 0x3fe62e4200057882 */ /* 0x000fc60000000000 */
[----:B------:R-:W-:-:S04]  /*1afa0*/  DFMA R80, R18, R78, R80 ;  /* 0x0000004e1250722b */ /* 0x000fc80000000050 */
[----:B------:R-:W-:Y:S02]  /*1afb0*/  DMUL R78, R86, R82 ;  /* 0x00000052564e7228 */ /* 0x000fe40000000000 */
[----:B------:R-:W-:Y:S02]  /*1afc0*/  DADD R84, R84, -R86 ;  /* 0x0000000054547229 */ /* 0x000fe40000000856 */
[----:B------:R-:W-:-:S04]  /*1afd0*/  DFMA R80, R90, R72, R80 ;  /* 0x000000485a50722b */ /* 0x000fc80000000050 */
[----:B------:R-:W-:Y:S02]  /*1afe0*/  DFMA R72, R86, R82, -R78 ;  /* 0x000000525648722b */ /* 0x000fe4000000084e */
[----:B------:R-:W-:-:S06]  /*1aff0*/  DADD R84, R88, R84 ;  /* 0x0000000058547229 */ /* 0x000fcc0000000054 */
        /* <DEDUP_REMOVED lines=8> */
[----:B------:R-:W-:-:S08]  /*1b080*/  DADD R78, R78, R90 ;  /* 0x000000004e4e7229 */ /* 0x000fd0000000005a */
[----:B------:R-:W-:-:S08]  /*1b090*/  DADD R78, R18, R78 ;  /* 0x00000000124e7229 */ /* 0x000fd0000000004e */
[----:B------:R-:W-:-:S08]  /*1b0a0*/  DADD R80, R72, R78 ;  /* 0x0000000048507229 */ /* 0x000fd0000000004e */
[--C-:B------:R-:W-:Y:S02]  /*1b0b0*/  DFMA R18, R12, UR4, R80.reuse ;  /* 0x000000040c127c2b */ /* 0x100fe40008000050 */
[----:B------:R-:W-:-:S06]  /*1b0c0*/  DADD R82, R72, -R80 ;  /* 0x0000000048527229 */ /* 0x000fcc0000000850 */
[----:B------:R-:W-:Y:S02]  /*1b0d0*/  DFMA R72, R12, -UR4, R18 ;  /* 0x800000040c487c2b */ /* 0x000fe40008000012 */
[----:B------:R-:W-:-:S06]  /*1b0e0*/  DADD R82, R78, R82 ;  /* 0x000000004e527229 */ /* 0x000fcc0000000052 */
[----:B------:R-:W-:-:S08]  /*1b0f0*/  DADD R72, -R80, R72 ;  /* 0x0000000050487229 */ /* 0x000fd00000000148 */
[----:B------:R-:W-:-:S08]  /*1b100*/  DADD R72, R82, -R72 ;  /* 0x0000000052487229 */ /* 0x000fd00000000848 */
[----:B------:R-:W-:Y:S01]  /*1b110*/  DFMA R72, R12, UR6, R72 ;  /* 0x000000060c487c2b */ /* 0x000fe20008000048 */
[----:B------:R-:W-:-:S04]  /*1b120*/  LOP3.LUT R12, R17, 0xff0fffff, RZ, 0xc0, !PT ;  /* 0xff0fffff110c7812 */ /* 0x000fc800078ec0ff */
[----:B------:R-:W-:-:S03]  /*1b130*/  SEL R17, R12, R17, P2 ;  /* 0x000000110c117207 */ /* 0x000fc60001000000 */
[----:B------:R-:W-:-:S08]  /*1b140*/  DADD R78, R18, R72 ;  /* 0x00000000124e7229 */ /* 0x000fd00000000048 */
[----:B------:R-:W-:Y:S02]  /*1b150*/  DADD R12, R18, -R78 ;  /* 0x00000000120c7229 */ /* 0x000fe4000000084e */
[----:B------:R-:W-:-:S06]  /*1b160*/  DMUL R18, R78, R16 ;  /* 0x000000104e127228 */ /* 0x000fcc0000000000 */
[----:B------:R-:W-:Y:S02]  /*1b170*/  DADD R72, R72, R12 ;  /* 0x0000000048487229 */ /* 0x000fe4000000000c */
[----:B------:R-:W-:Y:S01]  /*1b180*/  DFMA R78, R78, R16, -R18 ;  /* 0x000000104e4e722b */ /* 0x000fe20000000812 */
[----:B------:R-:W-:Y:S02]  /*1b190*/  IMAD.MOV.U32 R12, RZ, RZ, 0x652b82fe ;  /* 0x652b82feff0c7424 */ /* 0x000fe400078e00ff */
[----:B------:R-:W-:-:S05]  /*1b1a0*/  IMAD.MOV.U32 R13, RZ, RZ, 0x3ff71547 ;  /* 0x3ff71547ff0d7424 */ /* 0x000fca00078e00ff */
[----:B------:R-:W-:-:S08]  /*1b1b0*/  DFMA R72, R72, R16, R78 ;  /* 0x000000104848722b */ /* 0x000fd0000000004e */
[----:B------:R-:W-:-:S08]  /*1b1c0*/  DADD R78, R18, R72 ;  /* 0x00000000124e7229 */ /* 0x000fd00000000048 */
[----:B------:R-:W-:Y:S02]  /*1b1d0*/  DFMA R12, R78, R12, 6.75539944105574400000e+15 ;  /* 0x433800004e0c742b */ /* 0x000fe4000000000c */
[----:B------:R-:W-:Y:S01]  /*1b1e0*/  FSETP.GEU.AND P2, PT, |R79|, 4.1917929649353027344, PT ;  /* 0x4086232b4f00780b */ /* 0x000fe20003f4e200 */
[----:B------:R-:W-:-:S05]  /*1b1f0*/  DADD R18, R18, -R78 ;  /* 0x0000000012127229 */ /* 0x000fca000000084e */
[----:B------:R-:W-:-:S03]  /*1b200*/  DADD R16, R12, -6.75539944105574400000e+15 ;  /* 0xc33800000c107429 */ /* 0x000fc60000000000 */
[----:B------:R-:W-:-:S05]  /*1b210*/  DADD R18, R72, R18 ;  /* 0x0000000048127229 */ /* 0x000fca0000000012 */
        /* <DEDUP_REMOVED lines=50> */
.L_x_739:
[----:B------:R-:W-:Y:S01]  /*1b540*/  DFMA R18, R18, R72, R72 ;  /* 0x000000481212722b */ /* 0x000fe20000000048 */
[----:B------:R-:W-:Y:S01]  /*1b550*/  IMAD.MOV.U32 R15, RZ, RZ, 0x0 ;  /* 0x00000000ff0f7424 */ /* 0x000fe200078e00ff */
[----:B------:R-:W-:-:S08]  /*1b560*/  DSETP.NEU.AND P2, PT, |R72|, +INF , PT ;  /* 0x7ff000004800742a */ /* 0x000fd00003f4d200 */
[----:B------:R-:W-:Y:S02]  /*1b570*/  FSEL R12, R72, R18, !P2 ;  /* 0x00000012480c7208 */ /* 0x000fe40005000000 */
[----:B------:R-:W-:Y:S01]  /*1b580*/  FSEL R11, R73, R19, !P2 ;  /* 0x00000013490b7208 */ /* 0x000fe20005000000 */
[----:B------:R-:W-:Y:S06]  /*1b590*/  RET.REL.NODEC R14 `(unbinned_batch_nll_only) ;  /* 0xfffffe480e987950 */ /* 0x000fec0003c3ffff */
.L_x_740:
        /* <DEDUP_REMOVED lines=14> */
.L_x_2986:


//--------------------- .text.unbinned_batch_nll_grad --------------------------
	.section	.text.unbinned_batch_nll_grad,"ax",@progbits
	.align	128
        .global         unbinned_batch_nll_grad
        .type           unbinned_batch_nll_grad,@function
        .size           unbinned_batch_nll_grad,(.L_x_2989 - unbinned_batch_nll_grad)
        .other          unbinned_batch_nll_grad,@"STO_CUDA_ENTRY STV_DEFAULT"
unbinned_batch_nll_grad:
.text.unbinned_batch_nll_grad:
        /* <DEDUP_REMOVED lines=13> */
[----:B------:R-:W1:Y:S01]  /*00d0*/  LDCU UR5, c[0x0][0x3e0] ;  /* 0x00007c00ff0577ac */ /* 0x000e620008000800 */
[----:B------:R-:W2:Y:S01]  /*00e0*/  LDC.64 R62, c[0x0][0x3d8] ;  /* 0x0000f600ff3e7b82 */ /* 0x000ea20000000a00 */
[----:B------:R-:W-:Y:S01]  /*00f0*/  BSSY.RECONVERGENT B0, `(.L_x_741) ;  /* 0x0000014000007945 */ /* 0x000fe20003800200 */
[----:B------:R-:W3:Y:S01]  /*0100*/  LDCU UR4, c[0x0][0x360] ;  /* 0x00006c00ff0477ac */ /* 0x000ee20008000800 */
[----:B------:R-:W4:Y:S01]  /*0110*/  LDCU.64 UR6, c[0x0][0x380] ;  /* 0x00007000ff0677ac */ /* 0x000f220008000a00 */
[----:B-1----:R-:W-:Y:S01]  /*0120*/  IMAD.WIDE.U32 R2, R5, UR5, RZ ;  /* 0x0000000505027c25 */ /* 0x002fe2000f8e00ff */
[----:B0-----:R-:W-:-:S13]  /*0130*/  ISETP.GE.U32.AND P0, PT, R9, UR5, PT ;  /* 0x0000000509007c0c */ /* 0x001fda000bf06070 */
[----:B---34-:R-:W-:Y:S05]  /*0140*/  @P0 BRA `(.L_x_742) ;  /* 0x0000000000380947 */ /* 0x018fea0003800000 */
[----:B------:R-:W0:Y:S01]  /*0150*/  S2R R5, SR_CgaCtaId ;  /* 0x0000000000057919 */ /* 0x000e220000008800 */
[----:B------:R-:W-:Y:S01]  /*0160*/  MOV R4, 0x400 ;  /* 0x0000040000047802 */ /* 0x000fe20000000f00 */
[----:B------:R-:W-:-:S03]  /*0170*/  IMAD.MOV.U32 R11, RZ, RZ, R9 ;  /* 0x000000ffff0b7224 */ /* 0x000fc600078e0009 */
[----:B0-----:R-:W-:-:S07]  /*0180*/  LEA R6, R5, R4, 0x18 ;  /* 0x0000000405067211 */ /* 0x001fce00078ec0ff */
.L_x_743:
[----:B0-----:R-:W-:-:S05]  /*0190*/  IADD3 R5, P0, PT, R2, R11, RZ ;  /* 0x0000000b02057210 */ /* 0x001fca0007f1e0ff */
[----:B------:R-:W-:Y:S01]  /*01a0*/  IMAD.X R8, RZ, RZ, R3, P0 ;  /* 0x000000ffff087224 */ /* 0x000fe200000e0603 */
[----:B------:R-:W-:-:S04]  /*01b0*/  LEA R4, P0, R5, UR6, 0x3 ;  /* 0x0000000605047c11 */ /* 0x000fc8000f8018ff */
[----:B------:R-:W-:-:S06]  /*01c0*/  LEA.HI.X R5, R5, UR7, R8, 0x3, P0 ;  /* 0x0000000705057c11 */ /* 0x000fcc00080f1c08 */
[----:B------:R-:W3:Y:S01]  /*01d0*/  LDG.E.64.CONSTANT R4, desc[UR8][R4.64] ;  /* 0x0000000804047981 */ /* 0x000ee2000c1e9b00 */
[C---:B------:R-:W-:Y:S02]  /*01e0*/  IMAD R13, R11.reuse, 0x8, R6 ;  /* 0x000000080b0d7824 */ /* 0x040fe400078e0206 */
[----:B------:R-:W-:-:S05]  /*01f0*/  VIADD R11, R11, UR4 ;  /* 0x000000040b0b7c36 */ /* 0x000fca0008000000 */
[----:B------:R-:W-:Y:S01]  /*0200*/  ISETP.GE.U32.AND P0, PT, R11, UR5, PT ;  /* 0x000000050b007c0c */ /* 0x000fe2000bf06070 */
[----:B---3--:R0:W-:-:S12]  /*0210*/  STS.64 [R13], R4 ;  /* 0x000000040d007388 */ /* 0x0081d80000000a00 */
[----:B------:R-:W-:Y:S05]  /*0220*/  @!P0 BRA `(.L_x_743) ;  /* 0xfffffffc00d88947 */ /* 0x000fea000383ffff */
.L_x_742:
[----:B------:R-:W-:Y:S05]  /*0230*/  BSYNC.RECONVERGENT B0 ;  /* 0x0000000000007941 */ /* 0x000fea0003800200 */
.L_x_741:
[----:B------:R-:W-:Y:S01]  /*0240*/  IMAD.IADD R8, R7, 0x1, -R0 ;  /* 0x0000000107087824 */ /* 0x000fe200078e0a00 */
[----:B------:R-:W-:Y:S01]  /*0250*/  BAR.SYNC.DEFER_BLOCKING 0x0 ;  /* 0x0000000000007b1d */ /* 0x000fe20000010000 */
[C---:B--2---:R-:W-:Y:S02]  /*0260*/  LEA R62, P1, R2.reuse, R62, 0x3 ;  /* 0x0000003e023e7211 */ /* 0x044fe400078218ff */
[----:B------:R-:W-:Y:S02]  /*0270*/  CS2R R60, SRZ ;  /* 0x00000000003c7805 */ /* 0x000fe4000001ff00 */
[----:B------:R-:W-:Y:S02]  /*0280*/  ISETP.GE.U32.AND P0, PT, R9, R8, PT ;  /* 0x000000080900720c */ /* 0x000fe40003f06070 */
[----:B------:R-:W-:-:S11]  /*0290*/  LEA.HI.X R63, R2, R63, R3, 0x3, P1 ;  /* 0x0000003f023f7211 */ /* 0x000fd600008f1c03 */
        /* <DEDUP_REMOVED lines=9> */
[----:B------:R-:W-:Y:S02]  /*0330*/  DMUL R2, R54, 1.80143985094819840000e+16 ;  /* 0x4350000036027828 */ /* 0x000fe40000000000 */
[----:B0-----:R-:W-:Y:S02]  /*0340*/  IADD3 R4, P2, PT, R54, -0x1, RZ ;  /* 0xffffffff36047810 */ /* 0x001fe40007f5e0ff */
[C---:B------:R-:W-:Y:S02]  /*0350*/  LOP3.LUT R14, R55.reuse, 0x7fffffff, RZ, 0xc0, !PT ;  /* 0x7fffffff370e7812 */ /* 0x040fe400078ec0ff */
[----:B------:R-:W-:Y:S02]  /*0360*/  ISETP.LT.U32.AND P1, PT, R4, -0x1, PT ;  /* 0xffffffff0400780c */ /* 0x000fe40003f21070 */
[----:B------:R-:W-:Y:S02]  /*0370*/  ISETP.GE.AND P4, PT, R55, RZ, PT ;  /* 0x000000ff3700720c */ /* 0x000fe40003f86270 */
[----:B------:R-:W-:-:S02]  /*0380*/  IADD3.X R4, PT, PT, R14, -0x1, RZ, P2, !PT ;  /* 0xffffffff0e047810 */ /* 0x000fc400017fe4ff */
[-C--:B------:R-:W-:Y:S02]  /*0390*/  IADD3 R5, P0, PT, RZ, R54.reuse, RZ ;  /* 0x00000036ff057210 */ /* 0x080fe40007f1e0ff */
[----:B------:R-:W-:Y:S02]  /*03a0*/  ISETP.GE.AND P3, PT, R55, 0x100000, PT ;  /* 0x001000003700780c */ /* 0x000fe40003f66270 */
[----:B------:R-:W-:Y:S02]  /*03b0*/  ISETP.LT.U32.AND.EX P1, PT, R4, 0xfffff, !P4, P1 ;  /* 0x000fffff0400780c */ /* 0x000fe40006721110 */
[----:B------:R-:W-:Y:S02]  /*03c0*/  ISETP.LT.U32.AND P2, PT, R5, RZ, PT ;  /* 0x000000ff0500720c */ /* 0x000fe40003f41070 */
[----:B------:R-:W-:Y:S02]  /*03d0*/  IADD3.X R4, PT, PT, R14, -0x100000, RZ, P0, !PT ;  /* 0xfff000000e047810 */ /* 0x000fe400007fe4ff */
[----:B------:R-:W-:-:S02]  /*03e0*/  FSEL R6, R2, R54, !P3 ;  /* 0x0000003602067208 */ /* 0x000fc40005800000 */
[CC--:B------:R-:W-:Y:S02]  /*03f0*/  FSEL R7, R3.reuse, R55.reuse, !P3 ;  /* 0x0000003703077208 */ /* 0x0c0fe40005800000 */
[----:B------:R-:W-:Y:S02]  /*0400*/  ISETP.EQ.U32.AND P0, PT, R54, RZ, PT ;  /* 0x000000ff3600720c */ /* 0x000fe40003f02070 */
[----:B------:R-:W-:Y:S02]  /*0410*/  ISETP.LT.U32.AND.EX P4, PT, R4, 0x7fe00000, !P4, P2 ;  /* 0x7fe000000400780c */ /* 0x000fe40006781120 */
[C---:B------:R-:W-:Y:S01]  /*0420*/  ISETP.EQ.OR.EX P2, PT, R14.reuse, RZ, P1, P0 ;  /* 0x000000ff0e00720c */ /* 0x040fe20000f42700 */
[----:B------:R-:W-:Y:S01]  /*0430*/  DFMA R4, R6, R52, +INF ;  /* 0x7ff000000604742b */ /* 0x000fe20000000034 */
[----:B------:R-:W-:Y:S01]  /*0440*/  SEL R15, R3, R55, !P3 ;  /* 0x00000037030f7207 */ /* 0x000fe20005800000 */
[----:B------:R-:W-:Y:S01]  /*0450*/  DFMA R52, R52, 2.2250738585072013831e-308, R52 ;  /* 0x001000003434782b */ /* 0x000fe20000000034 */
[----:B------:R-:W-:-:S02]  /*0460*/  ISETP.EQ.OR.EX P2, PT, R14, 0x7ff00000, P2, P0 ;  /* 0x7ff000000e00780c */ /* 0x000fc40001742700 */
[----:B------:R-:W-:Y:S02]  /*0470*/  LOP3.LUT P0, RZ, R7, 0x7fffffff, RZ, 0xc0, !PT ;  /* 0x7fffffff07ff7812 */ /* 0x000fe4000780c0ff */
[----:B------:R-:W-:Y:S02]  /*0480*/  LOP3.LUT R11, R15, 0xfffff, RZ, 0xc0, !PT ;  /* 0x000fffff0f0b7812 */ /* 0x000fe400078ec0ff */
[----:B------:R-:W-:Y:S02]  /*0490*/  ISETP.GT.U32.AND P1, PT, R54, RZ, PT ;  /* 0x000000ff3600720c */ /* 0x000fe40003f24070 */
[----:B------:R-:W-:Y:S02]  /*04a0*/  PLOP3.LUT P4, PT, P2, P4, PT, 0xf8, 0x8f ;  /* 0x00000000008f781c */ /* 0x000fe40001789f70 */
[----:B------:R-:W-:Y:S02]  /*04b0*/  SHF.R.U32.HI R3, RZ, 0x14, R15 ;  /* 0x00000014ff037819 */ /* 0x000fe4000001160f */
[----:B------:R-:W-:-:S02]  /*04c0*/  FSEL R12, R4, RZ, P0 ;  /* 0x000000ff040c7208 */ /* 0x000fc40000000000 */
[----:B------:R-:W-:Y:S02]  /*04d0*/  FSEL R13, R5, -QNAN , P0 ;  /* 0xfff00000050d7808 */ /* 0x000fe40000000000 */
[----:B------:R-:W-:Y:S02]  /*04e0*/  LOP3.LUT R11, R11, 0x3ff00000, RZ, 0xfc, !PT ;  /* 0x3ff000000b0b7812 */ /* 0x000fe400078efcff */
[----:B------:R-:W-:Y:S01]  /*04f0*/  ISETP.GT.OR.EX P0, PT, R14, 0x7ff00000, P4, P1 ;  /* 0x7ff000000e00780c */ /* 0x000fe20002704710 */
[C---:B------:R-:W-:Y:S01]  /*0500*/  VIADD R14, R15.reuse, 0x80100000 ;  /* 0x801000000f0e7836 */ /* 0x040fe20000000000 */
[----:B------:R-:W-:Y:S01]  /*0510*/  LEA.HI R10, R15, 0xfffffbcb, RZ, 0xc ;  /* 0xfffffbcb0f0a7811 */ /* 0x000fe200078f60ff */
[----:B------:R-:W-:Y:S01]  /*0520*/  @P3 VIADD R10, R3, 0xfffffc01 ;  /* 0xfffffc01030a3836 */ /* 0x000fe20000000000 */
[----:B------:R-:W-:Y:S01]  /*0530*/  SEL R54, R2, R54, !P3 ;  /* 0x0000003602367207 */ /* 0x000fe20005800000 */
[----:B------:R-:W-:Y:S01]  /*0540*/  VIADD R15, R15, 0xffffffff ;  /* 0xffffffff0f0f7836 */ /* 0x000fe20000000000 */
[----:B------:R-:W-:Y:S01]  /*0550*/  P2R R17, PR, RZ, 0x1 ;  /* 0x00000001ff117803 */ /* 0x000fe20000000000 */
[----:B------:R-:W-:-:S07]  /*0560*/  VIADD R16, R11, 0xfff00000 ;  /* 0xfff000000b107836 */ /* 0x000fce0000000000 */
.L_x_1641:
[----:B------:R-:W0:Y:S01]  /*0570*/  LDCU.64 UR4, c[0x0][0x388] ;  /* 0x00007100ff0477ac */ /* 0x000e220008000a00 */
[----:B-1-34-:R-:W-:-:S05]  /*0580*/  IADD3 R2, P0, PT, R0, R9, RZ ;  /* 0x0000000900027210 */ /* 0x01afca0007f1e0ff */
[----:B------:R-:W-:Y:S01]  /*0590*/  IMAD.X R3, RZ, RZ, RZ, P0 ;  /* 0x000000ffff037224 */ /* 0x000fe200000e06ff */
[C---:B0----5:R-:W-:Y:S01]  /*05a0*/  LEA R50, P0, R2.reuse, UR4, 0x3 ;  /* 0x0000000402327c11 */ /* 0x061fe2000f8018ff */
[----:B------:R-:W0:Y:S03]  /*05b0*/  LDCU UR4, c[0x0][0x3e4] ;  /* 0x00007c80ff0477ac */ /* 0x000e260008000800 */
[----:B------:R-:W-:-:S06]  /*05c0*/  LEA.HI.X R51, R2, UR5, R3, 0x3, P0 ;  /* 0x0000000502337c11 */ /* 0x000fcc00080f1c03 */
[----:B------:R-:W5:Y:S01]  /*05d0*/  LDG.E.64.CONSTANT R50, desc[UR8][R50.64] ;  /* 0x0000000832327981 */ /* 0x000f62000c1e9b00 */
[----:B------:R-:W-:Y:S01]  /*05e0*/  DADD R6, -R58, R56 ;  /* 0x000000003a067229 */ /* 0x000fe20000000138 */
[----:B------:R-:W-:Y:S01]  /*05f0*/  IMAD.MOV.U32 R36, RZ, RZ, 0x0 ;  /* 0x00000000ff247424 */ /* 0x000fe200078e00ff */
[----:B------:R-:W-:Y:S01]  /*0600*/  CS2R R34, SRZ ;  /* 0x0000000000227805 */ /* 0x000fe2000001ff00 */
[----:B------:R-:W-:Y:S01]  /*0610*/  IMAD.MOV.U32 R37, RZ, RZ, -0x100000 ;  /* 0xfff00000ff257424 */ /* 0x000fe200078e00ff */
[----:B0-----:R-:W-:-:S09]  /*0620*/  UISETP.NE.AND UP0, UPT, UR4, URZ, UPT ;  /* 0x000000ff0400728c */ /* 0x001fd2000bf05270 */
[----:B--2---:R-:W-:Y:S05]  /*0630*/  BRA.U !UP0, `(.L_x_745) ;  /* 0x0000016d08487547 */ /* 0x004fea000b800000 */
[----:B------:R-:W0:Y:S01]  /*0640*/  MUFU.RCP64H R3, R7 ;  /* 0x0000000700037308 */ /* 0x000e220000001800 */
[----:B------:R-:W-:Y:S01]  /*0650*/  IMAD.MOV.U32 R2, RZ, RZ, 0x1 ;  /* 0x00000001ff027424 */ /* 0x000fe200078e00ff */
[----:B------:R-:W-:Y:S05]  /*0660*/  BSSY.RECONVERGENT B1, `(.L_x_746) ;  /* 0x0000016000017945 */ /* 0x000fea0003800200 */
[----:B0-----:R-:W-:-:S08]  /*0670*/  DFMA R4, -R6, R2, 1 ;  /* 0x3ff000000604742b */ /* 0x001fd00000000102 */
[----:B------:R-:W-:-:S08]  /*0680*/  DFMA R4, R4, R4, R4 ;  /* 0x000000040404722b */ /* 0x000fd00000000004 */
[----:B------:R-:W-:Y:S02]  /*0690*/  DFMA R18, R2, R4, R2 ;  /* 0x000000040212722b */ /* 0x000fe40000000002 */
[----:B-----5:R-:W-:Y:S02]  /*06a0*/  DADD R2, R50, R50 ;  /* 0x0000000032027229 */ /* 0x020fe40000000032 */
[----:B------:R-:W-:-:S04]  /*06b0*/  DADD R4, R58, R56 ;  /* 0x000000003a047229 */ /* 0x000fc80000000038 */
[----:B------:R-:W-:-:S04]  /*06c0*/  DFMA R20, -R6, R18, 1 ;  /* 0x3ff000000614742b */ /* 0x000fc80000000112 */
[----:B------:R-:W-:-:S04]  /*06d0*/  DADD R24, R2, -R4 ;  /* 0x0000000002187229 */ /* 0x000fc80000000804 */
[----:B------:R-:W-:-:S06]  /*06e0*/  DFMA R20, R18, R20, R18 ;  /* 0x000000141214722b */ /* 0x000fcc0000000012 */
[----:B------:R-:W-:Y:S02]  /*06f0*/  FSETP.GEU.AND P1, PT, |R25|, 6.5827683646048100446e-37, PT ;  /* 0x036000001900780b */ /* 0x000fe40003f2e200 */
        /* <DEDUP_REMOVED lines=9> */
[----:B------:R-:W-:-:S07]  /*0790*/  IMAD.MOV.U32 R23, RZ, RZ, R7 ;  /* 0x000000ffff177224 */ /* 0x000fce00078e0007 */
[----:B------:R-:W-:Y:S05]  /*07a0*/  CALL.REL.NOINC `($__internal_8_$__cuda_sm20_div_rn_f64_full) ;  /* 0x000004cc00e07944 */ /* 0x000fea0003c00000 */
[----:B------:R-:W-:-:S07]  /*07b0*/  IMAD.MOV.U32 R23, RZ, RZ, R21 ;  /* 0x000000ffff177224 */ /* 0x000fce00078e0015 */
.L_x_747:
[----:B------:R-:W-:Y:S05]  /*07c0*/  BSYNC.RECONVERGENT B1 ;  /* 0x0000000000017941 */ /* 0x000fea0003800200 */
.L_x_746:
[----:B------:R-:W-:Y:S01]  /*07d0*/  DSETP.GEU.AND P0, PT, R22, -1, PT ;  /* 0xbff000001600742a */ /* 0x000fe20003f0e000 */
[----:B------:R-:W-:Y:S01]  /*07e0*/  BSSY.RECONVERGENT B2, `(.L_x_745) ;  /* 0x00016b7000027945 */ /* 0x000fe20003800200 */
[----:B------:R-:W-:Y:S01]  /*07f0*/  CS2R R34, SRZ ;  /* 0x0000000000227805 */ /* 0x000fe2000001ff00 */
[----:B------:R-:W-:Y:S02]  /*0800*/  IMAD.MOV.U32 R36, RZ, RZ, 0x0 ;  /* 0x00000000ff247424 */ /* 0x000fe400078e00ff */
[----:B------:R-:W-:Y:S01]  /*0810*/  IMAD.MOV.U32 R37, RZ, RZ, -0x100000 ;  /* 0xfff00000ff257424 */ /* 0x000fe200078e00ff */
[----:B------:R-:W-:Y:S02]  /*0820*/  FSEL R2, R22, RZ, P0 ;  /* 0x000000ff16027208 */ /* 0x000fe40000000000 */
[----:B------:R-:W-:-:S06]  /*0830*/  FSEL R3, R23, -1.875, P0 ;  /* 0xbff0000017037808 */ /* 0x000fcc0000000000 */
[----:B------:R-:W-:-:S06]  /*0840*/  DSETP.GT.AND P0, PT, R2, 1, PT ;  /* 0x3ff000000200742a */ /* 0x000fcc0003f04000 */
[----:B------:R-:W-:Y:S01]  /*0850*/  FSEL R28, R2, RZ, !P0 ;  /* 0x000000ff021c7208 */ /* 0x000fe20004000000 */
[----:B------:R-:W-:Y:S01]  /*0860*/  IMAD.MOV.U32 R2, RZ, RZ, RZ ;  /* 0x000000ffff027224 */ /* 0x000fe200078e00ff */
[----:B------:R-:W-:-:S06]  /*0870*/  FSEL R29, R3, 1.875, !P0 ;  /* 0x3ff00000031d7808 */ /* 0x000fcc0004000000 */
[----:B------:R-:W-:-:S11]  /*0880*/  DADD R18, R28, R28 ;  /* 0x000000001c127229 */ /* 0x000fd6000000001c */
.L_x_1008:
[----:B------:R-:W0:Y:S01]  /*0890*/  LDC.64 R4, c[0x0][0x3a8] ;  /* 0x0000ea00ff047b82 */ /* 0x000e220000000a00 */
[----:B------:R-:W1:Y:S01]  /*08a0*/  LDCU UR4, c[0x0][0x3e4] ;  /* 0x00007c80ff0477ac */ /* 0x000e620008000800 */
[----:B0-2---:R-:W-:-:S05]  /*08b0*/  IMAD.WIDE.U32 R26, R2, 0x30, R4 ;  /* 0x00000030021a7825 */ /* 0x005fca00078e0004 */
[----:B------:R-:W2:Y:S01]  /*08c0*/  LDG.E.64.CONSTANT R4, desc[UR8][R26.64+0x10] ;  /* 0x000010081a047981 */ /* 0x000ea2000c1e9b00 */
[----:B------:R-:W-:Y:S01]  /*08d0*/  VIADD R2, R2, 0x1 ;  /* 0x0000000102027836 */ /* 0x000fe20000000000 */
[----:B------:R-:W-:Y:S04]  /*08e0*/  BSSY.RECONVERGENT B1, `(.L_x_748) ;  /* 0x00016a5000017945 */ /* 0x000fe80003800200 */
[----:B-1----:R-:W-:Y:S02]  /*08f0*/  ISETP.NE.AND P5, PT, R2, UR4, PT ;  /* 0x0000000402007c0c */ /* 0x002fe4000bfa5270 */
[----:B--2---:R-:W-:-:S13]  /*0900*/  ISETP.NE.AND P0, PT, R4, RZ, PT ;  /* 0x000000ff0400720c */ /* 0x004fda0003f05270 */
[----:B-----5:R-:W-:Y:S05]  /*0910*/  @P0 BRA `(.L_x_749) ;  /* 0x0000016800840947 */ /* 0x020fea0003800000 */
[----:B------:R-:W2:Y:S04]  /*0920*/  LDG.E.64.CONSTANT R22, desc[UR8][R26.64+0x8] ;  /* 0x000008081a167981 */ /* 0x000ea8000c1e9b00 */
[----:B------:R0:W5:Y:S04]  /*0930*/  LDG.E.64.CONSTANT R32, desc[UR8][R26.64] ;  /* 0x000000081a207981 */ /* 0x000168000c1e9b00 */
[----:B------:R0:W5:Y:S04]  /*0940*/  LDG.E.64.CONSTANT R38, desc[UR8][R26.64+0x18] ;  /* 0x000018081a267981 */ /* 0x000168000c1e9b00 */
[----:B------:R0:W5:Y:S04]  /*0950*/  LDG.E.64.CONSTANT R24, desc[UR8][R26.64+0x20] ;  /* 0x000020081a187981 */ /* 0x000168000c1e9b00 */
[----:B------:R0:W5:Y:S01]  /*0960*/  LDG.E.64.CONSTANT R20, desc[UR8][R26.64+0x28] ;  /* 0x000028081a147981 */ /* 0x000162000c1e9b00 */
[----:B------:R-:W-:Y:S01]  /*0970*/  BSSY.RELIABLE B0, `(.L_x_750) ;  /* 0x0000014000007945 */ /* 0x000fe20003800100 */
[----:B--2---:R-:W-:-:S13]  /*0980*/  ISETP.NE.AND P0, PT, R23, RZ, PT ;  /* 0x000000ff1700720c */ /* 0x004fda0003f05270 */
[----:B0-----:R-:W-:Y:S05]  /*0990*/  @!P0 BRA `(.L_x_751) ;  /* 0x0000000000448947 */ /* 0x001fea0003800000 */
[----:B------:R-:W-:-:S13]  /*09a0*/  ISETP.NE.AND P0, PT, R23, 0x2, PT ;  /* 0x000000021700780c */ /* 0x000fda0003f05270 */
[----:B------:R-:W-:Y:S05]  /*09b0*/  @!P0 BRA `(.L_x_752) ;  /* 0x0000000000248947 */ /* 0x000fea0003800000 */
[----:B------:R-:W-:-:S13]  /*09c0*/  ISETP.NE.AND P0, PT, R23, 0x1, PT ;  /* 0x000000011700780c */ /* 0x000fda0003f05270 */
[----:B------:R-:W-:Y:S05]  /*09d0*/  @P0 BREAK.RELIABLE B0 ;  /* 0x0000000000000942 */ /* 0x000fea0003800100 */
[----:B------:R-:W-:Y:S05]  /*09e0*/  @P0 BRA `(.L_x_749) ;  /* 0x0000016800500947 */ /* 0x000fea0003800000 */
[----:B------:R-:W0:Y:S01]  /*09f0*/  S2UR UR5, SR_CgaCtaId ;  /* 0x00000000000579c3 */ /* 0x000e220000008800 */
[----:B------:R-:W-:Y:S02]  /*0a00*/  UMOV UR4, 0x400 ;  /* 0x0000040000047882 */ /* 0x000fe40000000000 */
[----:B0-----:R-:W-:-:S06]  /*0a10*/  ULEA UR4, UR5, UR4, 0x18 ;  /* 0x0000000405047291 */ /* 0x001fcc000f8ec0ff */
[----:B-----5:R-:W-:-:S06]  /*0a20*/  LEA R32, R39, UR4, 0x3 ;  /* 0x0000000427207c11 */ /* 0x020fcc000f8e18ff */
[----:B------:R-:W0:Y:S01]  /*0a30*/  LDS.64 R32, [R32] ;  /* 0x0000000020207984 */ /* 0x000e220000000a00 */
[----:B------:R-:W-:Y:S05]  /*0a40*/  BRA `(.L_x_751) ;  /* 0x0000000000187947 */ /* 0x000fea0003800000 */
.L_x_752:
[----:B------:R-:W0:Y:S01]  /*0a50*/  S2UR UR5, SR_CgaCtaId ;  /* 0x00000000000579c3 */ /* 0x000e220000008800 */
[----:B------:R-:W-:Y:S02]  /*0a60*/  UMOV UR4, 0x400 ;  /* 0x0000040000047882 */ /* 0x000fe40000000000 */
[----:B0-----:R-:W-:-:S06]  /*0a70*/  ULEA UR4, UR5, UR4, 0x18 ;  /* 0x0000000405047291 */ /* 0x001fcc000f8ec0ff */
[----:B-----5:R-:W-:-:S06]  /*0a80*/  LEA R26, R39, UR4, 0x3 ;  /* 0x00000004271a7c11 */ /* 0x020fcc000f8e18ff */
[----:B------:R-:W0:Y:S02]  /*0a90*/  LDS.64 R26, [R26] ;  /* 0x000000001a1a7984 */ /* 0x000e240000000a00 */
[----:B0-----:R-:W-:-:S11]  /*0aa0*/  DMUL R32, R32, R26 ;  /* 0x0000001a20207228 */ /* 0x001fd60000000000 */
.L_x_751:
[----:B------:R-:W-:Y:S05]  /*0ab0*/  BSYNC.RELIABLE B0 ;  /* 0x0000000000007941 */ /* 0x000fea0003800100 */
.L_x_750:
[----:B------:R-:W1:Y:S01]  /*0ac0*/  LDCU UR4, c[0x0][0x3e8] ;  /* 0x00007d00ff0477ac */ /* 0x000e620008000800 */
[----:B-----5:R-:W-:Y:S01]  /*0ad0*/  IMAD.IADD R3, R24, 0x1, R25 ;  /* 0x0000000118037824 */ /* 0x020fe200078e0219 */
[----:B------:R-:W-:Y:S01]  /*0ae0*/  ISETP.NE.AND P0, PT, R25, RZ, PT ;  /* 0x000000ff1900720c */ /* 0x000fe20003f05270 */
[----:B------:R-:W-:Y:S03]  /*0af0*/  BSSY.RECONVERGENT B0, `(.L_x_753) ;  /* 0x000019e000007945 */ /* 0x000fe60003800200 */
[----:B-1----:R-:W-:-:S13]  /*0b00*/  ISETP.GT.U32.OR P0, PT, R3, UR4, !P0 ;  /* 0x0000000403007c0c */ /* 0x002fda000c704470 */
[----:B------:R-:W-:Y:S05]  /*0b10*/  @P0 BRA `(.L_x_754) ;  /* 0x00000018006c0947 */ /* 0x000fea0003800000 */
[----:B------:R-:W1:Y:S01]  /*0b20*/  S2R R23, SR_CgaCtaId ;  /* 0x0000000000177919 */ /* 0x000e620000008800 */
[----:B------:R-:W-:Y:S01]  /*0b30*/  MOV R4, 0x400 ;  /* 0x0000040000047802 */ /* 0x000fe20000000f00 */
[----:B------:R-:W-:-:S03]  /*0b40*/  IMAD.MOV.U32 R3, RZ, RZ, RZ ;  /* 0x000000ffff037224 */ /* 0x000fc600078e00ff */
[----:B-1----:R-:W-:-:S07]  /*0b50*/  LEA R4, R23, R4, 0x18 ;  /* 0x0000000417047211 */ /* 0x002fce00078ec0ff */
.L_x_768:
[----:B------:R-:W1:Y:S01]  /*0b60*/  LDC.64 R30, c[0x0][0x3b0] ;  /* 0x0000ec00ff1e7b82 */ /* 0x000e620000000a00 */
[----:B-----5:R-:W-:-:S04]  /*0b70*/  IMAD.IADD R23, R24, 0x1, R3 ;  /* 0x0000000118177824 */ /* 0x020fc800078e0203 */
[----:B-1----:R-:W-:-:S05]  /*0b80*/  IMAD.WIDE.U32 R30, R23, 0x20, R30 ;  /* 0x00000020171e7825 */ /* 0x002fca00078e001e */
[----:B--2---:R-:W2:Y:S04]  /*0b90*/  LDG.E.64.CONSTANT R46, desc[UR8][R30.64] ;  /* 0x000000081e2e7981 */ /* 0x004ea8000c1e9b00 */
[----:B------:R1:W5:Y:S04]  /*0ba0*/  LDG.E.CONSTANT R23, desc[UR8][R30.64+0x8] ;  /* 0x000008081e177981 */ /* 0x000368000c1e9900 */
[----:B------:R1:W5:Y:S04]  /*0bb0*/  LDG.E.64.CONSTANT R40, desc[UR8][R30.64+0x10] ;  /* 0x000010081e287981 */ /* 0x000368000c1e9b00 */
[----:B------:R1:W5:Y:S01]  /*0bc0*/  LDG.E.64.CONSTANT R42, desc[UR8][R30.64+0x18] ;  /* 0x000018081e2a7981 */ /* 0x000362000c1e9b00 */
[----:B------:R-:W-:Y:S01]  /*0bd0*/  BSSY.RECONVERGENT B3, `(.L_x_755) ;  /* 0x000018b000037945 */ /* 0x000fe20003800200 */
[----:B------:R-:W-:-:S02]  /*0be0*/  IMAD.MOV.U32 R44, RZ, RZ, 0x0 ;  /* 0x00000000ff2c7424 */ /* 0x000fc400078e00ff */
[----:B------:R-:W-:Y:S02]  /*0bf0*/  IMAD.MOV.U32 R45, RZ, RZ, 0x3ff00000 ;  /* 0x3ff00000ff2d7424 */ /* 0x000fe400078e00ff */
[----:B--2---:R-:W-:Y:S01]  /*0c00*/  IMAD R26, R47, 0x8, R4 ;  /* 0x000000082f1a7824 */ /* 0x004fe200078e0204 */
[----:B------:R-:W-:-:S05]  /*0c10*/  ISETP.NE.AND P0, PT, R46, 0x1, PT ;  /* 0x000000012e00780c */ /* 0x000fca0003f05270 */
[----:B------:R-:W2:Y:S08]  /*0c20*/  LDS.64 R26, [R26] ;  /* 0x000000001a1a7984 */ /* 0x000eb00000000a00 */
        /* <DEDUP_REMOVED lines=101> */
.L_x_760:
[----:B------:R-:W-:Y:S01]  /*1280*/  IMAD.MOV.U32 R30, RZ, RZ, 0x0 ;  /* 0x00000000ff1e7424 */ /* 0x000fe200078e00ff */
[----:B------:R-:W-:Y:S01]  /*1290*/  LOP3.LUT P0, RZ, R43, 0x7fffffff, RZ, 0xc0, !PT ;  /* 0x7fffffff2bff7812 */ /* 0x000fe2000780c0ff */
[----:B------:R-:W-:-:S06]  /*12a0*/  IMAD.MOV.U32 R31, RZ, RZ, 0x7ff00000 ;  /* 0x7ff00000ff1f7424 */ /* 0x000fcc00078e00ff */
[----:B------:R-:W-:-:S10]  /*12b0*/  DFMA R30, R42, R30, +INF ;  /* 0x7ff000002a1e742b */ /* 0x000fd4000000001e */
[----:B------:R-:W-:Y:S02]  /*12c0*/  FSEL R30, R30, RZ, P0 ;  /* 0x000000ff1e1e7208 */ /* 0x000fe40000000000 */
[----:B------:R-:W-:-:S07]  /*12d0*/  FSEL R31, R31, -QNAN , P0 ;  /* 0xfff000001f1f7808 */ /* 0x000fce0000000000 */
.L_x_761:
[----:B------:R-:W-:Y:S05]  /*12e0*/  BSYNC.RECONVERGENT B4 ;  /* 0x0000000000047941 */ /* 0x000fea0003800200 */
.L_x_759:
        /* <DEDUP_REMOVED lines=61> */
.L_x_758:
        /* <DEDUP_REMOVED lines=76> */
.L_x_763:
[----:B------:R-:W-:Y:S01]  /*1b80*/  IMAD.MOV.U32 R30, RZ, RZ, 0x0 ;  /* 0x00000000ff1e7424 */ /* 0x000fe200078e00ff */
[----:B------:R-:W-:Y:S01]  /*1b90*/  LOP3.LUT P0, RZ, R41, 0x7fffffff, RZ, 0xc0, !PT ;  /* 0x7fffffff29ff7812 */ /* 0x000fe2000780c0ff */
[----:B------:R-:W-:-:S06]  /*1ba0*/  IMAD.MOV.U32 R31, RZ, RZ, 0x7ff00000 ;  /* 0x7ff00000ff1f7424 */ /* 0x000fcc00078e00ff */
[----:B------:R-:W-:-:S10]  /*1bb0*/  DFMA R30, R40, R30, +INF ;  /* 0x7ff00000281e742b */ /* 0x000fd4000000001e */
[----:B------:R-:W-:Y:S02]  /*1bc0*/  FSEL R30, R30, RZ, P0 ;  /* 0x000000ff1e1e7208 */ /* 0x000fe40000000000 */
[----:B------:R-:W-:-:S07]  /*1bd0*/  FSEL R31, R31, -QNAN , P0 ;  /* 0xfff000001f1f7808 */ /* 0x000fce0000000000 */
.L_x_764:
[----:B------:R-:W-:Y:S05]  /*1be0*/  BSYNC.RECONVERGENT B4 ;  /* 0x0000000000047941 */ /* 0x000fea0003800200 */
.L_x_762:
        /* <DEDUP_REMOVED lines=61> */
.L_x_756:
[----:B-----5:R-:W-:Y:S02]  /*1fc0*/  IADD3 R31, P0, PT, R40, -0x1, RZ ;  /* 0xffffffff281f7810 */ /* 0x020fe40007f1e0ff */
[C---:B------:R-:W-:Y:S02]  /*1fd0*/  LOP3.LUT R30, R41.reuse, 0x7fffffff, RZ, 0xc0, !PT ;  /* 0x7fffffff291e7812 */ /* 0x040fe400078ec0ff */
[----:B------:R-:W-:Y:S02]  /*1fe0*/  ISETP.GE.AND P1, PT, R41, RZ, PT ;  /* 0x000000ff2900720c */ /* 0x000fe40003f26270 */
[----:B------:R-:W-:Y:S02]  /*1ff0*/  ISETP.LT.U32.AND P3, PT, R31, -0x1, PT ;  /* 0xffffffff1f00780c */ /* 0x000fe40003f61070 */
        /* <DEDUP_REMOVED lines=25> */
.L_x_766:
        /* <DEDUP_REMOVED lines=21> */
.L_x_767:
[----:B------:R-:W-:Y:S05]  /*22e0*/  BSYNC.RECONVERGENT B4 ;  /* 0x0000000000047941 */ /* 0x000fea0003800200 */
.L_x_765:
        /* <DEDUP_REMOVED lines=25> */
.L_x_757:
[----:B------:R-:W-:Y:S05]  /*2480*/  BSYNC.RECONVERGENT B3 ;  /* 0x0000000000037941 */ /* 0x000fea0003800200 */
.L_x_755:
[----:B------:R-:W-:Y:S01]  /*2490*/  VIADD R3, R3, 0x1 ;  /* 0x0000000103037836 */ /* 0x000fe20000000000 */
[----:B0-----:R-:W-:-:S04]  /*24a0*/  DMUL R32, R44, R32 ;  /* 0x000000202c207228 */ /* 0x001fc80000000000 */
[----:B------:R-:W-:-:S13]  /*24b0*/  ISETP.GT.U32.AND P0, PT, R25, R3, PT ;  /* 0x000000031900720c */ /* 0x000fda0003f04070 */
[----:B------:R-:W-:Y:S05]  /*24c0*/  @P0 BRA `(.L_x_768) ;  /* 0xffffffe400a40947 */ /* 0x000fea000383ffff */
.L_x_754:
[----:B------:R-:W-:Y:S05]  /*24d0*/  BSYNC.RECONVERGENT B0 ;  /* 0x0000000000007941 */ /* 0x000fea0003800200 */
.L_x_753:
[----:B0-----:R-:W-:Y:S02]  /*24e0*/  IADD3 R3, P0, PT, R32, -0x1, RZ ;  /* 0xffffffff20037810 */ /* 0x001fe40007f1e0ff */
[----:B-----5:R-:W-:Y:S02]  /*24f0*/  LOP3.LUT R23, R33, 0x7fffffff, RZ, 0xc0, !PT ;  /* 0x7fffffff21177812 */ /* 0x020fe400078ec0ff */
        /* <DEDUP_REMOVED lines=16> */
[----:B------:R-:W-:-:S12]  /*2600*/  BSSY.RELIABLE B3, `(.L_x_769) ;  /* 0x00013fd000037945 */ /* 0x000fd80003800100 */
[----:B------:R-:W-:Y:S05]  /*2610*/  @P0 BRA `(.L_x_770) ;  /* 0x0000004000940947 */ /* 0x000fea0003800000 */
[----:B------:R-:W-:-:S05]  /*2620*/  VIMNMX.U32 R3, PT, PT, R22, 0x2, PT ;  /* 0x0000000216037848 */ /* 0x000fca0003fe0000 */
[----:B------:R-:W-:-:S04]  /*2630*/  IMAD.SHL.U32 R3, R3, 0x4, RZ ;  /* 0x0000000403037824 */ /* 0x000fc800078e00ff */
[----:B------:R-:W0:Y:S02]  /*2640*/  LDC R24, c[0x2][R3] ;  /* 0x0080000003187b82 */ /* 0x000e240000000800 */
[----:B0-----:R-:W-:-:S04]  /*2650*/  SHF.R.S32.HI R25, RZ, 0x1f, R24 ;  /* 0x0000001fff197819 */ /* 0x001fc80000011418 */
.L_x_2932:
[----:B------:R-:W-:Y:S05]  /*2660*/  BRX R24 -0x2670                                                           (*"BRANCH_TARGETS .L_x_2933,.L_x_2934,.L_x_2935"*) ;  /* 0xffffffd818647949 */ /* 0x000fea000383ffff */
.L_x_2934:
[----:B------:R-:W0:Y:S02]  /*2670*/  LDCU UR4, c[0x0][0x3ec] ;  /* 0x00007d80ff0477ac */ /* 0x000e240008000800 */
[----:B0-----:R-:W-:-:S04]  /*2680*/  ISETP.GE.U32.AND P0, PT, R5, UR4, PT ;  /* 0x0000000405007c0c */ /* 0x001fc8000bf06070 */
[----:B------:R-:W-:-:S13]  /*2690*/  ISETP.NE.OR P0, PT, R38, 0x1, P0 ;  /* 0x000000012600780c */ /* 0x000fda0000705670 */
[----:B------:R-:W-:Y:S05]  /*26a0*/  @P0 BREAK.RELIABLE B3 ;  /* 0x0000000000030942 */ /* 0x000fea0003800100 */
[----:B------:R-:W-:Y:S05]  /*26b0*/  @P0 BRA `(.L_x_749) ;  /* 0x0000014c001c0947 */ /* 0x000fea0003800000 */
[----:B------:R-:W0:Y:S02]  /*26c0*/  LDC.64 R20, c[0x0][0x3b8] ;  /* 0x0000ee00ff147b82 */ /* 0x000e240000000a00 */
[----:B0-----:R-:W-:-:S06]  /*26d0*/  IMAD.WIDE.U32 R4, R5, 0x4, R20 ;  /* 0x0000000405047825 */ /* 0x001fcc00078e0014 */
[----:B------:R-:W3:Y:S01]  /*26e0*/  LDG.E.CONSTANT R4, desc[UR8][R4.64] ;  /* 0x0000000804047981 */ /* 0x000ee2000c1e9900 */
[----:B------:R-:W0:Y:S01]  /*26f0*/  S2UR UR5, SR_CgaCtaId ;  /* 0x00000000000579c3 */ /* 0x000e220000008800 */
[----:B------:R-:W-:Y:S01]  /*2700*/  UMOV UR4, 0x400 ;  /* 0x0000040000047882 */ /* 0x000fe20000000000 */
[----:B------:R-:W-:Y:S01]  /*2710*/  DSETP.NE.AND P0, PT, |R58|, +INF , PT ;  /* 0x7ff000003a00742a */ /* 0x000fe20003f05200 */
[----:B------:R-:W-:Y:S01]  /*2720*/  BSSY.RECONVERGENT B4, `(.L_x_771) ;  /* 0x00001c3000047945 */ /* 0x000fe20003800200 */
[----:B------:R-:W-:Y:S02]  /*2730*/  IMAD.MOV.U32 R20, RZ, RZ, 0x0 ;  /* 0x00000000ff147424 */ /* 0x000fe400078e00ff */
[----:B------:R-:W-:Y:S01]  /*2740*/  IMAD.MOV.U32 R21, RZ, RZ, 0x7ff00000 ;  /* 0x7ff00000ff157424 */ /* 0x000fe200078e00ff */
[----:B0-----:R-:W-:-:S06]  /*2750*/  ULEA UR4, UR5, UR4, 0x18 ;  /* 0x0000000405047291 */ /* 0x001fcc000f8ec0ff */
[----:B---3--:R-:W-:-:S06]  /*2760*/  LEA R30, R4, UR4, 0x3 ;  /* 0x00000004041e7c11 */ /* 0x008fcc000f8e18ff */
[----:B------:R-:W0:Y:S02]  /*2770*/  LDS.64 R30, [R30] ;  /* 0x000000001e1e7984 */ /* 0x000e240000000a00 */
[----:B0-----:R-:W-:-:S06]  /*2780*/  DSETP.EQU.OR P0, PT, |R30|, +INF , !P0 ;  /* 0x7ff000001e00742a */ /* 0x001fcc000470a600 */
        /* <DEDUP_REMOVED lines=31> */
[----:B------:R-:W-:Y:S02]  /*2980*/  DFMA R24, R4, R4, R4 ;  /* 0x000000040418722b */ /* 0x000fe40000000004 */
[----:B------:R-:W-:-:S06]  /*2990*/  DADD R4, R54, -1 ;  /* 0xbff0000036047429 */ /* 0x000fcc0000000000 */
[----:B------:R-:W-:-:S08]  /*29a0*/  DFMA R24, R22, R24, R22 ;  /* 0x000000181618722b */ /* 0x000fd00000000016 */
[----:B------:R-:W-:-:S08]  /*29b0*/  DMUL R22, R4, R24 ;  /* 0x0000001804167228 */ /* 0x000fd00000000000 */
[----:B------:R-:W-:-:S08]  /*29c0*/  DFMA R22, R4, R24, R22 ;  /* 0x000000180416722b */ /* 0x000fd00000000016 */
[----:B--2---:R-:W-:-:S08]  /*29d0*/  DMUL R26, R22, R22 ;  /* 0x00000016161a7228 */ /* 0x004fd00000000000 */
        /* <DEDUP_REMOVED lines=36> */
.L_x_773:
        /* <DEDUP_REMOVED lines=12> */
[----:B--2---:R-:W-:Y:S01]  /*2ce0*/  DADD R26, -R4, R20 ;  /* 0x00000000041a7229 */ /* 0x004fe20000000114 */
        /* <DEDUP_REMOVED lines=53> */
.L_x_775:
[----:B------:R-:W-:Y:S05]  /*3040*/  BSYNC.RECONVERGENT B0 ;  /* 0x0000000000007941 */ /* 0x000fea0003800200 */
.L_x_774:
[----:B------:R-:W-:Y:S01]  /*3050*/  DADD R26, -RZ, -R38 ;  /* 0x00000000ff1a7229 */ /* 0x000fe20000000926 */
[----:B------:R-:W-:Y:S09]  /*3060*/  BSSY.RECONVERGENT B5, `(.L_x_776) ;  /* 0x000008b000057945 */ /* 0x000ff20003800200 */
[----:B------:R-:W-:-:S04]  /*3070*/  FSETP.GT.AND P0, PT, R27, -1.6999999284744262695, PT ;  /* 0xbfd999991b00780b */ /* 0x000fc80003f04000 */
[----:B------:R-:W-:-:S13]  /*3080*/  FSETP.GEU.OR P0, PT, R27, 1.7916666269302368164, !P0 ;  /* 0x3fe555551b00780b */ /* 0x000fda000470e400 */
[----:B------:R-:W-:Y:S05]  /*3090*/  @P0 BRA `(.L_x_777) ;  /* 0x0000000000d80947 */ /* 0x000fea0003800000 */
[----:B------:R-:W-:Y:S01]  /*30a0*/  DADD R42, -R38, 2 ;  /* 0x40000000262a7429 */ /* 0x000fe20000000100 */
        /* <DEDUP_REMOVED lines=20> */
[----:B------:R-:W-:Y:S05]  /*31f0*/  CALL.REL.NOINC `($__internal_8_$__cuda_sm20_div_rn_f64_full) ;  /* 0x000004a4004c7944 */ /* 0x000fea0003c00000 */
[----:B------:R-:W-:-:S07]  /*3200*/  IMAD.MOV.U32 R23, RZ, RZ, R21 ;  /* 0x000000ffff177224 */ /* 0x000fce00078e0015 */
.L_x_779:
[----:B------:R-:W-:Y:S05]  /*3210*/  BSYNC.RECONVERGENT B6 ;  /* 0x0000000000067941 */ /* 0x000fea0003800200 */
.L_x_778:
        /* <DEDUP_REMOVED lines=30> */
.L_x_777:
        /* <DEDUP_REMOVED lines=75> */
.L_x_781:
[----:B------:R-:W-:Y:S01]  /*38b0*/  IMAD.MOV.U32 R20, RZ, RZ, 0x0 ;  /* 0x00000000ff147424 */ /* 0x000fe200078e00ff */
[----:B------:R-:W-:Y:S01]  /*38c0*/  LOP3.LUT P0, RZ, R25, 0x7fffffff, RZ, 0xc0, !PT ;  /* 0x7fffffff19ff7812 */ /* 0x000fe2000780c0ff */
[----:B------:R-:W-:-:S06]  /*38d0*/  IMAD.MOV.U32 R21, RZ, RZ, 0x7ff00000 ;  /* 0x7ff00000ff157424 */ /* 0x000fcc00078e00ff */
[----:B------:R-:W-:-:S10]  /*38e0*/  DFMA R20, R24, R20, +INF ;  /* 0x7ff000001814742b */ /* 0x000fd40000000014 */
[----:B------:R-:W-:Y:S02]  /*38f0*/  FSEL R26, R20, RZ, P0 ;  /* 0x000000ff141a7208 */ /* 0x000fe40000000000 */
[----:B------:R-:W-:-:S07]  /*3900*/  FSEL R27, R21, -QNAN , P0 ;  /* 0xfff00000151b7808 */ /* 0x000fce0000000000 */
.L_x_780:
[----:B------:R-:W-:Y:S05]  /*3910*/  BSYNC.RECONVERGENT B5 ;  /* 0x0000000000057941 */ /* 0x000fea0003800200 */
.L_x_776:
[----:B------:R-:W-:Y:S01]  /*3920*/  ISETP.GT.AND P0, PT, R41, 0xfffff, PT ;  /* 0x000fffff2900780c */ /* 0x000fe20003f04270 */
[----:B------:R-:W-:Y:S01]  /*3930*/  IMAD.MOV.U32 R3, RZ, RZ, R41 ;  /* 0x000000ffff037224 */ /* 0x000fe200078e0029 */
[----:B------:R-:W-:Y:S01]  /*3940*/  BSSY.RECONVERGENT B0, `(.L_x_782) ;  /* 0x0000052000007945 */ /* 0x000fe20003800200 */
[----:B------:R-:W-:Y:S01]  /*3950*/  IMAD.MOV.U32 R20, RZ, RZ, R40 ;  /* 0x000000ffff147224 */ /* 0x000fe200078e0028 */
[----:B------:R-:W-:Y:S01]  /*3960*/  DADD R46, R4, R26 ;  /* 0x00000000042e7229 */ /* 0x000fe2000000001a */
        /* <DEDUP_REMOVED lines=73> */
.L_x_783:
[----:B------:R-:W-:Y:S01]  /*3e00*/  IMAD.MOV.U32 R4, RZ, RZ, 0x0 ;  /* 0x00000000ff047424 */ /* 0x000fe200078e00ff */
[----:B------:R-:W-:Y:S01]  /*3e10*/  LOP3.LUT P0, RZ, R41, 0x7fffffff, RZ, 0xc0, !PT ;  /* 0x7fffffff29ff7812 */ /* 0x000fe2000780c0ff */
[----:B------:R-:W-:-:S06]  /*3e20*/  IMAD.MOV.U32 R5, RZ, RZ, 0x7ff00000 ;  /* 0x7ff00000ff057424 */ /* 0x000fcc00078e00ff */
[----:B------:R-:W-:-:S10]  /*3e30*/  DFMA R4, R40, R4, +INF ;  /* 0x7ff000002804742b */ /* 0x000fd40000000004 */
[----:B------:R-:W-:Y:S02]  /*3e40*/  FSEL R4, R4, RZ, P0 ;  /* 0x000000ff04047208 */ /* 0x000fe40000000000 */
[----:B------:R-:W-:-:S07]  /*3e50*/  FSEL R5, R5, -QNAN , P0 ;  /* 0xfff0000005057808 */ /* 0x000fce0000000000 */
.L_x_784:
[----:B------:R-:W-:Y:S05]  /*3e60*/  BSYNC.RECONVERGENT B0 ;  /* 0x0000000000007941 */ /* 0x000fea0003800200 */
.L_x_782:
        /* <DEDUP_REMOVED lines=78> */
.L_x_772:
[----:B------:R-:W-:Y:S05]  /*4350*/  BSYNC.RECONVERGENT B4 ;  /* 0x0000000000047941 */ /* 0x000fea0003800200 */
.L_x_771:
[----:B------:R-:W-:Y:S01]  /*4360*/  DFMA R30, R50, R30, -R20 ;  /* 0x0000001e321e722b */ /* 0x000fe20000000814 */
[----:B------:R-:W-:Y:S10]  /*4370*/  BRA `(.L_x_785) ;  /* 0x0000012000947947 */ /* 0x000ff40003800000 */
.L_x_2933:
[----:B------:R-:W0:Y:S01]  /*4380*/  LDCU UR4, c[0x0][0x3ec] ;  /* 0x00007d80ff0477ac */ /* 0x000e220008000800 */
[----:B------:R-:W-:-:S05]  /*4390*/  VIADD R21, R5, 0x1 ;  /* 0x0000000105157836 */ /* 0x000fca0000000000 */
[----:B0-----:R-:W-:-:S04]  /*43a0*/  ISETP.GE.U32.AND P0, PT, R21, UR4, PT ;  /* 0x0000000415007c0c */ /* 0x001fc8000bf06070 */
[----:B------:R-:W-:-:S13]  /*43b0*/  ISETP.NE.OR P0, PT, R38, 0x2, P0 ;  /* 0x000000022600780c */ /* 0x000fda0000705670 */
[----:B------:R-:W-:Y:S05]  /*43c0*/  @P0 BREAK.RELIABLE B3 ;  /* 0x0000000000030942 */ /* 0x000fea0003800100 */
[----:B------:R-:W-:Y:S05]  /*43d0*/  @P0 BRA `(.L_x_749) ;  /* 0x0000012c00d40947 */ /* 0x000fea0003800000 */
[----:B------:R-:W0:Y:S02]  /*43e0*/  LDC.64 R22, c[0x0][0x3b8] ;  /* 0x0000ee00ff167b82 */ /* 0x000e240000000a00 */
[----:B0-----:R-:W-:-:S04]  /*43f0*/  IMAD.WIDE.U32 R20, R21, 0x4, R22 ;  /* 0x0000000415147825 */ /* 0x001fc800078e0016 */
[----:B------:R-:W-:Y:S02]  /*4400*/  IMAD.WIDE.U32 R22, R5, 0x4, R22 ;  /* 0x0000000405167825 */ /* 0x000fe400078e0016 */
[----:B------:R-:W2:Y:S04]  /*4410*/  LDG.E.CONSTANT R20, desc[UR8][R20.64] ;  /* 0x0000000814147981 */ /* 0x000ea8000c1e9900 */
[----:B------:R-:W3:Y:S01]  /*4420*/  LDG.E.CONSTANT R22, desc[UR8][R22.64] ;  /* 0x0000000816167981 */ /* 0x000ee2000c1e9900 */
[----:B------:R-:W0:Y:S01]  /*4430*/  S2UR UR5, SR_CgaCtaId ;  /* 0x00000000000579c3 */ /* 0x000e220000008800 */
[----:B------:R-:W-:Y:S01]  /*4440*/  UMOV UR4, 0x400 ;  /* 0x0000040000047882 */ /* 0x000fe20000000000 */
[----:B------:R-:W-:Y:S01]  /*4450*/  BSSY.RECONVERGENT B4, `(.L_x_786) ;  /* 0x0000240000047945 */ /* 0x000fe20003800200 */
[----:B------:R-:W-:-:S02]  /*4460*/  IMAD.MOV.U32 R30, RZ, RZ, 0x0 ;  /* 0x00000000ff1e7424 */ /* 0x000fc400078e00ff */
[----:B------:R-:W-:Y:S01]  /*4470*/  IMAD.MOV.U32 R31, RZ, RZ, -0x100000 ;  /* 0xfff00000ff1f7424 */ /* 0x000fe200078e00ff */
[----:B0-----:R-:W-:-:S06]  /*4480*/  ULEA UR4, UR5, UR4, 0x18 ;  /* 0x0000000405047291 */ /* 0x001fcc000f8ec0ff */
[----:B--2---:R-:W-:Y:S02]  /*4490*/  LEA R26, R20, UR4, 0x3 ;  /* 0x00000004141a7c11 */ /* 0x004fe4000f8e18ff */
[----:B---3--:R-:W-:-:S04]  /*44a0*/  LEA R4, R22, UR4, 0x3 ;  /* 0x0000000416047c11 */ /* 0x008fc8000f8e18ff */
[----:B------:R-:W0:Y:S04]  /*44b0*/  LDS.64 R26, [R26] ;  /* 0x000000001a1a7984 */ /* 0x000e280000000a00 */
[----:B------:R-:W1:Y:S01]  /*44c0*/  LDS.64 R4, [R4] ;  /* 0x0000000004047984 */ /* 0x000e620000000a00 */
[----:B0-----:R-:W-:-:S06]  /*44d0*/  DSETP.NE.AND P0, PT, |R26|, +INF , PT ;  /* 0x7ff000001a00742a */ /* 0x001fcc0003f05200 */
[----:B-1----:R-:W-:-:S06]  /*44e0*/  DSETP.EQU.OR P0, PT, |R4|, +INF , !P0 ;  /* 0x7ff000000400742a */ /* 0x002fcc000470a600 */
[----:B------:R-:W-:-:S14]  /*44f0*/  DSETP.LE.OR P0, PT, R26, RZ, P0 ;  /* 0x000000ff1a00722a */ /* 0x000fdc0000703400 */
[----:B------:R-:W-:Y:S05]  /*4500*/  @P0 BRA `(.L_x_787) ;  /* 0x0000002000d00947 */ /* 0x000fea0003800000 */
[----:B------:R-:W0:Y:S01]  /*4510*/  MUFU.RCP64H R21, R27 ;  /* 0x0000001b00157308 */ /* 0x000e220000001800 */
[----:B------:R-:W-:Y:S01]  /*4520*/  VIADD R20, R27, 0x300402 ;  /* 0x003004021b147836 */ /* 0x000fe20000000000 */
[----:B------:R-:W-:Y:S04]  /*4530*/  BSSY.RECONVERGENT B5, `(.L_x_788) ;  /* 0x000000e000057945 */ /* 0x000fe80003800200 */
        /* <DEDUP_REMOVED lines=12> */
[----:B------:R-:W-:Y:S05]  /*4600*/  CALL.REL.NOINC `($__internal_7_$__cuda_sm20_dblrcp_rn_slowpath_v3) ;  /* 0x0000048c00a47944 */ /* 0x000fea0003c00000 */
.L_x_789:
[----:B------:R-:W-:Y:S05]  /*4610*/  BSYNC.RECONVERGENT B5 ;  /* 0x0000000000057941 */ /* 0x000fea0003800200 */
.L_x_788:
        /* <DEDUP_REMOVED lines=163> */
.L_x_791:
        /* <DEDUP_REMOVED lines=9> */
.L_x_792:
[----:B------:R-:W-:Y:S05]  /*50e0*/  BSYNC.RECONVERGENT B0 ;  /* 0x0000000000007941 */ /* 0x000fea0003800200 */
.L_x_790:
        /* <DEDUP_REMOVED lines=161> */
.L_x_794:
        /* <DEDUP_REMOVED lines=9> */
.L_x_795:
[----:B------:R-:W-:Y:S05]  /*5b90*/  BSYNC.RECONVERGENT B0 ;  /* 0x0000000000007941 */ /* 0x000fea0003800200 */
.L_x_793:
        /* <DEDUP_REMOVED lines=103> */
.L_x_797:
[----:B------:R-:W-:Y:S01]  /*6210*/  IMAD.MOV.U32 R24, RZ, RZ, 0x0 ;  /* 0x00000000ff187424 */ /* 0x000fe200078e00ff */
[----:B------:R-:W-:Y:S01]  /*6220*/  LOP3.LUT P0, RZ, R23, 0x7fffffff, RZ, 0xc0, !PT ;  /* 0x7fffffff17ff7812 */ /* 0x000fe2000780c0ff */
[----:B------:R-:W-:-:S06]  /*6230*/  IMAD.MOV.U32 R25, RZ, RZ, 0x7ff00000 ;  /* 0x7ff00000ff197424 */ /* 0x000fcc00078e00ff */
[----:B------:R-:W-:-:S10]  /*6240*/  DFMA R24, R22, R24, +INF ;  /* 0x7ff000001618742b */ /* 0x000fd40000000018 */
[----:B------:R-:W-:Y:S02]  /*6250*/  FSEL R22, R24, RZ, P0 ;  /* 0x000000ff18167208 */ /* 0x000fe40000000000 */
[----:B------:R-:W-:-:S07]  /*6260*/  FSEL R23, R25, -QNAN , P0 ;  /* 0xfff0000019177808 */ /* 0x000fce0000000000 */
.L_x_798:
[----:B------:R-:W-:Y:S05]  /*6270*/  BSYNC.RECONVERGENT B0 ;  /* 0x0000000000007941 */ /* 0x000fea0003800200 */
.L_x_796:
[----:B------:R-:W-:Y:S01]  /*6280*/  ISETP.GT.AND P0, PT, R27, 0xfffff, PT ;  /* 0x000fffff1b00780c */ /* 0x000fe20003f04270 */
[----:B------:R-:W-:Y:S01]  /*6290*/  IMAD.MOV.U32 R3, RZ, RZ, R27 ;  /* 0x000000ffff037224 */ /* 0x000fe200078e001b */
[----:B------:R-:W-:Y:S01]  /*62a0*/  DADD R4, R50, -R4 ;  /* 0x0000000032047229 */ /* 0x000fe20000000804 */
[----:B------:R-:W-:Y:S01]  /*62b0*/  IMAD.MOV.U32 R24, RZ, RZ, R26 ;  /* 0x000000ffff187224 */ /* 0x000fe200078e001a */
[----:B------:R-:W-:Y:S01]  /*62c0*/  BSSY.RECONVERGENT B0, `(.L_x_799) ;  /* 0x0000053000007945 */ /* 0x000fe20003800200 */
        /* <DEDUP_REMOVED lines=12> */
[----:B------:R-:W-:Y:S01]  /*6390*/  IMAD.MOV.U32 R38, RZ, RZ, -0x748574fc ;  /* 0x8b7a8b04ff267424 */ /* 0x000fe200078e00ff */
[----:B------:R-:W-:Y:S01]  /*63a0*/  UMOV UR4, 0x3ae80f1e ;  /* 0x3ae80f1e00047882 */ /* 0x000fe20000000000 */
[----:B------:R-:W-:Y:S01]  /*63b0*/  IMAD.MOV.U32 R39, RZ, RZ, 0x3ed0ee25 ;  /* 0x3ed0ee25ff277424 */ /* 0x000fe200078e00ff */
[----:B------:R-:W-:Y:S01]  /*63c0*/  LOP3.LUT R5, R4, 0x3ff00000, RZ, 0xfc, !PT ;  /* 0x3ff0000004057812 */ /* 0x000fe200078efcff */
[----:B------:R-:W-:Y:S01]  /*63d0*/  IMAD.MOV.U32 R4, RZ, RZ, R24 ;  /* 0x000000ffff047224 */ /* 0x000fe200078e0018 */
[----:B------:R-:W-:Y:S01]  /*63e0*/  UMOV UR5, 0x3eb1380b ;  /* 0x3eb1380b00057882 */ /* 0x000fe20000000000 */
[----:B------:R-:W-:Y:S01]  /*63f0*/  IMAD.MOV.U32 R24, RZ, RZ, RZ ;  /* 0x000000ffff187224 */ /* 0x000fe200078e00ff */
        /* <DEDUP_REMOVED lines=57> */
.L_x_800:
[----:B------:R-:W-:Y:S01]  /*6790*/  IMAD.MOV.U32 R4, RZ, RZ, 0x0 ;  /* 0x00000000ff047424 */ /* 0x000fe200078e00ff */
[----:B------:R-:W-:Y:S01]  /*67a0*/  LOP3.LUT P0, RZ, R27, 0x7fffffff, RZ, 0xc0, !PT ;  /* 0x7fffffff1bff7812 */ /* 0x000fe2000780c0ff */
[----:B------:R-:W-:-:S06]  /*67b0*/  IMAD.MOV.U32 R5, RZ, RZ, 0x7ff00000 ;  /* 0x7ff00000ff057424 */ /* 0x000fcc00078e00ff */
[----:B------:R-:W-:-:S10]  /*67c0*/  DFMA R4, R26, R4, +INF ;  /* 0x7ff000001a04742b */ /* 0x000fd40000000004 */
[----:B------:R-:W-:Y:S02]  /*67d0*/  FSEL R4, R4, RZ, P0 ;  /* 0x000000ff04047208 */ /* 0x000fe40000000000 */
[----:B------:R-:W-:-:S07]  /*67e0*/  FSEL R5, R5, -QNAN , P0 ;  /* 0xfff0000005057808 */ /* 0x000fce0000000000 */
.L_x_801:
[----:B------:R-:W-:Y:S05]  /*67f0*/  BSYNC.RECONVERGENT B0 ;  /* 0x0000000000007941 */ /* 0x000fea0003800200 */
.L_x_799:
[----:B------:R-:W-:Y:S01]  /*6800*/  UMOV UR4, 0xc864beb5 ;  /* 0xc864beb500047882 */ /* 0x000fe20000000000 */
[----:B------:R-:W-:Y:S02]  /*6810*/  UMOV UR5, 0x3fed67f1 ;  /* 0x3fed67f100057882 */ /* 0x000fe40000000000 */
[----:B------:R-:W-:-:S08]  /*6820*/  DADD R20, -R44, -UR4 ;  /* 0x800000042c147e29 */ /* 0x000fd00008000100 */
[----:B------:R-:W-:-:S08]  /*6830*/  DADD R4, R20, -R4 ;  /* 0x0000000014047229 */ /* 0x000fd00000000804 */
[----:B------:R-:W-:-:S11]  /*6840*/  DADD R30, R4, -R22 ;  /* 0x00000000041e7229 */ /* 0x000fd60000000816 */
.L_x_787:
[----:B------:R-:W-:Y:S05]  /*6850*/  BSYNC.RECONVERGENT B4 ;  /* 0x0000000000047941 */ /* 0x000fea0003800200 */
.L_x_786:
[----:B------:R-:W-:Y:S05]  /*6860*/  BRA `(.L_x_785) ;  /* 0x000000fc00587947 */ /* 0x000fea0003800000 */
.L_x_770:
[----:B------:R-:W-:-:S05]  /*6870*/  IMAD.MOV.U32 R3, RZ, RZ, -0x2 ;  /* 0xfffffffeff037424 */ /* 0x000fca00078e00ff */
[----:B------:R-:W-:-:S05]  /*6880*/  VIADDMNMX.U32 R3, R22, R3, 0x3, PT ;  /* 0x0000000316037446 */ /* 0x000fca0003800003 */
[----:B------:R-:W-:-:S04]  /*6890*/  IMAD.SHL.U32 R3, R3, 0x4, RZ ;  /* 0x0000000403037824 */ /* 0x000fc800078e00ff */
[----:B------:R-:W0:Y:S02]  /*68a0*/  LDC R24, c[0x2][R3+0xc] ;  /* 0x0080030003187b82 */ /* 0x000e240000000800 */
[----:B0-----:R-:W-:-:S04]  /*68b0*/  SHF.R.S32.HI R25, RZ, 0x1f, R24 ;  /* 0x0000001fff197819 */ /* 0x001fc80000011418 */
.L_x_2936:
[----:B------:R-:W-:Y:S05]  /*68c0*/  BRX R24 -0x68d0                                                           (*"BRANCH_TARGETS .L_x_2937,.L_x_2938,.L_x_2939,.L_x_2935"*) ;  /* 0xffffff9418cc7949 */ /* 0x000fea000383ffff */
.L_x_2939:
[----:B------:R-:W0:Y:S01]  /*68d0*/  LDCU UR4, c[0x0][0x3ec] ;  /* 0x00007d80ff0477ac */ /* 0x000e220008000800 */
[----:B------:R-:W-:-:S04]  /*68e0*/  IADD3 R3, PT, PT, R5, -0x1, R38 ;  /* 0xffffffff05037810 */ /* 0x000fc80007ffe026 */
[----:B0-----:R-:W-:-:S04]  /*68f0*/  ISETP.GE.U32.AND P0, PT, R3, UR4, PT ;  /* 0x0000000403007c0c */ /* 0x001fc8000bf06070 */
[----:B------:R-:W-:-:S13]  /*6900*/  ISETP.EQ.OR P0, PT, R38, RZ, P0 ;  /* 0x000000ff2600720c */ /* 0x000fda0000702670 */
[----:B------:R-:W-:Y:S05]  /*6910*/  @P0 BREAK.RELIABLE B3 ;  /* 0x0000000000030942 */ /* 0x000fea0003800100 */
[----:B------:R-:W-:Y:S05]  /*6920*/  @P0 BRA `(.L_x_749) ;  /* 0x0000010800800947 */ /* 0x000fea0003800000 */
[----:B------:R-:W-:Y:S01]  /*6930*/  ISETP.NE.AND P1, PT, R17, RZ, PT ;  /* 0x000000ff1100720c */ /* 0x000fe20003f25270 */
[----:B------:R-:W-:Y:S01]  /*6940*/  BSSY.RECONVERGENT B4, `(.L_x_802) ;  /* 0x00002ee000047945 */ /* 0x000fe20003800200 */
[----:B------:R-:W-:Y:S02]  /*6950*/  IMAD.MOV.U32 R30, RZ, RZ, 0x0 ;  /* 0x00000000ff1e7424 */ /* 0x000fe400078e00ff */
[----:B------:R-:W-:-:S09]  /*6960*/  IMAD.MOV.U32 R31, RZ, RZ, -0x100000 ;  /* 0xfff00000ff1f7424 */ /* 0x000fd200078e00ff */
[----:B------:R-:W-:Y:S05]  /*6970*/  @P1 BRA `(.L_x_803) ;  /* 0x0000002c00a81947 */ /* 0x000fea0003800000 */
[C---:B------:R-:W-:Y:S01]  /*6980*/  ISETP.GE.U32.AND P0, PT, R38.reuse, 0x8, PT ;  /* 0x000000082600780c */ /* 0x040fe20003f06070 */
[----:B------:R-:W-:Y:S01]  /*6990*/  BSSY.RECONVERGENT B5, `(.L_x_804) ;  /* 0x0000098000057945 */ /* 0x000fe20003800200 */
[----:B------:R-:W-:Y:S01]  /*69a0*/  LOP3.LUT R43, R38, 0x7, RZ, 0xc0, !PT ;  /* 0x00000007262b7812 */ /* 0x000fe200078ec0ff */
[----:B------:R-:W-:Y:S02]  /*69b0*/  IMAD.MOV.U32 R4, RZ, RZ, RZ ;  /* 0x000000ffff047224 */ /* 0x000fe400078e00ff */
[----:B------:R-:W-:Y:S02]  /*69c0*/  IMAD.MOV.U32 R40, RZ, RZ, R6 ;  /* 0x000000ffff287224 */ /* 0x000fe400078e0006 */
[----:B------:R-:W-:-:S06]  /*69d0*/  IMAD.MOV.U32 R41, RZ, RZ, R7 ;  /* 0x000000ffff297224 */ /* 0x000fcc00078e0007 */
[----:B------:R-:W-:Y:S05]  /*69e0*/  @!P0 BRA `(.L_x_805) ;  /* 0x0000000800488947 */ /* 0x000fea0003800000 */
[----:B------:R-:W-:Y:S01]  /*69f0*/  LOP3.LUT R4, R38, 0xfffffff8, RZ, 0xc0, !PT ;  /* 0xfffffff826047812 */ /* 0x000fe200078ec0ff */
[----:B------:R-:W-:Y:S02]  /*6a00*/  VIADD R3, R5, 0x1 ;  /* 0x0000000105037836 */ /* 0x000fe40000000000 */
[----:B--2---:R-:W-:Y:S02]  /*6a10*/  IMAD.MOV.U32 R27, RZ, RZ, RZ ;  /* 0x000000ffff1b7224 */ /* 0x004fe400078e00ff */
[----:B------:R-:W-:Y:S02]  /*6a20*/  IMAD.MOV.U32 R40, RZ, RZ, R6 ;  /* 0x000000ffff287224 */ /* 0x000fe400078e0006 */
[----:B------:R-:W-:-:S07]  /*6a30*/  IMAD.MOV.U32 R41, RZ, RZ, R7 ;  /* 0x000000ffff297224 */ /* 0x000fce00078e0007 */
.L_x_814:
[----:B------:R-:W0:Y:S01]  /*6a40*/  LDC.64 R20, c[0x0][0x3b8] ;  /* 0x0000ee00ff147b82 */ /* 0x000e220000000a00 */
[----:B------:R-:W-:-:S04]  /*6a50*/  IMAD.IADD R39, R3, 0x1, R27 ;  /* 0x0000000103277824 */ /* 0x000fc800078e021b */
[----:B0-----:R-:W-:-:S06]  /*6a60*/  IMAD.WIDE.U32 R20, R39, 0x4, R20 ;  /* 0x0000000427147825 */ /* 0x001fcc00078e0014 */
[----:B------:R-:W2:Y:S01]  /*6a70*/  LDG.E.CONSTANT R21, desc[UR8][R20.64] ;  /* 0x0000000814157981 */ /* 0x000ea2000c1e9900 */
[----:B------:R-:W-:Y:S01]  /*6a80*/  VIADD R46, R27, 0x2 ;  /* 0x000000021b2e7836 */ /* 0x000fe20000000000 */
[----:B------:R-:W-:Y:S01]  /*6a90*/  MOV R42, 0x400 ;  /* 0x00000400002a7802 */ /* 0x000fe20000000f00 */
[----:B------:R-:W-:Y:S01]  /*6aa0*/  IMAD.MOV.U32 R24, RZ, RZ, 0x1 ;  /* 0x00000001ff187424 */ /* 0x000fe200078e00ff */
[----:B------:R-:W0:Y:S01]  /*6ab0*/  S2R R25, SR_CgaCtaId ;  /* 0x0000000000197919 */ /* 0x000e220000008800 */
[----:B------:R-:W1:Y:S01]  /*6ac0*/  I2F.F64.U32 R22, R46 ;  /* 0x0000002e00167312 */ /* 0x000e620000201800 */
[----:B------:R-:W-:Y:S01]  /*6ad0*/  BSSY.RECONVERGENT B6, `(.L_x_806) ;  /* 0x000001a000067945 */ /* 0x000fe20003800200 */
[----:B-1----:R-:W-:Y:S01]  /*6ae0*/  DFMA R44, -R22, R22, 1 ;  /* 0x3ff00000162c742b */ /* 0x002fe20000000116 */
[----:B0-----:R-:W-:-:S05]  /*6af0*/  LEA R42, R25, R42, 0x18 ;  /* 0x0000002a192a7211 */ /* 0x001fca00078ec0ff */
[----:B------:R-:W0:Y:S01]  /*6b00*/  MUFU.RCP64H R25, R45 ;  /* 0x0000002d00197308 */ /* 0x000e220000001800 */
[----:B--2---:R-:W-:Y:S01]  /*6b10*/  IMAD R26, R21, 0x8, R42 ;  /* 0x00000008151a7824 */ /* 0x004fe200078e022a */
[----:B0-----:R-:W-:-:S04]  /*6b20*/  DFMA R20, -R44, R24, 1 ;  /* 0x3ff000002c14742b */ /* 0x001fc80000000118 */
        /* <DEDUP_REMOVED lines=20> */
.L_x_807:
[----:B------:R-:W-:Y:S05]  /*6c70*/  BSYNC.RECONVERGENT B6 ;  /* 0x0000000000067941 */ /* 0x000fea0003800200 */
.L_x_806:
[----:B------:R-:W0:Y:S01]  /*6c80*/  LDC.64 R20, c[0x0][0x3b8] ;  /* 0x0000ee00ff147b82 */ /* 0x000e220000000a00 */
[----:B------:R-:W-:-:S04]  /*6c90*/  VIADD R25, R39, 0x2 ;  /* 0x0000000227197836 */ /* 0x000fc80000000000 */
[----:B0-----:R-:W-:-:S06]  /*6ca0*/  IMAD.WIDE.U32 R20, R25, 0x4, R20 ;  /* 0x0000000419147825 */ /* 0x001fcc00078e0014 */
[----:B------:R-:W2:Y:S01]  /*6cb0*/  LDG.E.CONSTANT R21, desc[UR8][R20.64] ;  /* 0x0000000814157981 */ /* 0x000ea2000c1e9900 */
[----:B------:R-:W-:Y:S01]  /*6cc0*/  VIADD R66, R27, 0x4 ;  /* 0x000000041b427836 */ /* 0x000fe20000000000 */
[----:B------:R-:W-:Y:S01]  /*6cd0*/  BSSY.RECONVERGENT B6, `(.L_x_808) ;  /* 0x000001c000067945 */ /* 0x000fe20003800200 */
[----:B------:R-:W-:Y:S01]  /*6ce0*/  IMAD.MOV.U32 R44, RZ, RZ, 0x1 ;  /* 0x00000001ff2c7424 */ /* 0x000fe200078e00ff */
[----:B------:R-:W-:Y:S01]  /*6cf0*/  DADD R40, R22, R40 ;  /* 0x0000000016287229 */ /* 0x000fe20000000028 */
        /* <DEDUP_REMOVED lines=25> */
.L_x_809:
[----:B------:R-:W-:Y:S05]  /*6e90*/  BSYNC.RECONVERGENT B6 ;  /* 0x0000000000067941 */ /* 0x000fea0003800200 */
.L_x_808:
        /* <DEDUP_REMOVED lines=33> */
.L_x_811:
[----:B------:R-:W-:Y:S05]  /*70b0*/  BSYNC.RECONVERGENT B6 ;  /* 0x0000000000067941 */ /* 0x000fea0003800200 */
.L_x_810:
        /* <DEDUP_REMOVED lines=33> */
.L_x_813:
[----:B------:R-:W-:Y:S05]  /*72d0*/  BSYNC.RECONVERGENT B6 ;  /* 0x0000000000067941 */ /* 0x000fea0003800200 */
.L_x_812:
[----:B------:R-:W-:Y:S01]  /*72e0*/  ISETP.NE.AND P0, PT, R27, R4, PT ;  /* 0x000000041b00720c */ /* 0x000fe20003f05270 */
[----:B------:R-:W-:-:S12]  /*72f0*/  DADD R40, R40, R20 ;  /* 0x0000000028287229 */ /* 0x000fd80000000014 */
[----:B------:R-:W-:Y:S05]  /*7300*/  @P0 BRA `(.L_x_814) ;  /* 0xfffffff400cc0947 */ /* 0x000fea000383ffff */
.L_x_805:
[----:B------:R-:W-:Y:S05]  /*7310*/  BSYNC.RECONVERGENT B5 ;  /* 0x0000000000057941 */ /* 0x000fea0003800200 */
.L_x_804:
[----:B------:R-:W-:Y:S01]  /*7320*/  ISETP.NE.AND P0, PT, R43, RZ, PT ;  /* 0x000000ff2b00720c */ /* 0x000fe20003f05270 */
[----:B------:R-:W-:-:S12]  /*7330*/  BSSY.RECONVERGENT B5, `(.L_x_815) ;  /* 0x00000d3000057945 */ /* 0x000fd80003800200 */
[----:B------:R-:W-:Y:S05]  /*7340*/  @!P0 BRA `(.L_x_816) ;  /* 0x0000000c00448947 */ /* 0x000fea0003800000 */
[----:B------:R-:W-:Y:S01]  /*7350*/  ISETP.GE.U32.AND P0, PT, R43, 0x4, PT ;  /* 0x000000042b00780c */ /* 0x000fe20003f06070 */
[----:B------:R-:W-:Y:S01]  /*7360*/  BSSY.RECONVERGENT B6, `(.L_x_817) ;  /* 0x000004b000067945 */ /* 0x000fe20003800200 */
[----:B------:R-:W-:-:S11]  /*7370*/  LOP3.LUT R39, R38, 0x3, RZ, 0xc0, !PT ;  /* 0x0000000326277812 */ /* 0x000fd600078ec0ff */
[----:B------:R-:W-:Y:S05]  /*7380*/  @!P0 BRA `(.L_x_818) ;  /* 0x0000000400208947 */ /* 0x000fea0003800000 */
[----:B------:R-:W0:Y:S01]  /*7390*/  LDC.64 R20, c[0x0][0x3b8] ;  /* 0x0000ee00ff147b82 */ /* 0x000e220000000a00 */
[----:B--2---:R-:W-:-:S04]  /*73a0*/  IMAD.IADD R27, R5, 0x1, R4 ;  /* 0x00000001051b7824 */ /* 0x004fc800078e0204 */
[----:B------:R-:W-:-:S04]  /*73b0*/  VIADD R3, R27, 0x1 ;  /* 0x000000011b037836 */ /* 0x000fc80000000000 */
[----:B0-----:R-:W-:-:S06]  /*73c0*/  IMAD.WIDE.U32 R20, R3, 0x4, R20 ;  /* 0x0000000403147825 */ /* 0x001fcc00078e0014 */
[----:B------:R-:W2:Y:S01]  /*73d0*/  LDG.E.CONSTANT R20, desc[UR8][R20.64] ;  /* 0x0000000814147981 */ /* 0x000ea2000c1e9900 */
[----:B------:R-:W-:Y:S01]  /*73e0*/  VIADD R42, R4, 0x2 ;  /* 0x00000002042a7836 */ /* 0x000fe20000000000 */
[----:B------:R-:W-:Y:S01]  /*73f0*/  MOV R3, 0x400 ;  /* 0x0000040000037802 */ /* 0x000fe20000000f00 */
[----:B------:R-:W-:Y:S01]  /*7400*/  BSSY.RECONVERGENT B7, `(.L_x_819) ;  /* 0x000001d000077945 */ /* 0x000fe20003800200 */
[----:B------:R-:W0:Y:S01]  /*7410*/  S2R R24, SR_CgaCtaId ;  /* 0x0000000000187919 */ /* 0x000e220000008800 */
[----:B------:R-:W1:Y:S02]  /*7420*/  I2F.F64.U32 R22, R42 ;  /* 0x0000002a00167312 */ /* 0x000e640000201800 */
[----:B-1----:R-:W-:-:S06]  /*7430*/  DFMA R44, -R22, R22, 1 ;  /* 0x3ff00000162c742b */ /* 0x002fcc0000000116 */
[----:B------:R-:W1:Y:S01]  /*7440*/  MUFU.RCP64H R25, R45 ;  /* 0x0000002d00197308 */ /* 0x000e620000001800 */
[----:B0-----:R-:W-:Y:S01]  /*7450*/  LEA R3, R24, R3, 0x18 ;  /* 0x0000000318037211 */ /* 0x001fe200078ec0ff */
[----:B------:R-:W-:-:S04]  /*7460*/  IMAD.MOV.U32 R24, RZ, RZ, 0x1 ;  /* 0x00000001ff187424 */ /* 0x000fc800078e00ff */
[----:B--2---:R-:W-:Y:S02]  /*7470*/  IMAD R26, R20, 0x8, R3 ;  /* 0x00000008141a7824 */ /* 0x004fe400078e0203 */
[----:B-1----:R-:W-:-:S03]  /*7480*/  DFMA R20, -R44, R24, 1 ;  /* 0x3ff000002c14742b */ /* 0x002fc60000000118 */
[----:B------:R-:W0:Y:S05]  /*7490*/  LDS.64 R22, [R26] ;  /* 0x000000001a167984 */ /* 0x000e2a0000000a00 */
        /* <DEDUP_REMOVED lines=19> */
.L_x_820:
[----:B------:R-:W-:Y:S05]  /*75d0*/  BSYNC.RECONVERGENT B7 ;  /* 0x0000000000077941 */ /* 0x000fea0003800200 */
.L_x_819:
        /* <DEDUP_REMOVED lines=33> */
.L_x_822:
[----:B------:R-:W-:Y:S05]  /*77f0*/  BSYNC.RECONVERGENT B7 ;  /* 0x0000000000077941 */ /* 0x000fea0003800200 */
.L_x_821:
[----:B------:R-:W-:-:S11]  /*7800*/  DADD R40, R40, R20 ;  /* 0x0000000028287229 */ /* 0x000fd60000000014 */
.L_x_818:
[----:B------:R-:W-:Y:S05]  /*7810*/  BSYNC.RECONVERGENT B6 ;  /* 0x0000000000067941 */ /* 0x000fea0003800200 */
.L_x_817:
[----:B------:R-:W-:-:S13]  /*7820*/  ISETP.NE.AND P0, PT, R39, RZ, PT ;  /* 0x000000ff2700720c */ /* 0x000fda0003f05270 */
[----:B------:R-:W-:Y:S05]  /*7830*/  @!P0 BRA `(.L_x_816) ;  /* 0x0000000800088947 */ /* 0x000fea0003800000 */
[----:B------:R-:W-:Y:S01]  /*7840*/  ISETP.NE.AND P0, PT, R39, 0x1, PT ;  /* 0x000000012700780c */ /* 0x000fe20003f05270 */
[----:B------:R-:W-:-:S12]  /*7850*/  BSSY.RECONVERGENT B6, `(.L_x_823) ;  /* 0x0000056000067945 */ /* 0x000fd80003800200 */
[----:B------:R-:W-:Y:S05]  /*7860*/  @!P0 BRA `(.L_x_824) ;  /* 0x0000000400508947 */ /* 0x000fea0003800000 */
[----:B------:R-:W-:Y:S01]  /*7870*/  LOP3.LUT P0, R42, R4, 0x1, RZ, 0xc0, !PT ;  /* 0x00000001042a7812 */ /* 0x000fe2000780c0ff */
[----:B------:R-:W-:Y:S01]  /*7880*/  BSSY.RECONVERGENT B7, `(.L_x_825) ;  /* 0x0000027000077945 */ /* 0x000fe20003800200 */
[----:B------:R-:W-:-:S11]  /*7890*/  IMAD.IADD R47, R5, 0x1, R4 ;  /* 0x00000001052f7824 */ /* 0x000fd600078e0204 */
[----:B------:R-:W-:Y:S05]  /*78a0*/  @!P0 BRA `(.L_x_826) ;  /* 0x0000000000908947 */ /* 0x000fea0003800000 */
[----:B------:R-:W0:Y:S02]  /*78b0*/  LDC.64 R20, c[0x0][0x3b8] ;  /* 0x0000ee00ff147b82 */ /* 0x000e240000000a00 */
[----:B0-----:R-:W-:-:S06]  /*78c0*/  IMAD.WIDE.U32 R20, R47, 0x4, R20 ;  /* 0x000000042f147825 */ /* 0x001fcc00078e0014 */
[----:B------:R-:W3:Y:S01]  /*78d0*/  LDG.E.CONSTANT R20, desc[UR8][R20.64] ;  /* 0x0000000814147981 */ /* 0x000ee2000c1e9900 */
[----:B------:R-:W0:Y:S01]  /*78e0*/  S2UR UR5, SR_CgaCtaId ;  /* 0x00000000000579c3 */ /* 0x000e220000008800 */
[----:B------:R-:W-:Y:S01]  /*78f0*/  VIADD R39, R4, 0x1 ;  /* 0x0000000104277836 */ /* 0x000fe20000000000 */
[----:B------:R-:W-:Y:S01]  /*7900*/  UMOV UR4, 0x400 ;  /* 0x0000040000047882 */ /* 0x000fe20000000000 */
[----:B------:R-:W-:Y:S01]  /*7910*/  IMAD.MOV.U32 R24, RZ, RZ, 0x1 ;  /* 0x00000001ff187424 */ /* 0x000fe200078e00ff */
[----:B------:R-:W-:Y:S01]  /*7920*/  BSSY.RECONVERGENT B8, `(.L_x_827) ;  /* 0x000001b000087945 */ /* 0x000fe20003800200 */
[----:B------:R-:W2:Y:S02]  /*7930*/  I2F.F64.U32 R22, R39 ;  /* 0x0000002700167312 */ /* 0x000ea40000201800 */
[----:B--2---:R-:W-:Y:S01]  /*7940*/  DFMA R26, -R22, R22, 1 ;  /* 0x3ff00000161a742b */ /* 0x004fe20000000116 */
[----:B0-----:R-:W-:-:S05]  /*7950*/  ULEA UR4, UR5, UR4, 0x18 ;  /* 0x0000000405047291 */ /* 0x001fca000f8ec0ff */
[----:B------:R-:W0:Y:S01]  /*7960*/  MUFU.RCP64H R25, R27 ;  /* 0x0000001b00197308 */ /* 0x000e220000001800 */
[----:B---3--:R-:W-:Y:S01]  /*7970*/  LEA R3, R20, UR4, 0x3 ;  /* 0x0000000414037c11 */ /* 0x008fe2000f8e18ff */
        /* <DEDUP_REMOVED lines=21> */
.L_x_828:
[----:B------:R-:W-:Y:S05]  /*7ad0*/  BSYNC.RECONVERGENT B8 ;  /* 0x0000000000087941 */ /* 0x000fea0003800200 */
.L_x_827:
[----:B------:R-:W-:-:S11]  /*7ae0*/  DADD R40, R40, R22 ;  /* 0x0000000028287229 */ /* 0x000fd60000000016 */
.L_x_826:
[----:B------:R-:W-:Y:S05]  /*7af0*/  BSYNC.RECONVERGENT B7 ;  /* 0x0000000000077941 */ /* 0x000fea0003800200 */
.L_x_825:
[----:B------:R-:W-:Y:S01]  /*7b00*/  ISETP.NE.AND P0, PT, R42, RZ, PT ;  /* 0x000000ff2a00720c */ /* 0x000fe20003f05270 */
[----:B------:R-:W-:-:S12]  /*7b10*/  BSSY.RECONVERGENT B7, `(.L_x_829) ;  /* 0x0000028000077945 */ /* 0x000fd80003800200 */
[----:B------:R-:W-:Y:S05]  /*7b20*/  @P0 BRA `(.L_x_830) ;  /* 0x0000000000980947 */ /* 0x000fea0003800000 */
[----:B------:R-:W0:Y:S01]  /*7b30*/  LDCU.64 UR4, c[0x0][0x3b8] ;  /* 0x00007700ff0477ac */ /* 0x000e220008000a00 */
[----:B------:R-:W-:-:S05]  /*7b40*/  VIADD R3, R47, 0x1 ;  /* 0x000000012f037836 */ /* 0x000fca0000000000 */
[----:B0-----:R-:W-:-:S04]  /*7b50*/  LEA R24, P0, R3, UR4, 0x2 ;  /* 0x0000000403187c11 */ /* 0x001fc8000f8010ff */
[----:B------:R-:W-:-:S05]  /*7b60*/  LEA.HI.X R25, R3, UR5, RZ, 0x2, P0 ;  /* 0x0000000503197c11 */ /* 0x000fca00080f14ff */
[----:B------:R-:W3:Y:S01]  /*7b70*/  LDG.E.CONSTANT R24, desc[UR8][R24.64] ;  /* 0x0000000818187981 */ /* 0x000ee2000c1e9900 */
[----:B------:R-:W0:Y:S01]  /*7b80*/  S2UR UR5, SR_CgaCtaId ;  /* 0x00000000000579c3 */ /* 0x000e220000008800 */
[----:B--2---:R-:W-:Y:S01]  /*7b90*/  VIADD R26, R4, 0x2 ;  /* 0x00000002041a7836 */ /* 0x004fe20000000000 */
[----:B------:R-:W-:Y:S01]  /*7ba0*/  UMOV UR4, 0x400 ;  /* 0x0000040000047882 */ /* 0x000fe20000000000 */
[----:B------:R-:W-:Y:S01]  /*7bb0*/  IMAD.MOV.U32 R22, RZ, RZ, 0x1 ;  /* 0x00000001ff167424 */ /* 0x000fe200078e00ff */
[----:B------:R-:W-:Y:S01]  /*7bc0*/  BSSY.RECONVERGENT B8, `(.L_x_831) ;  /* 0x000001b000087945 */ /* 0x000fe20003800200 */
[----:B------:R-:W1:Y:S02]  /*7bd0*/  I2F.F64.U32 R20, R26 ;  /* 0x0000001a00147312 */ /* 0x000e640000201800 */
[----:B-1----:R-:W-:Y:S01]  /*7be0*/  DFMA R44, -R20, R20, 1 ;  /* 0x3ff00000142c742b */ /* 0x002fe20000000114 */
        /* <DEDUP_REMOVED lines=24> */
.L_x_832:
[----:B------:R-:W-:Y:S05]  /*7d70*/  BSYNC.RECONVERGENT B8 ;  /* 0x0000000000087941 */ /* 0x000fea0003800200 */
.L_x_831:
[----:B------:R-:W-:-:S11]  /*7d80*/  DADD R40, R40, R22 ;  /* 0x0000000028287229 */ /* 0x000fd60000000016 */
.L_x_830:
[----:B------:R-:W-:Y:S05]  /*7d90*/  BSYNC.RECONVERGENT B7 ;  /* 0x0000000000077941 */ /* 0x000fea0003800200 */
.L_x_829:
[----:B------:R-:W-:-:S07]  /*7da0*/  VIADD R4, R4, 0x2 ;  /* 0x0000000204047836 */ /* 0x000fce0000000000 */
.L_x_824:
[----:B------:R-:W-:Y:S05]  /*7db0*/  BSYNC.RECONVERGENT B6 ;  /* 0x0000000000067941 */ /* 0x000fea0003800200 */
.L_x_823:
        /* <DEDUP_REMOVED lines=40> */
.L_x_834:
[----:B------:R-:W-:Y:S05]  /*8040*/  BSYNC.RECONVERGENT B6 ;  /* 0x0000000000067941 */ /* 0x000fea0003800200 */
.L_x_833:
[----:B------:R-:W-:-:S11]  /*8050*/  DADD R40, R40, R22 ;  /* 0x0000000028287229 */ /* 0x000fd60000000016 */
.L_x_816:
[----:B------:R-:W-:Y:S05]  /*8060*/  BSYNC.RECONVERGENT B5 ;  /* 0x0000000000057941 */ /* 0x000fea0003800200 */
.L_x_815:
        /* <DEDUP_REMOVED lines=8> */
[----:B------:R-:W-:Y:S02]  /*80f0*/  IADD3.X R3, PT, PT, R20, -0x100000, RZ, P2, !PT ;  /* 0xfff0000014037810 */ /* 0x000fe400017fe4ff */
        /* <DEDUP_REMOVED lines=84> */
.L_x_836:
[----:B------:R-:W-:Y:S01]  /*8640*/  IMAD.MOV.U32 R20, RZ, RZ, 0x0 ;  /* 0x00000000ff147424 */ /* 0x000fe200078e00ff */
[----:B------:R-:W-:Y:S01]  /*8650*/  LOP3.LUT P0, RZ, R41, 0x7fffffff, RZ, 0xc0, !PT ;  /* 0x7fffffff29ff7812 */ /* 0x000fe2000780c0ff */
[----:B------:R-:W-:-:S06]  /*8660*/  IMAD.MOV.U32 R21, RZ, RZ, 0x7ff00000 ;  /* 0x7ff00000ff157424 */ /* 0x000fcc00078e00ff */
[----:B------:R-:W-:-:S10]  /*8670*/  DFMA R20, R40, R20, +INF ;  /* 0x7ff000002814742b */ /* 0x000fd40000000014 */
[----:B------:R-:W-:Y:S02]  /*8680*/  FSEL R20, R20, RZ, P0 ;  /* 0x000000ff14147208 */ /* 0x000fe40000000000 */
[----:B------:R-:W-:-:S07]  /*8690*/  FSEL R21, R21, -QNAN , P0 ;  /* 0xfff0000015157808 */ /* 0x000fce0000000000 */
.L_x_837:
[----:B------:R-:W-:Y:S05]  /*86a0*/  BSYNC.RECONVERGENT B0 ;  /* 0x0000000000007941 */ /* 0x000fea0003800200 */
.L_x_835:
[----:B------:R-:W-:Y:S01]  /*86b0*/  ISETP.GE.U32.AND P0, PT, R38, 0x8, PT ;  /* 0x000000082600780c */ /* 0x000fe20003f06070 */
[----:B------:R-:W-:Y:S01]  /*86c0*/  BSSY.RECONVERGENT B0, `(.L_x_838) ;  /* 0x0000054000007945 */ /* 0x000fe20003800200 */
[----:B------:R-:W-:Y:S01]  /*86d0*/  ISETP.NE.AND P1, PT, R43, RZ, PT ;  /* 0x000000ff2b00720c */ /* 0x000fe20003f25270 */
[----:B------:R-:W-:Y:S02]  /*86e0*/  IMAD.MOV.U32 R4, RZ, RZ, RZ ;  /* 0x000000ffff047224 */ /* 0x000fe400078e00ff */
[----:B------:R-:W-:Y:S02]  /*86f0*/  IMAD.MOV.U32 R22, RZ, RZ, 0x0 ;  /* 0x00000000ff167424 */ /* 0x000fe400078e00ff */
[----:B------:R-:W-:Y:S02]  /*8700*/  IMAD.MOV.U32 R23, RZ, RZ, 0x3ff00000 ;  /* 0x3ff00000ff177424 */ /* 0x000fe400078e00ff */
[----:B------:R-:W-:Y:S02]  /*8710*/  IMAD.MOV.U32 R24, RZ, RZ, R28 ;  /* 0x000000ffff187224 */ /* 0x000fe400078e001c */
[----:B------:R-:W-:-:S02]  /*8720*/  IMAD.MOV.U32 R25, RZ, RZ, R29 ;  /* 0x000000ffff197224 */ /* 0x000fc400078e001d */
[----:B--2---:R-:W-:Y:S02]  /*8730*/  IMAD.MOV.U32 R26, RZ, RZ, 0x0 ;  /* 0x00000000ff1a7424 */ /* 0x004fe400078e00ff */
[----:B------:R-:W-:Y:S01]  /*8740*/  IMAD.MOV.U32 R27, RZ, RZ, 0x3ff00000 ;  /* 0x3ff00000ff1b7424 */ /* 0x000fe200078e00ff */
[----:B------:R-:W-:Y:S06]  /*8750*/  @!P0 BRA `(.L_x_839) ;  /* 0x0000000400288947 */ /* 0x000fec0003800000 */
[----:B------:R-:W0:Y:S01]  /*8760*/  S2R R23, SR_CgaCtaId ;  /* 0x0000000000177919 */ /* 0x000e220000008800 */
[----:B------:R-:W-:Y:S01]  /*8770*/  MOV R22, 0x400 ;  /* 0x0000040000167802 */ /* 0x000fe20000000f00 */
[----:B------:R-:W-:Y:S01]  /*8780*/  IMAD.MOV.U32 R3, RZ, RZ, RZ ;  /* 0x000000ffff037224 */ /* 0x000fe200078e00ff */
[----:B------:R-:W-:Y:S01]  /*8790*/  LOP3.LUT R4, R38, 0xfffffff8, RZ, 0xc0, !PT ;  /* 0xfffffff826047812 */ /* 0x000fe200078ec0ff */
[----:B------:R-:W-:Y:S02]  /*87a0*/  IMAD.MOV.U32 R24, RZ, RZ, R28 ;  /* 0x000000ffff187224 */ /* 0x000fe400078e001c */
[----:B------:R-:W-:Y:S01]  /*87b0*/  IMAD.MOV.U32 R25, RZ, RZ, R29 ;  /* 0x000000ffff197224 */ /* 0x000fe200078e001d */
[----:B0-----:R-:W-:Y:S01]  /*87c0*/  LEA R75, R23, R22, 0x18 ;  /* 0x00000016174b7211 */ /* 0x001fe200078ec0ff */
[----:B------:R-:W-:Y:S02]  /*87d0*/  IMAD.MOV.U32 R22, RZ, RZ, 0x0 ;  /* 0x00000000ff167424 */ /* 0x000fe400078e00ff */
[----:B------:R-:W-:-:S07]  /*87e0*/  IMAD.MOV.U32 R23, RZ, RZ, 0x3ff00000 ;  /* 0x3ff00000ff177424 */ /* 0x000fce00078e00ff */
.L_x_840:
[----:B------:R-:W0:Y:S01]  /*87f0*/  LDC.64 R70, c[0x0][0x3b8] ;  /* 0x0000ee00ff467b82 */ /* 0x000e220000000a00 */
[----:B------:R-:W-:-:S04]  /*8800*/  IMAD.IADD R39, R5, 0x1, R3 ;  /* 0x0000000105277824 */ /* 0x000fc800078e0203 */
[C---:B------:R-:W-:Y:S02]  /*8810*/  VIADD R45, R39.reuse, 0x1 ;  /* 0x00000001272d7836 */ /* 0x040fe40000000000 */
[----:B0-----:R-:W-:-:S06]  /*8820*/  IMAD.WIDE.U32 R40, R39, 0x4, R70 ;  /* 0x0000000427287825 */ /* 0x001fcc00078e0046 */
[----:B------:R-:W2:Y:S01]  /*8830*/  LDG.E.CONSTANT R40, desc[UR8][R40.64] ;  /* 0x0000000828287981 */ /* 0x000ea2000c1e9900 */
[----:B------:R-:W-:-:S04]  /*8840*/  IMAD.WIDE.U32 R44, R45, 0x4, R70 ;  /* 0x000000042d2c7825 */ /* 0x000fc800078e0046 */
[----:B------:R-:W-:Y:S02]  /*8850*/  VIADD R47, R39, 0x2 ;  /* 0x00000002272f7836 */ /* 0x000fe40000000000 */
[----:B------:R-:W3:Y:S02]  /*8860*/  LDG.E.CONSTANT R44, desc[UR8][R44.64] ;  /* 0x000000082c2c7981 */ /* 0x000ee4000c1e9900 */
        /* <DEDUP_REMOVED lines=10> */
[----:B------:R-:W-:-:S04]  /*8910*/  IMAD.WIDE.U32 R66, R67, 0x4, R70 ;  /* 0x0000000443427825 */ /* 0x000fc800078e0046 */
[--C-:B------:R-:W-:Y:S02]  /*8920*/  IMAD.WIDE.U32 R68, R69, 0x4, R70.reuse ;  /* 0x0000000445447825 */ /* 0x100fe400078e0046 */
[----:B------:R-:W5:Y:S02]  /*8930*/  LDG.E.CONSTANT R66, desc[UR8][R66.64] ;  /* 0x0000000842427981 */ /* 0x000f64000c1e9900 */
[----:B------:R-:W-:Y:S02]  /*8940*/  VIADD R39, R39, 0x7 ;  /* 0x0000000727277836 */ /* 0x000fe40000000000 */
[----:B------:R-:W5:Y:S02]  /*8950*/  LDG.E.CONSTANT R68, desc[UR8][R68.64] ;  /* 0x0000000844447981 */ /* 0x000f64000c1e9900 */
[----:B------:R-:W-:-:S06]  /*8960*/  IMAD.WIDE.U32 R70, R39, 0x4, R70 ;  /* 0x0000000427467825 */ /* 0x000fcc00078e0046 */
[----:B------:R-:W5:Y:S01]  /*8970*/  LDG.E.CONSTANT R70, desc[UR8][R70.64] ;  /* 0x0000000846467981 */ /* 0x000f62000c1e9900 */
[C---:B------:R-:W-:Y:S01]  /*8980*/  ISETP.NE.AND P0, PT, R3.reuse, RZ, PT ;  /* 0x000000ff0300720c */ /* 0x040fe20003f05270 */
[----:B------:R-:W-:Y:S02]  /*8990*/  VIADD R3, R3, 0x8 ;  /* 0x0000000803037836 */ /* 0x000fe40000000000 */
[----:B--2---:R-:W-:-:S06]  /*89a0*/  IMAD R40, R40, 0x8, R75 ;  /* 0x0000000828287824 */ /* 0x004fcc00078e024b */
[----:B------:R-:W1:Y:S01]  /*89b0*/  LDS.64 R40, [R40] ;  /* 0x0000000028287984 */ /* 0x000e620000000a00 */
[--C-:B---3--:R-:W-:Y:S01]  /*89c0*/  IMAD R46, R44, 0x8, R75.reuse ;  /* 0x000000082c2e7824 */ /* 0x108fe200078e024b */
[----:B------:R-:W-:Y:S01]  /*89d0*/  DFMA R44, R18, R24, -R22 ;  /* 0x00000018122c722b */ /* 0x000fe20000000816 */
[----:B------:R-:W-:Y:S02]  /*89e0*/  FSEL R23, R23, R25, !P0 ;  /* 0x0000001917177208 */ /* 0x000fe40004000000 */
[----:B------:R-:W-:Y:S02]  /*89f0*/  FSEL R22, R22, R24, !P0 ;  /* 0x0000001816167208 */ /* 0x000fe40004000000 */
[----:B------:R-:W2:Y:S01]  /*8a00*/  LDS.64 R46, [R46] ;  /* 0x000000002e2e7984 */ /* 0x000ea20000000a00 */
[----:B----4-:R-:W-:-:S04]  /*8a10*/  IMAD R42, R42, 0x8, R75 ;  /* 0x000000082a2a7824 */ /* 0x010fc800078e024b */
[----:B------:R-:W-:Y:S01]  /*8a20*/  FSEL R44, R24, R44, !P0 ;  /* 0x0000002c182c7208 */ /* 0x000fe20004000000 */
[----:B0-----:R-:W0:Y:S01]  /*8a30*/  LDS.64 R48, [R42] ;  /* 0x000000002a307984 */ /* 0x001e220000000a00 */
[----:B------:R-:W-:Y:S01]  /*8a40*/  FSEL R45, R25, R45, !P0 ;  /* 0x0000002d192d7208 */ /* 0x000fe20004000000 */
[----:B-----5:R-:W-:Y:S01]  /*8a50*/  IMAD R64, R72, 0x8, R75 ;  /* 0x0000000848407824 */ /* 0x020fe200078e024b */
[----:B------:R-:W-:-:S04]  /*8a60*/  ISETP.NE.AND P0, PT, R3, R4, PT ;  /* 0x000000040300720c */ /* 0x000fc80003f05270 */
[----:B------:R-:W-:Y:S01]  /*8a70*/  DFMA R22, R18, R44, -R22 ;  /* 0x0000002c1216722b */ /* 0x000fe20000000816 */
[----:B------:R-:W3:Y:S01]  /*8a80*/  LDS.64 R64, [R64] ;  /* 0x0000000040407984 */ /* 0x000ee20000000a00 */
[----:B------:R-:W-:-:S05]  /*8a90*/  IMAD R73, R73, 0x8, R75 ;  /* 0x0000000849497824 */ /* 0x000fca00078e024b */
[----:B------:R-:W4:Y:S01]  /*8aa0*/  LDS.64 R24, [R73] ;  /* 0x0000000049187984 */ /* 0x000f220000000a00 */
[----:B-1----:R-:W-:Y:S01]  /*8ab0*/  DFMA R40, R40, R44, R26 ;  /* 0x0000002c2828722b */ /* 0x002fe2000000001a */
[--C-:B------:R-:W-:Y:S01]  /*8ac0*/  IMAD R26, R66, 0x8, R75.reuse ;  /* 0x00000008421a7824 */ /* 0x100fe200078e024b */
[-C--:B------:R-:W-:Y:S01]  /*8ad0*/  DFMA R44, R18, R22.reuse, -R44 ;  /* 0x00000016122c722b */ /* 0x080fe2000000082c */
[--C-:B------:R-:W-:Y:S02]  /*8ae0*/  IMAD R66, R68, 0x8, R75.reuse ;  /* 0x0000000844427824 */ /* 0x100fe400078e024b */
[----:B------:R-:W-:Y:S02]  /*8af0*/  IMAD R70, R70, 0x8, R75 ;  /* 0x0000000846467824 */ /* 0x000fe400078e024b */
[----:B------:R-:W1:Y:S01]  /*8b00*/  LDS.64 R26, [R26] ;  /* 0x000000001a1a7984 */ /* 0x000e620000000a00 */
[----:B--2---:R-:W-:Y:S02]  /*8b10*/  DFMA R40, R46, R22, R40 ;  /* 0x000000162e28722b */ /* 0x004fe40000000028 */
[-C--:B------:R-:W-:Y:S01]  /*8b20*/  DFMA R22, R18, R44.reuse, -R22 ;  /* 0x0000002c1216722b */ /* 0x080fe20000000816 */
[----:B------:R-:W2:Y:S05]  /*8b30*/  LDS.64 R66, [R66] ;  /* 0x0000000042427984 */ /* 0x000eaa0000000a00 */
[----:B0-----:R-:W-:Y:S01]  /*8b40*/  DFMA R40, R48, R44, R40 ;  /* 0x0000002c3028722b */ /* 0x001fe20000000028 */
[----:B------:R-:W0:Y:S01]  /*8b50*/  LDS.64 R48, [R70] ;  /* 0x0000000046307984 */ /* 0x000e220000000a00 */
[----:B------:R-:W-:-:S06]  /*8b60*/  DFMA R44, R18, R22, -R44 ;  /* 0x00000016122c722b */ /* 0x000fcc000000082c */
[----:B---3--:R-:W-:Y:S02]  /*8b70*/  DFMA R40, R64, R22, R40 ;  /* 0x000000164028722b */ /* 0x008fe40000000028 */
[----:B------:R-:W-:-:S06]  /*8b80*/  DFMA R46, R18, R44, -R22 ;  /* 0x0000002c122e722b */ /* 0x000fcc0000000816 */
[----:B----4-:R-:W-:Y:S02]  /*8b90*/  DFMA R24, R24, R44, R40 ;  /* 0x0000002c1818722b */ /* 0x010fe40000000028 */
[----:B------:R-:W-:-:S06]  /*8ba0*/  DFMA R22, R18, R46, -R44 ;  /* 0x0000002e1216722b */ /* 0x000fcc000000082c */
[----:B-1----:R-:W-:Y:S02]  /*8bb0*/  DFMA R26, R26, R46, R24 ;  /* 0x0000002e1a1a722b */ /* 0x002fe40000000018 */
[----:B------:R-:W-:-:S06]  /*8bc0*/  DFMA R24, R18, R22, -R46 ;  /* 0x000000161218722b */ /* 0x000fcc000000082e */
[----:B--2---:R-:W-:-:S08]  /*8bd0*/  DFMA R26, R66, R22, R26 ;  /* 0x00000016421a722b */ /* 0x004fd0000000001a */
[----:B0-----:R-:W-:Y:S01]  /*8be0*/  DFMA R26, R48, R24, R26 ;  /* 0x00000018301a722b */ /* 0x001fe2000000001a */
[----:B------:R-:W-:Y:S10]  /*8bf0*/  @P0 BRA `(.L_x_840) ;  /* 0xfffffff800fc0947 */ /* 0x000ff4000383ffff */
.L_x_839:
[----:B------:R-:W-:Y:S05]  /*8c00*/  BSYNC.RECONVERGENT B0 ;  /* 0x0000000000007941 */ /* 0x000fea0003800200 */
.L_x_838:
        /* <DEDUP_REMOVED lines=20> */
[----:B------:R-:W0:Y:S01]  /*8d50*/  S2UR UR5, SR_CgaCtaId ;  /* 0x00000000000579c3 */ /* 0x000e220000008800 */
[----:B------:R-:W-:Y:S01]  /*8d60*/  UMOV UR4, 0x400 ;  /* 0x0000040000047882 */ /* 0x000fe20000000000 */
[C---:B------:R-:W-:Y:S01]  /*8d70*/  ISETP.NE.AND P0, PT, R4.reuse, RZ, PT ;  /* 0x000000ff0400720c */ /* 0x040fe20003f05270 */
[----:B------:R-:W-:-:S03]  /*8d80*/  VIADD R4, R4, 0x4 ;  /* 0x0000000404047836 */ /* 0x000fc60000000000 */
[----:B------:R-:W-:Y:S02]  /*8d90*/  FSEL R65, R23, R25, !P0 ;  /* 0x0000001917417208 */ /* 0x000fe40004000000 */
[----:B------:R-:W-:Y:S01]  /*8da0*/  FSEL R64, R22, R24, !P0 ;  /* 0x0000001816407208 */ /* 0x000fe20004000000 */
[----:B0-----:R-:W-:-:S06]  /*8db0*/  ULEA UR4, UR5, UR4, 0x18 ;  /* 0x0000000405047291 */ /* 0x001fcc000f8ec0ff */
[----:B--2---:R-:W-:Y:S02]  /*8dc0*/  LEA R40, R40, UR4, 0x3 ;  /* 0x0000000428287c11 */ /* 0x004fe4000f8e18ff */
[----:B---3--:R-:W-:Y:S01]  /*8dd0*/  LEA R44, R42, UR4, 0x3 ;  /* 0x000000042a2c7c11 */ /* 0x008fe2000f8e18ff */
[----:B------:R-:W-:-:S03]  /*8de0*/  DFMA R42, R18, R24, -R22 ;  /* 0x00000018122a722b */ /* 0x000fc60000000816 */
[----:B------:R-:W0:Y:S04]  /*8df0*/  LDS.64 R40, [R40] ;  /* 0x0000000028287984 */ /* 0x000e280000000a00 */
[----:B------:R-:W1:Y:S01]  /*8e00*/  LDS.64 R44, [R44] ;  /* 0x000000002c2c7984 */ /* 0x000e620000000a00 */
[----:B----4-:R-:W-:Y:S02]  /*8e10*/  LEA R3, R46, UR4, 0x3 ;  /* 0x000000042e037c11 */ /* 0x010fe4000f8e18ff */
[----:B------:R-:W-:-:S03]  /*8e20*/  FSEL R22, R24, R42, !P0 ;  /* 0x0000002a18167208 */ /* 0x000fc60004000000 */
[----:B------:R-:W2:Y:S01]  /*8e30*/  LDS.64 R46, [R3] ;  /* 0x00000000032e7984 */ /* 0x000ea20000000a00 */
[----:B------:R-:W-:Y:S02]  /*8e40*/  FSEL R23, R25, R43, !P0 ;  /* 0x0000002b19177208 */ /* 0x000fe40004000000 */
[----:B-----5:R-:W-:-:S04]  /*8e50*/  LEA R39, R48, UR4, 0x3 ;  /* 0x0000000430277c11 */ /* 0x020fc8000f8e18ff */
        /* <DEDUP_REMOVED lines=8> */
.L_x_844:
[----:B------:R-:W-:Y:S05]  /*8ee0*/  BSYNC.RECONVERGENT B5 ;  /* 0x0000000000057941 */ /* 0x000fea0003800200 */
.L_x_843:
[----:B------:R-:W-:Y:S05]  /*8ef0*/  @!P1 BRA `(.L_x_842) ;  /* 0x0000000000b49947 */ /* 0x000fea0003800000 */
[----:B------:R-:W-:Y:S01]  /*8f00*/  ISETP.NE.AND P0, PT, R66, 0x1, PT ;  /* 0x000000014200780c */ /* 0x000fe20003f05270 */
[----:B------:R-:W-:Y:S01]  /*8f10*/  BSSY.RECONVERGENT B5, `(.L_x_845) ;  /* 0x000001c000057945 */ /* 0x000fe20003800200 */
[----:B------:R-:W-:-:S04]  /*8f20*/  LOP3.LUT R38, R38, 0x1, RZ, 0xc0, !PT ;  /* 0x0000000126267812 */ /* 0x000fc800078ec0ff */
[----:B------:R-:W-:-:S07]  /*8f30*/  ISETP.NE.U32.AND P1, PT, R38, 0x1, PT ;  /* 0x000000012600780c */ /* 0x000fce0003f25070 */
[----:B------:R-:W-:Y:S06]  /*8f40*/  @!P0 BRA `(.L_x_846) ;  /* 0x0000000000608947 */ /* 0x000fec0003800000 */
[----:B------:R-:W0:Y:S01]  /*8f50*/  LDC.64 R38, c[0x0][0x3b8] ;  /* 0x0000ee00ff267b82 */ /* 0x000e220000000a00 */
[----:B------:R-:W-:-:S04]  /*8f60*/  IMAD.IADD R3, R5, 0x1, R4 ;  /* 0x0000000105037824 */ /* 0x000fc800078e0204 */
[C---:B------:R-:W-:Y:S02]  /*8f70*/  VIADD R45, R3.reuse, 0x1 ;  /* 0x00000001032d7836 */ /* 0x040fe40000000000 */
[----:B0-----:R-:W-:-:S04]  /*8f80*/  IMAD.WIDE.U32 R40, R3, 0x4, R38 ;  /* 0x0000000403287825 */ /* 0x001fc800078e0026 */
[----:B------:R-:W-:Y:S02]  /*8f90*/  IMAD.WIDE.U32 R44, R45, 0x4, R38 ;  /* 0x000000042d2c7825 */ /* 0x000fe400078e0026 */
[----:B------:R0:W2:Y:S04]  /*8fa0*/  LDG.E.CONSTANT R40, desc[UR8][R40.64] ;  /* 0x0000000828287981 */ /* 0x0000a8000c1e9900 */
[----:B------:R-:W3:Y:S01]  /*8fb0*/  LDG.E.CONSTANT R44, desc[UR8][R44.64] ;  /* 0x000000082c2c7981 */ /* 0x000ee2000c1e9900 */
[----:B------:R-:W1:Y:S01]  /*8fc0*/  S2UR UR5, SR_CgaCtaId ;  /* 0x00000000000579c3 */ /* 0x000e620000008800 */
[----:B------:R-:W-:Y:S01]  /*8fd0*/  UMOV UR4, 0x400 ;  /* 0x0000040000047882 */ /* 0x000fe20000000000 */
[----:B------:R-:W-:Y:S01]  /*8fe0*/  DFMA R42, R18, R24, -R22 ;  /* 0x00000018122a722b */ /* 0x000fe20000000816 */
[C---:B------:R-:W-:Y:S01]  /*8ff0*/  ISETP.NE.AND P0, PT, R4.reuse, RZ, PT ;  /* 0x000000ff0400720c */ /* 0x040fe20003f05270 */
[----:B------:R-:W-:-:S03]  /*9000*/  VIADD R4, R4, 0x2 ;  /* 0x0000000204047836 */ /* 0x000fc60000000000 */
[----:B0-----:R-:W-:-:S05]  /*9010*/  FSEL R41, R23, R25, !P0 ;  /* 0x0000001917297208 */ /* 0x001fca0004000000 */
[----:B------:R-:W-:Y:S01]  /*9020*/  FSEL R23, R25, R43, !P0 ;  /* 0x0000002b19177208 */ /* 0x000fe20004000000 */
[----:B-1----:R-:W-:-:S06]  /*9030*/  ULEA UR4, UR5, UR4, 0x18 ;  /* 0x0000000405047291 */ /* 0x002fcc000f8ec0ff */
[----:B--2---:R-:W-:Y:S02]  /*9040*/  LEA R38, R40, UR4, 0x3 ;  /* 0x0000000428267c11 */ /* 0x004fe4000f8e18ff */
[----:B------:R-:W-:Y:S02]  /*9050*/  FSEL R40, R22, R24, !P0 ;  /* 0x0000001816287208 */ /* 0x000fe40004000000 */
[----:B---3--:R-:W-:Y:S02]  /*9060*/  LEA R46, R44, UR4, 0x3 ;  /* 0x000000042c2e7c11 */ /* 0x008fe4000f8e18ff */
[----:B------:R-:W0:Y:S01]  /*9070*/  LDS.64 R38, [R38] ;  /* 0x0000000026267984 */ /* 0x000e220000000a00 */
[----:B------:R-:W-:-:S03]  /*9080*/  FSEL R22, R24, R42, !P0 ;  /* 0x0000002a18167208 */ /* 0x000fc60004000000 */
[----:B------:R-:W1:Y:S03]  /*9090*/  LDS.64 R46, [R46] ;  /* 0x000000002e2e7984 */ /* 0x000e660000000a00 */
[-C--:B------:R-:W-:Y:S02]  /*90a0*/  DFMA R24, R18, R22.reuse, -R40 ;  /* 0x000000161218722b */ /* 0x080fe40000000828 */
[----:B0-----:R-:W-:-:S08]  /*90b0*/  DFMA R26, R38, R22, R26 ;  /* 0x00000016261a722b */ /* 0x001fd0000000001a */
[----:B-1----:R-:W-:-:S11]  /*90c0*/  DFMA R26, R46, R24, R26 ;  /* 0x000000182e1a722b */ /* 0x002fd6000000001a */
.L_x_846:
[----:B------:R-:W-:Y:S05]  /*90d0*/  BSYNC.RECONVERGENT B5 ;  /* 0x0000000000057941 */ /* 0x000fea0003800200 */
.L_x_845:
[----:B------:R-:W-:Y:S05]  /*90e0*/  @P1 BRA `(.L_x_842) ;  /* 0x0000000000381947 */ /* 0x000fea0003800000 */
[----:B------:R-:W0:Y:S01]  /*90f0*/  LDC.64 R38, c[0x0][0x3b8] ;  /* 0x0000ee00ff267b82 */ /* 0x000e220000000a00 */
[----:B------:R-:W-:-:S04]  /*9100*/  IMAD.IADD R5, R5, 0x1, R4 ;  /* 0x0000000105057824 */ /* 0x000fc800078e0204 */
[----:B0-----:R-:W-:-:S06]  /*9110*/  IMAD.WIDE.U32 R38, R5, 0x4, R38 ;  /* 0x0000000405267825 */ /* 0x001fcc00078e0026 */
[----:B------:R-:W2:Y:S01]  /*9120*/  LDG.E.CONSTANT R38, desc[UR8][R38.64] ;  /* 0x0000000826267981 */ /* 0x000ea2000c1e9900 */
[----:B------:R-:W0:Y:S01]  /*9130*/  S2UR UR5, SR_CgaCtaId ;  /* 0x00000000000579c3 */ /* 0x000e220000008800 */
[----:B------:R-:W-:Y:S01]  /*9140*/  UMOV UR4, 0x400 ;  /* 0x0000040000047882 */ /* 0x000fe20000000000 */
[----:B------:R-:W-:Y:S01]  /*9150*/  DFMA R22, R18, R24, -R22 ;  /* 0x000000181216722b */ /* 0x000fe20000000816 */
[----:B------:R-:W-:-:S09]  /*9160*/  ISETP.NE.AND P0, PT, R4, RZ, PT ;  /* 0x000000ff0400720c */ /* 0x000fd20003f05270 */
[----:B------:R-:W-:Y:S02]  /*9170*/  FSEL R4, R24, R22, !P0 ;  /* 0x0000001618047208 */ /* 0x000fe40004000000 */
[----:B------:R-:W-:Y:S01]  /*9180*/  FSEL R5, R25, R23, !P0 ;  /* 0x0000001719057208 */ /* 0x000fe20004000000 */
[----:B0-----:R-:W-:-:S06]  /*9190*/  ULEA UR4, UR5, UR4, 0x18 ;  /* 0x0000000405047291 */ /* 0x001fcc000f8ec0ff */
[----:B--2---:R-:W-:-:S06]  /*91a0*/  LEA R40, R38, UR4, 0x3 ;  /* 0x0000000426287c11 */ /* 0x004fcc000f8e18ff */
[----:B------:R-:W0:Y:S02]  /*91b0*/  LDS.64 R40, [R40] ;  /* 0x0000000028287984 */ /* 0x000e240000000a00 */
[----:B0-----:R-:W-:-:S11]  /*91c0*/  DFMA R26, R40, R4, R26 ;  /* 0x00000004281a722b */ /* 0x001fd6000000001a */
.L_x_842:
[----:B------:R-:W-:Y:S05]  /*91d0*/  BSYNC.RECONVERGENT B0 ;  /* 0x0000000000007941 */ /* 0x000fea0003800200 */
.L_x_841:
        /* <DEDUP_REMOVED lines=93> */
.L_x_847:
[----:B------:R-:W-:Y:S01]  /*97b0*/  IMAD.MOV.U32 R4, RZ, RZ, 0x0 ;  /* 0x00000000ff047424 */ /* 0x000fe200078e00ff */
[----:B------:R-:W-:Y:S01]  /*97c0*/  LOP3.LUT P0, RZ, R27, 0x7fffffff, RZ, 0xc0, !PT ;  /* 0x7fffffff1bff7812 */ /* 0x000fe2000780c0ff */
[----:B------:R-:W-:-:S06]  /*97d0*/  IMAD.MOV.U32 R5, RZ, RZ, 0x7ff00000 ;  /* 0x7ff00000ff057424 */ /* 0x000fcc00078e00ff */
[----:B------:R-:W-:-:S10]  /*97e0*/  DFMA R4, R26, R4, +INF ;  /* 0x7ff000001a04742b */ /* 0x000fd40000000004 */
[----:B------:R-:W-:Y:S02]  /*97f0*/  FSEL R30, R4, RZ, P0 ;  /* 0x000000ff041e7208 */ /* 0x000fe40000000000 */
[----:B------:R-:W-:-:S06]  /*9800*/  FSEL R31, R5, -QNAN , P0 ;  /* 0xfff00000051f7808 */ /* 0x000fcc0000000000 */
[----:B------:R-:W-:-:S11]  /*9810*/  DADD R30, -R20, R30 ;  /* 0x00000000141e7229 */ /* 0x000fd6000000011e */
.L_x_803:
[----:B------:R-:W-:Y:S05]  /*9820*/  BSYNC.RECONVERGENT B4 ;  /* 0x0000000000047941 */ /* 0x000fea0003800200 */
.L_x_802:
[----:B------:R-:W-:Y:S05]  /*9830*/  BRA `(.L_x_785) ;  /* 0x000000cc00647947 */ /* 0x000fea0003800000 */
.L_x_2935:
[----:B------:R-:W-:-:S04]  /*9840*/  ISETP.NE.AND P0, PT, R38, RZ, PT ;  /* 0x000000ff2600720c */ /* 0x000fc80003f05270 */
[----:B------:R-:W-:-:S13]  /*9850*/  ISETP.NE.OR P0, PT, R22, 0x5, P0 ;  /* 0x000000051600780c */ /* 0x000fda0000705670 */
[----:B------:R-:W-:Y:S05]  /*9860*/  @P0 BREAK.RELIABLE B3 ;  /* 0x0000000000030942 */ /* 0x000fea0003800100 */
[----:B------:R-:W-:Y:S05]  /*9870*/  @P0 BRA `(.L_x_749) ;  /* 0x000000d800ac0947 */ /* 0x000fea0003800000 */
[----:B------:R-:W-:Y:S01]  /*9880*/  ISETP.GE.U32.AND P0, PT, R21, 0x3, PT ;  /* 0x000000031500780c */ /* 0x000fe20003f06070 */
[----:B------:R-:W-:Y:S01]  /*9890*/  BSSY.RECONVERGENT B0, `(.L_x_848) ;  /* 0x000002f000007945 */ /* 0x000fe20003800200 */
[----:B------:R-:W-:Y:S02]  /*98a0*/  IMAD.MOV.U32 R30, RZ, RZ, 0x0 ;  /* 0x00000000ff1e7424 */ /* 0x000fe400078e00ff */
[----:B------:R-:W-:-:S09]  /*98b0*/  IMAD.MOV.U32 R31, RZ, RZ, -0x100000 ;  /* 0xfff00000ff1f7424 */ /* 0x000fd200078e00ff */
[----:B------:R-:W-:Y:S05]  /*98c0*/  @!P0 BRA `(.L_x_849) ;  /* 0x0000000000ac8947 */ /* 0x000fea0003800000 */
[----:B------:R-:W0:Y:S01]  /*98d0*/  LDC.64 R4, c[0x0][0x3c0] ;  /* 0x0000f000ff047b82 */ /* 0x000e220000000a00 */
[----:B--2---:R-:W-:-:S05]  /*98e0*/  VIADD R26, R21, 0xffffffff ;  /* 0xffffffff151a7836 */ /* 0x004fca0000000000 */
[----:B------:R-:W-:Y:S01]  /*98f0*/  SHF.R.U32.HI R3, RZ, 0x1, R26 ;  /* 0x00000001ff037819 */ /* 0x000fe2000001161a */
[----:B0-----:R-:W-:-:S05]  /*9900*/  IMAD.WIDE.U32 R20, R20, 0x8, R4 ;  /* 0x0000000814147825 */ /* 0x001fca00078e0004 */
[----:B------:R-:W2:Y:S01]  /*9910*/  LDG.E.64.CONSTANT R4, desc[UR8][R20.64] ;  /* 0x0000000814047981 */ /* 0x000ea2000c1e9b00 */
[----:B------:R-:W-:-:S05]  /*9920*/  IMAD.WIDE.U32 R22, R3, 0x8, R20 ;  /* 0x0000000803167825 */ /* 0x000fca00078e0014 */
[----:B------:R-:W3:Y:S01]  /*9930*/  LDG.E.64.CONSTANT R24, desc[UR8][R22.64] ;  /* 0x0000000816187981 */ /* 0x000ee2000c1e9b00 */
[----:B--2---:R-:W-:Y:S02]  /*9940*/  DSETP.NE.AND P0, PT, |R4|, +INF , PT ;  /* 0x7ff000000400742a */ /* 0x004fe40003f05200 */
[----:B---3--:R-:W-:-:S04]  /*9950*/  DSETP.GT.AND P1, PT, R50, R24, PT ;  /* 0x000000183200722a */ /* 0x008fc80003f24000 */
        /* <DEDUP_REMOVED lines=11> */
.L_x_850:
[----:B------:R-:W-:Y:S01]  /*9a10*/  ISETP.GE.U32.AND P0, PT, R26, 0x4, PT ;  /* 0x000000041a00780c */ /* 0x000fe20003f06070 */
[----:B------:R-:W-:Y:S01]  /*9a20*/  BSSY.RECONVERGENT B4, `(.L_x_851) ;  /* 0x0000012000047945 */ /* 0x000fe20003800200 */
[----:B------:R-:W-:-:S11]  /*9a30*/  CS2R R4, SRZ ;  /* 0x0000000000047805 */ /* 0x000fd6000001ff00 */
[----:B------:R-:W-:Y:S05]  /*9a40*/  @!P0 BRA `(.L_x_852) ;  /* 0x00000000003c8947 */ /* 0x000fea0003800000 */
[----:B------:R-:W-:Y:S01]  /*9a50*/  BSSY.RECONVERGENT B5, `(.L_x_853) ;  /* 0x000000c000057945 */ /* 0x000fe20003800200 */
[----:B------:R-:W-:-:S07]  /*9a60*/  IMAD.MOV.U32 R24, RZ, RZ, RZ ;  /* 0x000000ffff187224 */ /* 0x000fce00078e00ff */
.L_x_854:
        /* <DEDUP_REMOVED lines=11> */
.L_x_853:
[----:B------:R-:W-:Y:S02]  /*9b20*/  IMAD.MOV.U32 R4, RZ, RZ, R24 ;  /* 0x000000ffff047224 */ /* 0x000fe400078e0018 */
[----:B------:R-:W-:-:S07]  /*9b30*/  IMAD.MOV.U32 R5, RZ, RZ, RZ ;  /* 0x000000ffff057224 */ /* 0x000fce00078e00ff */
.L_x_852:
[----:B------:R-:W-:Y:S05]  /*9b40*/  BSYNC.RECONVERGENT B4 ;  /* 0x0000000000047941 */ /* 0x000fea0003800200 */
.L_x_851:
[----:B------:R-:W-:-:S04]  /*9b50*/  LEA R30, P0, R4, R22, 0x3 ;  /* 0x00000016041e7211 */ /* 0x000fc800078018ff */
[----:B------:R-:W-:-:S06]  /*9b60*/  LEA.HI.X R31, R4, R23, R5, 0x3, P0 ;  /* 0x00000017041f7211 */ /* 0x000fcc00000f1c05 */
[----:B------:R-:W5:Y:S03]  /*9b70*/  LDG.E.64.CONSTANT R30, desc[UR8][R30.64+0x8] ;  /* 0x000008081e1e7981 */ /* 0x000f66000c1e9b00 */
.L_x_849:
[----:B------:R-:W-:Y:S05]  /*9b80*/  BSYNC.RECONVERGENT B0 ;  /* 0x0000000000007941 */ /* 0x000fea0003800200 */
.L_x_848:
[----:B------:R-:W-:Y:S05]  /*9b90*/  BRA `(.L_x_785) ;  /* 0x000000c8008c7947 */ /* 0x000fea0003800000 */
.L_x_2937:
[----:B------:R-:W0:Y:S01]  /*9ba0*/  LDCU UR4, c[0x0][0x3ec] ;  /* 0x00007d80ff0477ac */ /* 0x000e220008000800 */
[----:B------:R-:W-:-:S05]  /*9bb0*/  VIADD R3, R5, 0x3 ;  /* 0x0000000305037836 */ /* 0x000fca0000000000 */
[----:B0-----:R-:W-:-:S04]  /*9bc0*/  ISETP.GE.U32.AND P0, PT, R3, UR4, PT ;  /* 0x0000000403007c0c */ /* 0x001fc8000bf06070 */
[----:B------:R-:W-:-:S13]  /*9bd0*/  ISETP.NE.OR P0, PT, R38, 0x4, P0 ;  /* 0x000000042600780c */ /* 0x000fda0000705670 */
[----:B------:R-:W-:Y:S05]  /*9be0*/  @P0 BREAK.RELIABLE B3 ;  /* 0x0000000000030942 */ /* 0x000fea0003800100 */
[----:B------:R-:W-:Y:S05]  /*9bf0*/  @P0 BRA `(.L_x_749) ;  /* 0x000000d400cc0947 */ /* 0x000fea0003800000 */
[----:B------:R-:W0:Y:S01]  /*9c00*/  LDC.64 R24, c[0x0][0x3b8] ;  /* 0x0000ee00ff187b82 */ /* 0x000e220000000a00 */
[----:B------:R-:W-:-:S04]  /*9c10*/  VIADD R21, R5, 0x1 ;  /* 0x0000000105157836 */ /* 0x000fc80000000000 */
[----:B0-----:R-:W-:-:S04]  /*9c20*/  IMAD.WIDE.U32 R20, R21, 0x4, R24 ;  /* 0x0000000415147825 */ /* 0x001fc800078e0018 */
        /* <DEDUP_REMOVED lines=8> */
[----:B------:R-:W0:Y:S01]  /*9cb0*/  S2UR UR5, SR_CgaCtaId ;  /* 0x00000000000579c3 */ /* 0x000e220000008800 */
[----:B------:R-:W-:Y:S01]  /*9cc0*/  UMOV UR4, 0x400 ;  /* 0x0000040000047882 */ /* 0x000fe20000000000 */
[----:B------:R-:W-:Y:S01]  /*9cd0*/  BSSY.RECONVERGENT B4, `(.L_x_855) ;  /* 0x000066a000047945 */ /* 0x000fe20003800200 */
[----:B------:R-:W-:-:S02]  /*9ce0*/  IMAD.MOV.U32 R30, RZ, RZ, 0x0 ;  /* 0x00000000ff1e7424 */ /* 0x000fc400078e00ff */
[----:B------:R-:W-:Y:S01]  /*9cf0*/  IMAD.MOV.U32 R31, RZ, RZ, -0x100000 ;  /* 0xfff00000ff1f7424 */ /* 0x000fe200078e00ff */
[----:B0-----:R-:W-:-:S06]  /*9d00*/  ULEA UR4, UR5, UR4, 0x18 ;  /* 0x0000000405047291 */ /* 0x001fcc000f8ec0ff */
[----:B--2---:R-:W-:Y:S02]  /*9d10*/  LEA R20, R20, UR4, 0x3 ;  /* 0x0000000414147c11 */ /* 0x004fe4000f8e18ff */
[----:B---3--:R-:W-:-:S03]  /*9d20*/  LEA R4, R26, UR4, 0x3 ;  /* 0x000000041a047c11 */ /* 0x008fc6000f8e18ff */
[----:B------:R-:W0:Y:S04]  /*9d30*/  LDS.64 R46, [R20] ;  /* 0x00000000142e7984 */ /* 0x000e280000000a00 */
[----:B------:R-:W1:Y:S01]  /*9d40*/  LDS.64 R4, [R4] ;  /* 0x0000000004047984 */ /* 0x000e620000000a00 */
[----:B----4-:R-:W-:Y:S02]  /*9d50*/  LEA R22, R22, UR4, 0x3 ;  /* 0x0000000416167c11 */ /* 0x010fe4000f8e18ff */
[----:B-----5:R-:W-:Y:S01]  /*9d60*/  LEA R24, R24, UR4, 0x3 ;  /* 0x0000000418187c11 */ /* 0x020fe2000f8e18ff */
[----:B0-----:R-:W-:-:S06]  /*9d70*/  DSETP.NE.AND P0, PT, |R46|, +INF , PT ;  /* 0x7ff000002e00742a */ /* 0x001fcc0003f05200 */
[----:B-1----:R-:W-:-:S06]  /*9d80*/  DSETP.EQU.OR P0, PT, |R4|, +INF , !P0 ;  /* 0x7ff000000400742a */ /* 0x002fcc000470a600 */
[----:B------:R-:W-:-:S14]  /*9d90*/  DSETP.LE.OR P0, PT, R46, RZ, P0 ;  /* 0x000000ff2e00722a */ /* 0x000fdc0000703400 */
        /* <DEDUP_REMOVED lines=44> */
.L_x_858:
[----:B------:R-:W-:Y:S05]  /*a060*/  BSYNC.RECONVERGENT B5 ;  /* 0x0000000000057941 */ /* 0x000fea0003800200 */
.L_x_857:
        /* <DEDUP_REMOVED lines=79> */
.L_x_860:
[----:B------:R-:W-:Y:S01]  /*a560*/  IMAD.MOV.U32 R24, RZ, RZ, 0x0 ;  /* 0x00000000ff187424 */ /* 0x000fe200078e00ff */
[----:B------:R-:W-:Y:S01]  /*a570*/  LOP3.LUT P0, RZ, R21, 0x7fffffff, RZ, 0xc0, !PT ;  /* 0x7fffffff15ff7812 */ /* 0x000fe2000780c0ff */
[----:B------:R-:W-:-:S06]  /*a580*/  IMAD.MOV.U32 R25, RZ, RZ, 0x7ff00000 ;  /* 0x7ff00000ff197424 */ /* 0x000fcc00078e00ff */
[----:B------:R-:W-:-:S10]  /*a590*/  DFMA R24, R20, R24, +INF ;  /* 0x7ff000001418742b */ /* 0x000fd40000000018 */
[----:B------:R-:W-:Y:S02]  /*a5a0*/  FSEL R40, R24, RZ, P0 ;  /* 0x000000ff18287208 */ /* 0x000fe40000000000 */
[----:B------:R-:W-:-:S07]  /*a5b0*/  FSEL R41, R25, -QNAN , P0 ;  /* 0xfff0000019297808 */ /* 0x000fce0000000000 */
.L_x_861:
[----:B------:R-:W-:Y:S05]  /*a5c0*/  BSYNC.RECONVERGENT B0 ;  /* 0x0000000000007941 */ /* 0x000fea0003800200 */
.L_x_859:
        /* <DEDUP_REMOVED lines=23> */
.L_x_863:
[----:B------:R-:W-:Y:S05]  /*a740*/  BSYNC.RECONVERGENT B5 ;  /* 0x0000000000057941 */ /* 0x000fea0003800200 */
.L_x_862:
[--C-:B------:R-:W-:Y:S01]  /*a750*/  DADD R66, R56, -R4.reuse ;  /* 0x0000000038427229 */ /* 0x100fe20000000804 */
        /* <DEDUP_REMOVED lines=60> */
[----:B------:R-:W-:-:S04]  /*ab20*/  SHF.L.U64.HI R4, R70, R25, R71 ;  /* 0x0000001946047219 */ /* 0x000fc80000010247 */
[----:B------:R-:W-:-:S05]  /*ab30*/  ISETP.NE.AND.EX P2, PT, R4, -0x80000000, PT, P2 ;  /* 0x800000000400780c */ /* 0x000fca0003f45320 */
        /* <DEDUP_REMOVED lines=15> */
.L_x_867:
[----:B------:R-:W-:Y:S05]  /*ac30*/  BSYNC.RECONVERGENT B0 ;  /* 0x0000000000007941 */ /* 0x000fea0003800200 */
.L_x_866:
        /* <DEDUP_REMOVED lines=10> */
[----:B------:R-:W-:Y:S02]  /*ace0*/  IMAD.MOV.U32 R20, RZ, RZ, R70 ;  /* 0x000000ffff147224 */ /* 0x000fe400078e0046 */
[----:B------:R-:W-:-:S06]  /*acf0*/  IMAD.MOV.U32 R21, RZ, RZ, R71 ;  /* 0x000000ffff157224 */ /* 0x000fcc00078e0047 */
[----:B------:R-:W-:Y:S01]  /*ad00*/  IMAD.MOV.U32 R24, RZ, RZ, R22 ;  /* 0x000000ffff187224 */ /* 0x000fe200078e0016 */
[----:B------:R-:W-:-:S07]  /*ad10*/  MOV R22, 0xad30 ;  /* 0x0000ad3000167802 */ /* 0x000fce0000000f00 */
[----:B------:R-:W-:Y:S05]  /*ad20*/  CALL.REL.NOINC `($unbinned_batch_nll_grad$__internal_accurate_pow) ;  /* 0x0000043000187944 */ /* 0x000fea0003c00000 */
[----:B------:R-:W-:Y:S05]  /*ad30*/  BSYNC.RECONVERGENT B6 ;  /* 0x0000000000067941 */ /* 0x000fea0003800200 */
.L_x_870:
        /* <DEDUP_REMOVED lines=11> */
.L_x_869:
[----:B------:R-:W-:Y:S05]  /*adf0*/  BSYNC.RECONVERGENT B0 ;  /* 0x0000000000007941 */ /* 0x000fea0003800200 */
.L_x_868:
        /* <DEDUP_REMOVED lines=18> */
.L_x_873:
        /* <DEDUP_REMOVED lines=11> */
.L_x_872:
[----:B------:R-:W-:Y:S05]  /*afd0*/  BSYNC.RECONVERGENT B0 ;  /* 0x0000000000007941 */ /* 0x000fea0003800200 */
.L_x_871:
        /* <DEDUP_REMOVED lines=12> */
.L_x_875:
[----:B------:R-:W-:Y:S01]  /*b0a0*/  DADD R22, -RZ, |R26| ;  /* 0x00000000ff167229 */ /* 0x000fe2000000051a */
[----:B------:R-:W-:Y:S01]  /*b0b0*/  BSSY.RECONVERGENT B6, `(.L_x_877) ;  /* 0x0000005000067945 */ /* 0x000fe20003800200 */
[----:B------:R-:W-:-:S08]  /*b0c0*/  DADD R20, -RZ, -R68 ;  /* 0x00000000ff147229 */ /* 0x000fd00000000944 */
[----:B------:R-:W-:Y:S01]  /*b0d0*/  IMAD.MOV.U32 R24, RZ, RZ, R22 ;  /* 0x000000ffff187224 */ /* 0x000fe200078e0016 */
[----:B------:R-:W-:-:S07]  /*b0e0*/  MOV R22, 0xb100 ;  /* 0x0000b10000167802 */ /* 0x000fce0000000f00 */
[----:B------:R-:W-:Y:S05]  /*b0f0*/  CALL.REL.NOINC `($unbinned_batch_nll_grad$__internal_accurate_pow) ;  /* 0x0000042c00247944 */ /* 0x000fea0003c00000 */
[----:B------:R-:W-:Y:S05]  /*b100*/  BSYNC.RECONVERGENT B6 ;  /* 0x0000000000067941 */ /* 0x000fea0003800200 */
.L_x_877:
        /* <DEDUP_REMOVED lines=12> */
.L_x_876:
[----:B------:R-:W-:Y:S05]  /*b1d0*/  BSYNC.RECONVERGENT B0 ;  /* 0x0000000000007941 */ /* 0x000fea0003800200 */
.L_x_874:
        /* <DEDUP_REMOVED lines=18> */
.L_x_880:
        /* <DEDUP_REMOVED lines=11> */
.L_x_879:
[----:B------:R-:W-:Y:S05]  /*b3b0*/  BSYNC.RECONVERGENT B0 ;  /* 0x0000000000007941 */ /* 0x000fea0003800200 */
.L_x_878:
[----:B------:R-:W0:Y:S01]  /*b3c0*/  MUFU.RCP64H R21, R69 ;  /* 0x0000004500157308 */ /* 0x000e220000001800 */
[----:B------:R-:W-:Y:S01]  /*b3d0*/  IMAD.MOV.U32 R20, RZ, RZ, 0x1 ;  /* 0x00000001ff147424 */ /* 0x000fe200078e00ff */
[----:B------:R-:W-:Y:S01]  /*b3e0*/  FSETP.GEU.AND P2, PT, |R73|, 6.5827683646048100446e-37, PT ;  /* 0x036000004900780b */ /* 0x000fe20003f4e200 */
[----:B------:R-:W-:Y:S01]  /*b3f0*/  IMAD.MOV.U32 R24, RZ, RZ, R72 ;  /* 0x000000ffff187224 */ /* 0x000fe200078e0048 */
[----:B------:R-:W-:Y:S01]  /*b400*/  DSETP.NEU.AND P3, PT, R68, RZ, PT ;  /* 0x000000ff4400722a */ /* 0x000fe20003f6d000 */
[----:B------:R-:W-:Y:S01]  /*b410*/  IMAD.MOV.U32 R25, RZ, RZ, R73 ;  /* 0x000000ffff197224 */ /* 0x000fe200078e0049 */
[----:B------:R-:W-:Y:S01]  /*b420*/  DSETP.NEU.AND P0, PT, R26, 1, PT ;  /* 0x3ff000001a00742a */ /* 0x000fe20003f0d000 */
[----:B------:R-:W-:Y:S03]  /*b430*/  BSSY.RECONVERGENT B6, `(.L_x_881) ;  /* 0x0000017000067945 */ /* 0x000fe60003800200 */
[----:B------:R-:W-:-:S02]  /*b440*/  FSEL R4, R4, RZ, P3 ;  /* 0x000000ff04047208 */ /* 0x000fc40001800000 */
[----:B------:R-:W-:Y:S02]  /*b450*/  FSEL R5, R5, 1.875, P3 ;  /* 0x3ff0000005057808 */ /* 0x000fe40001800000 */
[----:B------:R-:W-:Y:S02]  /*b460*/  FSEL R4, R4, RZ, P0 ;  /* 0x000000ff04047208 */ /* 0x000fe40000000000 */
[----:B------:R-:W-:Y:S01]  /*b470*/  FSEL R5, R5, 1.875, P0 ;  /* 0x3ff0000005057808 */ /* 0x000fe20000000000 */
        /* <DEDUP_REMOVED lines=18> */
.L_x_882:
[----:B------:R-:W-:Y:S05]  /*b5a0*/  BSYNC.RECONVERGENT B6 ;  /* 0x0000000000067941 */ /* 0x000fea0003800200 */
.L_x_881:
        /* <DEDUP_REMOVED lines=26> */
.L_x_865:
        /* <DEDUP_REMOVED lines=163> */
.L_x_886:
        /* <DEDUP_REMOVED lines=9> */
.L_x_887:
[----:B------:R-:W-:Y:S05]  /*c210*/  BSYNC.RECONVERGENT B0 ;  /* 0x0000000000007941 */ /* 0x000fea0003800200 */
.L_x_885:
        /* <DEDUP_REMOVED lines=159> */
.L_x_889:
        /* <DEDUP_REMOVED lines=9> */
.L_x_890:
[----:B------:R-:W-:Y:S05]  /*cca0*/  BSYNC.RECONVERGENT B0 ;  /* 0x0000000000007941 */ /* 0x000fea0003800200 */
.L_x_888:
[----:B------:R-:W-:Y:S01]  /*ccb0*/  DMUL R4, R4, 0.5 ;  /* 0x3fe0000004047828 */ /* 0x000fe20000000000 */
[----:B------:R-:W-:Y:S01]  /*ccc0*/  UMOV UR4, 0x1ff62706 ;  /* 0x1ff6270600047882 */ /* 0x000fe20000000000 */
[----:B------:R-:W-:-:S06]  /*ccd0*/  UMOV UR5, 0x40040d93 ;  /* 0x40040d9300057882 */ /* 0x000fcc0000000000 */
[----:B------:R-:W-:-:S08]  /*cce0*/  DFMA R4, R20, 0.5, -R4 ;  /* 0x3fe000001404782b */ /* 0x000fd00000000804 */
[----:B------:R-:W-:Y:S01]  /*ccf0*/  DMUL R4, R4, UR4 ;  /* 0x0000000404047c28 */ /* 0x000fe20008000000 */
[----:B------:R-:W-:Y:S10]  /*cd00*/  BRA `(.L_x_883) ;  /* 0x0000002400387947 */ /* 0x000ff40003800000 */
.L_x_884:
        /* <DEDUP_REMOVED lines=69> */
.L_x_892:
[----:B------:R-:W-:Y:S05]  /*d160*/  BSYNC.RECONVERGENT B0 ;  /* 0x0000000000007941 */ /* 0x000fea0003800200 */
.L_x_891:
        /* <DEDUP_REMOVED lines=16> */
.L_x_895:
        /* <DEDUP_REMOVED lines=11> */
.L_x_894:
[----:B------:R-:W-:Y:S05]  /*d320*/  BSYNC.RECONVERGENT B0 ;  /* 0x0000000000007941 */ /* 0x000fea0003800200 */
.L_x_893:
        /* <DEDUP_REMOVED lines=15> */
.L_x_898:
        /* <DEDUP_REMOVED lines=11> */
.L_x_897:
[----:B------:R-:W-:Y:S05]  /*d4d0*/  BSYNC.RECONVERGENT B0 ;  /* 0x0000000000007941 */ /* 0x000fea0003800200 */
.L_x_896:
        /* <DEDUP_REMOVED lines=12> */
.L_x_900:
[----:B------:R-:W-:Y:S01]  /*d5a0*/  DADD R22, -RZ, |R26| ;  /* 0x00000000ff167229 */ /* 0x000fe2000000051a */
[----:B------:R-:W-:Y:S01]  /*d5b0*/  BSSY.RECONVERGENT B6, `(.L_x_902) ;  /* 0x0000005000067945 */ /* 0x000fe20003800200 */
[----:B------:R-:W-:-:S08]  /*d5c0*/  DADD R20, -RZ, -R70 ;  /* 0x00000000ff147229 */ /* 0x000fd00000000946 */
[----:B------:R-:W-:Y:S01]  /*d5d0*/  IMAD.MOV.U32 R24, RZ, RZ, R22 ;  /* 0x000000ffff187224 */ /* 0x000fe200078e0016 */
[----:B------:R-:W-:-:S07]  /*d5e0*/  MOV R22, 0xd600 ;  /* 0x0000d60000167802 */ /* 0x000fce0000000f00 */
[----:B------:R-:W-:Y:S05]  /*d5f0*/  CALL.REL.NOINC `($unbinned_batch_nll_grad$__internal_accurate_pow) ;  /* 0x0000040400e47944 */ /* 0x000fea0003c00000 */
[----:B------:R-:W-:Y:S05]  /*d600*/  BSYNC.RECONVERGENT B6 ;  /* 0x0000000000067941 */ /* 0x000fea0003800200 */
.L_x_902:
        /* <DEDUP_REMOVED lines=12> */
.L_x_901:
[----:B------:R-:W-:Y:S05]  /*d6d0*/  BSYNC.RECONVERGENT B0 ;  /* 0x0000000000007941 */ /* 0x000fea0003800200 */
.L_x_899:
        /* <DEDUP_REMOVED lines=18> */
.L_x_905:
        /* <DEDUP_REMOVED lines=11> */
.L_x_904:
[----:B------:R-:W-:Y:S05]  /*d8b0*/  BSYNC.RECONVERGENT B0 ;  /* 0x0000000000007941 */ /* 0x000fea0003800200 */
.L_x_903:
        /* <DEDUP_REMOVED lines=30> */
.L_x_907:
[----:B------:R-:W-:Y:S05]  /*daa0*/  BSYNC.RECONVERGENT B6 ;  /* 0x0000000000067941 */ /* 0x000fea0003800200 */
.L_x_906:
        /* <DEDUP_REMOVED lines=186> */
.L_x_909:
        /* <DEDUP_REMOVED lines=9> */
.L_x_910:
[----:B------:R-:W-:Y:S05]  /*e6e0*/  BSYNC.RECONVERGENT B0 ;  /* 0x0000000000007941 */ /* 0x000fea0003800200 */
.L_x_908:
        /* <DEDUP_REMOVED lines=161> */
.L_x_912:
        /* <DEDUP_REMOVED lines=9> */
.L_x_913:
[----:B------:R-:W-:Y:S05]  /*f190*/  BSYNC.RECONVERGENT B0 ;  /* 0x0000000000007941 */ /* 0x000fea0003800200 */
.L_x_911:
[----:B------:R-:W-:Y:S01]  /*f1a0*/  DMUL R20, R20, 0.5 ;  /* 0x3fe0000014147828 */ /* 0x000fe20000000000 */
[----:B------:R-:W-:Y:S01]  /*f1b0*/  UMOV UR4, 0x1ff62706 ;  /* 0x1ff6270600047882 */ /* 0x000fe20000000000 */
[----:B------:R-:W-:-:S06]  /*f1c0*/  UMOV UR5, 0x40040d93 ;  /* 0x40040d9300057882 */ /* 0x000fcc0000000000 */
[----:B------:R-:W-:-:S08]  /*f1d0*/  DFMA R4, R4, 0.5, -R20 ;  /* 0x3fe000000404782b */ /* 0x000fd00000000814 */
[----:B------:R-:W-:-:S11]  /*f1e0*/  DFMA R4, R4, UR4, R22 ;  /* 0x0000000404047c2b */ /* 0x000fd60008000016 */
.L_x_883:
[----:B------:R-:W-:Y:S05]  /*f1f0*/  BSYNC.RELIABLE B5 ;  /* 0x0000000000057941 */ /* 0x000fea0003800100 */
.L_x_864:
        /* <DEDUP_REMOVED lines=94> */
.L_x_915:
[----:B------:R-:W-:Y:S01]  /*f7e0*/  IMAD.MOV.U32 R20, RZ, RZ, 0x0 ;  /* 0x00000000ff147424 */ /* 0x000fe200078e00ff */
[----:B------:R-:W-:Y:S01]  /*f7f0*/  LOP3.LUT P0, RZ, R5, 0x7fffffff, RZ, 0xc0, !PT ;  /* 0x7fffffff05ff7812 */ /* 0x000fe2000780c0ff */
[----:B------:R-:W-:-:S06]  /*f800*/  IMAD.MOV.U32 R21, RZ, RZ, 0x7ff00000 ;  /* 0x7ff00000ff157424 */ /* 0x000fcc00078e00ff */
[----:B------:R-:W-:-:S10]  /*f810*/  DFMA R20, R4, R20, +INF ;  /* 0x7ff000000414742b */ /* 0x000fd40000000014 */
[----:B------:R-:W-:Y:S02]  /*f820*/  FSEL R30, R20, RZ, P0 ;  /* 0x000000ff141e7208 */ /* 0x000fe40000000000 */
[----:B------:R-:W-:-:S07]  /*f830*/  FSEL R31, R21, -QNAN , P0 ;  /* 0xfff00000151f7808 */ /* 0x000fce0000000000 */
.L_x_916:
[----:B------:R-:W-:Y:S05]  /*f840*/  BSYNC.RECONVERGENT B0 ;  /* 0x0000000000007941 */ /* 0x000fea0003800200 */
.L_x_914:
        /* <DEDUP_REMOVED lines=84> */
.L_x_920:
[----:B------:R-:W-:Y:S01]  /*fd90*/  IMAD.MOV.U32 R20, RZ, RZ, 0x0 ;  /* 0x00000000ff147424 */ /* 0x000fe200078e00ff */
[----:B------:R-:W-:Y:S01]  /*fda0*/  LOP3.LUT P0, RZ, R5, 0x7fffffff, RZ, 0xc0, !PT ;  /* 0x7fffffff05ff7812 */ /* 0x000fe2000780c0ff */
[----:B------:R-:W-:-:S06]  /*fdb0*/  IMAD.MOV.U32 R21, RZ, RZ, 0x7ff00000 ;  /* 0x7ff00000ff157424 */ /* 0x000fcc00078e00ff */
[----:B------:R-:W-:-:S10]  /*fdc0*/  DFMA R20, R4, R20, +INF ;  /* 0x7ff000000414742b */ /* 0x000fd40000000014 */
[----:B------:R-:W-:Y:S02]  /*fdd0*/  FSEL R4, R20, RZ, P0 ;  /* 0x000000ff14047208 */ /* 0x000fe40000000000 */
[----:B------:R-:W-:-:S07]  /*fde0*/  FSEL R5, R21, -QNAN , P0 ;  /* 0xfff0000015057808 */ /* 0x000fce0000000000 */
.L_x_921:
[----:B------:R-:W-:Y:S05]  /*fdf0*/  BSYNC.RECONVERGENT B5 ;  /* 0x0000000000057941 */ /* 0x000fea0003800200 */
.L_x_919:
[----:B------:R-:W-:-:S11]  /*fe00*/  DFMA R4, -R42, R4, R40 ;  /* 0x000000042a04722b */ /* 0x000fd60000000128 */
.L_x_918:
[----:B------:R-:W-:Y:S05]  /*fe10*/  BSYNC.RECONVERGENT B0 ;  /* 0x0000000000007941 */ /* 0x000fea0003800200 */
.L_x_917:
        /* <DEDUP_REMOVED lines=76> */
.L_x_923:
[----:B------:R-:W-:Y:S01]  /*102e0*/  IMAD.MOV.U32 R20, RZ, RZ, 0x0 ;  /* 0x00000000ff147424 */ /* 0x000fe200078e00ff */
[----:B------:R-:W-:Y:S01]  /*102f0*/  LOP3.LUT P0, RZ, R47, 0x7fffffff, RZ, 0xc0, !PT ;  /* 0x7fffffff2fff7812 */ /* 0x000fe2000780c0ff */
[----:B------:R-:W-:-:S06]  /*10300*/  IMAD.MOV.U32 R21, RZ, RZ, 0x7ff00000 ;  /* 0x7ff00000ff157424 */ /* 0x000fcc00078e00ff */
[----:B------:R-:W-:-:S10]  /*10310*/  DFMA R20, R46, R20, +INF ;  /* 0x7ff000002e14742b */ /* 0x000fd40000000014 */
[----:B------:R-:W-:Y:S02]  /*10320*/  FSEL R20, R20, RZ, P0 ;  /* 0x000000ff14147208 */ /* 0x000fe40000000000 */
[----:B------:R-:W-:-:S07]  /*10330*/  FSEL R21, R21, -QNAN , P0 ;  /* 0xfff0000015157808 */ /* 0x000fce0000000000 */
.L_x_924:
[----:B------:R-:W-:Y:S05]  /*10340*/  BSYNC.RECONVERGENT B0 ;  /* 0x0000000000007941 */ /* 0x000fea0003800200 */
.L_x_922:
[----:B------:R-:W-:-:S08]  /*10350*/  DADD R4, -R20, R4 ;  /* 0x0000000014047229 */ /* 0x000fd00000000104 */
[----:B------:R-:W-:-:S11]  /*10360*/  DADD R30, R4, -R30 ;  /* 0x00000000041e7229 */ /* 0x000fd6000000081e */
.L_x_856:
[----:B------:R-:W-:Y:S05]  /*10370*/  BSYNC.RECONVERGENT B4 ;  /* 0x0000000000047941 */ /* 0x000fea0003800200 */
.L_x_855:
[----:B------:R-:W-:Y:S05]  /*10380*/  BRA `(.L_x_785) ;  /* 0x0000006000907947 */ /* 0x000fea0003800000 */
.L_x_2938:
        /* <DEDUP_REMOVED lines=10> */
[----:B------:R0:W2:Y:S04]  /*10430*/  LDG.E.CONSTANT R30, desc[UR8][R30.64] ;  /* 0x000000081e1e7981 */ /* 0x0000a8000c1e9900 */
[----:B------:R-:W3:Y:S01]  /*10440*/  LDG.E.CONSTANT R26, desc[UR8][R26.64] ;  /* 0x000000081a1a7981 */ /* 0x000ee2000c1e9900 */
[C---:B------:R-:W-:Y:S02]  /*10450*/  VIADD R39, R5.reuse, 0x2 ;  /* 0x0000000205277836 */ /* 0x040fe40000000000 */
        /* <DEDUP_REMOVED lines=10> */
[----:B------:R-:W1:Y:S01]  /*10500*/  S2UR UR5, SR_CgaCtaId ;  /* 0x00000000000579c3 */ /* 0x000e620000008800 */
[----:B------:R-:W-:-:S02]  /*10510*/  UMOV UR4, 0x400 ;  /* 0x0000040000047882 */ /* 0x000fc40000000000 */
[----:B-1----:R-:W-:Y:S01]  /*10520*/  ULEA UR4, UR5, UR4, 0x18 ;  /* 0x0000000405047291 */ /* 0x002fe2000f8ec0ff */
[----:B------:R-:W-:Y:S01]  /*10530*/  BSSY.RECONVERGENT B4, `(.L_x_785) ;  /* 0x0000609000047945 */ /* 0x000fe20003800200 */
[----:B0-----:R-:W-:-:S04]  /*10540*/  IMAD.MOV.U32 R31, RZ, RZ, -0x100000 ;  /* 0xfff00000ff1f7424 */ /* 0x001fc800078e00ff */
[----:B--2---:R-:W-:Y:S02]  /*10550*/  LEA R68, R30, UR4, 0x3 ;  /* 0x000000041e447c11 */ /* 0x004fe4000f8e18ff */
[----:B---3--:R-:W-:-:S04]  /*10560*/  LEA R4, R26, UR4, 0x3 ;  /* 0x000000041a047c11 */ /* 0x008fc8000f8e18ff */
[----:B------:R-:W0:Y:S04]  /*10570*/  LDS.64 R68, [R68] ;  /* 0x0000000044447984 */ /* 0x000e280000000a00 */
[----:B------:R-:W1:Y:S01]  /*10580*/  LDS.64 R4, [R4] ;  /* 0x0000000004047984 */ /* 0x000e620000000a00 */
[----:B------:R-:W-:Y:S01]  /*10590*/  IMAD.MOV.U32 R30, RZ, RZ, 0x0 ;  /* 0x00000000ff1e7424 */ /* 0x000fe200078e00ff */
[----:B----4-:R-:W-:Y:S02]  /*105a0*/  LEA R38, R38, UR4, 0x3 ;  /* 0x0000000426267c11 */ /* 0x010fe4000f8e18ff */
[----:B-----5:R-:W-:Y:S01]  /*105b0*/  LEA R20, R20, UR4, 0x3 ;  /* 0x0000000414147c11 */ /* 0x020fe2000f8e18ff */
[----:B0-----:R-:W-:-:S06]  /*105c0*/  DSETP.NE.AND P0, PT, |R68|, +INF , PT ;  /* 0x7ff000004400742a */ /* 0x001fcc0003f05200 */
[----:B-1----:R-:W-:-:S06]  /*105d0*/  DSETP.EQU.OR P0, PT, |R4|, +INF , !P0 ;  /* 0x7ff000000400742a */ /* 0x002fcc000470a600 */
[----:B------:R-:W-:Y:S01]  /*105e0*/  DSETP.LE.OR P0, PT, R68, RZ, P0 ;  /* 0x000000ff4400722a */ /* 0x000fe20000703400 */
[----:B------:R-:W-:Y:S02]  /*105f0*/  LEA R48, R22, UR4, 0x3 ;  /* 0x0000000416307c11 */ /* 0x000fe4000f8e18ff */
[----:B------:R-:W-:-:S11]  /*10600*/  LEA R46, R24, UR4, 0x3 ;  /* 0x00000004182e7c11 */ /* 0x000fd6000f8e18ff */
        /* <DEDUP_REMOVED lines=25> */
[----:B------:R-:W-:Y:S01]  /*107a0*/  FSETP.GEU.AND P1, PT, |R65|, 6.5827683646048100446e-37, PT ;  /* 0x036000004100780b */ /* 0x000fe20003f2e200 */
[----:B------:R-:W-:Y:S02]  /*107b0*/  BSSY.RECONVERGENT B5, `(.L_x_926) ;  /* 0x0000014000057945 */ /* 0x000fe40003800200 */
[----:B------:R-:W2:Y:S01]  /*107c0*/  LDS.64 R46, [R46] ;  /* 0x000000002e2e7984 */ /* 0x000ea20000000a00 */
        /* <DEDUP_REMOVED lines=10> */
[----:B-12---:R-:W-:Y:S05]  /*10870*/  @P0 BRA P1, `(.L_x_927) ;  /* 0x00000000001c0947 */ /* 0x006fea0000800000 */
[----:B------:R-:W-:Y:S01]  /*10880*/  IMAD.MOV.U32 R24, RZ, RZ, R64 ;  /* 0x000000ffff187224 */ /* 0x000fe200078e0040 */
[----:B------:R-:W-:Y:S01]  /*10890*/  MOV R20, 0x108e0 ;  /* 0x000108e000147802 */ /* 0x000fe20000000f00 */
[----:B------:R-:W-:Y:S02]  /*108a0*/  IMAD.MOV.U32 R21, RZ, RZ, R65 ;  /* 0x000000ffff157224 */ /* 0x000fe400078e0041 */
[----:B------:R-:W-:Y:S02]  /*108b0*/  IMAD.MOV.U32 R22, RZ, RZ, R66 ;  /* 0x000000ffff167224 */ /* 0x000fe400078e0042 */
[----:B------:R-:W-:-:S07]  /*108c0*/  IMAD.MOV.U32 R23, RZ, RZ, R67 ;  /* 0x000000ffff177224 */ /* 0x000fce00078e0043 */
[----:B------:R-:W-:Y:S05]  /*108d0*/  CALL.REL.NOINC `($__internal_8_$__cuda_sm20_div_rn_f64_full) ;  /* 0x000003cc00947944 */ /* 0x000fea0003c00000 */
[----:B------:R-:W-:-:S07]  /*108e0*/  IMAD.MOV.U32 R23, RZ, RZ, R21 ;  /* 0x000000ffff177224 */ /* 0x000fce00078e0015 */
.L_x_927:
[----:B------:R-:W-:Y:S05]  /*108f0*/  BSYNC.RECONVERGENT B5 ;  /* 0x0000000000057941 */ /* 0x000fea0003800200 */
.L_x_926:
        /* <DEDUP_REMOVED lines=79> */
.L_x_929:
[----:B------:R-:W-:Y:S01]  /*10df0*/  IMAD.MOV.U32 R24, RZ, RZ, 0x0 ;  /* 0x00000000ff187424 */ /* 0x000fe200078e00ff */
[----:B------:R-:W-:Y:S01]  /*10e00*/  LOP3.LUT P0, RZ, R21, 0x7fffffff, RZ, 0xc0, !PT ;  /* 0x7fffffff15ff7812 */ /* 0x000fe2000780c0ff */
[----:B------:R-:W-:-:S06]  /*10e10*/  IMAD.MOV.U32 R25, RZ, RZ, 0x7ff00000 ;  /* 0x7ff00000ff197424 */ /* 0x000fcc00078e00ff */
[----:B------:R-:W-:-:S10]  /*10e20*/  DFMA R24, R20, R24, +INF ;  /* 0x7ff000001418742b */ /* 0x000fd40000000018 */
[----:B------:R-:W-:Y:S02]  /*10e30*/  FSEL R44, R24, RZ, P0 ;  /* 0x000000ff182c7208 */ /* 0x000fe40000000000 */
[----:B------:R-:W-:-:S07]  /*10e40*/  FSEL R45, R25, -QNAN , P0 ;  /* 0xfff00000192d7808 */ /* 0x000fce0000000000 */
.L_x_930:
[----:B------:R-:W-:Y:S05]  /*10e50*/  BSYNC.RECONVERGENT B0 ;  /* 0x0000000000007941 */ /* 0x000fea0003800200 */
.L_x_928:
        /* <DEDUP_REMOVED lines=48> */
.L_x_932:
[----:B------:R-:W-:Y:S05]  /*11160*/  BSYNC.RECONVERGENT B5 ;  /* 0x0000000000057941 */ /* 0x000fea0003800200 */
.L_x_931:
        /* <DEDUP_REMOVED lines=79> */
.L_x_934:
[----:B------:R-:W-:Y:S01]  /*11660*/  IMAD.MOV.U32 R24, RZ, RZ, 0x0 ;  /* 0x00000000ff187424 */ /* 0x000fe200078e00ff */
[----:B------:R-:W-:Y:S01]  /*11670*/  LOP3.LUT P0, RZ, R21, 0x7fffffff, RZ, 0xc0, !PT ;  /* 0x7fffffff15ff7812 */ /* 0x000fe2000780c0ff */
[----:B------:R-:W-:-:S06]  /*11680*/  IMAD.MOV.U32 R25, RZ, RZ, 0x7ff00000 ;  /* 0x7ff00000ff197424 */ /* 0x000fcc00078e00ff */
[----:B------:R-:W-:-:S10]  /*11690*/  DFMA R24, R20, R24, +INF ;  /* 0x7ff000001418742b */ /* 0x000fd40000000018 */
[----:B------:R-:W-:Y:S02]  /*116a0*/  FSEL R40, R24, RZ, P0 ;  /* 0x000000ff18287208 */ /* 0x000fe40000000000 */
[----:B------:R-:W-:-:S07]  /*116b0*/  FSEL R41, R25, -QNAN , P0 ;  /* 0xfff0000019297808 */ /* 0x000fce0000000000 */
.L_x_935:
[----:B------:R-:W-:Y:S05]  /*116c0*/  BSYNC.RECONVERGENT B0 ;  /* 0x0000000000007941 */ /* 0x000fea0003800200 */
.L_x_933:
        /* <DEDUP_REMOVED lines=23> */
.L_x_937:
[----:B------:R-:W-:Y:S05]  /*11840*/  BSYNC.RECONVERGENT B5 ;  /* 0x0000000000057941 */ /* 0x000fea0003800200 */
.L_x_936:
[--C-:B------:R-:W-:Y:S01]  /*11850*/  DADD R74, R58, -R4.reuse ;  /* 0x000000003a4a7229 */ /* 0x100fe20000000804 */
[----:B------:R-:W-:Y:S01]  /*11860*/  BSSY.RELIABLE B5, `(.L_x_938) ;  /* 0x0000103000057945 */ /* 0x000fe20003800100 */
[--C-:B------:R-:W-:Y:S01]  /*11870*/  DADD R72, R56, -R4.reuse ;  /* 0x0000000038487229 */ /* 0x100fe20000000804 */
[----:B------:R-:W-:Y:S01]  /*11880*/  CS2R R78, SRZ ;  /* 0x00000000004e7805 */ /* 0x000fe2000001ff00 */
[----:B------:R-:W-:-:S04]  /*11890*/  DADD R70, R50, -R4 ;  /* 0x0000000032467229 */ /* 0x000fc80000000804 */
        /* <DEDUP_REMOVED lines=78> */
.L_x_941:
[----:B------:R-:W-:Y:S05]  /*11d80*/  BSYNC.RECONVERGENT B0 ;  /* 0x0000000000007941 */ /* 0x000fea0003800200 */
.L_x_940:
        /* <DEDUP_REMOVED lines=16> */
.L_x_944:
        /* <DEDUP_REMOVED lines=11> */
.L_x_943:
[----:B------:R-:W-:Y:S05]  /*11f40*/  BSYNC.RECONVERGENT B0 ;  /* 0x0000000000007941 */ /* 0x000fea0003800200 */
.L_x_942:
        /* <DEDUP_REMOVED lines=18> */
.L_x_947:
        /* <DEDUP_REMOVED lines=11> */
.L_x_946:
[----:B------:R-:W-:Y:S05]  /*12120*/  BSYNC.RECONVERGENT B0 ;  /* 0x0000000000007941 */ /* 0x000fea0003800200 */
.L_x_945:
        /* <DEDUP_REMOVED lines=12> */
.L_x_949:
[----:B------:R-:W-:Y:S01]  /*121f0*/  DADD R22, -RZ, |R82| ;  /* 0x00000000ff167229 */ /* 0x000fe20000000552 */
[----:B------:R-:W-:Y:S01]  /*12200*/  BSSY.RECONVERGENT B6, `(.L_x_951) ;  /* 0x0000005000067945 */ /* 0x000fe20003800200 */
[----:B------:R-:W-:-:S08]  /*12210*/  DADD R20, -RZ, -R26 ;  /* 0x00000000ff147229 */ /* 0x000fd0000000091a */
[----:B------:R-:W-:Y:S01]  /*12220*/  IMAD.MOV.U32 R24, RZ, RZ, R22 ;  /* 0x000000ffff187224 */ /* 0x000fe200078e0016 */
[----:B------:R-:W-:-:S07]  /*12230*/  MOV R22, 0x12250 ;  /* 0x0001225000167802 */ /* 0x000fce0000000f00 */
[----:B------:R-:W-:Y:S05]  /*12240*/  CALL.REL.NOINC `($unbinned_batch_nll_grad$__internal_accurate_pow) ;  /* 0x000003b800d07944 */ /* 0x000fea0003c00000 */
[----:B------:R-:W-:Y:S05]  /*12250*/  BSYNC.RECONVERGENT B6 ;  /* 0x0000000000067941 */ /* 0x000fea0003800200 */
.L_x_951:
        /* <DEDUP_REMOVED lines=12> */
.L_x_950:
[----:B------:R-:W-:Y:S05]  /*12320*/  BSYNC.RECONVERGENT B0 ;  /* 0x0000000000007941 */ /* 0x000fea0003800200 */
.L_x_948:
        /* <DEDUP_REMOVED lines=18> */
.L_x_954:
        /* <DEDUP_REMOVED lines=11> */
.L_x_953:
[----:B------:R-:W-:Y:S05]  /*12500*/  BSYNC.RECONVERGENT B0 ;  /* 0x0000000000007941 */ /* 0x000fea0003800200 */
.L_x_952:
        /* <DEDUP_REMOVED lines=30> */
.L_x_956:
[----:B------:R-:W-:Y:S05]  /*126f0*/  BSYNC.RECONVERGENT B6 ;  /* 0x0000000000067941 */ /* 0x000fea0003800200 */
.L_x_955:
        /* <DEDUP_REMOVED lines=25> */
.L_x_939:
[----:B------:R-:W-:Y:S05]  /*12890*/  BSYNC.RELIABLE B5 ;  /* 0x0000000000057941 */ /* 0x000fea0003800100 */
.L_x_938:
        /* <DEDUP_REMOVED lines=171> */
.L_x_960:
        /* <DEDUP_REMOVED lines=9> */
.L_x_961:
[----:B------:R-:W-:Y:S05]  /*133e0*/  BSYNC.RECONVERGENT B5 ;  /* 0x0000000000057941 */ /* 0x000fea0003800200 */
.L_x_959:
        /* <DEDUP_REMOVED lines=159> */
.L_x_963:
        /* <DEDUP_REMOVED lines=9> */
.L_x_964:
[----:B------:R-:W-:Y:S05]  /*13e70*/  BSYNC.RECONVERGENT B5 ;  /* 0x0000000000057941 */ /* 0x000fea0003800200 */
.L_x_962:
[----:B------:R-:W-:Y:S01]  /*13e80*/  DMUL R4, R4, 0.5 ;  /* 0x3fe0000004047828 */ /* 0x000fe20000000000 */
[----:B------:R-:W-:Y:S01]  /*13e90*/  UMOV UR4, 0x1ff62706 ;  /* 0x1ff6270600047882 */ /* 0x000fe20000000000 */
[----:B------:R-:W-:-:S06]  /*13ea0*/  UMOV UR5, 0x40040d93 ;  /* 0x40040d9300057882 */ /* 0x000fcc0000000000 */
[----:B------:R-:W-:-:S08]  /*13eb0*/  DFMA R4, R22, 0.5, -R4 ;  /* 0x3fe000001604782b */ /* 0x000fd00000000804 */
[----:B------:R-:W-:-:S11]  /*13ec0*/  DFMA R78, R4, UR4, R78 ;  /* 0x00000004044e7c2b */ /* 0x000fd6000800004e */
.L_x_958:
[----:B------:R-:W-:Y:S05]  /*13ed0*/  BSYNC.RECONVERGENT B0 ;  /* 0x0000000000007941 */ /* 0x000fea0003800200 */
.L_x_957:
        /* <DEDUP_REMOVED lines=75> */
.L_x_968:
[----:B------:R-:W-:Y:S05]  /*14390*/  BSYNC.RECONVERGENT B0 ;  /* 0x0000000000007941 */ /* 0x000fea0003800200 */
.L_x_967:
        /* <DEDUP_REMOVED lines=16> */
.L_x_971:
        /* <DEDUP_REMOVED lines=11> */
.L_x_970:
[----:B------:R-:W-:Y:S05]  /*14550*/  BSYNC.RECONVERGENT B0 ;  /* 0x0000000000007941 */ /* 0x000fea0003800200 */
.L_x_969:
        /* <DEDUP_REMOVED lines=18> */
.L_x_974:
        /* <DEDUP_REMOVED lines=11> */
.L_x_973:
[----:B------:R-:W-:Y:S05]  /*14730*/  BSYNC.RECONVERGENT B0 ;  /* 0x0000000000007941 */ /* 0x000fea0003800200 */
.L_x_972:
        /* <DEDUP_REMOVED lines=12> */
.L_x_976:
[----:B------:R-:W-:Y:S01]  /*14800*/  DADD R22, -RZ, |R72| ;  /* 0x00000000ff167229 */ /* 0x000fe20000000548 */
[----:B------:R-:W-:Y:S01]  /*14810*/  BSSY.RECONVERGENT B6, `(.L_x_978) ;  /* 0x0000005000067945 */ /* 0x000fe20003800200 */
[----:B------:R-:W-:-:S08]  /*14820*/  DADD R20, -RZ, -R26 ;  /* 0x00000000ff147229 */ /* 0x000fd0000000091a */
[----:B------:R-:W-:Y:S01]  /*14830*/  IMAD.MOV.U32 R24, RZ, RZ, R22 ;  /* 0x000000ffff187224 */ /* 0x000fe200078e0016 */
[----:B------:R-:W-:-:S07]  /*14840*/  MOV R22, 0x14860 ;  /* 0x0001486000167802 */ /* 0x000fce0000000f00 */
[----:B------:R-:W-:Y:S05]  /*14850*/  CALL.REL.NOINC `($unbinned_batch_nll_grad$__internal_accurate_pow) ;  /* 0x00000394004c7944 */ /* 0x000fea0003c00000 */
[----:B------:R-:W-:Y:S05]  /*14860*/  BSYNC.RECONVERGENT B6 ;  /* 0x0000000000067941 */ /* 0x000fea0003800200 */
.L_x_978:
        /* <DEDUP_REMOVED lines=12> */
.L_x_977:
[----:B------:R-:W-:Y:S05]  /*14930*/  BSYNC.RECONVERGENT B0 ;  /* 0x0000000000007941 */ /* 0x000fea0003800200 */
.L_x_975:
        /* <DEDUP_REMOVED lines=18> */
.L_x_981:
        /* <DEDUP_REMOVED lines=11> */
.L_x_980:
[----:B------:R-:W-:Y:S05]  /*14b10*/  BSYNC.RECONVERGENT B0 ;  /* 0x0000000000007941 */ /* 0x000fea0003800200 */
.L_x_979:
        /* <DEDUP_REMOVED lines=30> */
.L_x_983:
[----:B------:R-:W-:Y:S05]  /*14d00*/  BSYNC.RECONVERGENT B6 ;  /* 0x0000000000067941 */ /* 0x000fea0003800200 */
.L_x_982:
        /* <DEDUP_REMOVED lines=26> */
.L_x_966:
[----:B------:R-:W-:Y:S05]  /*14eb0*/  BSYNC.RELIABLE B5 ;  /* 0x0000000000057941 */ /* 0x000fea0003800100 */
.L_x_965:
        /* <DEDUP_REMOVED lines=93> */
.L_x_985:
[----:B------:R-:W-:Y:S01]  /*15490*/  IMAD.MOV.U32 R4, RZ, RZ, 0x0 ;  /* 0x00000000ff047424 */ /* 0x000fe200078e00ff */
[----:B------:R-:W-:Y:S01]  /*154a0*/  LOP3.LUT P0, RZ, R79, 0x7fffffff, RZ, 0xc0, !PT ;  /* 0x7fffffff4fff7812 */ /* 0x000fe2000780c0ff */
[----:B------:R-:W-:-:S06]  /*154b0*/  IMAD.MOV.U32 R5, RZ, RZ, 0x7ff00000 ;  /* 0x7ff00000ff057424 */ /* 0x000fcc00078e00ff */
[----:B------:R-:W-:-:S10]  /*154c0*/  DFMA R4, R78, R4, +INF ;  /* 0x7ff000004e04742b */ /* 0x000fd40000000004 */
[----:B------:R-:W-:Y:S02]  /*154d0*/  FSEL R30, R4, RZ, P0 ;  /* 0x000000ff041e7208 */ /* 0x000fe40000000000 */
[----:B------:R-:W-:-:S07]  /*154e0*/  FSEL R31, R5, -QNAN , P0 ;  /* 0xfff00000051f7808 */ /* 0x000fce0000000000 */
.L_x_986:
[----:B------:R-:W-:Y:S05]  /*154f0*/  BSYNC.RECONVERGENT B0 ;  /* 0x0000000000007941 */ /* 0x000fea0003800200 */
.L_x_984:
        /* <DEDUP_REMOVED lines=81> */
.L_x_990:
[----:B------:R-:W-:Y:S01]  /*15a10*/  IMAD.MOV.U32 R20, RZ, RZ, 0x0 ;  /* 0x00000000ff147424 */ /* 0x000fe200078e00ff */
[----:B------:R-:W-:Y:S01]  /*15a20*/  LOP3.LUT P0, RZ, R5, 0x7fffffff, RZ, 0xc0, !PT ;  /* 0x7fffffff05ff7812 */ /* 0x000fe2000780c0ff */
[----:B------:R-:W-:-:S06]  /*15a30*/  IMAD.MOV.U32 R21, RZ, RZ, 0x7ff00000 ;  /* 0x7ff00000ff157424 */ /* 0x000fcc00078e00ff */
[----:B------:R-:W-:-:S10]  /*15a40*/  DFMA R20, R4, R20, +INF ;  /* 0x7ff000000414742b */ /* 0x000fd40000000014 */
[----:B------:R-:W-:Y:S02]  /*15a50*/  FSEL R4, R20, RZ, P0 ;  /* 0x000000ff14047208 */ /* 0x000fe40000000000 */
[----:B------:R-:W-:-:S07]  /*15a60*/  FSEL R5, R21, -QNAN , P0 ;  /* 0xfff0000015057808 */ /* 0x000fce0000000000 */
.L_x_991:
[----:B------:R-:W-:Y:S05]  /*15a70*/  BSYNC.RECONVERGENT B5 ;  /* 0x0000000000057941 */ /* 0x000fea0003800200 */
.L_x_989:
[----:B------:R-:W-:Y:S01]  /*15a80*/  DFMA R4, -R64, R4, R44 ;  /* 0x000000044004722b */ /* 0x000fe2000000012c */
[----:B------:R-:W-:Y:S10]  /*15a90*/  BRA `(.L_x_992) ;  /* 0x0000000400707947 */ /* 0x000ff40003800000 */
.L_x_988:
[----:B------:R-:W-:-:S14]  /*15aa0*/  DSETP.GT.AND P0, PT, R70, R48, PT ;  /* 0x000000304600722a */ /* 0x000fdc0003f04000 */
[----:B------:R-:W-:Y:S05]  /*15ab0*/  @!P0 BRA `(.L_x_993) ;  /* 0x0000000400608947 */ /* 0x000fea0003800000 */
[----:B------:R-:W-:Y:S01]  /*15ac0*/  DADD R38, R38, R70 ;  /* 0x0000000026267229 */ /* 0x000fe20000000046 */
        /* <DEDUP_REMOVED lines=78> */
.L_x_995:
[----:B------:R-:W-:Y:S01]  /*15fb0*/  IMAD.MOV.U32 R20, RZ, RZ, 0x0 ;  /* 0x00000000ff147424 */ /* 0x000fe200078e00ff */
[----:B------:R-:W-:Y:S01]  /*15fc0*/  LOP3.LUT P0, RZ, R5, 0x7fffffff, RZ, 0xc0, !PT ;  /* 0x7fffffff05ff7812 */ /* 0x000fe2000780c0ff */
[----:B------:R-:W-:-:S06]  /*15fd0*/  IMAD.MOV.U32 R21, RZ, RZ, 0x7ff00000 ;  /* 0x7ff00000ff157424 */ /* 0x000fcc00078e00ff */
[----:B------:R-:W-:-:S10]  /*15fe0*/  DFMA R20, R4, R20, +INF ;  /* 0x7ff000000414742b */ /* 0x000fd40000000014 */
[----:B------:R-:W-:Y:S02]  /*15ff0*/  FSEL R4, R20, RZ, P0 ;  /* 0x000000ff14047208 */ /* 0x000fe40000000000 */
[----:B------:R-:W-:-:S07]  /*16000*/  FSEL R5, R21, -QNAN , P0 ;  /* 0xfff0000015057808 */ /* 0x000fce0000000000 */
.L_x_996:
[----:B------:R-:W-:Y:S05]  /*16010*/  BSYNC.RECONVERGENT B5 ;  /* 0x0000000000057941 */ /* 0x000fea0003800200 */
.L_x_994:
[----:B------:R-:W-:Y:S01]  /*16020*/  DFMA R4, -R46, R4, R40 ;  /* 0x000000042e04722b */ /* 0x000fe20000000128 */
[----:B------:R-:W-:Y:S10]  /*16030*/  BRA `(.L_x_992) ;  /* 0x0000000000087947 */ /* 0x000ff40003800000 */
.L_x_993:
[----:B------:R-:W-:-:S08]  /*16040*/  DMUL R4, R70, -0.5 ;  /* 0xbfe0000046047828 */ /* 0x000fd00000000000 */
[----:B------:R-:W-:-:S11]  /*16050*/  DMUL R4, R70, R4 ;  /* 0x0000000446047228 */ /* 0x000fd60000000000 */
.L_x_992:
[----:B------:R-:W-:Y:S05]  /*16060*/  BSYNC.RECONVERGENT B0 ;  /* 0x0000000000007941 */ /* 0x000fea0003800200 */
.L_x_987:
        /* <DEDUP_REMOVED lines=76> */
.L_x_998:
[----:B------:R-:W-:Y:S01]  /*16530*/  IMAD.MOV.U32 R20, RZ, RZ, 0x0 ;  /* 0x00000000ff147424 */ /* 0x000fe200078e00ff */
[----:B------:R-:W-:Y:S01]  /*16540*/  LOP3.LUT P0, RZ, R69, 0x7fffffff, RZ, 0xc0, !PT ;  /* 0x7fffffff45ff7812 */ /* 0x000fe2000780c0ff */
[----:B------:R-:W-:-:S06]  /*16550*/  IMAD.MOV.U32 R21, RZ, RZ, 0x7ff00000 ;  /* 0x7ff00000ff157424 */ /* 0x000fcc00078e00ff */
[----:B------:R-:W-:-:S10]  /*16560*/  DFMA R20, R68, R20, +INF ;  /* 0x7ff000004414742b */ /* 0x000fd40000000014 */
[----:B------:R-:W-:Y:S02]  /*16570*/  FSEL R20, R20, RZ, P0 ;  /* 0x000000ff14147208 */ /* 0x000fe40000000000 */
[----:B------:R-:W-:-:S07]  /*16580*/  FSEL R21, R21, -QNAN , P0 ;  /* 0xfff0000015157808 */ /* 0x000fce0000000000 */
.L_x_999:
[----:B------:R-:W-:Y:S05]  /*16590*/  BSYNC.RECONVERGENT B0 ;  /* 0x0000000000007941 */ /* 0x000fea0003800200 */
.L_x_997:
[----:B------:R-:W-:-:S08]  /*165a0*/  DADD R4, -R20, R4 ;  /* 0x0000000014047229 */ /* 0x000fd00000000104 */
[----:B------:R-:W-:-:S11]  /*165b0*/  DADD R30, R4, -R30 ;  /* 0x00000000041e7229 */ /* 0x000fd6000000081e */
.L_x_925:
[----:B------:R-:W-:Y:S05]  /*165c0*/  BSYNC.RECONVERGENT B4 ;  /* 0x0000000000047941 */ /* 0x000fea0003800200 */
.L_x_785:
[----:B------:R-:W-:Y:S05]  /*165d0*/  BSYNC.RELIABLE B3 ;  /* 0x0000000000037941 */ /* 0x000fea0003800100 */
.L_x_769:
        /* <DEDUP_REMOVED lines=76> */
.L_x_1001:
[----:B------:R-:W-:Y:S01]  /*16aa0*/  IMAD.MOV.U32 R4, RZ, RZ, 0x0 ;  /* 0x00000000ff047424 */ /* 0x000fe200078e00ff */
[----:B------:R-:W-:Y:S01]  /*16ab0*/  LOP3.LUT P0, RZ, R33, 0x7fffffff, RZ, 0xc0, !PT ;  /* 0x7fffffff21ff7812 */ /* 0x000fe2000780c0ff */
[----:B------:R-:W-:-:S06]  /*16ac0*/  IMAD.MOV.U32 R5, RZ, RZ, 0x7ff00000 ;  /* 0x7ff00000ff057424 */ /* 0x000fcc00078e00ff */
[----:B------:R-:W-:-:S10]  /*16ad0*/  DFMA R4, R32, R4, +INF ;  /* 0x7ff000002004742b */ /* 0x000fd40000000004 */
[----:B------:R-:W-:Y:S02]  /*16ae0*/  FSEL R4, R4, RZ, P0 ;  /* 0x000000ff04047208 */ /* 0x000fe40000000000 */
[----:B------:R-:W-:-:S07]  /*16af0*/  FSEL R5, R5, -QNAN , P0 ;  /* 0xfff0000005057808 */ /* 0x000fce0000000000 */
.L_x_1002:
[----:B------:R-:W-:Y:S05]  /*16b00*/  BSYNC.RECONVERGENT B0 ;  /* 0x0000000000007941 */ /* 0x000fea0003800200 */
.L_x_1000:
[----:B-----5:R-:W-:-:S08]  /*16b10*/  DADD R30, R4, R30 ;  /* 0x00000000041e7229 */ /* 0x020fd0000000001e */
[----:B------:R-:W-:-:S14]  /*16b20*/  DSETP.NE.AND P0, PT, |R30|, +INF , PT ;  /* 0x7ff000001e00742a */ /* 0x000fdc0003f05200 */
[----:B------:R-:W-:Y:S05]  /*16b30*/  @!P0 BRA `(.L_x_749) ;  /* 0x0000000400fc8947 */ /* 0x000fea0003800000 */
[----:B------:R-:W-:-:S14]  /*16b40*/  DSETP.GT.AND P0, PT, R30, R36, PT ;  /* 0x000000241e00722a */ /* 0x000fdc0003f04000 */
[----:B------:R-:W-:Y:S05]  /*16b50*/  @!P0 BRA `(.L_x_1003) ;  /* 0x0000000400008947 */ /* 0x000fea0003800000 */
[----:B------:R-:W-:Y:S01]  /*16b60*/  DADD R22, R36, -R30 ;  /* 0x0000000024167229 */ /* 0x000fe2000000081e */
[----:B------:R-:W-:Y:S01]  /*16b70*/  IMAD.MOV.U32 R24, RZ, RZ, 0x652b82fe ;  /* 0x652b82feff187424 */ /* 0x000fe200078e00ff */
        /* <DEDUP_REMOVED lines=57> */
.L_x_1005:
[----:B------:R-:W-:Y:S05]  /*16f10*/  BSYNC.RECONVERGENT B0 ;  /* 0x0000000000007941 */ /* 0x000fea0003800200 */
.L_x_1004:
[----:B------:R-:W-:Y:S01]  /*16f20*/  DFMA R34, R34, R4, 1 ;  /* 0x3ff000002222742b */ /* 0x000fe20000000004 */
[----:B------:R-:W-:Y:S02]  /*16f30*/  IMAD.MOV.U32 R36, RZ, RZ, R30 ;  /* 0x000000ffff247224 */ /* 0x000fe400078e001e */
[----:B------:R-:W-:Y:S01]  /*16f40*/  IMAD.MOV.U32 R37, RZ, RZ, R31 ;  /* 0x000000ffff257224 */ /* 0x000fe200078e001f */
[----:B------:R-:W-:Y:S07]  /*16f50*/  BRA `(.L_x_749) ;  /* 0x0000000000f47947 */ /* 0x000fee0003800000 */
.L_x_1003:
[----:B------:R-:W-:Y:S01]  /*16f60*/  DADD R22, -R36, R30 ;  /* 0x0000000024167229 */ /* 0x000fe2000000011e */
        /* <DEDUP_REMOVED lines=58> */
.L_x_1007:
[----:B------:R-:W-:Y:S05]  /*17310*/  BSYNC.RECONVERGENT B0 ;  /* 0x0000000000007941 */ /* 0x000fea0003800200 */
.L_x_1006:
[----:B------:R-:W-:-:S11]  /*17320*/  DADD R34, R34, R4 ;  /* 0x0000000022227229 */ /* 0x000fd60000000004 */
.L_x_749:
[----:B------:R-:W-:Y:S05]  /*17330*/  BSYNC.RECONVERGENT B1 ;  /* 0x0000000000017941 */ /* 0x000fea0003800200 */
.L_x_748:
[----:B------:R-:W-:Y:S05]  /*17340*/  @P5 BRA `(.L_x_1008) ;  /* 0xfffffe9400505947 */ /* 0x000fea000383ffff */
[----:B------:R-:W-:Y:S05]  /*17350*/  BSYNC.RECONVERGENT B2 ;  /* 0x0000000000027941 */ /* 0x000fea0003800200 */
.L_x_745:
[----:B------:R-:W-:Y:S01]  /*17360*/  ISETP.GT.AND P0, PT, R35, 0xfffff, PT ;  /* 0x000fffff2300780c */ /* 0x000fe20003f04270 */
[----:B------:R-:W-:Y:S01]  /*17370*/  IMAD.MOV.U32 R4, RZ, RZ, R34 ;  /* 0x000000ffff047224 */ /* 0x000fe200078e0022 */
[----:B------:R-:W-:Y:S01]  /*17380*/  BSSY.RECONVERGENT B0, `(.L_x_1009) ;  /* 0x0000051000007945 */ /* 0x000fe20003800200 */
[----:B------:R-:W-:Y:S02]  /*17390*/  IMAD.MOV.U32 R5, RZ, RZ, R35 ;  /* 0x000000ffff057224 */ /* 0x000fe400078e0023 */
[----:B--2---:R-:W-:-:S08]  /*173a0*/  IMAD.MOV.U32 R26, RZ, RZ, -0x3ff ;  /* 0xfffffc01ff1a7424 */ /* 0x004fd000078e00ff */
        /* <DEDUP_REMOVED lines=11> */
[----:B-----5:R-:W-:Y:S01]  /*17460*/  IMAD.MOV.U32 R24, RZ, RZ, -0x748574fc ;  /* 0x8b7a8b04ff187424 */ /* 0x020fe200078e00ff */
        /* <DEDUP_REMOVED lines=60> */
.L_x_1010:
[----:B------:R-:W-:Y:S01]  /*17830*/  IMAD.MOV.U32 R2, RZ, RZ, 0x0 ;  /* 0x00000000ff027424 */ /* 0x000fe200078e00ff */
[----:B------:R-:W-:Y:S01]  /*17840*/  LOP3.LUT P0, RZ, R5, 0x7fffffff, RZ, 0xc0, !PT ;  /* 0x7fffffff05ff7812 */ /* 0x000fe2000780c0ff */
[----:B------:R-:W-:-:S06]  /*17850*/  IMAD.MOV.U32 R3, RZ, RZ, 0x7ff00000 ;  /* 0x7ff00000ff037424 */ /* 0x000fcc00078e00ff */
[----:B------:R-:W-:-:S10]  /*17860*/  DFMA R2, R4, R2, +INF ;  /* 0x7ff000000402742b */ /* 0x000fd40000000002 */
[----:B------:R-:W-:Y:S02]  /*17870*/  FSEL R2, R2, RZ, P0 ;  /* 0x000000ff02027208 */ /* 0x000fe40000000000 */
[----:B------:R-:W-:-:S07]  /*17880*/  FSEL R3, R3, -QNAN , P0 ;  /* 0xfff0000003037808 */ /* 0x000fce0000000000 */
.L_x_1011:
[----:B------:R-:W-:Y:S05]  /*17890*/  BSYNC.RECONVERGENT B0 ;  /* 0x0000000000007941 */ /* 0x000fea0003800200 */
.L_x_1009:
[----:B------:R-:W-:Y:S01]  /*178a0*/  DADD R2, R2, R36 ;  /* 0x0000000002027229 */ /* 0x000fe20000000024 */
[----:B------:R-:W-:Y:S07]  /*178b0*/  BSSY.RECONVERGENT B0, `(.L_x_1012) ;  /* 0x000003a000007945 */ /* 0x000fee0003800200 */
[----:B------:R-:W-:-:S06]  /*178c0*/  DSETP.NE.AND P0, PT, |R2|, +INF , PT ;  /* 0x7ff000000200742a */ /* 0x000fcc0003f05200 */
[----:B------:R-:W-:Y:S02]  /*178d0*/  FSEL R48, R2, R52, P0 ;  /* 0x0000003402307208 */ /* 0x000fe40000000000 */
[----:B------:R-:W-:-:S06]  /*178e0*/  FSEL R49, R3, R53, P0 ;  /* 0x0000003503317208 */ /* 0x000fcc0000000000 */
[----:B------:R-:W-:Y:S05]  /*178f0*/  @P0 BRA `(.L_x_1013) ;  /* 0x0000000000d40947 */ /* 0x000fea0003800000 */
[----:B------:R-:W0:Y:S01]  /*17900*/  MUFU.RCP64H R3, 2 ;  /* 0x4000000000037908 */ /* 0x000e220000001800 */
[----:B------:R-:W-:Y:S01]  /*17910*/  IMAD.MOV.U32 R4, RZ, RZ, 0x0 ;  /* 0x00000000ff047424 */ /* 0x000fe200078e00ff */
[----:B------:R-:W-:Y:S01]  /*17920*/  UMOV UR4, 0x3ae80f1e ;  /* 0x3ae80f1e00047882 */ /* 0x000fe20000000000 */
[----:B------:R-:W-:Y:S01]  /*17930*/  IMAD.MOV.U32 R5, RZ, RZ, 0x40000000 ;  /* 0x40000000ff057424 */ /* 0x000fe200078e00ff */
[----:B------:R-:W-:Y:S01]  /*17940*/  UMOV UR5, 0x3eb1380b ;  /* 0x3eb1380b00057882 */ /* 0x000fe20000000000 */
[----:B------:R-:W-:Y:S01]  /*17950*/  IMAD.MOV.U32 R2, RZ, RZ, RZ ;  /* 0x000000ffff027224 */ /* 0x000fe200078e00ff */
[----:B------:R-:W-:Y:S01]  /*17960*/  UMOV UR6, 0x55555554 ;  /* 0x5555555400067882 */ /* 0x000fe20000000000 */
[----:B-----5:R-:W-:Y:S01]  /*17970*/  IMAD.MOV.U32 R20, RZ, RZ, -0x748574fc ;  /* 0x8b7a8b04ff147424 */ /* 0x020fe200078e00ff */
[----:B------:R-:W-:Y:S01]  /*17980*/  UMOV UR7, 0x3fb55555 ;  /* 0x3fb5555500077882 */ /* 0x000fe20000000000 */
[----:B------:R-:W-:Y:S02]  /*17990*/  IMAD.MOV.U32 R21, RZ, RZ, 0x3ed0ee25 ;  /* 0x3ed0ee25ff157424 */ /* 0x000fe400078e00ff */
[----:B------:R-:W-:-:S02]  /*179a0*/  IMAD.MOV.U32 R48, RZ, RZ, -0x105c611 ;  /* 0xfefa39efff307424 */ /* 0x000fc400078e00ff */
[----:B------:R-:W-:Y:S02]  /*179b0*/  IMAD.MOV.U32 R49, RZ, RZ, 0x3fe62e42 ;  /* 0x3fe62e42ff317424 */ /* 0x000fe400078e00ff */
[----:B------:R-:W-:Y:S01]  /*179c0*/  IMAD.MOV.U32 R24, RZ, RZ, -0x105c611 ;  /* 0xfefa39efff187424 */ /* 0x000fe200078e00ff */
[----:B0-----:R-:W-:Y:S01]  /*179d0*/  DFMA R4, R2, -R4, 1 ;  /* 0x3ff000000204742b */ /* 0x001fe20000000804 */
[----:B------:R-:W-:-:S07]  /*179e0*/  IMAD.MOV.U32 R25, RZ, RZ, 0x3fe62e42 ;  /* 0x3fe62e42ff197424 */ /* 0x000fce00078e00ff */
        /* <DEDUP_REMOVED lines=38> */
.L_x_1013:
[----:B------:R-:W-:Y:S05]  /*17c50*/  BSYNC.RECONVERGENT B0 ;  /* 0x0000000000007941 */ /* 0x000fea0003800200 */
.L_x_1012:
[----:B------:R-:W0:Y:S01]  /*17c60*/  LDCU UR4, c[0x0][0x3e4] ;  /* 0x00007c80ff0477ac */ /* 0x000e220008000800 */
[----:B------:R-:W-:Y:S01]  /*17c70*/  DADD R60, R48, R60 ;  /* 0x00000000303c7229 */ /* 0x000fe2000000003c */
[----:B0-----:R-:W-:-:S09]  /*17c80*/  UISETP.NE.AND UP0, UPT, UR4, URZ, UPT ;  /* 0x000000ff0400728c */ /* 0x001fd2000bf05270 */
[----:B------:R-:W-:Y:S05]  /*17c90*/  BRA.U !UP0, `(.L_x_1014) ;  /* 0x0000031108e47547 */ /* 0x000fea000b800000 */
        /* <DEDUP_REMOVED lines=24> */
.L_x_1016:
[----:B------:R-:W-:Y:S05]  /*17e20*/  BSYNC.RECONVERGENT B1 ;  /* 0x0000000000017941 */ /* 0x000fea0003800200 */
.L_x_1015:
[----:B------:R-:W-:Y:S01]  /*17e30*/  DSETP.GEU.AND P0, PT, R22, -1, PT ;  /* 0xbff000001600742a */ /* 0x000fe20003f0e000 */
[----:B------:R-:W-:Y:S01]  /*17e40*/  BSSY B3, `(.L_x_1014) ;  /* 0x000311e000037945 */ /* 0x000fe20003800000 */
[----:B------:R-:W-:-:S04]  /*17e50*/  IMAD.MOV.U32 R18, RZ, RZ, RZ ;  /* 0x000000ffff127224 */ /* 0x000fc800078e00ff */
[----:B------:R-:W-:Y:S02]  /*17e60*/  FSEL R2, R22, RZ, P0 ;  /* 0x000000ff16027208 */ /* 0x000fe40000000000 */
[----:B------:R-:W-:-:S06]  /*17e70*/  FSEL R3, R23, -1.875, P0 ;  /* 0xbff0000017037808 */ /* 0x000fcc0000000000 */
[----:B------:R-:W-:-:S06]  /*17e80*/  DSETP.GT.AND P0, PT, R2, 1, PT ;  /* 0x3ff000000200742a */ /* 0x000fcc0003f04000 */
[----:B------:R-:W-:Y:S02]  /*17e90*/  FSEL R46, R2, RZ, !P0 ;  /* 0x000000ff022e7208 */ /* 0x000fe40004000000 */
[----:B------:R-:W-:-:S07]  /*17ea0*/  FSEL R47, R3, 1.875, !P0 ;  /* 0x3ff00000032f7808 */ /* 0x000fce0004000000 */
.L_x_1640:
[----:B0---4-:R-:W0:Y:S02]  /*17eb0*/  LDC.64 R6, c[0x0][0x3a8] ;  /* 0x0000ea00ff067b82 */ /* 0x011e240000000a00 */
[----:B0-----:R-:W-:-:S05]  /*17ec0*/  IMAD.WIDE.U32 R6, R18, 0x30, R6 ;  /* 0x0000003012067825 */ /* 0x001fca00078e0006 */
[----:B-123--:R-:W2:Y:S01]  /*17ed0*/  LDG.E.64.CONSTANT R2, desc[UR8][R6.64+0x10] ;  /* 0x0000100806027981 */ /* 0x00eea2000c1e9b00 */
[----:B------:R-:W-:Y:S05]  /*17ee0*/  YIELD ;  /* 0x0000000000007946 */ /* 0x000fea0003800000 */
[----:B------:R-:W0:Y:S01]  /*17ef0*/  LDCU UR4, c[0x0][0x3e4] ;  /* 0x00007c80ff0477ac */ /* 0x000e220008000800 */
[----:B------:R-:W-:Y:S01]  /*17f00*/  VIADD R18, R18, 0x1 ;  /* 0x0000000112127836 */ /* 0x000fe20000000000 */
[----:B------:R-:W-:Y:S04]  /*17f10*/  BSSY B2, `(.L_x_1017) ;  /* 0x000310f000027945 */ /* 0x000fe80003800000 */
[----:B0-----:R-:W-:-:S02]  /*17f20*/  ISETP.NE.AND P5, PT, R18, UR4, PT ;  /* 0x0000000412007c0c */ /* 0x001fc4000bfa5270 */
[----:B--2---:R-:W-:-:S13]  /*17f30*/  ISETP.NE.AND P0, PT, R2, RZ, PT ;  /* 0x000000ff0200720c */ /* 0x004fda0003f05270 */
[----:B-----5:R-:W-:Y:S05]  /*17f40*/  @P0 BRA `(.L_x_1018) ;  /* 0x00000310002c0947 */ /* 0x020fea0003800000 */
[----:B------:R-:W2:Y:S04]  /*17f50*/  LDG.E.64.CONSTANT R44, desc[UR8][R6.64+0x8] ;  /* 0x00000808062c7981 */ /* 0x000ea8000c1e9b00 */
[----:B------:R-:W3:Y:S04]  /*17f60*/  LDG.E.64.CONSTANT R20, desc[UR8][R6.64] ;  /* 0x0000000806147981 */ /* 0x000ee8000c1e9b00 */
[----:B------:R0:W5:Y:S04]  /*17f70*/  LDG.E.64.CONSTANT R36, desc[UR8][R6.64+0x18] ;  /* 0x0000180806247981 */ /* 0x000168000c1e9b00 */
[----:B------:R0:W5:Y:S04]  /*17f80*/  LDG.E.64.CONSTANT R42, desc[UR8][R6.64+0x20] ;  /* 0x00002008062a7981 */ /* 0x000168000c1e9b00 */
[----:B------:R0:W5:Y:S01]  /*17f90*/  LDG.E.64.CONSTANT R4, desc[UR8][R6.64+0x28] ;  /* 0x0000280806047981 */ /* 0x000162000c1e9b00 */
[----:B------:R-:W-:Y:S01]  /*17fa0*/  BSSY.RELIABLE B0, `(.L_x_1019) ;  /* 0x000001b000007945 */ /* 0x000fe20003800100 */
[----:B------:R-:W-:-:S02]  /*17fb0*/  CS2R R38, SRZ ;  /* 0x0000000000267805 */ /* 0x000fc4000001ff00 */
[----:B--2---:R-:W-:Y:S01]  /*17fc0*/  ISETP.NE.AND P0, PT, R45, RZ, PT ;  /* 0x000000ff2d00720c */ /* 0x004fe20003f05270 */
[----:B---3--:R-:W-:Y:S02]  /*17fd0*/  IMAD.MOV.U32 R40, RZ, RZ, R20 ;  /* 0x000000ffff287224 */ /* 0x008fe400078e0014 */
[----:B------:R-:W-:-:S10]  /*17fe0*/  IMAD.MOV.U32 R41, RZ, RZ, R21 ;  /* 0x000000ffff297224 */ /* 0x000fd400078e0015 */
[----:B0-----:R-:W-:Y:S05]  /*17ff0*/  @!P0 BRA `(.L_x_1020) ;  /* 0x0000000000548947 */ /* 0x001fea0003800000 */
[----:B------:R-:W-:-:S13]  /*18000*/  ISETP.NE.AND P0, PT, R45, 0x2, PT ;  /* 0x000000022d00780c */ /* 0x000fda0003f05270 */
[----:B------:R-:W-:Y:S05]  /*18010*/  @!P0 BRA `(.L_x_1021) ;  /* 0x00000000002c8947 */ /* 0x000fea0003800000 */
[----:B------:R-:W-:-:S13]  /*18020*/  ISETP.NE.AND P0, PT, R45, 0x1, PT ;  /* 0x000000012d00780c */ /* 0x000fda0003f05270 */
[----:B------:R-:W-:Y:S05]  /*18030*/  @P0 BREAK.RELIABLE B0 ;  /* 0x0000000000000942 */ /* 0x000fea0003800100 */
[----:B------:R-:W-:Y:S05]  /*18040*/  @P0 BRA `(.L_x_1018) ;  /* 0x0000030c00ec0947 */ /* 0x000fea0003800000 */
[----:B------:R-:W0:Y:S01]  /*18050*/  S2UR UR5, SR_CgaCtaId ;  /* 0x00000000000579c3 */ /* 0x000e220000008800 */
[----:B------:R-:W-:Y:S01]  /*18060*/  UMOV UR4, 0x400 ;  /* 0x0000040000047882 */ /* 0x000fe20000000000 */
[----:B------:R-:W-:Y:S02]  /*18070*/  IMAD.MOV.U32 R38, RZ, RZ, 0x0 ;  /* 0x00000000ff267424 */ /* 0x000fe400078e00ff */
[----:B------:R-:W-:Y:S01]  /*18080*/  IMAD.MOV.U32 R39, RZ, RZ, 0x3ff00000 ;  /* 0x3ff00000ff277424 */ /* 0x000fe200078e00ff */
[----:B0-----:R-:W-:-:S06]  /*18090*/  ULEA UR4, UR5, UR4, 0x18 ;  /* 0x0000000405047291 */ /* 0x001fcc000f8ec0ff */
[----:B-----5:R-:W-:-:S06]  /*180a0*/  LEA R40, R37, UR4, 0x3 ;  /* 0x0000000425287c11 */ /* 0x020fcc000f8e18ff */
[----:B------:R-:W0:Y:S01]  /*180b0*/  LDS.64 R40, [R40] ;  /* 0x0000000028287984 */ /* 0x000e220000000a00 */
[----:B------:R-:W-:Y:S05]  /*180c0*/  BRA `(.L_x_1020) ;  /* 0x0000000000207947 */ /* 0x000fea0003800000 */
.L_x_1021:
[----:B------:R-:W0:Y:S01]  /*180d0*/  S2UR UR5, SR_CgaCtaId ;  /* 0x00000000000579c3 */ /* 0x000e220000008800 */
[----:B------:R-:W-:Y:S01]  /*180e0*/  UMOV UR4, 0x400 ;  /* 0x0000040000047882 */ /* 0x000fe20000000000 */
[----:B------:R-:W-:Y:S02]  /*180f0*/  IMAD.MOV.U32 R38, RZ, RZ, R20 ;  /* 0x000000ffff267224 */ /* 0x000fe400078e0014 */
[----:B------:R-:W-:Y:S01]  /*18100*/  IMAD.MOV.U32 R39, RZ, RZ, R21 ;  /* 0x000000ffff277224 */ /* 0x000fe200078e0015 */
[----:B0-----:R-:W-:-:S06]  /*18110*/  ULEA UR4, UR5, UR4, 0x18 ;  /* 0x0000000405047291 */ /* 0x001fcc000f8ec0ff */
[----:B-----5:R-:W-:-:S05]  /*18120*/  LEA R2, R37, UR4, 0x3 ;  /* 0x0000000425027c11 */ /* 0x020fca000f8e18ff */
[----:B------:R-:W0:Y:S02]  /*18130*/  LDS.64 R40, [R2] ;  /* 0x0000000002287984 */ /* 0x000e240000000a00 */
[----:B0-----:R-:W-:-:S11]  /*18140*/  DMUL R40, R20, R40 ;  /* 0x0000002814287228 */ /* 0x001fd60000000000 */
.L_x_1020:
[----:B------:R-:W-:Y:S05]  /*18150*/  BSYNC.RELIABLE B0 ;  /* 0x0000000000007941 */ /* 0x000fea0003800100 */
.L_x_1019:
[----:B------:R-:W1:Y:S01]  /*18160*/  LDCU UR4, c[0x0][0x3e8] ;  /* 0x00007d00ff0477ac */ /* 0x000e620008000800 */
[----:B-----5:R-:W-:Y:S01]  /*18170*/  IMAD.IADD R2, R42, 0x1, R43 ;  /* 0x000000012a027824 */ /* 0x020fe200078e022b */
[----:B------:R-:W-:Y:S01]  /*18180*/  BSSY.RECONVERGENT B0, `(.L_x_1022) ;  /* 0x00001a4000007945 */ /* 0x000fe20003800200 */
[----:B------:R-:W-:Y:S02]  /*18190*/  IMAD.MOV.U32 R6, RZ, RZ, 0x0 ;  /* 0x00000000ff067424 */ /* 0x000fe400078e00ff */
[----:B------:R-:W-:Y:S01]  /*181a0*/  IMAD.MOV.U32 R7, RZ, RZ, 0x3ff00000 ;  /* 0x3ff00000ff077424 */ /* 0x000fe200078e00ff */
[----:B-1----:R-:W-:-:S04]  /*181b0*/  ISETP.GT.U32.AND P0, PT, R2, UR4, PT ;  /* 0x0000000402007c0c */ /* 0x002fc8000bf04070 */
[----:B------:R-:W-:-:S04]  /*181c0*/  SEL R19, R43, RZ, !P0 ;  /* 0x000000ff2b137207 */ /* 0x000fc80004000000 */
[----:B------:R-:W-:-:S13]  /*181d0*/  ISETP.NE.AND P0, PT, R19, RZ, PT ;  /* 0x000000ff1300720c */ /* 0x000fda0003f05270 */
[----:B------:R-:W-:Y:S05]  /*181e0*/  @!P0 BRA `(.L_x_1023) ;  /* 0x0000001800748947 */ /* 0x000fea0003800000 */
[----:B------:R-:W1:Y:S01]  /*181f0*/  S2R R21, SR_CgaCtaId ;  /* 0x0000000000157919 */ /* 0x000e620000008800 */
[----:B------:R-:W-:Y:S01]  /*18200*/  MOV R20, 0x400 ;  /* 0x0000040000147802 */ /* 0x000fe20000000f00 */
[----:B------:R-:W-:Y:S02]  /*18210*/  IMAD.MOV.U32 R2, RZ, RZ, RZ ;  /* 0x000000ffff027224 */ /* 0x000fe400078e00ff */
[----:B------:R-:W-:Y:S02]  /*18220*/  IMAD.MOV.U32 R6, RZ, RZ, 0x0 ;  /* 0x00000000ff067424 */ /* 0x000fe400078e00ff */
[----:B------:R-:W-:Y:S01]  /*18230*/  IMAD.MOV.U32 R7, RZ, RZ, 0x3ff00000 ;  /* 0x3ff00000ff077424 */ /* 0x000fe200078e00ff */
[----:B-1----:R-:W-:-:S07]  /*18240*/  LEA R20, R21, R20, 0x18 ;  /* 0x0000001415147211 */ /* 0x002fce00078ec0ff */
.L_x_1037:
[----:B------:R-:W1:Y:S01]  /*18250*/  LDC.64 R24, c[0x0][0x3b0] ;  /* 0x0000ec00ff187b82 */ /* 0x000e620000000a00 */
[----:B-----5:R-:W-:-:S04]  /*18260*/  IMAD.IADD R21, R42, 0x1, R2 ;  /* 0x000000012a157824 */ /* 0x020fc800078e0202 */
[----:B-1----:R-:W-:-:S05]  /*18270*/  IMAD.WIDE.U32 R24, R21, 0x20, R24 ;  /* 0x0000002015187825 */ /* 0x002fca00078e0018 */
[----:B--2---:R-:W2:Y:S04]  /*18280*/  LDG.E.64.CONSTANT R32, desc[UR8][R24.64] ;  /* 0x0000000818207981 */ /* 0x004ea8000c1e9b00 */
[----:B------:R1:W5:Y:S04]  /*18290*/  LDG.E.CONSTANT R21, desc[UR8][R24.64+0x8] ;  /* 0x0000080818157981 */ /* 0x000368000c1e9900 */
[----:B------:R1:W5:Y:S04]  /*182a0*/  LDG.E.64.CONSTANT R26, desc[UR8][R24.64+0x10] ;  /* 0x00001008181a7981 */ /* 0x000368000c1e9b00 */
[----:B------:R1:W5:Y:S01]  /*182b0*/  LDG.E.64.CONSTANT R28, desc[UR8][R24.64+0x18] ;  /* 0x00001808181c7981 */ /* 0x000362000c1e9b00 */
[----:B------:R-:W-:Y:S01]  /*182c0*/  VIADD R2, R2, 0x1 ;  /* 0x0000000102027836 */ /* 0x000fe20000000000 */
[----:B------:R-:W-:Y:S01]  /*182d0*/  BSSY.RECONVERGENT B1, `(.L_x_1024) ;  /* 0x000018c000017945 */ /* 0x000fe20003800200 */
[----:B------:R-:W-:-:S02]  /*182e0*/  IMAD.MOV.U32 R30, RZ, RZ, 0x0 ;  /* 0x00000000ff1e7424 */ /* 0x000fc400078e00ff */
[----:B------:R-:W-:Y:S01]  /*182f0*/  IMAD.MOV.U32 R31, RZ, RZ, 0x3ff00000 ;  /* 0x3ff00000ff1f7424 */ /* 0x000fe200078e00ff */
[----:B------:R-:W-:Y:S01]  /*18300*/  ISETP.NE.AND P2, PT, R2, R19, PT ;  /* 0x000000130200720c */ /* 0x000fe20003f45270 */
[----:B--2---:R-:W-:Y:S01]  /*18310*/  IMAD R22, R33, 0x8, R20 ;  /* 0x0000000821167824 */ /* 0x004fe200078e0214 */
[----:B------:R-:W-:-:S05]  /*18320*/  ISETP.NE.AND P0, PT, R32, 0x1, PT ;  /* 0x000000012000780c */ /* 0x000fca0003f05270 */
[----:B------:R-:W2:Y:S08]  /*18330*/  LDS.64 R22, [R22] ;  /* 0x0000000016167984 */ /* 0x000eb00000000a00 */
[----:B-1----:R-:W-:Y:S05]  /*18340*/  @!P0 BRA `(.L_x_1025) ;  /* 0x0000001000e08947 */ /* 0x002fea0003800000 */
[----:B------:R-:W-:-:S13]  /*18350*/  ISETP.NE.AND P0, PT, R32, RZ, PT ;  /* 0x000000ff2000720c */ /* 0x000fda0003f05270 */
[----:B------:R-:W-:Y:S05]  /*18360*/  @P0 BRA `(.L_x_1026) ;  /* 0x0000001800080947 */ /* 0x000fea0003800000 */
[----:B-----5:R-:W-:Y:S02]  /*18370*/  IADD3 R24, P1, PT, RZ, R26, RZ ;  /* 0x0000001aff187210 */ /* 0x020fe40007f3e0ff */
[----:B------:R-:W-:Y:S02]  /*18380*/  LOP3.LUT R32, R27, 0x7fffffff, RZ, 0xc0, !PT ;  /* 0x7fffffff1b207812 */ /* 0x000fe400078ec0ff */
[----:B------:R-:W-:Y:S02]  /*18390*/  IADD3 R21, P3, PT, R26, -0x1, RZ ;  /* 0xffffffff1a157810 */ /* 0x000fe40007f7e0ff */
[----:B------:R-:W-:Y:S02]  /*183a0*/  ISETP.LT.U32.AND P0, PT, R24, RZ, PT ;  /* 0x000000ff1800720c */ /* 0x000fe40003f01070 */
[C---:B------:R-:W-:Y:S02]  /*183b0*/  IADD3.X R25, PT, PT, R32.reuse, -0x100000, RZ, P1, !PT ;  /* 0xfff0000020197810 */ /* 0x040fe40000ffe4ff */
[----:B------:R-:W-:-:S02]  /*183c0*/  IADD3.X R24, PT, PT, R32, -0x1, RZ, P3, !PT ;  /* 0xffffffff20187810 */ /* 0x000fc40001ffe4ff */
[----:B------:R-:W-:Y:S02]  /*183d0*/  ISETP.GE.AND P1, PT, R27, RZ, PT ;  /* 0x000000ff1b00720c */ /* 0x000fe40003f26270 */
        /* <DEDUP_REMOVED lines=91> */
.L_x_1029:
[----:B------:R-:W-:Y:S01]  /*18990*/  IMAD.MOV.U32 R24, RZ, RZ, 0x0 ;  /* 0x00000000ff187424 */ /* 0x000fe200078e00ff */
[----:B------:R-:W-:Y:S01]  /*189a0*/  LOP3.LUT P0, RZ, R29, 0x7fffffff, RZ, 0xc0, !PT ;  /* 0x7fffffff1dff7812 */ /* 0x000fe2000780c0ff */
[----:B------:R-:W-:-:S06]  /*189b0*/  IMAD.MOV.U32 R25, RZ, RZ, 0x7ff00000 ;  /* 0x7ff00000ff197424 */ /* 0x000fcc00078e00ff */
[----:B------:R-:W-:-:S10]  /*189c0*/  DFMA R24, R28, R24, +INF ;  /* 0x7ff000001c18742b */ /* 0x000fd40000000018 */
[----:B------:R-:W-:Y:S02]  /*189d0*/  FSEL R24, R24, RZ, P0 ;  /* 0x000000ff18187208 */ /* 0x000fe40000000000 */
[----:B------:R-:W-:-:S07]  /*189e0*/  FSEL R25, R25, -QNAN , P0 ;  /* 0xfff0000019197808 */ /* 0x000fce0000000000 */
.L_x_1030:
[----:B------:R-:W-:Y:S05]  /*189f0*/  BSYNC.RECONVERGENT B4 ;  /* 0x0000000000047941 */ /* 0x000fea0003800200 */
.L_x_1028:
        /* <DEDUP_REMOVED lines=61> */
.L_x_1027:
        /* <DEDUP_REMOVED lines=76> */
.L_x_1032:
[----:B------:R-:W-:Y:S01]  /*19290*/  IMAD.MOV.U32 R24, RZ, RZ, 0x0 ;  /* 0x00000000ff187424 */ /* 0x000fe200078e00ff */
[----:B------:R-:W-:Y:S01]  /*192a0*/  LOP3.LUT P0, RZ, R27, 0x7fffffff, RZ, 0xc0, !PT ;  /* 0x7fffffff1bff7812 */ /* 0x000fe2000780c0ff */
[----:B------:R-:W-:-:S06]  /*192b0*/  IMAD.MOV.U32 R25, RZ, RZ, 0x7ff00000 ;  /* 0x7ff00000ff197424 */ /* 0x000fcc00078e00ff */
[----:B------:R-:W-:-:S10]  /*192c0*/  DFMA R24, R26, R24, +INF ;  /* 0x7ff000001a18742b */ /* 0x000fd40000000018 */
[----:B------:R-:W-:Y:S02]  /*192d0*/  FSEL R24, R24, RZ, P0 ;  /* 0x000000ff18187208 */ /* 0x000fe40000000000 */
[----:B------:R-:W-:-:S07]  /*192e0*/  FSEL R25, R25, -QNAN , P0 ;  /* 0xfff0000019197808 */ /* 0x000fce0000000000 */
.L_x_1033:
[----:B------:R-:W-:Y:S05]  /*192f0*/  BSYNC.RECONVERGENT B4 ;  /* 0x0000000000047941 */ /* 0x000fea0003800200 */
.L_x_1031:
        /* <DEDUP_REMOVED lines=61> */
.L_x_1025:
        /* <DEDUP_REMOVED lines=29> */
.L_x_1035:
        /* <DEDUP_REMOVED lines=21> */
.L_x_1036:
[----:B------:R-:W-:Y:S05]  /*199f0*/  BSYNC.RECONVERGENT B4 ;  /* 0x0000000000047941 */ /* 0x000fea0003800200 */
.L_x_1034:
[----:B------:R-:W-:-:S10]  /*19a00*/  DADD R28, R28, 1 ;  /* 0x3ff000001c1c7429 */ /* 0x000fd40000000000 */
[----:B------:R-:W-:Y:S02]  /*19a10*/  IADD3 R21, P0, PT, RZ, R28, RZ ;  /* 0x0000001cff157210 */ /* 0x000fe40007f1e0ff */
[C---:B------:R-:W-:Y:S02]  /*19a20*/  LOP3.LUT R25, R29.reuse, 0x7fffffff, RZ, 0xc0, !PT ;  /* 0x7fffffff1d197812 */ /* 0x040fe400078ec0ff */
[----:B------:R-:W-:Y:S02]  /*19a30*/  ISETP.GE.AND P3, PT, R29, RZ, PT ;  /* 0x000000ff1d00720c */ /* 0x000fe40003f66270 */
[----:B------:R-:W-:Y:S02]  /*19a40*/  ISETP.GE.U32.AND P1, PT, R21, RZ, PT ;  /* 0x000000ff1500720c */ /* 0x000fe40003f26070 */
[----:B------:R-:W-:Y:S02]  /*19a50*/  IADD3.X R22, PT, PT, R25, -0x100000, RZ, P0, !PT ;  /* 0xfff0000019167810 */ /* 0x000fe400007fe4ff */
[----:B------:R-:W-:-:S02]  /*19a60*/  IADD3 R24, P0, PT, R28, -0x1, RZ ;  /* 0xffffffff1c187810 */ /* 0x000fc40007f1e0ff */
[----:B------:R-:W-:Y:S02]  /*19a70*/  FSEL R21, R28, RZ, P3 ;  /* 0x000000ff1c157208 */ /* 0x000fe40001800000 */
[----:B------:R-:W-:Y:S02]  /*19a80*/  ISETP.GE.U32.AND.EX P1, PT, R22, 0x7fe00000, PT, P1 ;  /* 0x7fe000001600780c */ /* 0x000fe40003f26110 */
[----:B------:R-:W-:Y:S02]  /*19a90*/  FSEL R23, R29, 1.469367938527859385e-39, P3 ;  /* 0x001000001d177808 */ /* 0x000fe40001800000 */
[----:B------:R-:W-:Y:S02]  /*19aa0*/  IADD3.X R22, PT, PT, R25, -0x1, RZ, P0, !PT ;  /* 0xffffffff19167810 */ /* 0x000fe400007fe4ff */
[----:B------:R-:W-:Y:S02]  /*19ab0*/  ISETP.GE.U32.AND P0, PT, R24, -0x1, PT ;  /* 0xffffffff1800780c */ /* 0x000fe40003f06070 */
[----:B------:R-:W-:-:S02]  /*19ac0*/  FSEL R30, R21, R28, !P1 ;  /* 0x0000001c151e7208 */ /* 0x000fc40004800000 */
[----:B------:R-:W-:Y:S02]  /*19ad0*/  FSEL R21, R23, R29, !P1 ;  /* 0x0000001d17157208 */ /* 0x000fe40004800000 */
[----:B------:R-:W-:Y:S02]  /*19ae0*/  ISETP.GT.U32.AND P1, PT, R28, -0x1, PT ;  /* 0xffffffff1c00780c */ /* 0x000fe40003f24070 */
[----:B------:R-:W-:Y:S02]  /*19af0*/  ISETP.GE.U32.AND.EX P0, PT, R22, 0xfffff, PT, P0 ;  /* 0x000fffff1600780c */ /* 0x000fe40003f06100 */
[----:B------:R-:W-:-:S04]  /*19b00*/  ISETP.GT.AND.EX P1, PT, R25, 0x7fefffff, PT, P1 ;  /* 0x7fefffff1900780c */ /* 0x000fc80003f24310 */
[----:B------:R-:W-:Y:S02]  /*19b10*/  FSEL R30, R30, RZ, !P1 ;  /* 0x000000ff1e1e7208 */ /* 0x000fe40004800000 */
[----:B------:R-:W-:Y:S02]  /*19b20*/  FSEL R21, R21, 1.469367938527859385e-39, !P1 ;  /* 0x0010000015157808 */ /* 0x000fe40004800000 */
[----:B------:R-:W-:-:S03]  /*19b30*/  ISETP.NE.U32.AND P1, PT, R28, RZ, PT ;  /* 0x000000ff1c00720c */ /* 0x000fc60003f25070 */
[----:B------:R-:W-:Y:S02]  /*19b40*/  @!P0 FSEL R30, R30, RZ, P3 ;  /* 0x000000ff1e1e8208 */ /* 0x000fe40001800000 */
[----:B------:R-:W-:Y:S02]  /*19b50*/  ISETP.NE.AND.EX P1, PT, R29, RZ, PT, P1 ;  /* 0x000000ff1d00720c */ /* 0x000fe40003f25310 */
[----:B------:R-:W-:Y:S02]  /*19b60*/  @!P0 FSEL R21, R21, 1.469367938527859385e-39, P3 ;  /* 0x0010000015158808 */ /* 0x000fe40001800000 */
[----:B------:R-:W-:Y:S02]  /*19b70*/  FSEL R30, R30, RZ, P1 ;  /* 0x000000ff1e1e7208 */ /* 0x000fe40000800000 */
[----:B------:R-:W-:-:S07]  /*19b80*/  FSEL R31, R21, 1.469367938527859385e-39, P1 ;  /* 0x00100000151f7808 */ /* 0x000fce0000800000 */
.L_x_1026:
[----:B------:R-:W-:Y:S05]  /*19b90*/  BSYNC.RECONVERGENT B1 ;  /* 0x0000000000017941 */ /* 0x000fea0003800200 */
.L_x_1024:
[----:B------:R-:W-:Y:S01]  /*19ba0*/  DMUL R6, R30, R6 ;  /* 0x000000061e067228 */ /* 0x000fe20000000000 */
[----:B------:R-:W-:Y:S10]  /*19bb0*/  @P2 BRA `(.L_x_1037) ;  /* 0xffffffe400a42947 */ /* 0x000ff4000383ffff */
.L_x_1023:
[----:B------:R-:W-:Y:S05]  /*19bc0*/  BSYNC.RECONVERGENT B0 ;  /* 0x0000000000007941 */ /* 0x000fea0003800200 */
.L_x_1022:
[-C--:B0-----:R-:W-:Y:S02]  /*19bd0*/  DMUL R40, R40, R6.reuse ;  /* 0x0000000628287228 */ /* 0x081fe40000000000 */
[----:B------:R-:W-:-:S08]  /*19be0*/  DMUL R38, R38, R6 ;  /* 0x0000000626267228 */ /* 0x000fd00000000000 */
[----:B------:R-:W-:Y:S02]  /*19bf0*/  IADD3 R2, P0, PT, R40, -0x1, RZ ;  /* 0xffffffff28027810 */ /* 0x000fe40007f1e0ff */
[C---:B-----5:R-:W-:Y:S02]  /*19c00*/  LOP3.LUT R21, R41.reuse, 0x7fffffff, RZ, 0xc0, !PT ;  /* 0x7fffffff29157812 */ /* 0x060fe400078ec0ff */
        /* <DEDUP_REMOVED lines=22> */
.L_x_2941:
[----:B------:R-:W-:Y:S05]  /*19d70*/  BRX R6 -0x19d80                                                          (*"BRANCH_TARGETS .L_x_2942,.L_x_2943,.L_x_2944"*) ;  /* 0xfffffe6006a07949 */ /* 0x000fea000383ffff */
.L_x_2943:
[----:B------:R-:W-:Y:S05]  /*19d80*/  BREAK.RELIABLE B1 ;  /* 0x0000000000017942 */ /* 0x000fea0003800100 */
[----:B------:R-:W0:Y:S02]  /*19d90*/  LDCU UR4, c[0x0][0x3ec] ;  /* 0x00007d80ff0477ac */ /* 0x000e240008000800 */
[----:B0-----:R-:W-:-:S04]  /*19da0*/  ISETP.GE.U32.AND P0, PT, R3, UR4, PT ;  /* 0x0000000403007c0c */ /* 0x001fc8000bf06070 */
[----:B------:R-:W-:-:S13]  /*19db0*/  ISETP.NE.OR P0, PT, R36, 0x1, P0 ;  /* 0x000000012400780c */ /* 0x000fda0000705670 */
[----:B------:R-:W-:Y:S05]  /*19dc0*/  @P0 BRA `(.L_x_1018) ;  /* 0x000002f0008c0947 */ /* 0x000fea0003800000 */
[----:B------:R-:W0:Y:S02]  /*19dd0*/  LDC.64 R6, c[0x0][0x3b8] ;  /* 0x0000ee00ff067b82 */ /* 0x000e240000000a00 */
[----:B0-----:R-:W-:-:S05]  /*19de0*/  IMAD.WIDE.U32 R6, R3, 0x4, R6 ;  /* 0x0000000403067825 */ /* 0x001fca00078e0006 */
[----:B------:R0:W3:Y:S01]  /*19df0*/  LDG.E.CONSTANT R3, desc[UR8][R6.64] ;  /* 0x0000000806037981 */ /* 0x0000e2000c1e9900 */
[----:B------:R-:W-:Y:S01]  /*19e00*/  MOV R2, 0x400 ;  /* 0x0000040000027802 */ /* 0x000fe20000000f00 */
[C---:B------:R-:W-:Y:S01]  /*19e10*/  DSETP.NE.AND P0, PT, |R58|.reuse, +INF , PT ;  /* 0x7ff000003a00742a */ /* 0x040fe20003f05200 */
[----:B------:R-:W-:Y:S01]  /*19e20*/  BSSY.RECONVERGENT B4, `(.L_x_1040) ;  /* 0x00001fc000047945 */ /* 0x000fe20003800200 */
[----:B------:R-:W1:Y:S01]  /*19e30*/  S2R R5, SR_CgaCtaId ;  /* 0x0000000000057919 */ /* 0x000e620000008800 */
[----:B------:R-:W-:Y:S01]  /*19e40*/  DADD R34, R58, R56 ;  /* 0x000000003a227229 */ /* 0x000fe20000000038 */
[----:B0-----:R-:W-:Y:S02]  /*19e50*/  IMAD.MOV.U32 R6, RZ, RZ, 0x0 ;  /* 0x00000000ff067424 */ /* 0x001fe400078e00ff */
[----:B------:R-:W-:-:S05]  /*19e60*/  IMAD.MOV.U32 R7, RZ, RZ, 0x7ff00000 ;  /* 0x7ff00000ff077424 */ /* 0x000fca00078e00ff */
[----:B------:R-:W-:Y:S01]  /*19e70*/  DMUL R34, R34, 0.5 ;  /* 0x3fe0000022227828 */ /* 0x000fe20000000000 */
[----:B-1----:R-:W-:-:S05]  /*19e80*/  LEA R2, R5, R2, 0x18 ;  /* 0x0000000205027211 */ /* 0x002fca00078ec0ff */
[----:B---3--:R-:W-:-:S06]  /*19e90*/  IMAD R4, R3, 0x8, R2 ;  /* 0x0000000803047824 */ /* 0x008fcc00078e0202 */
        /* <DEDUP_REMOVED lines=23> */
[----:B--2---:R-:W-:-:S03]  /*1a010*/  DADD R22, R6, 1 ;  /* 0x3ff0000006167429 */ /* 0x004fc60000000000 */
        /* <DEDUP_REMOVED lines=52> */
.L_x_1042:
        /* <DEDUP_REMOVED lines=17> */
[----:B--2---:R-:W-:-:S08]  /*1a470*/  DADD R22, R66, -6.75539944105574400000e+15 ;  /* 0xc338000042167429 */ /* 0x004fd00000000000 */
        /* <DEDUP_REMOVED lines=48> */
.L_x_1044:
[----:B------:R-:W-:Y:S05]  /*1a780*/  BSYNC.RECONVERGENT B0 ;  /* 0x0000000000007941 */ /* 0x000fea0003800200 */
.L_x_1043:
        /* <DEDUP_REMOVED lines=28> */
.L_x_1048:
[----:B------:R-:W-:Y:S05]  /*1a950*/  BSYNC.RECONVERGENT B6 ;  /* 0x0000000000067941 */ /* 0x000fea0003800200 */
.L_x_1047:
        /* <DEDUP_REMOVED lines=30> */
.L_x_1046:
        /* <DEDUP_REMOVED lines=75> */
.L_x_1050:
[----:B------:R-:W-:Y:S01]  /*1aff0*/  IMAD.MOV.U32 R20, RZ, RZ, 0x0 ;  /* 0x00000000ff147424 */ /* 0x000fe200078e00ff */
[----:B------:R-:W-:Y:S01]  /*1b000*/  LOP3.LUT P0, RZ, R25, 0x7fffffff, RZ, 0xc0, !PT ;  /* 0x7fffffff19ff7812 */ /* 0x000fe2000780c0ff */
[----:B------:R-:W-:-:S06]  /*1b010*/  IMAD.MOV.U32 R21, RZ, RZ, 0x7ff00000 ;  /* 0x7ff00000ff157424 */ /* 0x000fcc00078e00ff */
[----:B------:R-:W-:-:S10]  /*1b020*/  DFMA R20, R24, R20, +INF ;  /* 0x7ff000001814742b */ /* 0x000fd40000000014 */
[----:B------:R-:W-:Y:S02]  /*1b030*/  FSEL R26, R20, RZ, P0 ;  /* 0x000000ff141a7208 */ /* 0x000fe40000000000 */
[----:B------:R-:W-:-:S07]  /*1b040*/  FSEL R27, R21, -QNAN , P0 ;  /* 0xfff00000151b7808 */ /* 0x000fce0000000000 */
.L_x_1049:
[----:B------:R-:W-:Y:S05]  /*1b050*/  BSYNC.RECONVERGENT B5 ;  /* 0x0000000000057941 */ /* 0x000fea0003800200 */
.L_x_1045:
        /* <DEDUP_REMOVED lines=77> */
.L_x_1052:
[----:B------:R-:W-:Y:S01]  /*1b530*/  IMAD.MOV.U32 R20, RZ, RZ, 0x0 ;  /* 0x00000000ff147424 */ /* 0x000fe200078e00ff */
[----:B------:R-:W-:Y:S01]  /*1b540*/  LOP3.LUT P0, RZ, R65, 0x7fffffff, RZ, 0xc0, !PT ;  /* 0x7fffffff41ff7812 */ /* 0x000fe2000780c0ff */
[----:B------:R-:W-:-:S06]  /*1b550*/  IMAD.MOV.U32 R21, RZ, RZ, 0x7ff00000 ;  /* 0x7ff00000ff157424 */ /* 0x000fcc00078e00ff */
[----:B------:R-:W-:-:S10]  /*1b560*/  DFMA R20, R64, R20, +INF ;  /* 0x7ff000004014742b */ /* 0x000fd40000000014 */
[----:B------:R-:W-:Y:S02]  /*1b570*/  FSEL R20, R20, RZ, P0 ;  /* 0x000000ff14147208 */ /* 0x000fe40000000000 */
[----:B------:R-:W-:-:S07]  /*1b580*/  FSEL R21, R21, -QNAN , P0 ;  /* 0xfff0000015157808 */ /* 0x000fce0000000000 */
.L_x_1053:
[----:B------:R-:W-:Y:S05]  /*1b590*/  BSYNC.RECONVERGENT B0 ;  /* 0x0000000000007941 */ /* 0x000fea0003800200 */
.L_x_1051:
[----:B------:R-:W-:Y:S02]  /*1b5a0*/  DADD R64, -R32, 1 ;  /* 0x3ff0000020407429 */ /* 0x000fe40000000100 */
[----:B------:R-:W-:-:S08]  /*1b5b0*/  DADD R6, R6, -R20 ;  /* 0x0000000006067229 */ /* 0x000fd00000000814 */
[----:B------:R-:W-:Y:S02]  /*1b5c0*/  IADD3 R22, P0, PT, R64, -0x1, RZ ;  /* 0xffffffff40167810 */ /* 0x000fe40007f1e0ff */
[C---:B------:R-:W-:Y:S02]  /*1b5d0*/  LOP3.LUT R24, R65.reuse, 0x7fffffff, RZ, 0xc0, !PT ;  /* 0x7fffffff41187812 */ /* 0x040fe400078ec0ff */
        /* <DEDUP_REMOVED lines=14> */
[----:B------:R-:W-:Y:S05]  /*1b6c0*/  @!P1 BRA `(.L_x_1054) ;  /* 0x0000000400089947 */ /* 0x000fea0003800000 */
[----:B------:R-:W-:Y:S01]  /*1b6d0*/  ISETP.GT.U32.AND P0, PT, R15, 0x7feffffe, PT ;  /* 0x7feffffe0f00780c */ /* 0x000fe20003f04070 */
[----:B------:R-:W-:Y:S02]  /*1b6e0*/  IMAD.MOV.U32 R6, RZ, RZ, R12 ;  /* 0x000000ffff067224 */ /* 0x000fe400078e000c */
[----:B------:R-:W-:-:S10]  /*1b6f0*/  IMAD.MOV.U32 R7, RZ, RZ, R13 ;  /* 0x000000ffff077224 */ /* 0x000fd400078e000d */
        /* <DEDUP_REMOVED lines=63> */
.L_x_1054:
[----:B------:R-:W0:Y:S01]  /*1baf0*/  MUFU.RCP64H R21, R65 ;  /* 0x0000004100157308 */ /* 0x000e220000001800 */
[----:B------:R-:W-:Y:S01]  /*1bb00*/  IMAD.MOV.U32 R20, RZ, RZ, 0x1 ;  /* 0x00000001ff147424 */ /* 0x000fe200078e00ff */
[----:B------:R-:W-:Y:S01]  /*1bb10*/  DSETP.GE.AND P0, PT, R28, R30, PT ;  /* 0x0000001e1c00722a */ /* 0x000fe20003f06000 */
[----:B------:R-:W-:Y:S05]  /*1bb20*/  BSSY.RECONVERGENT B5, `(.L_x_1055) ;  /* 0x0000019000057945 */ /* 0x000fea0003800200 */
[----:B------:R-:W-:Y:S02]  /*1bb30*/  FSEL R26, R56, R58, P0 ;  /* 0x0000003a381a7208 */ /* 0x000fe40000000000 */
[----:B------:R-:W-:-:S02]  /*1bb40*/  FSEL R27, R57, R59, P0 ;  /* 0x0000003b391b7208 */ /* 0x000fc40000000000 */
[----:B------:R-:W-:Y:S02]  /*1bb50*/  FSEL R24, R58, R56, P0 ;  /* 0x000000383a187208 */ /* 0x000fe40000000000 */
[----:B------:R-:W-:Y:S01]  /*1bb60*/  FSEL R25, R59, R57, P0 ;  /* 0x000000393b197208 */ /* 0x000fe20000000000 */
[----:B0-----:R-:W-:-:S05]  /*1bb70*/  DFMA R22, -R64, R20, 1 ;  /* 0x3ff000004016742b */ /* 0x001fca0000000114 */
[----:B------:R-:W-:-:S03]  /*1bb80*/  DFMA R24, R32, -R24, R26 ;  /* 0x800000182018722b */ /* 0x000fc6000000001a */
[----:B------:R-:W-:-:S07]  /*1bb90*/  DFMA R22, R22, R22, R22 ;  /* 0x000000161616722b */ /* 0x000fce0000000016 */
[----:B------:R-:W-:Y:S01]  /*1bba0*/  FSETP.GEU.AND P1, PT, |R25|, 6.5827683646048100446e-37, PT ;  /* 0x036000001900780b */ /* 0x000fe20003f2e200 */
        /* <DEDUP_REMOVED lines=14> */
[----:B------:R-:W-:Y:S02]  /*1bc90*/  IMAD.MOV.U32 R34, RZ, RZ, R22 ;  /* 0x000000ffff227224 */ /* 0x000fe400078e0016 */
[----:B------:R-:W-:-:S07]  /*1bca0*/  IMAD.MOV.U32 R35, RZ, RZ, R21 ;  /* 0x000000ffff237224 */ /* 0x000fce00078e0015 */
.L_x_1056:
[----:B------:R-:W-:Y:S05]  /*1bcb0*/  BSYNC.RECONVERGENT B5 ;  /* 0x0000000000057941 */ /* 0x000fea0003800200 */
.L_x_1055:
        /* <DEDUP_REMOVED lines=16> */
.L_x_1058:
[----:B------:R-:W-:Y:S05]  /*1bdc0*/  BSYNC.RECONVERGENT B5 ;  /* 0x0000000000057941 */ /* 0x000fea0003800200 */
.L_x_1057:
[----:B------:R-:W-:-:S11]  /*1bdd0*/  DADD R34, -R20, R34 ;  /* 0x0000000014227229 */ /* 0x000fd60000000122 */
.L_x_1041:
[----:B------:R-:W-:Y:S05]  /*1bde0*/  BSYNC.RECONVERGENT B4 ;  /* 0x0000000000047941 */ /* 0x000fea0003800200 */
.L_x_1040:
[----:B------:R-:W-:-:S08]  /*1bdf0*/  DFMA R4, R50, R4, -R6 ;  /* 0x000000043204722b */ /* 0x000fd00000000806 */
[----:B------:R-:W-:-:S14]  /*1be00*/  DSETP.NE.AND P0, PT, |R4|, +INF , PT ;  /* 0x7ff000000400742a */ /* 0x000fdc0003f05200 */
        /* <DEDUP_REMOVED lines=52> */
[----:B------:R-:W-:-:S04]  /*1c150*/  @!P1 LEA.HI R4, R22, R22, RZ, 0x1 ;  /* 0x0000001616049211 */ /* 0x000fc800078f08ff */
[----:B------:R-:W-:Y:S02]  /*1c160*/  @!P1 SHF.R.S32.HI R21, RZ, 0x1, R4 ;  /* 0x00000001ff159819 */ /* 0x000fe40000011404 */
[----:B------:R-:W-:-:S03]  /*1c170*/  FSEL R4, R24, RZ, P0 ;  /* 0x000000ff18047208 */ /* 0x000fc60000000000 */
[----:B------:R-:W-:Y:S02]  /*1c180*/  @!P1 IMAD.IADD R20, R22, 0x1, -R21 ;  /* 0x0000000116149824 */ /* 0x000fe400078e0a15 */
[----:B------:R-:W-:-:S03]  /*1c190*/  @!P1 IMAD R7, R21, 0x100000, R7 ;  /* 0x0010000015079824 */ /* 0x000fc600078e0207 */
[----:B------:R-:W-:Y:S01]  /*1c1a0*/  @!P1 LEA R21, R20, 0x3ff00000, 0x14 ;  /* 0x3ff0000014159811 */ /* 0x000fe200078ea0ff */
[----:B------:R-:W-:-:S06]  /*1c1b0*/  @!P1 IMAD.MOV.U32 R20, RZ, RZ, RZ ;  /* 0x000000ffff149224 */ /* 0x000fcc00078e00ff */
[----:B------:R-:W-:-:S11]  /*1c1c0*/  @!P1 DMUL R4, R6, R20 ;  /* 0x0000001406049228 */ /* 0x000fd60000000000 */
.L_x_1060:
[----:B------:R-:W-:Y:S05]  /*1c1d0*/  BSYNC.RECONVERGENT B0 ;  /* 0x0000000000007941 */ /* 0x000fea0003800200 */
.L_x_1059:
        /* <DEDUP_REMOVED lines=17> */
[----:B------:R-:W-:Y:S01]  /*1c2f0*/  ISETP.NE.AND P0, PT, R45, RZ, PT ;  /* 0x000000ff2d00720c */ /* 0x000fe20003f05270 */
[----:B------:R-:W-:Y:S01]  /*1c300*/  BSSY.RECONVERGENT B0, `(.L_x_1061) ;  /* 0x0000006000007945 */ /* 0x000fe20003800200 */
[----:B------:R-:W-:-:S11]  /*1c310*/  ISETP.NE.AND P1, PT, R19, RZ, PT ;  /* 0x000000ff1300720c */ /* 0x000fd60003f25270 */
[----:B------:R-:W-:Y:S05]  /*1c320*/  @!P0 BRA `(.L_x_1062) ;  /* 0x00000000000c8947 */ /* 0x000fea0003800000 */
[----:B------:R-:W-:Y:S01]  /*1c330*/  DMUL R38, R38, -R4 ;  /* 0x8000000426267228 */ /* 0x000fe20000000000 */
[----:B------:R-:W-:-:S06]  /*1c340*/  IMAD.WIDE.U32 R6, R37, 0x8, R62 ;  /* 0x0000000825067825 */ /* 0x000fcc00078e003e */
[----:B------:R0:W-:Y:S04]  /*1c350*/  REDG.E.ADD.F64.RN.STRONG.GPU desc[UR8][R6.64], R38 ;  /* 0x00000026060079a6 */ /* 0x0001e8000c12ff08 */
.L_x_1062:
[----:B------:R-:W-:Y:S05]  /*1c360*/  BSYNC.RECONVERGENT B0 ;  /* 0x0000000000007941 */ /* 0x000fea0003800200 */
.L_x_1061:
[----:B------:R-:W-:Y:S04]  /*1c370*/  BSSY B4, `(.L_x_1063) ;  /* 0x000014e000047945 */ /* 0x000fe80003800000 */
[----:B------:R-:W-:Y:S05]  /*1c380*/  @!P1 BRA `(.L_x_1064) ;  /* 0x0000001400309947 */ /* 0x000fea0003800000 */
[----:B0-----:R-:W-:-:S07]  /*1c390*/  IMAD.MOV.U32 R6, RZ, RZ, RZ ;  /* 0x000000ffff067224 */ /* 0x001fce00078e00ff */
.L_x_1077:
[----:B0-----:R-:W0:Y:S01]  /*1c3a0*/  LDC.64 R26, c[0x0][0x3b0] ;  /* 0x0000ec00ff1a7b82 */ /* 0x001e220000000a00 */
[----:B------:R-:W-:-:S04]  /*1c3b0*/  IMAD.IADD R7, R42, 0x1, R6 ;  /* 0x000000012a077824 */ /* 0x000fc800078e0206 */
[----:B0-----:R-:W-:-:S05]  /*1c3c0*/  IMAD.WIDE.U32 R26, R7, 0x20, R26 ;  /* 0x00000020071a7825 */ /* 0x001fca00078e001a */
[----:B------:R-:W2:Y:S01]  /*1c3d0*/  LDG.E.CONSTANT R7, desc[UR8][R26.64+0x4] ;  /* 0x000004081a077981 */ /* 0x000ea2000c1e9900 */
[----:B------:R-:W-:Y:S05]  /*1c3e0*/  YIELD ;  /* 0x0000000000007946 */ /* 0x000fea0003800000 */
[----:B------:R-:W2:Y:S01]  /*1c3f0*/  LDCU UR4, c[0x0][0x3e0] ;  /* 0x00007c00ff0477ac */ /* 0x000ea20008000800 */
[----:B------:R-:W-:Y:S01]  /*1c400*/  VIADD R6, R6, 0x1 ;  /* 0x0000000106067836 */ /* 0x000fe20000000000 */
[----:B------:R-:W-:Y:S04]  /*1c410*/  BSSY.RECONVERGENT B5, `(.L_x_1065) ;  /* 0x0000142000057945 */ /* 0x000fe80003800200 */
[----:B------:R-:W-:-:S02]  /*1c420*/  ISETP.NE.AND P3, PT, R6, R19, PT ;  /* 0x000000130600720c */ /* 0x000fc40003f65270 */
[----:B--2---:R-:W-:-:S13]  /*1c430*/  ISETP.GE.U32.AND P0, PT, R7, UR4, PT ;  /* 0x0000000407007c0c */ /* 0x004fda000bf06070 */
[----:B------:R-:W-:Y:S05]  /*1c440*/  @P0 BRA `(.L_x_1066) ;  /* 0x0000001000f80947 */ /* 0x000fea0003800000 */
[----:B------:R-:W2:Y:S04]  /*1c450*/  LDG.E.CONSTANT R29, desc[UR8][R26.64] ;  /* 0x000000081a1d7981 */ /* 0x000ea8000c1e9900 */
[----:B------:R0:W5:Y:S04]  /*1c460*/  LDG.E.CONSTANT R28, desc[UR8][R26.64+0x8] ;  /* 0x000008081a1c7981 */ /* 0x000168000c1e9900 */
[----:B------:R0:W5:Y:S04]  /*1c470*/  LDG.E.64.CONSTANT R20, desc[UR8][R26.64+0x10] ;  /* 0x000010081a147981 */ /* 0x000168000c1e9b00 */
[----:B------:R0:W5:Y:S01]  /*1c480*/  LDG.E.64.CONSTANT R24, desc[UR8][R26.64+0x18] ;  /* 0x000018081a187981 */ /* 0x000162000c1e9b00 */
[----:B------:R-:W-:Y:S01]  /*1c490*/  IMAD R36, R7, 0x8, R2 ;  /* 0x0000000807247824 */ /* 0x000fe200078e0202 */
[----:B------:R-:W-:Y:S01]  /*1c4a0*/  BSSY.RECONVERGENT B6, `(.L_x_1067) ;  /* 0x000012a000067945 */ /* 0x000fe20003800200 */
[----:B------:R-:W-:-:S04]  /*1c4b0*/  CS2R R22, SRZ ;  /* 0x0000000000167805 */ /* 0x000fc8000001ff00 */
[----:B------:R-:W1:Y:S01]  /*1c4c0*/  LDS.64 R36, [R36] ;  /* 0x0000000024247984 */ /* 0x000e620000000a00 */
[----:B--2---:R-:W-:-:S13]  /*1c4d0*/  ISETP.NE.AND P0, PT, R29, 0x1, PT ;  /* 0x000000011d00780c */ /* 0x004fda0003f05270 */
[----:B01----:R-:W-:Y:S05]  /*1c4e0*/  @!P0 BRA `(.L_x_1068) ;  /* 0x0000000800fc8947 */ /* 0x003fea0003800000 */
        /* <DEDUP_REMOVED lines=99> */
.L_x_1071:
[----:B------:R-:W-:Y:S01]  /*1cb20*/  IMAD.MOV.U32 R20, RZ, RZ, 0x0 ;  /* 0x00000000ff147424 */ /* 0x000fe200078e00ff */
[----:B------:R-:W-:Y:S01]  /*1cb30*/  LOP3.LUT P0, RZ, R25, 0x7fffffff, RZ, 0xc0, !PT ;  /* 0x7fffffff19ff7812 */ /* 0x000fe2000780c0ff */
[----:B------:R-:W-:-:S06]  /*1cb40*/  IMAD.MOV.U32 R21, RZ, RZ, 0x7ff00000 ;  /* 0x7ff00000ff157424 */ /* 0x000fcc00078e00ff */
[----:B------:R-:W-:-:S10]  /*1cb50*/  DFMA R20, R24, R20, +INF ;  /* 0x7ff000001814742b */ /* 0x000fd40000000014 */
[----:B------:R-:W-:Y:S02]  /*1cb60*/  FSEL R22, R20, RZ, P0 ;  /* 0x000000ff14167208 */ /* 0x000fe40000000000 */
[----:B------:R-:W-:Y:S01]  /*1cb70*/  FSEL R23, R21, -QNAN , P0 ;  /* 0xfff0000015177808 */ /* 0x000fe20000000000 */
[----:B------:R-:W-:Y:S06]  /*1cb80*/  BRA `(.L_x_1069) ;  /* 0x0000000800ec7947 */ /* 0x000fec0003800000 */
.L_x_1070:
        /* <DEDUP_REMOVED lines=22> */
[----:B------:R-:W-:Y:S01]  /*1ccf0*/  IMAD.MOV.U32 R33, RZ, RZ, 0x43300000 ;  /* 0x43300000ff217424 */ /* 0x000fe200078e00ff */
        /* <DEDUP_REMOVED lines=52> */
[----:B------:R-:W-:Y:S01]  /*1d040*/  DADD R22, -RZ, -R22 ;  /* 0x00000000ff167229 */ /* 0x000fe20000000916 */
[----:B------:R-:W-:Y:S10]  /*1d050*/  BRA `(.L_x_1069) ;  /* 0x0000000400b87947 */ /* 0x000ff40003800000 */
.L_x_1072:
[----:B------:R-:W-:Y:S01]  /*1d060*/  IMAD.MOV.U32 R22, RZ, RZ, 0x0 ;  /* 0x00000000ff167424 */ /* 0x000fe200078e00ff */
[----:B------:R-:W-:Y:S01]  /*1d070*/  LOP3.LUT P0, RZ, R21, 0x7fffffff, RZ, 0xc0, !PT ;  /* 0x7fffffff15ff7812 */ /* 0x000fe2000780c0ff */
[----:B------:R-:W-:-:S06]  /*1d080*/  IMAD.MOV.U32 R23, RZ, RZ, 0x7ff00000 ;  /* 0x7ff00000ff177424 */ /* 0x000fcc00078e00ff */
[----:B------:R-:W-:-:S10]  /*1d090*/  DFMA R22, R20, R22, +INF ;  /* 0x7ff000001416742b */ /* 0x000fd40000000016 */
[----:B------:R-:W-:Y:S02]  /*1d0a0*/  FSEL R22, R22, RZ, P0 ;  /* 0x000000ff16167208 */ /* 0x000fe40000000000 */
[----:B------:R-:W-:-:S06]  /*1d0b0*/  FSEL R23, R23, -QNAN , P0 ;  /* 0xfff0000017177808 */ /* 0x000fcc0000000000 */
[----:B------:R-:W-:Y:S01]  /*1d0c0*/  DADD R22, -RZ, -R22 ;  /* 0x00000000ff167229 */ /* 0x000fe20000000916 */
[----:B------:R-:W-:Y:S10]  /*1d0d0*/  BRA `(.L_x_1069) ;  /* 0x0000000400987947 */ /* 0x000ff40003800000 */
.L_x_1068:
        /* <DEDUP_REMOVED lines=24> */
[----:B------:R-:W-:-:S08]  /*1d260*/  @P0 DADD R24, R24, -1 ;  /* 0xbff0000018180429 */ /* 0x000fd00000000000 */
[----:B------:R-:W-:Y:S02]  /*1d270*/  @P0 DMUL R22, R36, R24 ;  /* 0x0000001824160228 */ /* 0x000fe40000000000 */
[----:B------:R-:W-:-:S08]  /*1d280*/  @!P0 DADD R24, -R20, 1 ;  /* 0x3ff0000014188429 */ /* 0x000fd00000000100 */
[----:B------:R-:W-:Y:S01]  /*1d290*/  @!P0 DMUL R22, R36, R24 ;  /* 0x0000001824168228 */ /* 0x000fe20000000000 */
[----:B------:R-:W-:Y:S10]  /*1d2a0*/  BRA `(.L_x_1075) ;  /* 0x0000000000707947 */ /* 0x000ff40003800000 */
.L_x_1074:
[----:B------:R-:W-:Y:S02]  /*1d2b0*/  DSETP.GT.AND P0, PT, R36, 1, PT ;  /* 0x3ff000002400742a */ /* 0x000fe40003f04000 */
[----:B------:R-:W-:-:S12]  /*1d2c0*/  DADD R24, R24, -1 ;  /* 0xbff0000018187429 */ /* 0x000fd80000000000 */
[----:B------:R-:W-:Y:S01]  /*1d2d0*/  @P0 DMUL R22, R36, R24 ;  /* 0x0000001824160228 */ /* 0x000fe20000000000 */
[----:B------:R-:W-:Y:S10]  /*1d2e0*/  @P0 BRA `(.L_x_1075) ;  /* 0x0000000000600947 */ /* 0x000ff40003800000 */
[----:B------:R-:W-:Y:S02]  /*1d2f0*/  DSETP.GEU.AND P0, PT, R36, -1, PT ;  /* 0xbff000002400742a */ /* 0x000fe40003f0e000 */
[----:B------:R-:W-:-:S12]  /*1d300*/  DADD R38, -R20, 1 ;  /* 0x3ff0000014267429 */ /* 0x000fd80000000100 */
[----:B------:R-:W-:Y:S01]  /*1d310*/  @!P0 DMUL R22, R36, R38 ;  /* 0x0000002624168228 */ /* 0x000fe20000000000 */
[----:B------:R-:W-:Y:S02]  /*1d320*/  @!P0 IMAD.MOV.U32 R24, RZ, RZ, R38 ;  /* 0x000000ffff188224 */ /* 0x000fe400078e0026 */
[----:B------:R-:W-:Y:S01]  /*1d330*/  @!P0 IMAD.MOV.U32 R25, RZ, RZ, R39 ;  /* 0x000000ffff198224 */ /* 0x000fe200078e0027 */
[----:B------:R-:W-:Y:S07]  /*1d340*/  @!P0 BRA `(.L_x_1075) ;  /* 0x0000000000488947 */ /* 0x000fee0003800000 */
[----:B------:R-:W-:-:S08]  /*1d350*/  DMUL R22, R36, R36 ;  /* 0x0000002424167228 */ /* 0x000fd00000000000 */
[-C--:B------:R-:W-:Y:S02]  /*1d360*/  DMUL R20, R36, R22.reuse ;  /* 0x0000001624147228 */ /* 0x080fe40000000000 */
[----:B------:R-:W-:-:S06]  /*1d370*/  DMUL R26, R22, R22 ;  /* 0x00000016161a7228 */ /* 0x000fcc0000000000 */
[----:B------:R-:W-:Y:S02]  /*1d380*/  DMUL R28, R20, R20 ;  /* 0x00000014141c7228 */ /* 0x000fe40000000000 */
[----:B------:R-:W-:Y:S02]  /*1d390*/  DMUL R30, R26, -10 ;  /* 0xc02400001a1e7828 */ /* 0x000fe40000000000 */
[----:B------:R-:W-:Y:S02]  /*1d3a0*/  DMUL R32, R20, -40 ;  /* 0xc044000014207828 */ /* 0x000fe40000000000 */
[----:B------:R-:W-:Y:S02]  /*1d3b0*/  DMUL R26, R36, R26 ;  /* 0x0000001a241a7228 */ /* 0x000fe40000000000 */
[----:B------:R-:W-:Y:S02]  /*1d3c0*/  DADD R20, R24, -R38 ;  /* 0x0000000018147229 */ /* 0x000fe40000000826 */
[----:B------:R-:W-:-:S02]  /*1d3d0*/  DFMA R28, R28, 3, R30 ;  /* 0x400800001c1c782b */ /* 0x000fc4000000001e */
[----:B------:R-:W-:Y:S02]  /*1d3e0*/  DADD R24, R24, R38 ;  /* 0x0000000018187229 */ /* 0x000fe40000000026 */
[----:B------:R-:W-:Y:S02]  /*1d3f0*/  DFMA R26, R26, 18, R32 ;  /* 0x403200001a1a782b */ /* 0x000fe40000000020 */
[----:B------:R-:W-:Y:S02]  /*1d400*/  DMUL R20, R20, 0.0625 ;  /* 0x3fb0000014147828 */ /* 0x000fe40000000000 */
[----:B------:R-:W-:Y:S02]  /*1d410*/  DFMA R28, R22, 15, R28 ;  /* 0x402e0000161c782b */ /* 0x000fe4000000001c */
[----:B------:R-:W-:Y:S02]  /*1d420*/  DMUL R22, R24, 0.5 ;  /* 0x3fe0000018167828 */ /* 0x000fe40000000000 */
[----:B------:R-:W-:-:S04]  /*1d430*/  DFMA R26, R36, 30, R26 ;  /* 0x403e0000241a782b */ /* 0x000fc8000000001a */
[----:B------:R-:W-:-:S04]  /*1d440*/  DMUL R28, R20, R28 ;  /* 0x0000001c141c7228 */ /* 0x000fc80000000000 */
[----:B------:R-:W-:-:S04]  /*1d450*/  DFMA R24, R20, R26, R22 ;  /* 0x0000001a1418722b */ /* 0x000fc80000000016 */
[----:B------:R-:W-:-:S11]  /*1d460*/  DFMA R22, R36, R22, R28 ;  /* 0x000000162416722b */ /* 0x000fd6000000001c */
.L_x_1075:
[----:B------:R-:W-:Y:S05]  /*1d470*/  BSYNC.RECONVERGENT B0 ;  /* 0x0000000000007941 */ /* 0x000fea0003800200 */
.L_x_1073:
[----:B------:R-:W-:Y:S01]  /*1d480*/  DADD R22, R22, 1 ;  /* 0x3ff0000016167429 */ /* 0x000fe20000000000 */
[----:B------:R-:W-:Y:S09]  /*1d490*/  BSSY.RECONVERGENT B7, `(.L_x_1069) ;  /* 0x000002a000077945 */ /* 0x000ff20003800200 */
[----:B------:R-:W-:-:S02]  /*1d4a0*/  IADD3 R21, P1, PT, RZ, R22, RZ ;  /* 0x00000016ff157210 */ /* 0x000fc40007f3e0ff */
[----:B------:R-:W-:Y:S02]  /*1d4b0*/  LOP3.LUT R27, R23, 0x7fffffff, RZ, 0xc0, !PT ;  /* 0x7fffffff171b7812 */ /* 0x000fe400078ec0ff */
[----:B------:R-:W-:Y:S02]  /*1d4c0*/  IADD3 R20, P2, PT, R22, -0x1, RZ ;  /* 0xffffffff16147810 */ /* 0x000fe40007f5e0ff */
[----:B------:R-:W-:Y:S02]  /*1d4d0*/  ISETP.LT.U32.AND P0, PT, R21, RZ, PT ;  /* 0x000000ff1500720c */ /* 0x000fe40003f01070 */
[C---:B------:R-:W-:Y:S02]  /*1d4e0*/  IADD3.X R26, PT, PT, R27.reuse, -0x100000, RZ, P1, !PT ;  /* 0xfff000001b1a7810 */ /* 0x040fe40000ffe4ff */
[----:B------:R-:W-:Y:S02]  /*1d4f0*/  IADD3.X R21, PT, PT, R27, -0x1, RZ, P2, !PT ;  /* 0xffffffff1b157810 */ /* 0x000fe400017fe4ff */
[----:B------:R-:W-:-:S02]  /*1d500*/  ISETP.GE.AND P1, PT, R23, RZ, PT ;  /* 0x000000ff1700720c */ /* 0x000fc40003f26270 */
[----:B------:R-:W-:Y:S01]  /*1d510*/  ISETP.LT.U32.AND P2, PT, R20, -0x1, PT ;  /* 0xffffffff1400780c */ /* 0x000fe20003f41070 */
[----:B------:R-:W-:Y:S01]  /*1d520*/  IMAD.MOV.U32 R20, RZ, RZ, 0x1 ;  /* 0x00000001ff147424 */ /* 0x000fe200078e00ff */
[----:B------:R-:W-:Y:S02]  /*1d530*/  ISETP.LT.U32.AND.EX P0, PT, R26, 0x7fe00000, !P1, P0 ;  /* 0x7fe000001a00780c */ /* 0x000fe40004f01100 */
[----:B------:R-:W-:Y:S02]  /*1d540*/  ISETP.LT.U32.AND.EX P2, PT, R21, 0xfffff, !P1, P2 ;  /* 0x000fffff1500780c */ /* 0x000fe40004f41120 */
[----:B------:R-:W-:-:S04]  /*1d550*/  ISETP.EQ.U32.AND P1, PT, R22, RZ, PT ;  /* 0x000000ff1600720c */ /* 0x000fc80003f22070 */
[----:B------:R-:W-:-:S04]  /*1d560*/  ISETP.EQ.OR.EX P2, PT, R23, RZ, P2, P1 ;  /* 0x000000ff1700720c */ /* 0x000fc80001742710 */
[----:B------:R-:W-:Y:S02]  /*1d570*/  ISETP.EQ.OR.EX P2, PT, R27, 0x7ff00000, P2, P1 ;  /* 0x7ff000001b00780c */ /* 0x000fe40001742710 */
[----:B------:R-:W-:-:S04]  /*1d580*/  ISETP.GT.U32.AND P1, PT, R22, RZ, PT ;  /* 0x000000ff1600720c */ /* 0x000fc80003f24070 */
[----:B------:R-:W-:-:S04]  /*1d590*/  ISETP.GT.OR.EX P2, PT, R27, 0x7ff00000, P2, P1 ;  /* 0x7ff000001b00780c */ /* 0x000fc80001744710 */
[----:B------:R-:W-:-:S04]  /*1d5a0*/  PLOP3.LUT P0, PT, P2, P0, PT, 0xf8, 0x8f ;  /* 0x00000000008f781c */ /* 0x000fc80001701f70 */
[----:B------:R-:W-:Y:S02]  /*1d5b0*/  FSEL R27, R23, 1.469367938527859385e-39, !P0 ;  /* 0x00100000171b7808 */ /* 0x000fe40004000000 */
[----:B------:R-:W-:Y:S02]  /*1d5c0*/  FSEL R26, R22, RZ, !P0 ;  /* 0x000000ff161a7208 */ /* 0x000fe40004000000 */
[----:B------:R-:W0:Y:S01]  /*1d5d0*/  MUFU.RCP64H R21, R27 ;  /* 0x0000001b00157308 */ /* 0x000e220000001800 */
[----:B------:R-:W-:Y:S02]  /*1d5e0*/  FSEL R28, R24, RZ, !P0 ;  /* 0x000000ff181c7208 */ /* 0x000fe40004000000 */
[----:B------:R-:W-:-:S04]  /*1d5f0*/  FSEL R29, R25, RZ, !P0 ;  /* 0x000000ff191d7208 */ /* 0x000fc80004000000 */
        /* <DEDUP_REMOVED lines=19> */
.L_x_1076:
[----:B------:R-:W-:Y:S05]  /*1d730*/  BSYNC.RECONVERGENT B7 ;  /* 0x0000000000077941 */ /* 0x000fea0003800200 */
.L_x_1069:
[----:B------:R-:W-:Y:S05]  /*1d740*/  BSYNC.RECONVERGENT B6 ;  /* 0x0000000000067941 */ /* 0x000fea0003800200 */
.L_x_1067:
[----:B------:R-:W-:-:S10]  /*1d750*/  DMUL R22, R40, R22 ;  /* 0x0000001628167228 */ /* 0x000fd40000000000 */
[----:B-----5:R-:W-:Y:S02]  /*1d760*/  IADD3 R24, P0, PT, RZ, R22, RZ ;  /* 0x00000016ff187210 */ /* 0x020fe40007f1e0ff */
[----:B------:R-:W-:Y:S02]  /*1d770*/  LOP3.LUT R20, R23, 0x7fffffff, RZ, 0xc0, !PT ;  /* 0x7fffffff17147812 */ /* 0x000fe400078ec0ff */
[----:B------:R-:W-:Y:S02]  /*1d780*/  IADD3 R21, P2, PT, R22, -0x1, RZ ;  /* 0xffffffff16157810 */ /* 0x000fe40007f5e0ff */
[----:B------:R-:W-:Y:S02]  /*1d790*/  ISETP.GT.U32.AND P1, PT, R24, -0x1, PT ;  /* 0xffffffff1800780c */ /* 0x000fe40003f24070 */
[----:B------:R-:W-:Y:S02]  /*1d7a0*/  IADD3.X R24, PT, PT, R20, -0x100000, RZ, P0, !PT ;  /* 0xfff0000014187810 */ /* 0x000fe400007fe4ff */
[----:B------:R-:W-:-:S02]  /*1d7b0*/  ISETP.GT.U32.AND P0, PT, R21, -0x2, PT ;  /* 0xfffffffe1500780c */ /* 0x000fc40003f04070 */
[----:B------:R-:W-:Y:S02]  /*1d7c0*/  IADD3.X R20, PT, PT, R20, -0x1, RZ, P2, !PT ;  /* 0xffffffff14147810 */ /* 0x000fe400017fe4ff */
[----:B------:R-:W-:Y:S02]  /*1d7d0*/  ISETP.GT.U32.AND.EX P1, PT, R24, 0x7fdfffff, PT, P1 ;  /* 0x7fdfffff1800780c */ /* 0x000fe40003f24110 */
[----:B------:R-:W-:-:S13]  /*1d7e0*/  ISETP.GT.U32.AND.EX P0, PT, R20, 0xfffff, PT, P0 ;  /* 0x000fffff1400780c */ /* 0x000fda0003f04100 */
[----:B------:R-:W-:Y:S05]  /*1d7f0*/  @P1 BRA P0, `(.L_x_1066) ;  /* 0x00000000000c1947 */ /* 0x000fea0000000000 */
[----:B------:R-:W-:Y:S01]  /*1d800*/  DMUL R22, R22, -R4 ;  /* 0x8000000416167228 */ /* 0x000fe20000000000 */
[----:B------:R-:W-:-:S06]  /*1d810*/  IMAD.WIDE.U32 R20, R7, 0x8, R62 ;  /* 0x0000000807147825 */ /* 0x000fcc00078e003e */
[----:B------:R0:W-:Y:S04]  /*1d820*/  REDG.E.ADD.F64.RN.STRONG.GPU desc[UR8][R20.64], R22 ;  /* 0x00000016140079a6 */ /* 0x0001e8000c12ff08 */
.L_x_1066:
[----:B------:R-:W-:Y:S05]  /*1d830*/  BSYNC.RECONVERGENT B5 ;  /* 0x0000000000057941 */ /* 0x000fea0003800200 */
.L_x_1065:
[----:B------:R-:W-:Y:S05]  /*1d840*/  @P3 BRA `(.L_x_1077) ;  /* 0xffffffe800d43947 */ /* 0x000fea000383ffff */
.L_x_1064:
[----:B------:R-:W-:Y:S05]  /*1d850*/  BSYNC B4 ;  /* 0x0000000000047941 */ /* 0x000fea0003800000 */
.L_x_1063:
[----:B------:R-:W-:Y:S01]  /*1d860*/  DMUL R4, R40, -R4 ;  /* 0x8000000428047228 */ /* 0x000fe20000000000 */
[----:B------:R-:W-:Y:S01]  /*1d870*/  IMAD.WIDE.U32 R2, R3, 0x8, R62 ;  /* 0x0000000803027825 */ /* 0x000fe200078e003e */
[----:B------:R-:W-:-:S08]  /*1d880*/  DADD R34, R50, -R34 ;  /* 0x0000000032227229 */ /* 0x000fd00000000822 */
[----:B------:R-:W-:-:S07]  /*1d890*/  DMUL R4, R4, R34 ;  /* 0x0000002204047228 */ /* 0x000fce0000000000 */
[----:B------:R1:W-:Y:S01]  /*1d8a0*/  REDG.E.ADD.F64.RN.STRONG.GPU desc[UR8][R2.64], R4 ;  /* 0x00000004020079a6 */ /* 0x0003e2000c12ff08 */
[----:B------:R-:W-:Y:S05]  /*1d8b0*/  BRA `(.L_x_1018) ;  /* 0x000002b400d07947 */ /* 0x000fea0003800000 */
.L_x_2942:
[----:B------:R-:W-:Y:S05]  /*1d8c0*/  BREAK.RELIABLE B1 ;  /* 0x0000000000017942 */ /* 0x000fea0003800100 */
[----:B------:R-:W0:Y:S01]  /*1d8d0*/  LDCU UR4, c[0x0][0x3ec] ;  /* 0x00007d80ff0477ac */ /* 0x000e220008000800 */
[----:B------:R-:W-:-:S05]  /*1d8e0*/  VIADD R5, R3, 0x1 ;  /* 0x0000000103057836 */ /* 0x000fca0000000000 */
[----:B0-----:R-:W-:-:S04]  /*1d8f0*/  ISETP.GE.U32.AND P0, PT, R5, UR4, PT ;  /* 0x0000000405007c0c */ /* 0x001fc8000bf06070 */
[----:B------:R-:W-:-:S13]  /*1d900*/  ISETP.NE.OR P0, PT, R36, 0x2, P0 ;  /* 0x000000022400780c */ /* 0x000fda0000705670 */
[----:B------:R-:W-:Y:S05]  /*1d910*/  @P0 BRA `(.L_x_1018) ;  /* 0x000002b400b80947 */ /* 0x000fea0003800000 */
[----:B------:R-:W0:Y:S02]  /*1d920*/  LDC.64 R6, c[0x0][0x3b8] ;  /* 0x0000ee00ff067b82 */ /* 0x000e240000000a00 */
[----:B0-----:R-:W-:-:S04]  /*1d930*/  IMAD.WIDE.U32 R4, R5, 0x4, R6 ;  /* 0x0000000405047825 */ /* 0x001fc800078e0006 */
[----:B------:R-:W-:Y:S02]  /*1d940*/  IMAD.WIDE.U32 R20, R3, 0x4, R6 ;  /* 0x0000000403147825 */ /* 0x000fe400078e0006 */
[----:B------:R-:W3:Y:S04]  /*1d950*/  LDG.E.CONSTANT R5, desc[UR8][R4.64] ;  /* 0x0000000804057981 */ /* 0x000ee8000c1e9900 */
[----:B------:R-:W4:Y:S01]  /*1d960*/  LDG.E.CONSTANT R3, desc[UR8][R20.64] ;  /* 0x0000000814037981 */ /* 0x000f22000c1e9900 */
[----:B------:R-:W-:Y:S01]  /*1d970*/  MOV R2, 0x400 ;  /* 0x0000040000027802 */ /* 0x000fe20000000f00 */
[----:B------:R-:W-:Y:S01]  /*1d980*/  BSSY.RECONVERGENT B4, `(.L_x_1078) ;  /* 0x00002e0000047945 */ /* 0x000fe20003800200 */
[----:B------:R-:W-:Y:S01]  /*1d990*/  IMAD.MOV.U32 R70, RZ, RZ, 0x0 ;  /* 0x00000000ff467424 */ /* 0x000fe200078e00ff */
[----:B------:R-:W0:Y:S01]  /*1d9a0*/  S2R R7, SR_CgaCtaId ;  /* 0x0000000000077919 */ /* 0x000e220000008800 */
[----:B------:R-:W-:Y:S01]  /*1d9b0*/  IMAD.MOV.U32 R71, RZ, RZ, -0x100000 ;  /* 0xfff00000ff477424 */ /* 0x000fe200078e00ff */
[----:B------:R-:W-:-:S02]  /*1d9c0*/  CS2R R64, SRZ ;  /* 0x0000000000407805 */ /* 0x000fc4000001ff00 */
[----:B------:R-:W-:Y:S02]  /*1d9d0*/  CS2R R72, SRZ ;  /* 0x0000000000487805 */ /* 0x000fe4000001ff00 */
[----:B0-----:R-:W-:-:S05]  /*1d9e0*/  LEA R2, R7, R2, 0x18 ;  /* 0x0000000207027211 */ /* 0x001fca00078ec0ff */
[--C-:B---3--:R-:W-:Y:S02]  /*1d9f0*/  IMAD R6, R5, 0x8, R2.reuse ;  /* 0x0000000805067824 */ /* 0x108fe400078e0202 */
[----:B----4-:R-:W-:-:S04]  /*1da00*/  IMAD R30, R3, 0x8, R2 ;  /* 0x00000008031e7824 */ /* 0x010fc800078e0202 */
[----:B------:R-:W0:Y:S04]  /*1da10*/  LDS.64 R6, [R6] ;  /* 0x0000000006067984 */ /* 0x000e280000000a00 */
[----:B------:R-:W1:Y:S01]  /*1da20*/  LDS.64 R30, [R30] ;  /* 0x000000001e1e7984 */ /* 0x000e620000000a00 */
[----:B0-----:R-:W-:-:S06]  /*1da30*/  DSETP.NE.AND P0, PT, |R6|, +INF , PT ;  /* 0x7ff000000600742a */ /* 0x001fcc0003f05200 */
[----:B-1----:R-:W-:-:S06]  /*1da40*/  DSETP.EQU.OR P0, PT, |R30|, +INF , !P0 ;  /* 0x7ff000001e00742a */ /* 0x002fcc000470a600 */
[----:B------:R-:W-:-:S14]  /*1da50*/  DSETP.LE.OR P0, PT, R6, RZ, P0 ;  /* 0x000000ff0600722a */ /* 0x000fdc0000703400 */
[----:B------:R-:W-:Y:S05]  /*1da60*/  @P0 BRA `(.L_x_1079) ;  /* 0x0000002c00440947 */ /* 0x000fea0003800000 */
[----:B------:R-:W2:Y:S01]  /*1da70*/  MUFU.RCP64H R21, R7 ;  /* 0x0000000700157308 */ /* 0x000ea20000001800 */
[----:B------:R-:W-:Y:S01]  /*1da80*/  VIADD R20, R7, 0x300402 ;  /* 0x0030040207147836 */ /* 0x000fe20000000000 */
[----:B------:R-:W-:Y:S04]  /*1da90*/  BSSY.RECONVERGENT B5, `(.L_x_1080) ;  /* 0x0000010000057945 */ /* 0x000fe80003800200 */
        /* <DEDUP_REMOVED lines=13> */
[----:B------:R-:W-:Y:S02]  /*1db70*/  IMAD.MOV.U32 R72, RZ, RZ, R20 ;  /* 0x000000ffff487224 */ /* 0x000fe400078e0014 */
[----:B------:R-:W-:-:S07]  /*1db80*/  IMAD.MOV.U32 R73, RZ, RZ, R21 ;  /* 0x000000ffff497224 */ /* 0x000fce00078e0015 */
.L_x_1081:
[----:B------:R-:W-:Y:S05]  /*1db90*/  BSYNC.RECONVERGENT B5 ;  /* 0x0000000000057941 */ /* 0x000fea0003800200 */
.L_x_1080:
[--C-:B------:R-:W-:Y:S01]  /*1dba0*/  DADD R32, R56, -R30.reuse ;  /* 0x0000000038207229 */ /* 0x100fe2000000081e */
[----:B------:R-:W-:Y:S01]  /*1dbb0*/  IMAD.MOV.U32 R20, RZ, RZ, 0x667f3bcd ;  /* 0x667f3bcdff147424 */ /* 0x000fe200078e00ff */
[--C-:B------:R-:W-:Y:S01]  /*1dbc0*/  DADD R34, R58, -R30.reuse ;  /* 0x000000003a227229 */ /* 0x100fe2000000081e */
[----:B------:R-:W-:Y:S01]  /*1dbd0*/  IMAD.MOV.U32 R21, RZ, RZ, 0x3fe6a09e ;  /* 0x3fe6a09eff157424 */ /* 0x000fe200078e00ff */
[----:B------:R-:W-:Y:S01]  /*1dbe0*/  BSSY.RECONVERGENT B0, `(.L_x_1082) ;  /* 0x00000ab000007945 */ /* 0x000fe20003800200 */
[----:B------:R-:W-:-:S03]  /*1dbf0*/  DADD R30, R50, -R30 ;  /* 0x00000000321e7229 */ /* 0x000fc6000000081e */
[-C--:B------:R-:W-:Y:S02]  /*1dc00*/  DMUL R32, R32, R72.reuse ;  /* 0x0000004820207228 */ /* 0x080fe40000000000 */
[----:B------:R-:W-:-:S06]  /*1dc10*/  DMUL R34, R34, R72 ;  /* 0x0000004822227228 */ /* 0x000fcc0000000000 */
        /* <DEDUP_REMOVED lines=158> */
.L_x_1083:
        /* <DEDUP_REMOVED lines=9> */
.L_x_1084:
[----:B------:R-:W-:Y:S05]  /*1e690*/  BSYNC.RECONVERGENT B0 ;  /* 0x0000000000007941 */ /* 0x000fea0003800200 */
.L_x_1082:
        /* <DEDUP_REMOVED lines=159> */
.L_x_1086:
        /* <DEDUP_REMOVED lines=9> */
.L_x_1087:
[----:B------:R-:W-:Y:S05]  /*1f120*/  BSYNC.RECONVERGENT B0 ;  /* 0x0000000000007941 */ /* 0x000fea0003800200 */
.L_x_1085:
[----:B------:R-:W-:Y:S01]  /*1f130*/  DMUL R20, R20, 0.5 ;  /* 0x3fe0000014147828 */ /* 0x000fe20000000000 */
[----:B------:R-:W-:Y:S01]  /*1f140*/  BSSY.RECONVERGENT B0, `(.L_x_1088) ;  /* 0x000006e000007945 */ /* 0x000fe20003800200 */
[----:B------:R-:W-:-:S06]  /*1f150*/  IMAD.MOV.U32 R43, RZ, RZ, -0x3ff ;  /* 0xfffffc01ff2b7424 */ /* 0x000fcc00078e00ff */
[----:B------:R-:W-:-:S10]  /*1f160*/  DFMA R20, R22, 0.5, -R20 ;  /* 0x3fe000001614782b */ /* 0x000fd40000000814 */
[----:B------:R-:W-:Y:S02]  /*1f170*/  IADD3 R22, P1, PT, R20, -0x1, RZ ;  /* 0xffffffff14167810 */ /* 0x000fe40007f3e0ff */
[----:B------:R-:W-:Y:S02]  /*1f180*/  IADD3 R4, P3, PT, RZ, R20, RZ ;  /* 0x00000014ff047210 */ /* 0x000fe40007f7e0ff */
[----:B------:R-:W-:Y:S02]  /*1f190*/  LOP3.LUT R24, R21, 0x7fffffff, RZ, 0xc0, !PT ;  /* 0x7fffffff15187812 */ /* 0x000fe400078ec0ff */
[----:B------:R-:W-:Y:S02]  /*1f1a0*/  ISETP.GE.U32.AND P0, PT, R22, -0x1, PT ;  /* 0xffffffff1600780c */ /* 0x000fe40003f06070 */
[----:B------:R-:W-:Y:S02]  /*1f1b0*/  ISETP.GE.U32.AND P2, PT, R4, RZ, PT ;  /* 0x000000ff0400720c */ /* 0x000fe40003f46070 */
[----:B------:R-:W-:-:S02]  /*1f1c0*/  IADD3.X R22, PT, PT, R24, -0x1, RZ, P1, !PT ;  /* 0xffffffff18167810 */ /* 0x000fc40000ffe4ff */
[----:B------:R-:W-:Y:S02]  /*1f1d0*/  IADD3.X R4, PT, PT, R24, -0x100000, RZ, P3, !PT ;  /* 0xfff0000018047810 */ /* 0x000fe40001ffe4ff */
[C---:B------:R-:W-:Y:S02]  /*1f1e0*/  ISETP.GE.AND P3, PT, R21.reuse, RZ, PT ;  /* 0x000000ff1500720c */ /* 0x040fe40003f66270 */
[----:B------:R-:W-:Y:S02]  /*1f1f0*/  ISETP.GE.U32.AND.EX P0, PT, R22, 0xfffff, PT, P0 ;  /* 0x000fffff1600780c */ /* 0x000fe40003f06100 */
[----:B------:R-:W-:Y:S02]  /*1f200*/  ISETP.GE.U32.AND.EX P2, PT, R4, 0x7fe00000, PT, P2 ;  /* 0x7fe000000400780c */ /* 0x000fe40003f46120 */
[----:B------:R-:W-:Y:S02]  /*1f210*/  ISETP.GT.U32.AND P1, PT, R20, -0x1, PT ;  /* 0xffffffff1400780c */ /* 0x000fe40003f24070 */
[----:B------:R-:W-:-:S02]  /*1f220*/  FSEL R25, R21, 1.469367938527859385e-39, P3 ;  /* 0x0010000015197808 */ /* 0x000fc40001800000 */
[----:B------:R-:W-:Y:S02]  /*1f230*/  FSEL R23, R20, RZ, P3 ;  /* 0x000000ff14177208 */ /* 0x000fe40001800000 */
[----:B------:R-:W-:Y:S02]  /*1f240*/  ISETP.GT.AND.EX P1, PT, R24, 0x7fefffff, PT, P1 ;  /* 0x7fefffff1800780c */ /* 0x000fe40003f24310 */
[----:B------:R-:W-:Y:S02]  /*1f250*/  FSEL R28, R25, R21, !P2 ;  /* 0x00000015191c7208 */ /* 0x000fe40005000000 */
        /* <DEDUP_REMOVED lines=9> */
[--C-:B------:R-:W-:Y:S01]  /*1f2f0*/  IMAD.MOV.U32 R21, RZ, RZ, R29.reuse ;  /* 0x000000ffff157224 */ /* 0x100fe200078e001d */
[----:B------:R-:W-:Y:S01]  /*1f300*/  FSEL R28, R4, RZ, P2 ;  /* 0x000000ff041c7208 */ /* 0x000fe20001000000 */
[----:B------:R-:W-:-:S04]  /*1f310*/  IMAD.MOV.U32 R4, RZ, RZ, R29 ;  /* 0x000000ffff047224 */ /* 0x000fc800078e001d */
[----:B------:R-:W-:-:S06]  /*1f320*/  IMAD.MOV.U32 R20, RZ, RZ, R28 ;  /* 0x000000ffff147224 */ /* 0x000fcc00078e001c */
        /* <DEDUP_REMOVED lines=73> */
.L_x_1089:
[----:B------:R-:W-:Y:S01]  /*1f7c0*/  IMAD.MOV.U32 R22, RZ, RZ, 0x0 ;  /* 0x00000000ff167424 */ /* 0x000fe200078e00ff */
[----:B------:R-:W-:Y:S01]  /*1f7d0*/  LOP3.LUT P0, RZ, R21, 0x7fffffff, RZ, 0xc0, !PT ;  /* 0x7fffffff15ff7812 */ /* 0x000fe2000780c0ff */
[----:B------:R-:W-:-:S06]  /*1f7e0*/  IMAD.MOV.U32 R23, RZ, RZ, 0x7ff00000 ;  /* 0x7ff00000ff177424 */ /* 0x000fcc00078e00ff */
[----:B------:R-:W-:-:S10]  /*1f7f0*/  DFMA R22, R20, R22, +INF ;  /* 0x7ff000001416742b */ /* 0x000fd40000000016 */
[----:B------:R-:W-:Y:S02]  /*1f800*/  FSEL R70, R22, RZ, P0 ;  /* 0x000000ff16467208 */ /* 0x000fe40000000000 */
[----:B------:R-:W-:-:S07]  /*1f810*/  FSEL R71, R23, -QNAN , P0 ;  /* 0xfff0000017477808 */ /* 0x000fce0000000000 */
.L_x_1090:
[----:B------:R-:W-:Y:S05]  /*1f820*/  BSYNC.RECONVERGENT B0 ;  /* 0x0000000000007941 */ /* 0x000fea0003800200 */
.L_x_1088:
[----:B------:R-:W-:Y:S01]  /*1f830*/  DMUL R22, R34, -0.5 ;  /* 0xbfe0000022167828 */ /* 0x000fe20000000000 */
[----:B------:R-:W-:Y:S01]  /*1f840*/  IMAD.MOV.U32 R24, RZ, RZ, -0x379b414b ;  /* 0xc864beb5ff187424 */ /* 0x000fe200078e00ff */
[----:B------:R-:W-:Y:S01]  /*1f850*/  DMUL R20, R32, -0.5 ;  /* 0xbfe0000020147828 */ /* 0x000fe20000000000 */
[----:B------:R-:W-:Y:S01]  /*1f860*/  IMAD.MOV.U32 R25, RZ, RZ, 0x3fed67f1 ;  /* 0x3fed67f1ff197424 */ /* 0x000fe200078e00ff */
[----:B------:R-:W-:Y:S01]  /*1f870*/  BSSY.RECONVERGENT B0, `(.L_x_1091) ;  /* 0x0000054000007945 */ /* 0x000fe20003800200 */
[----:B------:R-:W-:Y:S02]  /*1f880*/  IMAD.MOV.U32 R64, RZ, RZ, 0x652b82fe ;  /* 0x652b82feff407424 */ /* 0x000fe400078e00ff */
[----:B------:R-:W-:Y:S02]  /*1f890*/  IMAD.MOV.U32 R65, RZ, RZ, 0x3ff71547 ;  /* 0x3ff71547ff417424 */ /* 0x000fe400078e00ff */
[--C-:B------:R-:W-:Y:S01]  /*1f8a0*/  DFMA R22, R34, R22, -R24.reuse ;  /* 0x000000162216722b */ /* 0x100fe20000000818 */
[----:B------:R-:W-:Y:S01]  /*1f8b0*/  IMAD.MOV.U32 R74, RZ, RZ, -0x105c611 ;  /* 0xfefa39efff4a7424 */ /* 0x000fe200078e00ff */
[----:B------:R-:W-:Y:S01]  /*1f8c0*/  DFMA R20, R32, R20, -R24 ;  /* 0x000000142014722b */ /* 0x000fe20000000818 */
[----:B------:R-:W-:-:S02]  /*1f8d0*/  IMAD.MOV.U32 R75, RZ, RZ, 0x3fe62e42 ;  /* 0x3fe62e42ff4b7424 */ /* 0x000fc400078e00ff */
[----:B------:R-:W-:Y:S02]  /*1f8e0*/  IMAD.MOV.U32 R76, RZ, RZ, 0x3b39803f ;  /* 0x3b39803fff4c7424 */ /* 0x000fe400078e00ff */
[----:B------:R-:W-:Y:S01]  /*1f8f0*/  IMAD.MOV.U32 R77, RZ, RZ, 0x3c7abc9e ;  /* 0x3c7abc9eff4d7424 */ /* 0x000fe200078e00ff */
[-C--:B------:R-:W-:Y:S01]  /*1f900*/  DFMA R26, R22, R64.reuse, 6.75539944105574400000e+15 ;  /* 0x43380000161a742b */ /* 0x080fe20000000040 */
[----:B------:R-:W-:Y:S01]  /*1f910*/  IMAD.MOV.U32 R78, RZ, RZ, 0x69ce2bdf ;  /* 0x69ce2bdfff4e7424 */ /* 0x000fe200078e00ff */
[----:B------:R-:W-:Y:S01]  /*1f920*/  DFMA R24, R20, R64, 6.75539944105574400000e+15 ;  /* 0x433800001418742b */ /* 0x000fe20000000040 */
[----:B------:R-:W-:Y:S01]  /*1f930*/  IMAD.MOV.U32 R79, RZ, RZ, 0x3e5ade15 ;  /* 0x3e5ade15ff4f7424 */ /* 0x000fe200078e00ff */
[----:B------:R-:W-:Y:S01]  /*1f940*/  FSETP.GEU.AND P0, PT, |R23|, 4.1917929649353027344, PT ;  /* 0x4086232b1700780b */ /* 0x000fe20003f0e200 */
[----:B------:R-:W-:Y:S01]  /*1f950*/  IMAD.MOV.U32 R80, RZ, RZ, -0x35dec16 ;  /* 0xfca213eaff507424 */ /* 0x000fe200078e00ff */
[----:B------:R-:W-:Y:S01]  /*1f960*/  FSETP.GEU.AND P2, PT, |R21|, 4.1917929649353027344, PT ;  /* 0x4086232b1500780b */ /* 0x000fe20003f4e200 */
[----:B------:R-:W-:Y:S01]  /*1f970*/  IMAD.MOV.U32 R81, RZ, RZ, 0x3e928af3 ;  /* 0x3e928af3ff517424 */ /* 0x000fe200078e00ff */
[----:B------:R-:W-:Y:S01]  /*1f980*/  DADD R64, R26, -6.75539944105574400000e+15 ;  /* 0xc33800001a407429 */ /* 0x000fe20000000000 */
[----:B------:R-:W-:Y:S01]  /*1f990*/  IMAD.MOV.U32 R82, RZ, RZ, 0xb ;  /* 0x0000000bff527424 */ /* 0x000fe200078e00ff */
[----:B------:R-:W-:Y:S01]  /*1f9a0*/  DADD R68, R24, -6.75539944105574400000e+15 ;  /* 0xc338000018447429 */ /* 0x000fe20000000000 */
[----:B------:R-:W-:-:S05]  /*1f9b0*/  IMAD.MOV.U32 R83, RZ, RZ, 0x3fe00000 ;  /* 0x3fe00000ff537424 */ /* 0x000fca00078e00ff */
[-C--:B------:R-:W-:Y:S02]  /*1f9c0*/  DFMA R66, R64, -R74.reuse, R22 ;  /* 0x8000004a4042722b */ /* 0x080fe40000000016 */
[----:B------:R-:W-:-:S06]  /*1f9d0*/  DFMA R74, R68, -R74, R20 ;  /* 0x8000004a444a722b */ /* 0x000fcc0000000014 */
[-C--:B------:R-:W-:Y:S02]  /*1f9e0*/  DFMA R66, R64, -R76.reuse, R66 ;  /* 0x8000004c4042722b */ /* 0x080fe40000000042 */
[----:B------:R-:W-:Y:S01]  /*1f9f0*/  DFMA R74, R68, -R76, R74 ;  /* 0x8000004c444a722b */ /* 0x000fe2000000004a */
[----:B------:R-:W-:Y:S02]  /*1fa00*/  IMAD.MOV.U32 R76, RZ, RZ, 0x62401315 ;  /* 0x62401315ff4c7424 */ /* 0x000fe400078e00ff */
[----:B------:R-:W-:-:S03]  /*1fa10*/  IMAD.MOV.U32 R77, RZ, RZ, 0x3ec71dee ;  /* 0x3ec71deeff4d7424 */ /* 0x000fc600078e00ff */
[-CC-:B------:R-:W-:Y:S02]  /*1fa20*/  DFMA R64, R66, R78.reuse, R80.reuse ;  /* 0x0000004e4240722b */ /* 0x180fe40000000050 */
[----:B------:R-:W-:Y:S01]  /*1fa30*/  DFMA R68, R74, R78, R80 ;  /* 0x0000004e4a44722b */ /* 0x000fe20000000050 */
[----:B------:R-:W-:Y:S02]  /*1fa40*/  IMAD.MOV.U32 R78, RZ, RZ, 0x7c89eb71 ;  /* 0x7c89eb71ff4e7424 */ /* 0x000fe400078e00ff */
[----:B------:R-:W-:-:S03]  /*1fa50*/  IMAD.MOV.U32 R79, RZ, RZ, 0x3efa0199 ;  /* 0x3efa0199ff4f7424 */ /* 0x000fc600078e00ff */
[--C-:B------:R-:W-:Y:S01]  /*1fa60*/  DFMA R64, R66, R64, R76.reuse ;  /* 0x000000404240722b */ /* 0x100fe2000000004c */
[----:B------:R-:W-:Y:S01]  /*1fa70*/  IMAD.MOV.U32 R80, RZ, RZ, 0x55555511 ;  /* 0x55555511ff507424 */ /* 0x000fe200078e00ff */
[----:B------:R-:W-:Y:S01]  /*1fa80*/  DFMA R68, R74, R68, R76 ;  /* 0x000000444a44722b */ /* 0x000fe2000000004c */
[----:B------:R-:W-:Y:S02]  /*1fa90*/  IMAD.MOV.U32 R81, RZ, RZ, 0x3fc55555 ;  /* 0x3fc55555ff517424 */ /* 0x000fe400078e00ff */
[----:B------:R-:W-:Y:S02]  /*1faa0*/  IMAD.MOV.U32 R76, RZ, RZ, 0x14761f65 ;  /* 0x14761f65ff4c7424 */ /* 0x000fe400078e00ff */
[----:B------:R-:W-:Y:S01]  /*1fab0*/  IMAD.MOV.U32 R77, RZ, RZ, 0x3f2a01a0 ;  /* 0x3f2a01a0ff4d7424 */ /* 0x000fe200078e00ff */
[--C-:B------:R-:W-:Y:S02]  /*1fac0*/  DFMA R64, R66, R64, R78.reuse ;  /* 0x000000404240722b */ /* 0x100fe4000000004e */
[----:B------:R-:W-:Y:S01]  /*1fad0*/  DFMA R68, R74, R68, R78 ;  /* 0x000000444a44722b */ /* 0x000fe2000000004e */
[----:B------:R-:W-:-:S02]  /*1fae0*/  IMAD.MOV.U32 R78, RZ, RZ, 0x1852b7af ;  /* 0x1852b7afff4e7424 */ /* 0x000fc400078e00ff */
[----:B------:R-:W-:-:S03]  /*1faf0*/  IMAD.MOV.U32 R79, RZ, RZ, 0x3f56c16c ;  /* 0x3f56c16cff4f7424 */ /* 0x000fc600078e00ff */
[--C-:B------:R-:W-:Y:S02]  /*1fb00*/  DFMA R64, R66, R64, R76.reuse ;  /* 0x000000404240722b */ /* 0x100fe4000000004c */
[----:B------:R-:W-:Y:S01]  /*1fb10*/  DFMA R68, R74, R68, R76 ;  /* 0x000000444a44722b */ /* 0x000fe2000000004c */
[----:B------:R-:W-:Y:S02]  /*1fb20*/  IMAD.MOV.U32 R76, RZ, RZ, 0x11122322 ;  /* 0x11122322ff4c7424 */ /* 0x000fe400078e00ff */
[----:B------:R-:W-:-:S03]  /*1fb30*/  IMAD.MOV.U32 R77, RZ, RZ, 0x3f811111 ;  /* 0x3f811111ff4d7424 */ /* 0x000fc600078e00ff */
[--C-:B------:R-:W-:Y:S02]  /*1fb40*/  DFMA R64, R66, R64, R78.reuse ;  /* 0x000000404240722b */ /* 0x100fe4000000004e */
[----:B------:R-:W-:Y:S01]  /*1fb50*/  DFMA R68, R74, R68, R78 ;  /* 0x000000444a44722b */ /* 0x000fe2000000004e */
[----:B------:R-:W-:Y:S02]  /*1fb60*/  IMAD.MOV.U32 R78, RZ, RZ, 0x555502a1 ;  /* 0x555502a1ff4e7424 */ /* 0x000fe400078e00ff */
[----:B------:R-:W-:-:S03]  /*1fb70*/  IMAD.MOV.U32 R79, RZ, RZ, 0x3fa55555 ;  /* 0x3fa55555ff4f7424 */ /* 0x000fc600078e00ff */
[--C-:B------:R-:W-:Y:S02]  /*1fb80*/  DFMA R64, R66, R64, R76.reuse ;  /* 0x000000404240722b */ /* 0x100fe4000000004c */
[----:B------:R-:W-:Y:S01]  /*1fb90*/  DFMA R68, R74, R68, R76 ;  /* 0x000000444a44722b */ /* 0x000fe2000000004c */
[----:B------:R-:W0:Y:S01]  /*1fba0*/  MUFU.RCP64H R77, R29 ;  /* 0x0000001d004d7308 */ /* 0x000e220000001800 */
[----:B------:R-:W-:-:S04]  /*1fbb0*/  IMAD.MOV.U32 R76, RZ, RZ, 0x1 ;  /* 0x00000001ff4c7424 */ /* 0x000fc800078e00ff */
[--C-:B------:R-:W-:Y:S02]  /*1fbc0*/  DFMA R64, R66, R64, R78.reuse ;  /* 0x000000404240722b */ /* 0x100fe4000000004e */
[----:B------:R-:W-:-:S06]  /*1fbd0*/  DFMA R68, R74, R68, R78 ;  /* 0x000000444a44722b */ /* 0x000fcc000000004e */
[--C-:B------:R-:W-:Y:S02]  /*1fbe0*/  DFMA R64, R66, R64, R80.reuse ;  /* 0x000000404240722b */ /* 0x100fe40000000050 */
[----:B------:R-:W-:Y:S02]  /*1fbf0*/  DFMA R68, R74, R68, R80 ;  /* 0x000000444a44722b */ /* 0x000fe40000000050 */
[----:B0-----:R-:W-:-:S04]  /*1fc00*/  DFMA R78, -R28, R76, 1 ;  /* 0x3ff000001c4e742b */ /* 0x001fc8000000014c */
[--C-:B------:R-:W-:Y:S02]  /*1fc10*/  DFMA R64, R66, R64, R82.reuse ;  /* 0x000000404240722b */ /* 0x100fe40000000052 */
[----:B------:R-:W-:Y:S02]  /*1fc20*/  DFMA R68, R74, R68, R82 ;  /* 0x000000444a44722b */ /* 0x000fe40000000052 */
[----:B------:R-:W-:-:S04]  /*1fc30*/  DFMA R78, R78, R78, R78 ;  /* 0x0000004e4e4e722b */ /* 0x000fc8000000004e */
[----:B------:R-:W-:Y:S02]  /*1fc40*/  DFMA R64, R66, R64, 1 ;  /* 0x3ff000004240742b */ /* 0x000fe40000000040 */
[----:B------:R-:W-:Y:S02]  /*1fc50*/  DFMA R68, R74, R68, 1 ;  /* 0x3ff000004a44742b */ /* 0x000fe40000000044 */
[----:B------:R-:W-:-:S04]  /*1fc60*/  DFMA R78, R76, R78, R76 ;  /* 0x0000004e4c4e722b */ /* 0x000fc8000000004c */
[----:B------:R-:W-:Y:S02]  /*1fc70*/  DFMA R66, R66, R64, 1 ;  /* 0x3ff000004242742b */ /* 0x000fe40000000040 */
[----:B------:R-:W-:Y:S02]  /*1fc80*/  DFMA R74, R74, R68, 1 ;  /* 0x3ff000004a4a742b */ /* 0x000fe40000000044 */
[----:B------:R-:W-:-:S06]  /*1fc90*/  DFMA R64, -R28, R78, 1 ;  /* 0x3ff000001c40742b */ /* 0x000fcc000000014e */
[----:B------:R-:W-:Y:S02]  /*1fca0*/  IMAD R69, R26, 0x100000, R67 ;  /* 0x001000001a457824 */ /* 0x000fe400078e0243 */
[----:B------:R-:W-:Y:S02]  /*1fcb0*/  IMAD R43, R24, 0x100000, R75 ;  /* 0x00100000182b7824 */ /* 0x000fe400078e024b */
[----:B------:R-:W-:Y:S01]  /*1fcc0*/  IMAD.MOV.U32 R68, RZ, RZ, R66 ;  /* 0x000000ffff447224 */ /* 0x000fe200078e0042 */
[----:B------:R-:W-:Y:S06]  /*1fcd0*/  @!P0 BRA `(.L_x_1092) ;  /* 0x0000000000348947 */ /* 0x000fec0003800000 */
[----:B------:R-:W-:Y:S01]  /*1fce0*/  FSETP.GEU.AND P1, PT, |R23|, 4.2275390625, PT ;  /* 0x408748001700780b */ /* 0x000fe20003f2e200 */
[C---:B------:R-:W-:Y:S02]  /*1fcf0*/  DADD R68, R22.reuse, +INF ;  /* 0x7ff0000016447429 */ /* 0x040fe40000000000 */
[----:B------:R-:W-:-:S08]  /*1fd00*/  DSETP.GEU.AND P0, PT, R22, RZ, PT ;  /* 0x000000ff1600722a */ /* 0x000fd00003f0e000 */
[----:B------:R-:W-:Y:S02]  /*1fd10*/  FSEL R68, R68, RZ, P0 ;  /* 0x000000ff44447208 */ /* 0x000fe40000000000 */
[----:B------:R-:W-:Y:S01]  /*1fd20*/  @!P1 LEA.HI R4, R26, R26, RZ, 0x1 ;  /* 0x0000001a1a049211 */ /* 0x000fe200078f08ff */
[----:B------:R-:W-:Y:S01]  /*1fd30*/  @!P1 IMAD.MOV.U32 R22, RZ, RZ, R66 ;  /* 0x000000ffff169224 */ /* 0x000fe200078e0042 */
[----:B------:R-:W-:Y:S02]  /*1fd40*/  FSEL R69, R69, RZ, P0 ;  /* 0x000000ff45457208 */ /* 0x000fe40000000000 */
[----:B------:R-:W-:-:S05]  /*1fd50*/  @!P1 SHF.R.S32.HI R23, RZ, 0x1, R4 ;  /* 0x00000001ff179819 */ /* 0x000fca0000011404 */
[----:B------:R-:W-:Y:S02]  /*1fd60*/  @!P1 IMAD.IADD R26, R26, 0x1, -R23 ;  /* 0x000000011a1a9824 */ /* 0x000fe400078e0a17 */
[----:B------:R-:W-:-:S03]  /*1fd70*/  @!P1 IMAD R23, R23, 0x100000, R67 ;  /* 0x0010000017179824 */ /* 0x000fc600078e0243 */
[----:B------:R-:W-:Y:S01]  /*1fd80*/  @!P1 LEA R27, R26, 0x3ff00000, 0x14 ;  /* 0x3ff000001a1b9811 */ /* 0x000fe200078ea0ff */
[----:B------:R-:W-:-:S06]  /*1fd90*/  @!P1 IMAD.MOV.U32 R26, RZ, RZ, RZ ;  /* 0x000000ffff1a9224 */ /* 0x000fcc00078e00ff */
[----:B------:R-:W-:-:S11]  /*1fda0*/  @!P1 DMUL R68, R22, R26 ;  /* 0x0000001a16449228 */ /* 0x000fd60000000000 */
.L_x_1092:
[----:B------:R-:W-:Y:S05]  /*1fdb0*/  BSYNC.RECONVERGENT B0 ;  /* 0x0000000000007941 */ /* 0x000fea0003800200 */
.L_x_1091:
[----:B------:R-:W-:Y:S01]  /*1fdc0*/  BSSY.RECONVERGENT B0, `(.L_x_1093) ;  /* 0x0000011000007945 */ /* 0x000fe20003800200 */
[----:B------:R-:W-:Y:S02]  /*1fdd0*/  IMAD.MOV.U32 R66, RZ, RZ, R74 ;  /* 0x000000ffff427224 */ /* 0x000fe400078e004a */
        /* <DEDUP_REMOVED lines=15> */
.L_x_1094:
[----:B------:R-:W-:Y:S05]  /*1fed0*/  BSYNC.RECONVERGENT B0 ;  /* 0x0000000000007941 */ /* 0x000fea0003800200 */
.L_x_1093:
[----:B------:R-:W-:Y:S01]  /*1fee0*/  DADD R20, -R66, R68 ;  /* 0x0000000042147229 */ /* 0x000fe20000000144 */
[----:B------:R-:W-:Y:S01]  /*1fef0*/  BSSY.RECONVERGENT B5, `(.L_x_1095) ;  /* 0x0000011000057945 */ /* 0x000fe20003800200 */
[----:B------:R-:W-:-:S06]  /*1ff00*/  DFMA R64, R78, R64, R78 ;  /* 0x000000404e40722b */ /* 0x000fcc000000004e */
[----:B------:R-:W-:-:S08]  /*1ff10*/  DMUL R24, R20, R72 ;  /* 0x0000004814187228 */ /* 0x000fd00000000000 */
        /* <DEDUP_REMOVED lines=14> */
.L_x_1096:
[----:B------:R-:W-:Y:S05]  /*20000*/  BSYNC.RECONVERGENT B5 ;  /* 0x0000000000057941 */ /* 0x000fea0003800200 */
.L_x_1095:
[----:B------:R-:W0:Y:S01]  /*20010*/  MUFU.RCP64H R21, R29 ;  /* 0x0000001d00157308 */ /* 0x000e220000001800 */
[----:B------:R-:W-:Y:S01]  /*20020*/  IMAD.MOV.U32 R20, RZ, RZ, 0x1 ;  /* 0x00000001ff147424 */ /* 0x000fe200078e00ff */
[----:B------:R-:W-:Y:S01]  /*20030*/  DMUL R32, R32, R66 ;  /* 0x0000004220207228 */ /* 0x000fe20000000000 */
[----:B------:R-:W-:Y:S07]  /*20040*/  BSSY.RECONVERGENT B5, `(.L_x_1097) ;  /* 0x0000015000057945 */ /* 0x000fee0003800200 */
[----:B------:R-:W-:-:S02]  /*20050*/  DFMA R32, R34, R68, -R32 ;  /* 0x000000442220722b */ /* 0x000fc40000000820 */
[----:B0-----:R-:W-:-:S06]  /*20060*/  DFMA R22, -R28, R20, 1 ;  /* 0x3ff000001c16742b */ /* 0x001fcc0000000114 */
[----:B------:R-:W-:Y:S02]  /*20070*/  DMUL R24, R32, R72 ;  /* 0x0000004820187228 */ /* 0x000fe40000000000 */
[----:B------:R-:W-:-:S08]  /*20080*/  DFMA R22, R22, R22, R22 ;  /* 0x000000161616722b */ /* 0x000fd00000000016 */
        /* <DEDUP_REMOVED lines=16> */
.L_x_1098:
[----:B------:R-:W-:Y:S05]  /*20190*/  BSYNC.RECONVERGENT B5 ;  /* 0x0000000000057941 */ /* 0x000fea0003800200 */
.L_x_1097:
        /* <DEDUP_REMOVED lines=77> */
.L_x_1100:
[----:B------:R-:W-:Y:S01]  /*20670*/  IMAD.MOV.U32 R22, RZ, RZ, 0x0 ;  /* 0x00000000ff167424 */ /* 0x000fe200078e00ff */
[----:B------:R-:W-:Y:S01]  /*20680*/  LOP3.LUT P0, RZ, R7, 0x7fffffff, RZ, 0xc0, !PT ;  /* 0x7fffffff07ff7812 */ /* 0x000fe2000780c0ff */
[----:B------:R-:W-:-:S06]  /*20690*/  IMAD.MOV.U32 R23, RZ, RZ, 0x7ff00000 ;  /* 0x7ff00000ff177424 */ /* 0x000fcc00078e00ff */
[----:B------:R-:W-:-:S10]  /*206a0*/  DFMA R22, R6, R22, +INF ;  /* 0x7ff000000616742b */ /* 0x000fd40000000016 */
[----:B------:R-:W-:Y:S02]  /*206b0*/  FSEL R6, R22, RZ, P0 ;  /* 0x000000ff16067208 */ /* 0x000fe40000000000 */
[----:B------:R-:W-:-:S07]  /*206c0*/  FSEL R7, R23, -QNAN , P0 ;  /* 0xfff0000017077808 */ /* 0x000fce0000000000 */
.L_x_1101:
[----:B------:R-:W-:Y:S05]  /*206d0*/  BSYNC.RECONVERGENT B0 ;  /* 0x0000000000007941 */ /* 0x000fea0003800200 */
.L_x_1099:
[----:B------:R-:W-:Y:S01]  /*206e0*/  DMUL R30, R30, R72 ;  /* 0x000000481e1e7228 */ /* 0x000fe20000000000 */
[----:B------:R-:W-:Y:S01]  /*206f0*/  UMOV UR4, 0xc864beb5 ;  /* 0xc864beb500047882 */ /* 0x000fe20000000000 */
[----:B------:R-:W-:-:S06]  /*20700*/  UMOV UR5, 0x3fed67f1 ;  /* 0x3fed67f100057882 */ /* 0x000fcc0000000000 */
[C---:B------:R-:W-:Y:S02]  /*20710*/  DMUL R22, R30.reuse, -0.5 ;  /* 0xbfe000001e167828 */ /* 0x040fe40000000000 */
[C---:B------:R-:W-:Y:S02]  /*20720*/  DFMA R24, R30.reuse, R30, -1 ;  /* 0xbff000001e18742b */ /* 0x040fe4000000001e */
[----:B------:R-:W-:-:S04]  /*20730*/  DFMA R64, R30, R72, -R64 ;  /* 0x000000481e40722b */ /* 0x000fc80000000840 */
[----:B------:R-:W-:Y:S02]  /*20740*/  DFMA R22, R30, R22, -UR4 ;  /* 0x800000041e167e2b */ /* 0x000fe40008000016 */
[----:B------:R-:W-:-:S06]  /*20750*/  DFMA R72, R24, R72, -R20 ;  /* 0x000000481848722b */ /* 0x000fcc0000000814 */
[----:B------:R-:W-:-:S08]  /*20760*/  DADD R6, R22, -R6 ;  /* 0x0000000016067229 */ /* 0x000fd00000000806 */
[----:B------:R-:W-:-:S11]  /*20770*/  DADD R70, R6, -R70 ;  /* 0x0000000006467229 */ /* 0x000fd60000000846 */
.L_x_1079:
[----:B------:R-:W-:Y:S05]  /*20780*/  BSYNC.RECONVERGENT B4 ;  /* 0x0000000000047941 */ /* 0x000fea0003800200 */
.L_x_1078:
        /* <DEDUP_REMOVED lines=61> */
.L_x_1103:
[----:B------:R-:W-:Y:S05]  /*20b60*/  BSYNC.RECONVERGENT B0 ;  /* 0x0000000000007941 */ /* 0x000fea0003800200 */
.L_x_1102:
        /* <DEDUP_REMOVED lines=24> */
.L_x_1105:
[----:B------:R-:W-:Y:S05]  /*20cf0*/  BSYNC.RECONVERGENT B0 ;  /* 0x0000000000007941 */ /* 0x000fea0003800200 */
.L_x_1104:
[----:B------:R-:W-:Y:S04]  /*20d00*/  BSSY B4, `(.L_x_1106) ;  /* 0x000014e000047945 */ /* 0x000fe80003800000 */
[----:B------:R-:W-:Y:S05]  /*20d10*/  @!P1 BRA `(.L_x_1107) ;  /* 0x0000001400309947 */ /* 0x000fea0003800000 */
[----:B------:R-:W-:-:S07]  /*20d20*/  IMAD.MOV.U32 R4, RZ, RZ, RZ ;  /* 0x000000ffff047224 */ /* 0x000fce00078e00ff */
.L_x_1120:
[----:B------:R-:W1:Y:S01]  /*20d30*/  LDC.64 R28, c[0x0][0x3b0] ;  /* 0x0000ec00ff1c7b82 */ /* 0x000e620000000a00 */
[----:B0-----:R-:W-:-:S04]  /*20d40*/  IMAD.IADD R21, R42, 0x1, R4 ;  /* 0x000000012a157824 */ /* 0x001fc800078e0204 */
[----:B-1----:R-:W-:-:S05]  /*20d50*/  IMAD.WIDE.U32 R28, R21, 0x20, R28 ;  /* 0x00000020151c7825 */ /* 0x002fca00078e001c */
        /* <DEDUP_REMOVED lines=117> */
.L_x_1114:
[----:B------:R-:W-:Y:S01]  /*214b0*/  IMAD.MOV.U32 R20, RZ, RZ, 0x0 ;  /* 0x00000000ff147424 */ /* 0x000fe200078e00ff */
[----:B------:R-:W-:Y:S01]  /*214c0*/  LOP3.LUT P0, RZ, R25, 0x7fffffff, RZ, 0xc0, !PT ;  /* 0x7fffffff19ff7812 */ /* 0x000fe2000780c0ff */
[----:B------:R-:W-:-:S06]  /*214d0*/  IMAD.MOV.U32 R21, RZ, RZ, 0x7ff00000 ;  /* 0x7ff00000ff157424 */ /* 0x000fcc00078e00ff */
[----:B------:R-:W-:-:S10]  /*214e0*/  DFMA R20, R24, R20, +INF ;  /* 0x7ff000001814742b */ /* 0x000fd40000000014 */
[----:B------:R-:W-:Y:S02]  /*214f0*/  FSEL R22, R20, RZ, P0 ;  /* 0x000000ff14167208 */ /* 0x000fe40000000000 */
[----:B------:R-:W-:Y:S01]  /*21500*/  FSEL R23, R21, -QNAN , P0 ;  /* 0xfff0000015177808 */ /* 0x000fe20000000000 */
[----:B------:R-:W-:Y:S06]  /*21510*/  BRA `(.L_x_1112) ;  /* 0x0000000800ec7947 */ /* 0x000fec0003800000 */
.L_x_1113:
        /* <DEDUP_REMOVED lines=77> */
.L_x_1115:
        /* <DEDUP_REMOVED lines=8> */
.L_x_1111:
        /* <DEDUP_REMOVED lines=29> */
.L_x_1117:
        /* <DEDUP_REMOVED lines=28> */
.L_x_1118:
[----:B------:R-:W-:Y:S05]  /*21e00*/  BSYNC.RECONVERGENT B0 ;  /* 0x0000000000007941 */ /* 0x000fea0003800200 */
.L_x_1116:
        /* <DEDUP_REMOVED lines=43> */
.L_x_1119:
[----:B------:R-:W-:Y:S05]  /*220c0*/  BSYNC.RECONVERGENT B7 ;  /* 0x0000000000077941 */ /* 0x000fea0003800200 */
.L_x_1112:
[----:B------:R-:W-:Y:S05]  /*220d0*/  BSYNC.RECONVERGENT B6 ;  /* 0x0000000000067941 */ /* 0x000fea0003800200 */
.L_x_1110:
        /* <DEDUP_REMOVED lines=14> */
.L_x_1109:
[----:B------:R-:W-:Y:S05]  /*221c0*/  BSYNC.RECONVERGENT B5 ;  /* 0x0000000000057941 */ /* 0x000fea0003800200 */
.L_x_1108:
[----:B------:R-:W-:Y:S05]  /*221d0*/  @P3 BRA `(.L_x_1120) ;  /* 0xffffffe800d43947 */ /* 0x000fea000383ffff */
.L_x_1107:
[----:B------:R-:W-:Y:S05]  /*221e0*/  BSYNC B4 ;  /* 0x0000000000047941 */ /* 0x000fea0003800000 */
.L_x_1106:
[----:B------:R-:W-:Y:S01]  /*221f0*/  DMUL R6, R40, -R6 ;  /* 0x8000000628067228 */ /* 0x000fe20000000000 */
[----:B------:R-:W-:-:S04]  /*22200*/  IMAD.WIDE.U32 R2, R3, 0x8, R62 ;  /* 0x0000000803027825 */ /* 0x000fc800078e003e */
[----:B------:R-:W-:-:S03]  /*22210*/  IMAD.WIDE.U32 R4, R5, 0x8, R62 ;  /* 0x0000000805047825 */ /* 0x000fc600078e003e */
[C---:B------:R-:W-:Y:S02]  /*22220*/  DMUL R64, R6.reuse, R64 ;  /* 0x0000004006407228 */ /* 0x040fe40000000000 */
[----:B------:R-:W-:-:S05]  /*22230*/  DMUL R72, R6, R72 ;  /* 0x0000004806487228 */ /* 0x000fca0000000000 */
[----:B------:R3:W-:Y:S04]  /*22240*/  REDG.E.ADD.F64.RN.STRONG.GPU desc[UR8][R2.64], R64 ;  /* 0x00000040020079a6 */ /* 0x0007e8000c12ff08 */
[----:B------:R3:W-:Y:S01]  /*22250*/  REDG.E.ADD.F64.RN.STRONG.GPU desc[UR8][R4.64], R72 ;  /* 0x00000048040079a6 */ /* 0x0007e2000c12ff08 */
[----:B------:R-:W-:Y:S05]  /*22260*/  BRA `(.L_x_1018) ;  /* 0x0000026c00647947 */ /* 0x000fea0003800000 */
.L_x_1039:
[----:B------:R-:W-:-:S05]  /*22270*/  IMAD.MOV.U32 R7, RZ, RZ, -0x2 ;  /* 0xfffffffeff077424 */ /* 0x000fca00078e00ff */
[----:B------:R-:W-:-:S05]  /*22280*/  VIADDMNMX.U32 R2, R44, R7, 0x3, PT ;  /* 0x000000032c027446 */ /* 0x000fca0003800007 */
[----:B------:R-:W-:-:S04]  /*22290*/  IMAD.SHL.U32 R2, R2, 0x4, RZ ;  /* 0x0000000402027824 */ /* 0x000fc800078e00ff */
[----:B------:R-:W0:Y:S02]  /*222a0*/  LDC R6, c[0x2][R2+0x28] ;  /* 0x00800a0002067b82 */ /* 0x000e240000000800 */
[----:B0-----:R-:W-:-:S04]  /*222b0*/  SHF.R.S32.HI R7, RZ, 0x1f, R6 ;  /* 0x0000001fff077819 */ /* 0x001fc80000011406 */
.L_x_2945:
[----:B------:R-:W-:Y:S05]  /*222c0*/  BRX R6 -0x222d0                                                          (*"BRANCH_TARGETS .L_x_2946,.L_x_2947,.L_x_2948,.L_x_2944"*) ;  /* 0xfffffddc064c7949 */ /* 0x000fea000383ffff */
.L_x_2948:
[----:B------:R-:W-:Y:S05]  /*222d0*/  BREAK.RELIABLE B1 ;  /* 0x0000000000017942 */ /* 0x000fea0003800100 */
[----:B------:R-:W0:Y:S01]  /*222e0*/  LDCU UR4, c[0x0][0x3ec] ;  /* 0x00007d80ff0477ac */ /* 0x000e220008000800 */
[----:B------:R-:W-:Y:S01]  /*222f0*/  VIADD R7, R3, 0xffffffff ;  /* 0xffffffff03077836 */ /* 0x000fe20000000000 */
[----:B------:R-:W-:-:S03]  /*22300*/  ISETP.NE.AND P1, PT, R17, RZ, PT ;  /* 0x000000ff1100720c */ /* 0x000fc60003f25270 */
[----:B------:R-:W-:-:S05]  /*22310*/  IMAD.IADD R2, R36, 0x1, R7 ;  /* 0x0000000124027824 */ /* 0x000fca00078e0207 */
[----:B0-----:R-:W-:-:S04]  /*22320*/  ISETP.GE.U32.AND P0, PT, R2, UR4, PT ;  /* 0x0000000402007c0c */ /* 0x001fc8000bf06070 */
[----:B------:R-:W-:-:S04]  /*22330*/  ISETP.EQ.OR P0, PT, R36, RZ, P0 ;  /* 0x000000ff2400720c */ /* 0x000fc80000702670 */
[----:B------:R-:W-:-:S13]  /*22340*/  PLOP3.LUT P0, PT, P0, P1, PT, 0xf8, 0x8f ;  /* 0x00000000008f781c */ /* 0x000fda0000703f70 */
[----:B------:R-:W-:Y:S05]  /*22350*/  @P0 BRA `(.L_x_1018) ;  /* 0x0000026c00280947 */ /* 0x000fea0003800000 */
[C---:B------:R-:W-:Y:S01]  /*22360*/  ISETP.GE.U32.AND P0, PT, R36.reuse, 0x8, PT ;  /* 0x000000082400780c */ /* 0x040fe20003f06070 */
[----:B------:R-:W-:Y:S01]  /*22370*/  DADD R4, -R58, R56 ;  /* 0x000000003a047229 */ /* 0x000fe20000000138 */
[----:B------:R-:W-:Y:S01]  /*22380*/  BSSY.RECONVERGENT B4, `(.L_x_1121) ;  /* 0x0000097000047945 */ /* 0x000fe20003800200 */
[----:B------:R-:W-:Y:S01]  /*22390*/  LOP3.LUT R29, R36, 0x7, RZ, 0xc0, !PT ;  /* 0x00000007241d7812 */ /* 0x000fe200078ec0ff */
[----:B------:R-:W-:-:S07]  /*223a0*/  IMAD.MOV.U32 R2, RZ, RZ, RZ ;  /* 0x000000ffff027224 */ /* 0x000fce00078e00ff */
[----:B------:R-:W-:Y:S02]  /*223b0*/  IMAD.MOV.U32 R30, RZ, RZ, R4 ;  /* 0x000000ffff1e7224 */ /* 0x000fe400078e0004 */
[----:B------:R-:W-:Y:S01]  /*223c0*/  IMAD.MOV.U32 R31, RZ, RZ, R5 ;  /* 0x000000ffff1f7224 */ /* 0x000fe200078e0005 */
[----:B------:R-:W-:Y:S06]  /*223d0*/  @!P0 BRA `(.L_x_1122) ;  /* 0x0000000800448947 */ /* 0x000fec0003800000 */
[----:B------:R-:W-:Y:S01]  /*223e0*/  LOP3.LUT R2, R36, 0xfffffff8, RZ, 0xc0, !PT ;  /* 0xfffffff824027812 */ /* 0x000fe200078ec0ff */
[----:B------:R-:W-:Y:S02]  /*223f0*/  IMAD.MOV.U32 R27, RZ, RZ, RZ ;  /* 0x000000ffff1b7224 */ /* 0x000fe400078e00ff */
[----:B------:R-:W-:Y:S02]  /*22400*/  IMAD.MOV.U32 R30, RZ, RZ, R4 ;  /* 0x000000ffff1e7224 */ /* 0x000fe400078e0004 */
[----:B------:R-:W-:-:S07]  /*22410*/  IMAD.MOV.U32 R31, RZ, RZ, R5 ;  /* 0x000000ffff1f7224 */ /* 0x000fce00078e0005 */
.L_x_1131:
[----:B------:R-:W0:Y:S01]  /*22420*/  LDC.64 R20, c[0x0][0x3b8] ;  /* 0x0000ee00ff147b82 */ /* 0x000e220000000a00 */
[----:B------:R-:W-:-:S04]  /*22430*/  VIADD R26, R27, 0x2 ;  /* 0x000000021b1a7836 */ /* 0x000fc80000000000 */
[----:B------:R-:W-:-:S04]  /*22440*/  IMAD.IADD R6, R7, 0x1, R26 ;  /* 0x0000000107067824 */ /* 0x000fc800078e021a */
[----:B0-----:R-:W-:-:S06]  /*22450*/  IMAD.WIDE.U32 R20, R6, 0x4, R20 ;  /* 0x0000000406147825 */ /* 0x001fcc00078e0014 */
[----:B------:R-:W3:Y:S01]  /*22460*/  LDG.E.CONSTANT R21, desc[UR8][R20.64] ;  /* 0x0000000814157981 */ /* 0x000ee2000c1e9900 */
[----:B--2---:R-:W0:Y:S01]  /*22470*/  I2F.F64.U32 R22, R26 ;  /* 0x0000001a00167312 */ /* 0x004e220000201800 */
[----:B------:R-:W-:Y:S01]  /*22480*/  MOV R28, 0x400 ;  /* 0x00000400001c7802 */ /* 0x000fe20000000f00 */
[----:B------:R-:W-:Y:S01]  /*22490*/  IMAD.MOV.U32 R24, RZ, RZ, 0x1 ;  /* 0x00000001ff187424 */ /* 0x000fe200078e00ff */
[----:B------:R-:W1:Y:S01]  /*224a0*/  S2R R25, SR_CgaCtaId ;  /* 0x0000000000197919 */ /* 0x000e620000008800 */
[----:B------:R-:W-:Y:S01]  /*224b0*/  BSSY.RECONVERGENT B5, `(.L_x_1123) ;  /* 0x000001a000057945 */ /* 0x000fe20003800200 */
[----:B0-----:R-:W-:Y:S01]  /*224c0*/  DFMA R34, -R22, R22, 1 ;  /* 0x3ff000001622742b */ /* 0x001fe20000000116 */
[----:B-1----:R-:W-:-:S05]  /*224d0*/  LEA R28, R25, R28, 0x18 ;  /* 0x0000001c191c7211 */ /* 0x002fca00078ec0ff */
[----:B------:R-:W0:Y:S02]  /*224e0*/  MUFU.RCP64H R25, R35 ;  /* 0x0000002300197308 */ /* 0x000e240000001800 */
[----:B0-----:R-:W-:-:S08]  /*224f0*/  DFMA R32, -R34, R24, 1 ;  /* 0x3ff000002220742b */ /* 0x001fd00000000118 */
[----:B------:R-:W-:-:S08]  /*22500*/  DFMA R32, R32, R32, R32 ;  /* 0x000000202020722b */ /* 0x000fd00000000020 */
[----:B------:R-:W-:Y:S01]  /*22510*/  DFMA R32, R24, R32, R24 ;  /* 0x000000201820722b */ /* 0x000fe20000000018 */
[----:B---3--:R-:W-:-:S07]  /*22520*/  IMAD R43, R21, 0x8, R28 ;  /* 0x00000008152b7824 */ /* 0x008fce00078e021c */
        /* <DEDUP_REMOVED lines=18> */
.L_x_1124:
[----:B------:R-:W-:Y:S05]  /*22650*/  BSYNC.RECONVERGENT B5 ;  /* 0x0000000000057941 */ /* 0x000fea0003800200 */
.L_x_1123:
        /* <DEDUP_REMOVED lines=33> */
.L_x_1126:
[----:B------:R-:W-:Y:S05]  /*22870*/  BSYNC.RECONVERGENT B5 ;  /* 0x0000000000057941 */ /* 0x000fea0003800200 */
.L_x_1125:
        /* <DEDUP_REMOVED lines=33> */
.L_x_1128:
[----:B------:R-:W-:Y:S05]  /*22a90*/  BSYNC.RECONVERGENT B5 ;  /* 0x0000000000057941 */ /* 0x000fea0003800200 */
.L_x_1127:
        /* <DEDUP_REMOVED lines=33> */
.L_x_1130:
[----:B------:R-:W-:Y:S05]  /*22cb0*/  BSYNC.RECONVERGENT B5 ;  /* 0x0000000000057941 */ /* 0x000fea0003800200 */
.L_x_1129:
[----:B------:R-:W-:Y:S01]  /*22cc0*/  ISETP.NE.AND P0, PT, R27, R2, PT ;  /* 0x000000021b00720c */ /* 0x000fe20003f05270 */
[----:B------:R-:W-:-:S12]  /*22cd0*/  DADD R30, R30, R20 ;  /* 0x000000001e1e7229 */ /* 0x000fd80000000014 */
[----:B------:R-:W-:Y:S05]  /*22ce0*/  @P0 BRA `(.L_x_1131) ;  /* 0xfffffff400cc0947 */ /* 0x000fea000383ffff */
.L_x_1122:
[----:B------:R-:W-:Y:S05]  /*22cf0*/  BSYNC.RECONVERGENT B4 ;  /* 0x0000000000047941 */ /* 0x000fea0003800200 */
.L_x_1121:
        /* <DEDUP_REMOVED lines=8> */
[----:B------:R-:W-:-:S04]  /*22d80*/  IMAD.IADD R7, R3, 0x1, R2 ;  /* 0x0000000103077824 */ /* 0x000fc800078e0202 */
[----:B--2---:R-:W-:-:S04]  /*22d90*/  VIADD R23, R7, 0x1 ;  /* 0x0000000107177836 */ /* 0x004fc80000000000 */
        /* <DEDUP_REMOVED lines=33> */
.L_x_1137:
[----:B------:R-:W-:Y:S05]  /*22fb0*/  BSYNC.RECONVERGENT B6 ;  /* 0x0000000000067941 */ /* 0x000fea0003800200 */
.L_x_1136:
[----:B------:R-:W0:Y:S01]  /*22fc0*/  LDC.64 R20, c[0x0][0x3b8] ;  /* 0x0000ee00ff147b82 */ /* 0x000e220000000a00 */
[----:B------:R-:W-:-:S04]  /*22fd0*/  VIADD R7, R7, 0x3 ;  /* 0x0000000307077836 */ /* 0x000fc80000000000 */
[----:B0-----:R-:W-:-:S06]  /*22fe0*/  IMAD.WIDE.U32 R20, R7, 0x4, R20 ;  /* 0x0000000407147825 */ /* 0x001fcc00078e0014 */
[----:B------:R-:W2:Y:S01]  /*22ff0*/  LDG.E.CONSTANT R21, desc[UR8][R20.64] ;  /* 0x0000000814157981 */ /* 0x000ea2000c1e9900 */
[----:B------:R-:W-:Y:S01]  /*23000*/  VIADD R2, R2, 0x4 ;  /* 0x0000000402027836 */ /* 0x000fe20000000000 */
[----:B------:R-:W-:Y:S01]  /*23010*/  BSSY.RECONVERGENT B6, `(.L_x_1138) ;  /* 0x000001c000067945 */ /* 0x000fe20003800200 */
[----:B------:R-:W-:Y:S02]  /*23020*/  DADD R30, R30, R22 ;  /* 0x000000001e1e7229 */ /* 0x000fe40000000016 */
[----:B------:R-:W0:Y:S02]  /*23030*/  I2F.F64.U32 R24, R2 ;  /* 0x0000000200187312 */ /* 0x000e240000201800 */
[----:B0-----:R-:W-:Y:S01]  /*23040*/  DFMA R34, -R24, R24, 1 ;  /* 0x3ff000001822742b */ /* 0x001fe20000000118 */
[----:B------:R-:W-:-:S05]  /*23050*/  IMAD.MOV.U32 R24, RZ, RZ, 0x1 ;  /* 0x00000001ff187424 */ /* 0x000fca00078e00ff */
        /* <DEDUP_REMOVED lines=23> */
.L_x_1139:
[----:B------:R-:W-:Y:S05]  /*231d0*/  BSYNC.RECONVERGENT B6 ;  /* 0x0000000000067941 */ /* 0x000fea0003800200 */
.L_x_1138:
[----:B------:R-:W-:-:S11]  /*231e0*/  DADD R30, R30, R20 ;  /* 0x000000001e1e7229 */ /* 0x000fd60000000014 */
.L_x_1135:
[----:B------:R-:W-:Y:S05]  /*231f0*/  BSYNC.RECONVERGENT B5 ;  /* 0x0000000000057941 */ /* 0x000fea0003800200 */
.L_x_1134:
[----:B------:R-:W-:-:S13]  /*23200*/  ISETP.NE.AND P0, PT, R27, RZ, PT ;  /* 0x000000ff1b00720c */ /* 0x000fda0003f05270 */
[----:B------:R-:W-:Y:S05]  /*23210*/  @!P0 BRA `(.L_x_1133) ;  /* 0x0000000400f88947 */ /* 0x000fea0003800000 */
[----:B------:R-:W-:Y:S01]  /*23220*/  ISETP.NE.AND P0, PT, R27, 0x1, PT ;  /* 0x000000011b00780c */ /* 0x000fe20003f05270 */
[----:B------:R-:W-:-:S12]  /*23230*/  BSSY.RECONVERGENT B5, `(.L_x_1140) ;  /* 0x0000053000057945 */ /* 0x000fd80003800200 */
[----:B------:R-:W-:Y:S05]  /*23240*/  @!P0 BRA `(.L_x_1141) ;  /* 0x0000000400448947 */ /* 0x000fea0003800000 */
[----:B------:R-:W-:Y:S01]  /*23250*/  LOP3.LUT P0, R32, R2, 0x1, RZ, 0xc0, !PT ;  /* 0x0000000102207812 */ /* 0x000fe2000780c0ff */
[----:B------:R-:W-:-:S12]  /*23260*/  BSSY.RECONVERGENT B6, `(.L_x_1142) ;  /* 0x0000026000067945 */ /* 0x000fd80003800200 */
[----:B------:R-:W-:Y:S05]  /*23270*/  @!P0 BRA `(.L_x_1143) ;  /* 0x0000000000908947 */ /* 0x000fea0003800000 */
[----:B------:R-:W0:Y:S01]  /*23280*/  LDC.64 R6, c[0x0][0x3b8] ;  /* 0x0000ee00ff067b82 */ /* 0x000e220000000a00 */
[----:B------:R-:W-:-:S04]  /*23290*/  IMAD.IADD R21, R3, 0x1, R2 ;  /* 0x0000000103157824 */ /* 0x000fc800078e0202 */
[----:B0-----:R-:W-:-:S06]  /*232a0*/  IMAD.WIDE.U32 R6, R21, 0x4, R6 ;  /* 0x0000000415067825 */ /* 0x001fcc00078e0006 */
[----:B------:R-:W3:Y:S01]  /*232b0*/  LDG.E.CONSTANT R6, desc[UR8][R6.64] ;  /* 0x0000000806067981 */ /* 0x000ee2000c1e9900 */
[----:B------:R-:W0:Y:S01]  /*232c0*/  S2UR UR5, SR_CgaCtaId ;  /* 0x00000000000579c3 */ /* 0x000e220000008800 */
[----:B------:R-:W-:Y:S01]  /*232d0*/  VIADD R24, R2, 0x1 ;  /* 0x0000000102187836 */ /* 0x000fe20000000000 */
[----:B------:R-:W-:Y:S01]  /*232e0*/  UMOV UR4, 0x400 ;  /* 0x0000040000047882 */ /* 0x000fe20000000000 */
[----:B--2---:R-:W-:Y:S01]  /*232f0*/  IMAD.MOV.U32 R22, RZ, RZ, 0x1 ;  /* 0x00000001ff167424 */ /* 0x004fe200078e00ff */
        /* <DEDUP_REMOVED lines=26> */
.L_x_1145:
[----:B------:R-:W-:Y:S05]  /*234a0*/  BSYNC.RECONVERGENT B7 ;  /* 0x0000000000077941 */ /* 0x000fea0003800200 */
.L_x_1144:
[----:B------:R-:W-:-:S11]  /*234b0*/  DADD R30, R30, R22 ;  /* 0x000000001e1e7229 */ /* 0x000fd60000000016 */
.L_x_1143:
[----:B------:R-:W-:Y:S05]  /*234c0*/  BSYNC.RECONVERGENT B6 ;  /* 0x0000000000067941 */ /* 0x000fea0003800200 */
.L_x_1142:
[----:B------:R-:W-:Y:S01]  /*234d0*/  ISETP.NE.AND P0, PT, R32, RZ, PT ;  /* 0x000000ff2000720c */ /* 0x000fe20003f05270 */
[----:B------:R-:W-:-:S12]  /*234e0*/  BSSY.RECONVERGENT B6, `(.L_x_1146) ;  /* 0x0000026000067945 */ /* 0x000fd80003800200 */
[----:B------:R-:W-:Y:S05]  /*234f0*/  @P0 BRA `(.L_x_1147) ;  /* 0x0000000000900947 */ /* 0x000fea0003800000 */
[----:B------:R-:W0:Y:S01]  /*23500*/  LDC.64 R6, c[0x0][0x3b8] ;  /* 0x0000ee00ff067b82 */ /* 0x000e220000000a00 */
[----:B------:R-:W-:-:S05]  /*23510*/  IADD3 R21, PT, PT, R2, 0x1, R3 ;  /* 0x0000000102157810 */ /* 0x000fca0007ffe003 */
        /* <DEDUP_REMOVED lines=32> */
.L_x_1149:
[----:B------:R-:W-:Y:S05]  /*23720*/  BSYNC.RECONVERGENT B7 ;  /* 0x0000000000077941 */ /* 0x000fea0003800200 */
.L_x_1148:
[----:B------:R-:W-:-:S11]  /*23730*/  DADD R30, R30, R22 ;  /* 0x000000001e1e7229 */ /* 0x000fd60000000016 */
.L_x_1147:
[----:B------:R-:W-:Y:S05]  /*23740*/  BSYNC.RECONVERGENT B6 ;  /* 0x0000000000067941 */ /* 0x000fea0003800200 */
.L_x_1146:
[----:B------:R-:W-:-:S07]  /*23750*/  VIADD R2, R2, 0x2 ;  /* 0x0000000202027836 */ /* 0x000fce0000000000 */
.L_x_1141:
[----:B------:R-:W-:Y:S05]  /*23760*/  BSYNC.RECONVERGENT B5 ;  /* 0x0000000000057941 */ /* 0x000fea0003800200 */
.L_x_1140:
        /* <DEDUP_REMOVED lines=39> */
.L_x_1151:
[----:B------:R-:W-:Y:S05]  /*239e0*/  BSYNC.RECONVERGENT B5 ;  /* 0x0000000000057941 */ /* 0x000fea0003800200 */
.L_x_1150:
[----:B------:R-:W-:-:S11]  /*239f0*/  DADD R30, R30, R22 ;  /* 0x000000001e1e7229 */ /* 0x000fd60000000016 */
.L_x_1133:
[----:B------:R-:W-:Y:S05]  /*23a00*/  BSYNC.RECONVERGENT B4 ;  /* 0x0000000000047941 */ /* 0x000fea0003800200 */
.L_x_1132:
        /* <DEDUP_REMOVED lines=32> */
[----:B--2---:R-:W-:Y:S01]  /*23c10*/  IMAD.MOV.U32 R22, RZ, RZ, RZ ;  /* 0x000000ffff167224 */ /* 0x004fe200078e00ff */
        /* <DEDUP_REMOVED lines=63> */
.L_x_1153:
[----:B------:R-:W-:Y:S01]  /*24010*/  IMAD.MOV.U32 R20, RZ, RZ, 0x0 ;  /* 0x00000000ff147424 */ /* 0x000fe200078e00ff */
[----:B------:R-:W-:Y:S01]  /*24020*/  LOP3.LUT P0, RZ, R7, 0x7fffffff, RZ, 0xc0, !PT ;  /* 0x7fffffff07ff7812 */ /* 0x000fe2000780c0ff */
[----:B------:R-:W-:-:S06]  /*24030*/  IMAD.MOV.U32 R21, RZ, RZ, 0x7ff00000 ;  /* 0x7ff00000ff157424 */ /* 0x000fcc00078e00ff */
[----:B------:R-:W-:-:S10]  /*24040*/  DFMA R20, R6, R20, +INF ;  /* 0x7ff000000614742b */ /* 0x000fd40000000014 */
[----:B------:R-:W-:Y:S02]  /*24050*/  FSEL R20, R20, RZ, P0 ;  /* 0x000000ff14147208 */ /* 0x000fe40000000000 */
[----:B------:R-:W-:-:S07]  /*24060*/  FSEL R21, R21, -QNAN , P0 ;  /* 0xfff0000015157808 */ /* 0x000fce0000000000 */
.L_x_1154:
[----:B------:R-:W-:Y:S05]  /*24070*/  BSYNC.RECONVERGENT B0 ;  /* 0x0000000000007941 */ /* 0x000fea0003800200 */
.L_x_1152:
[----:B------:R-:W-:Y:S01]  /*24080*/  ISETP.GE.U32.AND P0, PT, R36, 0x8, PT ;  /* 0x000000082400780c */ /* 0x000fe20003f06070 */
[----:B------:R-:W-:Y:S01]  /*24090*/  BSSY.RECONVERGENT B0, `(.L_x_1155) ;  /* 0x0000055000007945 */ /* 0x000fe20003800200 */
[----:B------:R-:W-:Y:S01]  /*240a0*/  DADD R6, R46, R46 ;  /* 0x000000002e067229 */ /* 0x000fe2000000002e */
[----:B------:R-:W-:Y:S01]  /*240b0*/  ISETP.NE.AND P1, PT, R29, RZ, PT ;  /* 0x000000ff1d00720c */ /* 0x000fe20003f25270 */
[----:B------:R-:W-:Y:S02]  /*240c0*/  IMAD.MOV.U32 R2, RZ, RZ, RZ ;  /* 0x000000ffff027224 */ /* 0x000fe400078e00ff */
[----:B--2---:R-:W-:Y:S02]  /*240d0*/  IMAD.MOV.U32 R22, RZ, RZ, 0x0 ;  /* 0x00000000ff167424 */ /* 0x004fe400078e00ff */
[----:B------:R-:W-:Y:S02]  /*240e0*/  IMAD.MOV.U32 R23, RZ, RZ, 0x3ff00000 ;  /* 0x3ff00000ff177424 */ /* 0x000fe400078e00ff */
[----:B------:R-:W-:-:S02]  /*240f0*/  IMAD.MOV.U32 R24, RZ, RZ, R46 ;  /* 0x000000ffff187224 */ /* 0x000fc400078e002e */
[----:B------:R-:W-:Y:S02]  /*24100*/  IMAD.MOV.U32 R25, RZ, RZ, R47 ;  /* 0x000000ffff197224 */ /* 0x000fe400078e002f */
[----:B------:R-:W-:Y:S02]  /*24110*/  IMAD.MOV.U32 R34, RZ, RZ, 0x0 ;  /* 0x00000000ff227424 */ /* 0x000fe400078e00ff */
        /* <DEDUP_REMOVED lines=11> */
.L_x_1157:
[----:B------:R-:W0:Y:S01]  /*241d0*/  LDC.64 R72, c[0x0][0x3b8] ;  /* 0x0000ee00ff487b82 */ /* 0x000e220000000a00 */
[----:B------:R-:W-:-:S04]  /*241e0*/  IMAD.IADD R43, R3, 0x1, R28 ;  /* 0x00000001032b7824 */ /* 0x000fc800078e021c */
[C---:B------:R-:W-:Y:S02]  /*241f0*/  VIADD R33, R43.reuse, 0x1 ;  /* 0x000000012b217836 */ /* 0x040fe40000000000 */
[C---:B------:R-:W-:Y:S02]  /*24200*/  VIADD R65, R43.reuse, 0x2 ;  /* 0x000000022b417836 */ /* 0x040fe40000000000 */
[----:B0-----:R-:W-:-:S05]  /*24210*/  IMAD.WIDE.U32 R26, R43, 0x4, R72 ;  /* 0x000000042b1a7825 */ /* 0x001fca00078e0048 */
[----:B------:R0:W2:Y:S01]  /*24220*/  LDG.E.CONSTANT R44, desc[UR8][R26.64] ;  /* 0x000000081a2c7981 */ /* 0x0000a2000c1e9900 */
        /* <DEDUP_REMOVED lines=8> */
[----:B0-----:R-:W-:-:S04]  /*242b0*/  IMAD.WIDE.U32 R26, R69, 0x4, R72 ;  /* 0x00000004451a7825 */ /* 0x001fc800078e0048 */
[C---:B------:R-:W-:Y:S01]  /*242c0*/  VIADD R69, R43.reuse, 0x5 ;  /* 0x000000052b457836 */ /* 0x040fe20000000000 */
[----:B------:R0:W5:Y:S01]  /*242d0*/  LDG.E.CONSTANT R77, desc[UR8][R26.64] ;  /* 0x000000081a4d7981 */ /* 0x000162000c1e9900 */
[----:B------:R-:W-:Y:S02]  /*242e0*/  VIADD R71, R43, 0x6 ;  /* 0x000000062b477836 */ /* 0x000fe40000000000 */
[----:B------:R-:W-:-:S05]  /*242f0*/  IMAD.WIDE.U32 R68, R69, 0x4, R72 ;  /* 0x0000000445447825 */ /* 0x000fca00078e0048 */
[----:B------:R5:W5:Y:S01]  /*24300*/  LDG.E.CONSTANT R78, desc[UR8][R68.64] ;  /* 0x00000008444e7981 */ /* 0x000b62000c1e9900 */
[----:B------:R-:W-:-:S04]  /*24310*/  IMAD.WIDE.U32 R70, R71, 0x4, R72 ;  /* 0x0000000447467825 */ /* 0x000fc800078e0048 */
[----:B-1----:R-:W-:Y:S02]  /*24320*/  VIADD R33, R43, 0x7 ;  /* 0x000000072b217836 */ /* 0x002fe40000000000 */
[----:B------:R1:W5:Y:S02]  /*24330*/  LDG.E.CONSTANT R43, desc[UR8][R70.64] ;  /* 0x00000008462b7981 */ /* 0x000364000c1e9900 */
[----:B------:R-:W-:-:S06]  /*24340*/  IMAD.WIDE.U32 R72, R33, 0x4, R72 ;  /* 0x0000000421487825 */ /* 0x000fcc00078e0048 */
[----:B------:R-:W5:Y:S01]  /*24350*/  LDG.E.CONSTANT R72, desc[UR8][R72.64] ;  /* 0x0000000848487981 */ /* 0x000f62000c1e9900 */
[----:B0-----:R-:W-:Y:S01]  /*24360*/  DFMA R26, R6, R24, -R22 ;  /* 0x00000018061a722b */ /* 0x001fe20000000816 */
[C---:B------:R-:W-:Y:S01]  /*24370*/  ISETP.NE.AND P0, PT, R28.reuse, RZ, PT ;  /* 0x000000ff1c00720c */ /* 0x040fe20003f05270 */
[----:B------:R-:W-:-:S03]  /*24380*/  VIADD R28, R28, 0x8 ;  /* 0x000000081c1c7836 */ /* 0x000fc60000000000 */
[----:B------:R-:W-:Y:S02]  /*24390*/  FSEL R23, R23, R25, !P0 ;  /* 0x0000001917177208 */ /* 0x000fe40004000000 */
[----:B------:R-:W-:-:S03]  /*243a0*/  FSEL R22, R22, R24, !P0 ;  /* 0x0000001816167208 */ /* 0x000fc60004000000 */
[----:B------:R-:W-:Y:S02]  /*243b0*/  FSEL R26, R24, R26, !P0 ;  /* 0x0000001a181a7208 */ /* 0x000fe40004000000 */
[----:B------:R-:W-:Y:S02]  /*243c0*/  FSEL R27, R25, R27, !P0 ;  /* 0x0000001b191b7208 */ /* 0x000fe40004000000 */
[----:B------:R-:W-:-:S04]  /*243d0*/  ISETP.NE.AND P0, PT, R28, R2, PT ;  /* 0x000000021c00720c */ /* 0x000fc80003f05270 */
[----:B------:R-:W-:Y:S01]  /*243e0*/  DFMA R22, R6, R26, -R22 ;  /* 0x0000001a0616722b */ /* 0x000fe20000000816 */
[----:B--2---:R-:W-:-:S06]  /*243f0*/  IMAD R32, R44, 0x8, R79 ;  /* 0x000000082c207824 */ /* 0x004fcc00078e024f */
[----:B------:R-:W0:Y:S01]  /*24400*/  LDS.64 R32, [R32] ;  /* 0x0000000020207984 */ /* 0x000e220000000a00 */
[--C-:B---3--:R-:W-:Y:S02]  /*24410*/  IMAD R64, R74, 0x8, R79.reuse ;  /* 0x000000084a407824 */ /* 0x108fe400078e024f */
[----:B----4-:R-:W-:-:S04]  /*24420*/  IMAD R66, R75, 0x8, R79 ;  /* 0x000000084b427824 */ /* 0x010fc800078e024f */
[----:B------:R-:W2:Y:S04]  /*24430*/  LDS.64 R64, [R64] ;  /* 0x0000000040407984 */ /* 0x000ea80000000a00 */
[----:B------:R-:W3:Y:S01]  /*24440*/  LDS.64 R66, [R66] ;  /* 0x0000000042427984 */ /* 0x000ee20000000a00 */
[----:B-----5:R-:W-:-:S06]  /*24450*/  IMAD R68, R76, 0x8, R79 ;  /* 0x000000084c447824 */ /* 0x020fcc00078e024f */
[----:B------:R-:W4:Y:S01]  /*24460*/  LDS.64 R68, [R68] ;  /* 0x0000000044447984 */ /* 0x000f220000000a00 */
[----:B------:R-:W-:-:S05]  /*24470*/  IMAD R77, R77, 0x8, R79 ;  /* 0x000000084d4d7824 */ /* 0x000fca00078e024f */
[----:B------:R-:W5:Y:S01]  /*24480*/  LDS.64 R24, [R77] ;  /* 0x000000004d187984 */ /* 0x000f620000000a00 */
[----:B-1----:R-:W-:-:S06]  /*24490*/  IMAD R70, R78, 0x8, R79 ;  /* 0x000000084e467824 */ /* 0x002fcc00078e024f */
[----:B------:R-:W1:Y:S01]  /*244a0*/  LDS.64 R70, [R70] ;  /* 0x0000000046467984 */ /* 0x000e620000000a00 */
[--C-:B------:R-:W-:Y:S01]  /*244b0*/  IMAD R43, R43, 0x8, R79.reuse ;  /* 0x000000082b2b7824 */ /* 0x100fe200078e024f */
[----:B0-----:R-:W-:Y:S02]  /*244c0*/  DFMA R32, R26, R32, R34 ;  /* 0x000000201a20722b */ /* 0x001fe40000000022 */
[----:B------:R-:W-:Y:S01]  /*244d0*/  DFMA R26, R6, R22, -R26 ;  /* 0x00000016061a722b */ /* 0x000fe2000000081a */
[----:B------:R-:W-:-:S05]  /*244e0*/  IMAD R72, R72, 0x8, R79 ;  /* 0x0000000848487824 */ /* 0x000fca00078e024f */
[----:B--2---:R-:W-:Y:S01]  /*244f0*/  DFMA R32, R22, R64, R32 ;  /* 0x000000401620722b */ /* 0x004fe20000000020 */
[----:B------:R-:W0:Y:S01]  /*24500*/  LDS.64 R64, [R43] ;  /* 0x000000002b407984 */ /* 0x000e220000000a00 */
[----:B------:R-:W-:-:S06]  /*24510*/  DFMA R22, R6, R26, -R22 ;  /* 0x0000001a0616722b */ /* 0x000fcc0000000816 */
[----:B---3--:R-:W-:Y:S01]  /*24520*/  DFMA R32, R26, R66, R32 ;  /* 0x000000421a20722b */ /* 0x008fe20000000020 */
[----:B------:R-:W2:Y:S01]  /*24530*/  LDS.64 R66, [R72] ;  /* 0x0000000048427984 */ /* 0x000ea20000000a00 */
[----:B------:R-:W-:-:S06]  /*24540*/  DFMA R26, R6, R22, -R26 ;  /* 0x00000016061a722b */ /* 0x000fcc000000081a */
[----:B----4-:R-:W-:Y:S02]  /*24550*/  DFMA R32, R22, R68, R32 ;  /* 0x000000441620722b */ /* 0x010fe40000000020 */
[----:B------:R-:W-:-:S06]  /*24560*/  DFMA R34, R6, R26, -R22 ;  /* 0x0000001a0622722b */ /* 0x000fcc0000000816 */
[----:B-----5:R-:W-:Y:S02]  /*24570*/  DFMA R24, R26, R24, R32 ;  /* 0x000000181a18722b */ /* 0x020fe40000000020 */
[----:B------:R-:W-:-:S06]  /*24580*/  DFMA R22, R6, R34, -R26 ;  /* 0x000000220616722b */ /* 0x000fcc000000081a */
[----:B-1----:R-:W-:Y:S02]  /*24590*/  DFMA R70, R34, R70, R24 ;  /* 0x000000462246722b */ /* 0x002fe40000000018 */
[----:B------:R-:W-:-:S06]  /*245a0*/  DFMA R24, R6, R22, -R34 ;  /* 0x000000160618722b */ /* 0x000fcc0000000822 */
[----:B0-----:R-:W-:-:S08]  /*245b0*/  DFMA R64, R22, R64, R70 ;  /* 0x000000401640722b */ /* 0x001fd00000000046 */
[----:B--2---:R-:W-:Y:S01]  /*245c0*/  DFMA R34, R24, R66, R64 ;  /* 0x000000421822722b */ /* 0x004fe20000000040 */
[----:B------:R-:W-:Y:S10]  /*245d0*/  @P0 BRA `(.L_x_1157) ;  /* 0xfffffff800fc0947 */ /* 0x000ff4000383ffff */
.L_x_1156:
[----:B------:R-:W-:Y:S05]  /*245e0*/  BSYNC.RECONVERGENT B0 ;  /* 0x0000000000007941 */ /* 0x000fea0003800200 */
.L_x_1155:
        /* <DEDUP_REMOVED lines=27> */
[----:B--2---:R-:W-:Y:S01]  /*247a0*/  LEA R28, R26, UR4, 0x3 ;  /* 0x000000041a1c7c11 */ /* 0x004fe2000f8e18ff */
[----:B------:R-:W-:Y:S01]  /*247b0*/  DFMA R26, R6, R24, -R22 ;  /* 0x00000018061a722b */ /* 0x000fe20000000816 */
[----:B---3--:R-:W-:-:S04]  /*247c0*/  LEA R32, R32, UR4, 0x3 ;  /* 0x0000000420207c11 */ /* 0x008fc8000f8e18ff */
[----:B------:R-:W0:Y:S04]  /*247d0*/  LDS.64 R28, [R28] ;  /* 0x000000001c1c7984 */ /* 0x000e280000000a00 */
[----:B------:R-:W1:Y:S01]  /*247e0*/  LDS.64 R32, [R32] ;  /* 0x0000000020207984 */ /* 0x000e620000000a00 */
[----:B----4-:R-:W-:Y:S02]  /*247f0*/  LEA R43, R64, UR4, 0x3 ;  /* 0x00000004402b7c11 */ /* 0x010fe4000f8e18ff */
[----:B------:R-:W-:Y:S02]  /*24800*/  FSEL R22, R24, R26, !P0 ;  /* 0x0000001a18167208 */ /* 0x000fe40004000000 */
[----:B------:R-:W-:Y:S01]  /*24810*/  FSEL R23, R25, R27, !P0 ;  /* 0x0000001b19177208 */ /* 0x000fe20004000000 */
[----:B------:R-:W2:Y:S01]  /*24820*/  LDS.64 R64, [R43] ;  /* 0x000000002b407984 */ /* 0x000ea20000000a00 */
[----:B-----5:R-:W-:-:S04]  /*24830*/  LEA R44, R66, UR4, 0x3 ;  /* 0x00000004422c7c11 */ /* 0x020fc8000f8e18ff */
[----:B------:R-:W-:Y:S01]  /*24840*/  DFMA R24, R6, R22, -R68 ;  /* 0x000000160618722b */ /* 0x000fe20000000844 */
[----:B------:R-:W3:Y:S01]  /*24850*/  LDS.64 R66, [R44] ;  /* 0x000000002c427984 */ /* 0x000ee20000000a00 */
[----:B0-----:R-:W-:-:S06]  /*24860*/  DFMA R28, R22, R28, R34 ;  /* 0x0000001c161c722b */ /* 0x001fcc0000000022 */
[----:B------:R-:W-:Y:S02]  /*24870*/  DFMA R22, R6, R24, -R22 ;  /* 0x000000180616722b */ /* 0x000fe40000000816 */
[----:B-1----:R-:W-:-:S06]  /*24880*/  DFMA R28, R24, R32, R28 ;  /* 0x00000020181c722b */ /* 0x002fcc000000001c */
[----:B------:R-:W-:Y:S02]  /*24890*/  DFMA R24, R6, R22, -R24 ;  /* 0x000000160618722b */ /* 0x000fe40000000818 */
[----:B--2---:R-:W-:-:S08]  /*248a0*/  DFMA R28, R22, R64, R28 ;  /* 0x00000040161c722b */ /* 0x004fd0000000001c */
[----:B---3--:R-:W-:-:S11]  /*248b0*/  DFMA R34, R24, R66, R28 ;  /* 0x000000421822722b */ /* 0x008fd6000000001c */
.L_x_1161:
[----:B------:R-:W-:Y:S05]  /*248c0*/  BSYNC.RECONVERGENT B4 ;  /* 0x0000000000047941 */ /* 0x000fea0003800200 */
.L_x_1160:
        /* <DEDUP_REMOVED lines=27> */
[----:B------:R-:W-:Y:S02]  /*24a80*/  DFMA R24, R6, R22, -R28 ;  /* 0x000000160618722b */ /* 0x000fe4000000081c */
[----:B0-----:R-:W-:-:S08]  /*24a90*/  DFMA R32, R22, R32, R34 ;  /* 0x000000201620722b */ /* 0x001fd00000000022 */
[----:B-1----:R-:W-:-:S11]  /*24aa0*/  DFMA R34, R24, R66, R32 ;  /* 0x000000421822722b */ /* 0x002fd60000000020 */
.L_x_1163:
[----:B------:R-:W-:Y:S05]  /*24ab0*/  BSYNC.RECONVERGENT B4 ;  /* 0x0000000000047941 */ /* 0x000fea0003800200 */
.L_x_1162:
        /* <DEDUP_REMOVED lines=15> */
.L_x_1159:
[----:B------:R-:W-:Y:S05]  /*24bb0*/  BSYNC.RECONVERGENT B0 ;  /* 0x0000000000007941 */ /* 0x000fea0003800200 */
.L_x_1158:
        /* <DEDUP_REMOVED lines=96> */
.L_x_1165:
[----:B------:R-:W-:Y:S01]  /*251c0*/  IMAD.MOV.U32 R24, RZ, RZ, 0x0 ;  /* 0x00000000ff187424 */ /* 0x000fe200078e00ff */
[----:B------:R-:W-:Y:S01]  /*251d0*/  LOP3.LUT P0, RZ, R23, 0x7fffffff, RZ, 0xc0, !PT ;  /* 0x7fffffff17ff7812 */ /* 0x000fe2000780c0ff */
[----:B------:R-:W-:-:S06]  /*251e0*/  IMAD.MOV.U32 R25, RZ, RZ, 0x7ff00000 ;  /* 0x7ff00000ff197424 */ /* 0x000fcc00078e00ff */
[----:B------:R-:W-:-:S10]  /*251f0*/  DFMA R24, R22, R24, +INF ;  /* 0x7ff000001618742b */ /* 0x000fd40000000018 */
[----:B------:R-:W-:Y:S02]  /*25200*/  FSEL R22, R24, RZ, P0 ;  /* 0x000000ff18167208 */ /* 0x000fe40000000000 */
[----:B------:R-:W-:-:S07]  /*25210*/  FSEL R23, R25, -QNAN , P0 ;  /* 0xfff0000019177808 */ /* 0x000fce0000000000 */
.L_x_1166:
[----:B------:R-:W-:Y:S05]  /*25220*/  BSYNC.RECONVERGENT B0 ;  /* 0x0000000000007941 */ /* 0x000fea0003800200 */
.L_x_1164:
[----:B------:R-:W-:-:S08]  /*25230*/  DADD R20, R22, -R20 ;  /* 0x0000000016147229 */ /* 0x000fd00000000814 */
[----:B------:R-:W-:-:S14]  /*25240*/  DSETP.NE.AND P0, PT, |R20|, +INF , PT ;  /* 0x7ff000001400742a */ /* 0x000fdc0003f05200 */
        /* <DEDUP_REMOVED lines=60> */
.L_x_1168:
[----:B------:R-:W-:Y:S05]  /*25610*/  BSYNC.RECONVERGENT B0 ;  /* 0x0000000000007941 */ /* 0x000fea0003800200 */
.L_x_1167:
        /* <DEDUP_REMOVED lines=24> */
.L_x_1170:
[----:B------:R-:W-:Y:S05]  /*257a0*/  BSYNC.RECONVERGENT B0 ;  /* 0x0000000000007941 */ /* 0x000fea0003800200 */
.L_x_1169:
[----:B------:R-:W-:Y:S04]  /*257b0*/  BSSY B4, `(.L_x_1171) ;  /* 0x0000151000047945 */ /* 0x000fe80003800000 */
[----:B------:R-:W-:Y:S05]  /*257c0*/  @!P1 BRA `(.L_x_1172) ;  /* 0x00000014003c9947 */ /* 0x000fea0003800000 */
[----:B------:R-:W-:-:S07]  /*257d0*/  IMAD.MOV.U32 R2, RZ, RZ, RZ ;  /* 0x000000ffff027224 */ /* 0x000fce00078e00ff */
.L_x_1185:
        /* <DEDUP_REMOVED lines=15> */
[----:B------:R-:W1:Y:S01]  /*258d0*/  S2UR UR5, SR_CgaCtaId ;  /* 0x00000000000579c3 */ /* 0x000e620000008800 */
[----:B------:R-:W-:Y:S01]  /*258e0*/  UMOV UR4, 0x400 ;  /* 0x0000040000047882 */ /* 0x000fe20000000000 */
[----:B------:R-:W-:Y:S01]  /*258f0*/  BSSY.RECONVERGENT B6, `(.L_x_1175) ;  /* 0x000012c000067945 */ /* 0x000fe20003800200 */
[----:B------:R-:W-:Y:S01]  /*25900*/  CS2R R22, SRZ ;  /* 0x0000000000167805 */ /* 0x000fe2000001ff00 */
[----:B-1----:R-:W-:-:S06]  /*25910*/  ULEA UR4, UR5, UR4, 0x18 ;  /* 0x0000000405047291 */ /* 0x002fcc000f8ec0ff */
[----:B------:R-:W-:-:S06]  /*25920*/  LEA R66, R27, UR4, 0x3 ;  /* 0x000000041b427c11 */ /* 0x000fcc000f8e18ff */
        /* <DEDUP_REMOVED lines=102> */
.L_x_1179:
[----:B------:R-:W-:Y:S01]  /*25f90*/  IMAD.MOV.U32 R20, RZ, RZ, 0x0 ;  /* 0x00000000ff147424 */ /* 0x000fe200078e00ff */
[----:B------:R-:W-:Y:S01]  /*25fa0*/  LOP3.LUT P0, RZ, R25, 0x7fffffff, RZ, 0xc0, !PT ;  /* 0x7fffffff19ff7812 */ /* 0x000fe2000780c0ff */
[----:B------:R-:W-:-:S06]  /*25fb0*/  IMAD.MOV.U32 R21, RZ, RZ, 0x7ff00000 ;  /* 0x7ff00000ff157424 */ /* 0x000fcc00078e00ff */
[----:B------:R-:W-:-:S10]  /*25fc0*/  DFMA R20, R24, R20, +INF ;  /* 0x7ff000001814742b */ /* 0x000fd40000000014 */
[----:B------:R-:W-:Y:S02]  /*25fd0*/  FSEL R22, R20, RZ, P0 ;  /* 0x000000ff14167208 */ /* 0x000fe40000000000 */
[----:B------:R-:W-:Y:S01]  /*25fe0*/  FSEL R23, R21, -QNAN , P0 ;  /* 0xfff0000015177808 */ /* 0x000fe20000000000 */
[----:B------:R-:W-:Y:S06]  /*25ff0*/  BRA `(.L_x_1177) ;  /* 0x0000000800ec7947 */ /* 0x000fec0003800000 */
.L_x_1178:
        /* <DEDUP_REMOVED lines=77> */
.L_x_1180:
        /* <DEDUP_REMOVED lines=8> */
.L_x_1176:
        /* <DEDUP_REMOVED lines=29> */
.L_x_1182:
        /* <DEDUP_REMOVED lines=28> */
.L_x_1183:
[----:B------:R-:W-:Y:S05]  /*268e0*/  BSYNC.RECONVERGENT B0 ;  /* 0x0000000000007941 */ /* 0x000fea0003800200 */
.L_x_1181:
        /* <DEDUP_REMOVED lines=43> */
.L_x_1184:
[----:B------:R-:W-:Y:S05]  /*26ba0*/  BSYNC.RECONVERGENT B7 ;  /* 0x0000000000077941 */ /* 0x000fea0003800200 */
.L_x_1177:
[----:B------:R-:W-:Y:S05]  /*26bb0*/  BSYNC.RECONVERGENT B6 ;  /* 0x0000000000067941 */ /* 0x000fea0003800200 */
.L_x_1175:
        /* <DEDUP_REMOVED lines=14> */
.L_x_1174:
[----:B------:R-:W-:Y:S05]  /*26ca0*/  BSYNC.RECONVERGENT B5 ;  /* 0x0000000000057941 */ /* 0x000fea0003800200 */
.L_x_1173:
[----:B------:R-:W-:Y:S05]  /*26cb0*/  @P3 BRA `(.L_x_1185) ;  /* 0xffffffe800c83947 */ /* 0x000fea000383ffff */
.L_x_1172:
[----:B------:R-:W-:Y:S05]  /*26cc0*/  BSYNC B4 ;  /* 0x0000000000047941 */ /* 0x000fea0003800000 */
.L_x_1171:
[----:B0-----:R-:W0:Y:S01]  /*26cd0*/  MUFU.RCP64H R21, R35 ;  /* 0x0000002300157308 */ /* 0x001e220000001800 */
[----:B------:R-:W-:Y:S01]  /*26ce0*/  VIADD R20, R35, 0x300402 ;  /* 0x0030040223147836 */ /* 0x000fe20000000000 */
[----:B------:R-:W-:Y:S04]  /*26cf0*/  BSSY.RECONVERGENT B4, `(.L_x_1186) ;  /* 0x0000010000047945 */ /* 0x000fe80003800200 */
[----:B------:R-:W-:Y:S01]  /*26d00*/  FSETP.GEU.AND P0, PT, |R20|, 5.8789094863358348022e-39, PT ;  /* 0x004004021400780b */ /* 0x000fe20003f0e200 */
[----:B0-----:R-:W-:-:S08]  /*26d10*/  DFMA R22, R20, -R34, 1 ;  /* 0x3ff000001416742b */ /* 0x001fd00000000822 */
[----:B------:R-:W-:-:S08]  /*26d20*/  DFMA R22, R22, R22, R22 ;  /* 0x000000161616722b */ /* 0x000fd00000000016 */
[----:B------:R-:W-:-:S08]  /*26d30*/  DFMA R22, R20, R22, R20 ;  /* 0x000000161416722b */ /* 0x000fd00000000014 */
[----:B------:R-:W-:-:S08]  /*26d40*/  DFMA R32, R22, -R34, 1 ;  /* 0x3ff000001620742b */ /* 0x000fd00000000822 */
        /* <DEDUP_REMOVED lines=10> */
.L_x_1187:
[----:B------:R-:W-:Y:S05]  /*26df0*/  BSYNC.RECONVERGENT B4 ;  /* 0x0000000000047941 */ /* 0x000fea0003800200 */
.L_x_1186:
[----:B------:R-:W0:Y:S01]  /*26e00*/  MUFU.RCP64H R21, R31 ;  /* 0x0000001f00157308 */ /* 0x000e220000001800 */
        /* <DEDUP_REMOVED lines=17> */
.L_x_1189:
[----:B------:R-:W-:Y:S05]  /*26f20*/  BSYNC.RECONVERGENT B4 ;  /* 0x0000000000047941 */ /* 0x000fea0003800200 */
.L_x_1188:
[C---:B------:R-:W-:Y:S01]  /*26f30*/  ISETP.GE.U32.AND P0, PT, R36.reuse, 0x4, PT ;  /* 0x000000042400780c */ /* 0x040fe20003f06070 */
[----:B------:R-:W-:Y:S01]  /*26f40*/  BSSY B4, `(.L_x_1190) ;  /* 0x0000070000047945 */ /* 0x000fe20003800000 */
[----:B------:R-:W-:Y:S01]  /*26f50*/  DMUL R40, R40, -R28 ;  /* 0x8000001c28287228 */ /* 0x000fe20000000000 */
[----:B------:R-:W-:Y:S01]  /*26f60*/  LOP3.LUT R37, R36, 0x3, RZ, 0xc0, !PT ;  /* 0x0000000324257812 */ /* 0x000fe200078ec0ff */
[----:B------:R-:W-:Y:S02]  /*26f70*/  IMAD.MOV.U32 R2, RZ, RZ, RZ ;  /* 0x000000ffff027224 */ /* 0x000fe400078e00ff */
[----:B------:R-:W-:Y:S02]  /*26f80*/  IMAD.MOV.U32 R38, RZ, RZ, 0x0 ;  /* 0x00000000ff267424 */ /* 0x000fe400078e00ff */
[----:B------:R-:W-:Y:S02]  /*26f90*/  IMAD.MOV.U32 R39, RZ, RZ, 0x3ff00000 ;  /* 0x3ff00000ff277424 */ /* 0x000fe400078e00ff */
[----:B------:R-:W-:-:S02]  /*26fa0*/  IMAD.MOV.U32 R28, RZ, RZ, R46 ;  /* 0x000000ffff1c7224 */ /* 0x000fc400078e002e */
[----:B------:R-:W-:Y:S01]  /*26fb0*/  IMAD.MOV.U32 R29, RZ, RZ, R47 ;  /* 0x000000ffff1d7224 */ /* 0x000fe200078e002f */
[----:B------:R-:W-:Y:S06]  /*26fc0*/  @!P0 BRA `(.L_x_1191) ;  /* 0x00000004009c8947 */ /* 0x000fec0003800000 */
[----:B------:R-:W-:Y:S01]  /*26fd0*/  LOP3.LUT R2, R36, 0xfffffffc, RZ, 0xc0, !PT ;  /* 0xfffffffc24027812 */ /* 0x000fe200078ec0ff */
[----:B------:R-:W-:Y:S02]  /*26fe0*/  IMAD.MOV.U32 R27, RZ, RZ, RZ ;  /* 0x000000ffff1b7224 */ /* 0x000fe400078e00ff */
[----:B------:R-:W-:Y:S02]  /*26ff0*/  IMAD.MOV.U32 R38, RZ, RZ, 0x0 ;  /* 0x00000000ff267424 */ /* 0x000fe400078e00ff */
[----:B------:R-:W-:Y:S02]  /*27000*/  IMAD.MOV.U32 R39, RZ, RZ, 0x3ff00000 ;  /* 0x3ff00000ff277424 */ /* 0x000fe400078e00ff */
[----:B------:R-:W-:Y:S02]  /*27010*/  IMAD.MOV.U32 R28, RZ, RZ, R46 ;  /* 0x000000ffff1c7224 */ /* 0x000fe400078e002e */
[----:B------:R-:W-:-:S07]  /*27020*/  IMAD.MOV.U32 R29, RZ, RZ, R47 ;  /* 0x000000ffff1d7224 */ /* 0x000fce00078e002f */
.L_x_1196:
[----:B0-----:R-:W0:Y:S01]  /*27030*/  LDC.64 R22, c[0x0][0x3b8] ;  /* 0x0000ee00ff167b82 */ /* 0x001e220000000a00 */
[----:B------:R-:W-:-:S04]  /*27040*/  IMAD.IADD R19, R3, 0x1, R27 ;  /* 0x0000000103137824 */ /* 0x000fc800078e021b */
[----:B0-----:R-:W-:-:S06]  /*27050*/  IMAD.WIDE.U32 R22, R19, 0x4, R22 ;  /* 0x0000000413167825 */ /* 0x001fcc00078e0016 */
[----:B------:R-:W2:Y:S01]  /*27060*/  LDG.E.CONSTANT R23, desc[UR8][R22.64] ;  /* 0x0000000816177981 */ /* 0x000ea2000c1e9900 */
[----:B------:R-:W-:Y:S01]  /*27070*/  DFMA R20, R6, R28, -R38 ;  /* 0x0000001c0614722b */ /* 0x000fe20000000826 */
[----:B------:R-:W-:Y:S01]  /*27080*/  ISETP.NE.AND P0, PT, R27, RZ, PT ;  /* 0x000000ff1b00720c */ /* 0x000fe20003f05270 */
[----:B------:R-:W-:Y:S08]  /*27090*/  YIELD ;  /* 0x0000000000007946 */ /* 0x000ff00003800000 */
[----:B------:R-:W-:-:S02]  /*270a0*/  FSEL R30, R28, R20, !P0 ;  /* 0x000000141c1e7208 */ /* 0x000fc40004000000 */
[----:B------:R-:W-:-:S06]  /*270b0*/  FSEL R31, R29, R21, !P0 ;  /* 0x000000151d1f7208 */ /* 0x000fcc0004000000 */
[----:B------:R-:W-:Y:S01]  /*270c0*/  DMUL R20, R30, R32 ;  /* 0x000000201e147228 */ /* 0x000fe20000000000 */
[----:B------:R-:W-:-:S07]  /*270d0*/  VIADD R26, R27, 0x2 ;  /* 0x000000021b1a7836 */ /* 0x000fce0000000000 */
[----:B------:R-:W-:Y:S01]  /*270e0*/  DMUL R24, R40, R20 ;  /* 0x0000001428187228 */ /* 0x000fe20000000000 */
[----:B------:R-:W-:Y:S02]  /*270f0*/  FSEL R28, R38, R28, !P0 ;  /* 0x0000001c261c7208 */ /* 0x000fe40004000000 */
[----:B------:R-:W-:Y:S02]  /*27100*/  FSEL R29, R39, R29, !P0 ;  /* 0x0000001d271d7208 */ /* 0x000fe40004000000 */
[----:B------:R-:W-:Y:S01]  /*27110*/  FSETP.GEU.AND P1, PT, |R5|, 6.5827683646048100446e-37, PT ;  /* 0x036000000500780b */ /* 0x000fe20003f2e200 */
[----:B------:R-:W-:Y:S03]  /*27120*/  BSSY.RECONVERGENT B5, `(.L_x_1192) ;  /* 0x000001a000057945 */ /* 0x000fe60003800200 */
[----:B------:R-:W-:Y:S01]  /*27130*/  DFMA R28, R6, R30, -R28 ;  /* 0x0000001e061c722b */ /* 0x000fe2000000081c */
[----:B--2---:R-:W-:-:S02]  /*27140*/  IMAD.WIDE.U32 R20, R23, 0x8, R62 ;  /* 0x0000000817147825 */ /* 0x004fc400078e003e */
[----:B------:R-:W0:Y:S03]  /*27150*/  I2F.F64.U32 R22, R26 ;  /* 0x0000001a00167312 */ /* 0x000e260000201800 */
[----:B------:R1:W-:Y:S01]  /*27160*/  REDG.E.ADD.F64.RN.STRONG.GPU desc[UR8][R20.64], R24 ;  /* 0x00000018140079a6 */ /* 0x0003e2000c12ff08 */
[----:B0-----:R-:W-:Y:S01]  /*27170*/  DFMA R44, -R22, R22, 1 ;  /* 0x3ff00000162c742b */ /* 0x001fe20000000116 */
[----:B------:R-:W-:-:S05]  /*27180*/  IMAD.MOV.U32 R22, RZ, RZ, 0x1 ;  /* 0x00000001ff167424 */ /* 0x000fca00078e00ff */
[----:B------:R-:W0:Y:S02]  /*27190*/  MUFU.RCP64H R23, R45 ;  /* 0x0000002d00177308 */ /* 0x000e240000001800 */
[----:B0-----:R-:W-:-:S08]  /*271a0*/  DFMA R42, -R44, R22, 1 ;  /* 0x3ff000002c2a742b */ /* 0x001fd00000000116 */
[----:B------:R-:W-:-:S08]  /*271b0*/  DFMA R42, R42, R42, R42 ;  /* 0x0000002a2a2a722b */ /* 0x000fd0000000002a */
[----:B------:R-:W-:-:S08]  /*271c0*/  DFMA R42, R22, R42, R22 ;  /* 0x0000002a162a722b */ /* 0x000fd00000000016 */
[----:B------:R-:W-:-:S08]  /*271d0*/  DFMA R22, -R44, R42, 1 ;  /* 0x3ff000002c16742b */ /* 0x000fd0000000012a */
[----:B------:R-:W-:-:S08]  /*271e0*/  DFMA R22, R42, R22, R42 ;  /* 0x000000162a16722b */ /* 0x000fd0000000002a */
[----:B-1----:R-:W-:-:S08]  /*271f0*/  DMUL R20, R4, R22 ;  /* 0x0000001604147228 */ /* 0x002fd00000000000 */
        /* <DEDUP_REMOVED lines=12> */
.L_x_1193:
[----:B------:R-:W-:Y:S05]  /*272c0*/  BSYNC.RECONVERGENT B5 ;  /* 0x0000000000057941 */ /* 0x000fea0003800200 */
.L_x_1192:
[----:B------:R-:W0:Y:S01]  /*272d0*/  LDC.64 R42, c[0x0][0x3b8] ;  /* 0x0000ee00ff2a7b82 */ /* 0x000e220000000a00 */
[C---:B------:R-:W-:Y:S02]  /*272e0*/  VIADD R21, R19.reuse, 0x1 ;  /* 0x0000000113157836 */ /* 0x040fe40000000000 */
[----:B------:R-:W-:Y:S02]  /*272f0*/  VIADD R25, R19, 0x2 ;  /* 0x0000000213197836 */ /* 0x000fe40000000000 */
[----:B0-----:R-:W-:-:S04]  /*27300*/  IMAD.WIDE.U32 R20, R21, 0x4, R42 ;  /* 0x0000000415147825 */ /* 0x001fc800078e002a */
[----:B------:R-:W-:Y:S02]  /*27310*/  IMAD.WIDE.U32 R42, R25, 0x4, R42 ;  /* 0x00000004192a7825 */ /* 0x000fe400078e002a */
[----:B------:R-:W2:Y:S04]  /*27320*/  LDG.E.CONSTANT R21, desc[UR8][R20.64] ;  /* 0x0000000814157981 */ /* 0x000ea8000c1e9900 */
[----:B------:R-:W3:Y:S01]  /*27330*/  LDG.E.CONSTANT R43, desc[UR8][R42.64] ;  /* 0x000000082a2b7981 */ /* 0x000ee2000c1e9900 */
[----:B------:R-:W-:Y:S01]  /*27340*/  DMUL R22, R22, R34 ;  /* 0x0000002216167228 */ /* 0x000fe20000000000 */
[----:B------:R-:W-:Y:S01]  /*27350*/  VIADD R27, R27, 0x4 ;  /* 0x000000041b1b7836 */ /* 0x000fe20000000000 */
[----:B------:R-:W-:-:S06]  /*27360*/  DFMA R38, R6, R28, -R30 ;  /* 0x0000001c0626722b */ /* 0x000fcc000000081e */
[-C--:B------:R-:W-:Y:S02]  /*27370*/  DFMA R22, R28, R32.reuse, -R22 ;  /* 0x000000201c16722b */ /* 0x080fe40000000816 */
[----:B------:R-:W-:-:S06]  /*27380*/  DMUL R30, R38, R32 ;  /* 0x00000020261e7228 */ /* 0x000fcc0000000000 */
[C---:B------:R-:W-:Y:S02]  /*27390*/  DMUL R24, R40.reuse, R22 ;  /* 0x0000001628187228 */ /* 0x040fe40000000000 */
[----:B------:R-:W-:Y:S01]  /*273a0*/  DMUL R44, R40, R30 ;  /* 0x0000001e282c7228 */ /* 0x000fe20000000000 */
[----:B------:R-:W-:Y:S01]  /*273b0*/  FSETP.GEU.AND P1, PT, |R5|, 6.5827683646048100446e-37, PT ;  /* 0x036000000500780b */ /* 0x000fe20003f2e200 */
[----:B------:R-:W-:Y:S01]  /*273c0*/  BSSY.RECONVERGENT B5, `(.L_x_1194) ;  /* 0x000001c000057945 */ /* 0x000fe20003800200 */
[----:B------:R-:W-:Y:S01]  /*273d0*/  DFMA R28, R6, R38, -R28 ;  /* 0x00000026061c722b */ /* 0x000fe2000000081c */
[--C-:B--2---:R-:W-:Y:S02]  /*273e0*/  IMAD.WIDE.U32 R22, R21, 0x8, R62.reuse ;  /* 0x0000000815167825 */ /* 0x104fe400078e003e */
[----:B------:R-:W0:Y:S02]  /*273f0*/  I2F.F64.U32 R20, R27 ;  /* 0x0000001b00147312 */ /* 0x000e240000201800 */
[----:B---3--:R-:W-:Y:S01]  /*27400*/  IMAD.WIDE.U32 R30, R43, 0x8, R62 ;  /* 0x000000082b1e7825 */ /* 0x008fe200078e003e */
[----:B------:R1:W-:Y:S04]  /*27410*/  REDG.E.ADD.F64.RN.STRONG.GPU desc[UR8][R22.64], R24 ;  /* 0x00000018160079a6 */ /* 0x0003e8000c12ff08 */
        /* <DEDUP_REMOVED lines=14> */
[----:B--2---:R-:W-:Y:S05]  /*27500*/  @P0 BRA P1, `(.L_x_1195) ;  /* 0x00000000001c0947 */ /* 0x004fea0000800000 */
[----:B------:R-:W-:Y:S01]  /*27510*/  IMAD.MOV.U32 R22, RZ, RZ, R64 ;  /* 0x000000ffff167224 */ /* 0x000fe200078e0040 */
[----:B------:R-:W-:Y:S01]  /*27520*/  MOV R20, 0x27570 ;  /* 0x0002757000147802 */ /* 0x000fe20000000f00 */
[----:B------:R-:W-:Y:S02]  /*27530*/  IMAD.MOV.U32 R23, RZ, RZ, R65 ;  /* 0x000000ffff177224 */ /* 0x000fe400078e0041 */
[----:B------:R-:W-:Y:S02]  /*27540*/  IMAD.MOV.U32 R24, RZ, RZ, R4 ;  /* 0x000000ffff187224 */ /* 0x000fe400078e0004 */
[----:B------:R-:W-:-:S07]  /*27550*/  IMAD.MOV.U32 R21, RZ, RZ, R5 ;  /* 0x000000ffff157224 */ /* 0x000fce00078e0005 */
[----:B------:R-:W-:Y:S05]  /*27560*/  CALL.REL.NOINC `($__internal_8_$__cuda_sm20_div_rn_f64_full) ;  /* 0x0000026000707944 */ /* 0x000fea0003c00000 */
[----:B------:R-:W-:-:S07]  /*27570*/  IMAD.MOV.U32 R23, RZ, RZ, R21 ;  /* 0x000000ffff177224 */ /* 0x000fce00078e0015 */
.L_x_1195:
[----:B------:R-:W-:Y:S05]  /*27580*/  BSYNC.RECONVERGENT B5 ;  /* 0x0000000000057941 */ /* 0x000fea0003800200 */
.L_x_1194:
[----:B------:R-:W0:Y:S01]  /*27590*/  LDC.64 R20, c[0x0][0x3b8] ;  /* 0x0000ee00ff147b82 */ /* 0x000e220000000a00 */
[----:B------:R-:W-:-:S04]  /*275a0*/  VIADD R19, R19, 0x3 ;  /* 0x0000000313137836 */ /* 0x000fc80000000000 */
[----:B0-----:R-:W-:-:S06]  /*275b0*/  IMAD.WIDE.U32 R20, R19, 0x4, R20 ;  /* 0x0000000413147825 */ /* 0x001fcc00078e0014 */
[----:B------:R-:W2:Y:S01]  /*275c0*/  LDG.E.CONSTANT R21, desc[UR8][R20.64] ;  /* 0x0000000814157981 */ /* 0x000ea2000c1e9900 */
[----:B------:R-:W-:Y:S01]  /*275d0*/  DMUL R22, R22, R34 ;  /* 0x0000002216167228 */ /* 0x000fe20000000000 */
[----:B------:R-:W-:-:S07]  /*275e0*/  ISETP.NE.AND P0, PT, R27, R2, PT ;  /* 0x000000021b00720c */ /* 0x000fce0003f05270 */
[----:B------:R-:W-:-:S08]  /*275f0*/  DFMA R22, R28, R32, -R22 ;  /* 0x000000201c16722b */ /* 0x000fd00000000816 */
[----:B------:R-:W-:Y:S01]  /*27600*/  DMUL R24, R40, R22 ;  /* 0x0000001628187228 */ /* 0x000fe20000000000 */
[----:B--2---:R-:W-:-:S06]  /*27610*/  IMAD.WIDE.U32 R22, R21, 0x8, R62 ;  /* 0x0000000815167825 */ /* 0x004fcc00078e003e */
[----:B------:R0:W-:Y:S01]  /*27620*/  REDG.E.ADD.F64.RN.STRONG.GPU desc[UR8][R22.64], R24 ;  /* 0x00000018160079a6 */ /* 0x0001e2000c12ff08 */
[----:B------:R-:W-:Y:S05]  /*27630*/  @P0 BRA `(.L_x_1196) ;  /* 0xfffffff8007c0947 */ /* 0x000fea000383ffff */
.L_x_1191:
[----:B------:R-:W-:Y:S05]  /*27640*/  BSYNC B4 ;  /* 0x0000000000047941 */ /* 0x000fea0003800000 */
.L_x_1190:
[----:B------:R-:W-:-:S13]  /*27650*/  ISETP.NE.AND P0, PT, R37, RZ, PT ;  /* 0x000000ff2500720c */ /* 0x000fda0003f05270 */
[----:B------:R-:W-:Y:S05]  /*27660*/  @!P0 BRA `(.L_x_1018) ;  /* 0x0000021800648947 */ /* 0x000fea0003800000 */
[----:B------:R-:W-:Y:S01]  /*27670*/  ISETP.NE.AND P0, PT, R37, 0x1, PT ;  /* 0x000000012500780c */ /* 0x000fe20003f05270 */
[----:B------:R-:W-:-:S12]  /*27680*/  BSSY.RECONVERGENT B4, `(.L_x_1197) ;  /* 0x0000036000047945 */ /* 0x000fd80003800200 */
[----:B------:R-:W-:Y:S05]  /*27690*/  @!P0 BRA `(.L_x_1198) ;  /* 0x0000000000d08947 */ /* 0x000fea0003800000 */
[----:B0-----:R-:W0:Y:S01]  /*276a0*/  LDC.64 R22, c[0x0][0x3b8] ;  /* 0x0000ee00ff167b82 */ /* 0x001e220000000a00 */
[----:B------:R-:W-:-:S04]  /*276b0*/  IMAD.IADD R19, R3, 0x1, R2 ;  /* 0x0000000103137824 */ /* 0x000fc800078e0202 */
[----:B0-----:R-:W-:-:S06]  /*276c0*/  IMAD.WIDE.U32 R22, R19, 0x4, R22 ;  /* 0x0000000413167825 */ /* 0x001fcc00078e0016 */
[----:B------:R-:W2:Y:S01]  /*276d0*/  LDG.E.CONSTANT R23, desc[UR8][R22.64] ;  /* 0x0000000816177981 */ /* 0x000ea2000c1e9900 */
[----:B------:R-:W-:Y:S01]  /*276e0*/  DFMA R20, R6, R28, -R38 ;  /* 0x0000001c0614722b */ /* 0x000fe20000000826 */
[----:B------:R-:W-:-:S09]  /*276f0*/  ISETP.NE.AND P0, PT, R2, RZ, PT ;  /* 0x000000ff0200720c */ /* 0x000fd20003f05270 */
[----:B------:R-:W-:Y:S02]  /*27700*/  FSEL R20, R28, R20, !P0 ;  /* 0x000000141c147208 */ /* 0x000fe40004000000 */
[----:B------:R-:W-:Y:S02]  /*27710*/  FSEL R21, R29, R21, !P0 ;  /* 0x000000151d157208 */ /* 0x000fe40004000000 */
[----:B------:R-:W-:Y:S02]  /*27720*/  FSEL R29, R39, R29, !P0 ;  /* 0x0000001d271d7208 */ /* 0x000fe40004000000 */
[----:B------:R-:W-:Y:S01]  /*27730*/  FSEL R28, R38, R28, !P0 ;  /* 0x0000001c261c7208 */ /* 0x000fe20004000000 */
[----:B------:R-:W-:Y:S02]  /*27740*/  IMAD.MOV.U32 R38, RZ, RZ, R20 ;  /* 0x000000ffff267224 */ /* 0x000fe400078e0014 */
[----:B------:R-:W-:-:S06]  /*27750*/  IMAD.MOV.U32 R39, RZ, RZ, R21 ;  /* 0x000000ffff277224 */ /* 0x000fcc00078e0015 */
[----:B------:R-:W-:Y:S01]  /*27760*/  DMUL R20, R38, R32 ;  /* 0x0000002026147228 */ /* 0x000fe20000000000 */
[----:B------:R-:W-:-:S07]  /*27770*/  VIADD R2, R2, 0x2 ;  /* 0x0000000202027836 */ /* 0x000fce0000000000 */
[----:B------:R-:W-:Y:S01]  /*27780*/  DMUL R24, R40, R20 ;  /* 0x0000001428187228 */ /* 0x000fe20000000000 */
[----:B------:R-:W-:Y:S01]  /*27790*/  FSETP.GEU.AND P1, PT, |R5|, 6.5827683646048100446e-37, PT ;  /* 0x036000000500780b */ /* 0x000fe20003f2e200 */
[----:B------:R-:W-:Y:S01]  /*277a0*/  BSSY.RECONVERGENT B5, `(.L_x_1199) ;  /* 0x000001a000057945 */ /* 0x000fe20003800200 */
[----:B------:R-:W-:Y:S01]  /*277b0*/  DFMA R28, R6, R38, -R28 ;  /* 0x00000026061c722b */ /* 0x000fe2000000081c */
[----:B--2---:R-:W-:Y:S02]  /*277c0*/  IMAD.WIDE.U32 R20, R23, 0x8, R62 ;  /* 0x0000000817147825 */ /* 0x004fe400078e003e */
        /* <DEDUP_REMOVED lines=23> */
.L_x_1200:
[----:B------:R-:W-:Y:S05]  /*27940*/  BSYNC.RECONVERGENT B5 ;  /* 0x0000000000057941 */ /* 0x000fea0003800200 */
.L_x_1199:
[----:B------:R-:W0:Y:S01]  /*27950*/  LDC.64 R20, c[0x0][0x3b8] ;  /* 0x0000ee00ff147b82 */ /* 0x000e220000000a00 */
[----:B------:R-:W-:-:S04]  /*27960*/  VIADD R19, R19, 0x1 ;  /* 0x0000000113137836 */ /* 0x000fc80000000000 */
[----:B0-----:R-:W-:-:S06]  /*27970*/  IMAD.WIDE.U32 R20, R19, 0x4, R20 ;  /* 0x0000000413147825 */ /* 0x001fcc00078e0014 */
[----:B------:R-:W2:Y:S01]  /*27980*/  LDG.E.CONSTANT R21, desc[UR8][R20.64] ;  /* 0x0000000814157981 */ /* 0x000ea2000c1e9900 */
[----:B------:R-:W-:-:S08]  /*27990*/  DMUL R22, R22, R34 ;  /* 0x0000002216167228 */ /* 0x000fd00000000000 */
[----:B------:R-:W-:-:S08]  /*279a0*/  DFMA R22, R28, R32, -R22 ;  /* 0x000000201c16722b */ /* 0x000fd00000000816 */
[----:B------:R-:W-:Y:S01]  /*279b0*/  DMUL R24, R40, R22 ;  /* 0x0000001628187228 */ /* 0x000fe20000000000 */
[----:B--2---:R-:W-:-:S06]  /*279c0*/  IMAD.WIDE.U32 R22, R21, 0x8, R62 ;  /* 0x0000000815167825 */ /* 0x004fcc00078e003e */
[----:B------:R1:W-:Y:S04]  /*279d0*/  REDG.E.ADD.F64.RN.STRONG.GPU desc[UR8][R22.64], R24 ;  /* 0x00000018160079a6 */ /* 0x0003e8000c12ff08 */
.L_x_1198:
[----:B------:R-:W-:Y:S05]  /*279e0*/  BSYNC.RECONVERGENT B4 ;  /* 0x0000000000047941 */ /* 0x000fea0003800200 */
.L_x_1197:
[----:B------:R-:W-:-:S04]  /*279f0*/  LOP3.LUT R36, R36, 0x1, RZ, 0xc0, !PT ;  /* 0x0000000124247812 */ /* 0x000fc800078ec0ff */
[----:B------:R-:W-:-:S13]  /*27a00*/  ISETP.NE.U32.AND P0, PT, R36, 0x1, PT ;  /* 0x000000012400780c */ /* 0x000fda0003f05070 */
[----:B------:R-:W-:Y:S05]  /*27a10*/  @P0 BRA `(.L_x_1018) ;  /* 0x0000021400780947 */ /* 0x000fea0003800000 */
[C---:B------:R-:W-:Y:S01]  /*27a20*/  LOP3.LUT R19, R2.reuse, 0x1, RZ, 0xc0, !PT ;  /* 0x0000000102137812 */ /* 0x040fe200078ec0ff */
[----:B------:R-:W-:Y:S01]  /*27a30*/  DFMA R6, R6, R28, -R38 ;  /* 0x0000001c0606722b */ /* 0x000fe20000000826 */
[----:B------:R-:W-:Y:S01]  /*27a40*/  ISETP.NE.AND P0, PT, R2, RZ, PT ;  /* 0x000000ff0200720c */ /* 0x000fe20003f05270 */
[----:B------:R-:W-:Y:S01]  /*27a50*/  BSSY.RECONVERGENT B4, `(.L_x_1201) ;  /* 0x0000021000047945 */ /* 0x000fe20003800200 */
[----:B------:R-:W-:Y:S02]  /*27a60*/  ISETP.NE.U32.AND P1, PT, R19, 0x1, PT ;  /* 0x000000011300780c */ /* 0x000fe40003f25070 */
[----:B01----:R-:W-:-:S05]  /*27a70*/  CS2R R22, SRZ ;  /* 0x0000000000167805 */ /* 0x003fca000001ff00 */
[----:B------:R-:W-:Y:S02]  /*27a80*/  FSEL R6, R28, R6, !P0 ;  /* 0x000000061c067208 */ /* 0x000fe40004000000 */
[----:B------:R-:W-:-:S04]  /*27a90*/  FSEL R7, R29, R7, !P0 ;  /* 0x000000071d077208 */ /* 0x000fc80004000000 */
[----:B------:R-:W-:Y:S05]  /*27aa0*/  @P1 BRA `(.L_x_1202) ;  /* 0x00000000006c1947 */ /* 0x000fea0003800000 */
[----:B------:R-:W-:Y:S01]  /*27ab0*/  VIADD R19, R2, 0x1 ;  /* 0x0000000102137836 */ /* 0x000fe20000000000 */
[----:B------:R-:W-:Y:S01]  /*27ac0*/  FSETP.GEU.AND P1, PT, |R5|, 6.5827683646048100446e-37, PT ;  /* 0x036000000500780b */ /* 0x000fe20003f2e200 */
[----:B------:R-:W-:Y:S02]  /*27ad0*/  BSSY.RECONVERGENT B5, `(.L_x_1203) ;  /* 0x0000017000057945 */ /* 0x000fe40003800200 */
[----:B------:R-:W0:Y:S02]  /*27ae0*/  I2F.F64.U32 R20, R19 ;  /* 0x0000001300147312 */ /* 0x000e240000201800 */
        /* <DEDUP_REMOVED lines=21> */
.L_x_1204:
[----:B------:R-:W-:Y:S05]  /*27c40*/  BSYNC.RECONVERGENT B5 ;  /* 0x0000000000057941 */ /* 0x000fea0003800200 */
.L_x_1203:
[----:B------:R-:W-:-:S11]  /*27c50*/  DMUL R22, R22, R34 ;  /* 0x0000002216167228 */ /* 0x000fd60000000000 */
.L_x_1202:
[----:B------:R-:W-:Y:S05]  /*27c60*/  BSYNC.RECONVERGENT B4 ;  /* 0x0000000000047941 */ /* 0x000fea0003800200 */
.L_x_1201:
[----:B------:R-:W0:Y:S01]  /*27c70*/  LDC.64 R4, c[0x0][0x3b8] ;  /* 0x0000ee00ff047b82 */ /* 0x000e220000000a00 */
[----:B------:R-:W-:-:S04]  /*27c80*/  IMAD.IADD R3, R3, 0x1, R2 ;  /* 0x0000000103037824 */ /* 0x000fc800078e0202 */
[----:B0-----:R-:W-:-:S06]  /*27c90*/  IMAD.WIDE.U32 R2, R3, 0x4, R4 ;  /* 0x0000000403027825 */ /* 0x001fcc00078e0004 */
[----:B------:R-:W2:Y:S01]  /*27ca0*/  LDG.E.CONSTANT R3, desc[UR8][R2.64] ;  /* 0x0000000802037981 */ /* 0x000ea2000c1e9900 */
[----:B------:R-:W-:-:S08]  /*27cb0*/  DFMA R6, R32, R6, -R22 ;  /* 0x000000062006722b */ /* 0x000fd00000000816 */
[----:B------:R-:W-:Y:S01]  /*27cc0*/  DMUL R6, R40, R6 ;  /* 0x0000000628067228 */ /* 0x000fe20000000000 */
[----:B--2---:R-:W-:-:S06]  /*27cd0*/  IMAD.WIDE.U32 R4, R3, 0x8, R62 ;  /* 0x0000000803047825 */ /* 0x004fcc00078e003e */
[----:B------:R0:W-:Y:S01]  /*27ce0*/  REDG.E.ADD.F64.RN.STRONG.GPU desc[UR8][R4.64], R6 ;  /* 0x00000006040079a6 */ /* 0x0001e2000c12ff08 */
[----:B------:R-:W-:Y:S05]  /*27cf0*/  BRA `(.L_x_1018) ;  /* 0x0000021000c07947 */ /* 0x000fea0003800000 */
.L_x_2944:
[----:B------:R-:W-:-:S04]  /*27d00*/  ISETP.NE.AND P0, PT, R36, RZ, PT ;  /* 0x000000ff2400720c */ /* 0x000fc80003f05270 */
[----:B------:R-:W-:-:S13]  /*27d10*/  ISETP.NE.OR P0, PT, R44, 0x5, P0 ;  /* 0x000000052c00780c */ /* 0x000fda0000705670 */
[----:B------:R-:W-:Y:S05]  /*27d20*/  @P0 BREAK.RELIABLE B1 ;  /* 0x0000000000010942 */ /* 0x000fea0003800100 */
[----:B------:R-:W-:Y:S05]  /*27d30*/  @P0 BRA `(.L_x_1018) ;  /* 0x0000021000b00947 */ /* 0x000fea0003800000 */
[----:B------:R-:W-:Y:S05]  /*27d40*/  BSYNC.RELIABLE B1 ;  /* 0x0000000000017941 */ /* 0x000fea0003800100 */
.L_x_1038:
[----:B------:R-:W-:Y:S01]  /*27d50*/  ISETP.GE.U32.AND P0, PT, R5, 0x3, PT ;  /* 0x000000030500780c */ /* 0x000fe20003f06070 */
[----:B------:R-:W-:Y:S01]  /*27d60*/  BSSY.RECONVERGENT B0, `(.L_x_1205) ;  /* 0x000002f000007945 */ /* 0x000fe20003800200 */
[----:B------:R-:W-:Y:S02]  /*27d70*/  IMAD.MOV.U32 R2, RZ, RZ, 0x0 ;  /* 0x00000000ff027424 */ /* 0x000fe400078e00ff */
[----:B------:R-:W-:-:S09]  /*27d80*/  IMAD.MOV.U32 R3, RZ, RZ, -0x100000 ;  /* 0xfff00000ff037424 */ /* 0x000fd200078e00ff */
[----:B------:R-:W-:Y:S05]  /*27d90*/  @!P0 BRA `(.L_x_1206) ;  /* 0x0000000000ac8947 */ /* 0x000fea0003800000 */
[----:B------:R-:W0:Y:S01]  /*27da0*/  LDC.64 R6, c[0x0][0x3c0] ;  /* 0x0000f000ff067b82 */ /* 0x000e220000000a00 */
[----:B------:R-:W-:-:S05]  /*27db0*/  VIADD R24, R5, 0xffffffff ;  /* 0xffffffff05187836 */ /* 0x000fca0000000000 */
[----:B------:R-:W-:Y:S01]  /*27dc0*/  SHF.R.U32.HI R25, RZ, 0x1, R24 ;  /* 0x00000001ff197819 */ /* 0x000fe20000011618 */
[----:B0-----:R-:W-:-:S05]  /*27dd0*/  IMAD.WIDE.U32 R6, R4, 0x8, R6 ;  /* 0x0000000804067825 */ /* 0x001fca00078e0006 */
        /* <DEDUP_REMOVED lines=16> */
.L_x_1207:
[----:B------:R-:W-:Y:S01]  /*27ee0*/  ISETP.GE.U32.AND P0, PT, R24, 0x4, PT ;  /* 0x000000041800780c */ /* 0x000fe20003f06070 */
[----:B------:R-:W-:Y:S01]  /*27ef0*/  BSSY.RECONVERGENT B1, `(.L_x_1208) ;  /* 0x0000012000017945 */ /* 0x000fe20003800200 */
[----:B------:R-:W-:-:S11]  /*27f00*/  CS2R R2, SRZ ;  /* 0x0000000000027805 */ /* 0x000fd6000001ff00 */
[----:B------:R-:W-:Y:S05]  /*27f10*/  @!P0 BRA `(.L_x_1209) ;  /* 0x00000000003c8947 */ /* 0x000fea0003800000 */
[----:B------:R-:W-:Y:S01]  /*27f20*/  BSSY.RECONVERGENT B4, `(.L_x_1210) ;  /* 0x000000c000047945 */ /* 0x000fe20003800200 */
[----:B------:R-:W-:-:S07]  /*27f30*/  IMAD.MOV.U32 R4, RZ, RZ, RZ ;  /* 0x000000ffff047224 */ /* 0x000fce00078e00ff */
.L_x_1211:
        /* <DEDUP_REMOVED lines=11> */
.L_x_1210:
[----:B------:R-:W-:Y:S02]  /*27ff0*/  IMAD.MOV.U32 R2, RZ, RZ, R4 ;  /* 0x000000ffff027224 */ /* 0x000fe400078e0004 */
[----:B------:R-:W-:-:S07]  /*28000*/  IMAD.MOV.U32 R3, RZ, RZ, RZ ;  /* 0x000000ffff037224 */ /* 0x000fce00078e00ff */
.L_x_1209:
[----:B------:R-:W-:Y:S05]  /*28010*/  BSYNC.RECONVERGENT B1 ;  /* 0x0000000000017941 */ /* 0x000fea0003800200 */
.L_x_1208:
[----:B------:R-:W-:-:S04]  /*28020*/  LEA R4, P0, R2, R20, 0x3 ;  /* 0x0000001402047211 */ /* 0x000fc800078018ff */
[----:B------:R-:W-:-:S05]  /*28030*/  LEA.HI.X R5, R2, R21, R3, 0x3, P0 ;  /* 0x0000001502057211 */ /* 0x000fca00000f1c03 */
[----:B------:R0:W5:Y:S04]  /*28040*/  LDG.E.64.CONSTANT R2, desc[UR8][R4.64+0x8] ;  /* 0x0000080804027981 */ /* 0x000168000c1e9b00 */
.L_x_1206:
[----:B------:R-:W-:Y:S05]  /*28050*/  BSYNC.RECONVERGENT B0 ;  /* 0x0000000000007941 */ /* 0x000fea0003800200 */
.L_x_1205:
[----:B-----5:R-:W-:-:S14]  /*28060*/  DSETP.NE.AND P0, PT, |R2|, +INF , PT ;  /* 0x7ff000000200742a */ /* 0x020fdc0003f05200 */
        /* <DEDUP_REMOVED lines=10> */
[----:B0-----:R-:W-:Y:S01]  /*28110*/  DFMA R4, R2, -UR4, R6 ;  /* 0x8000000402047c2b */ /* 0x001fe20008000006 */
        /* <DEDUP_REMOVED lines=38> */
[C---:B--2---:R-:W-:Y:S02]  /*28380*/  DADD R22, R6.reuse, +INF ;  /* 0x7ff0000006167429 */ /* 0x044fe40000000000 */
        /* <DEDUP_REMOVED lines=10> */
.L_x_1213:
[----:B------:R-:W-:Y:S05]  /*28430*/  BSYNC.RECONVERGENT B0 ;  /* 0x0000000000007941 */ /* 0x000fea0003800200 */
.L_x_1212:
        /* <DEDUP_REMOVED lines=24> */
.L_x_1215:
[----:B------:R-:W-:Y:S05]  /*285c0*/  BSYNC.RECONVERGENT B0 ;  /* 0x0000000000007941 */ /* 0x000fea0003800200 */
.L_x_1214:
[----:B------:R-:W-:Y:S05]  /*285d0*/  @!P1 BRA `(.L_x_1018) ;  /* 0x0000020800889947 */ /* 0x000fea0003800000 */
[----:B------:R-:W-:Y:S01]  /*285e0*/  BSSY B1, `(.L_x_1216) ;  /* 0x0000150000017945 */ /* 0x000fe20003800000 */
[----:B0-----:R-:W-:-:S07]  /*285f0*/  IMAD.MOV.U32 R5, RZ, RZ, RZ ;  /* 0x000000ffff057224 */ /* 0x001fce00078e00ff */
.L_x_1229:
[----:B0-----:R-:W0:Y:S01]  /*28600*/  LDC.64 R26, c[0x0][0x3b0] ;  /* 0x0000ec00ff1a7b82 */ /* 0x001e220000000a00 */
[----:B------:R-:W-:-:S04]  /*28610*/  IMAD.IADD R7, R42, 0x1, R5 ;  /* 0x000000012a077824 */ /* 0x000fc800078e0205 */
[----:B0-----:R-:W-:-:S05]  /*28620*/  IMAD.WIDE.U32 R26, R7, 0x20, R26 ;  /* 0x00000020071a7825 */ /* 0x001fca00078e001a */
[----:B------:R-:W3:Y:S01]  /*28630*/  LDG.E.CONSTANT R7, desc[UR8][R26.64+0x4] ;  /* 0x000004081a077981 */ /* 0x000ee2000c1e9900 */
[----:B------:R-:W-:Y:S05]  /*28640*/  YIELD ;  /* 0x0000000000007946 */ /* 0x000fea0003800000 */
[----:B------:R-:W3:Y:S01]  /*28650*/  LDCU UR4, c[0x0][0x3e0] ;  /* 0x00007c00ff0477ac */ /* 0x000ee20008000800 */
[----:B------:R-:W-:Y:S01]  /*28660*/  BSSY.RECONVERGENT B4, `(.L_x_1217) ;  /* 0x0000144000047945 */ /* 0x000fe20003800200 */
[----:B---3--:R-:W-:-:S13]  /*28670*/  ISETP.GE.U32.AND P0, PT, R7, UR4, PT ;  /* 0x0000000407007c0c */ /* 0x008fda000bf06070 */
[----:B------:R-:W-:Y:S05]  /*28680*/  @P0 BRA `(.L_x_1218) ;  /* 0x0000001400040947 */ /* 0x000fea0003800000 */
[----:B------:R-:W3:Y:S04]  /*28690*/  LDG.E.CONSTANT R6, desc[UR8][R26.64] ;  /* 0x000000081a067981 */ /* 0x000ee8000c1e9900 */
[----:B------:R0:W5:Y:S04]  /*286a0*/  LDG.E.CONSTANT R4, desc[UR8][R26.64+0x8] ;  /* 0x000008081a047981 */ /* 0x000168000c1e9900 */
[----:B------:R0:W5:Y:S04]  /*286b0*/  LDG.E.64.CONSTANT R20, desc[UR8][R26.64+0x10] ;  /* 0x000010081a147981 */ /* 0x000168000c1e9b00 */
[----:B------:R0:W5:Y:S01]  /*286c0*/  LDG.E.64.CONSTANT R24, desc[UR8][R26.64+0x18] ;  /* 0x000018081a187981 */ /* 0x000162000c1e9b00 */
[----:B------:R-:W1:Y:S01]  /*286d0*/  S2UR UR5, SR_CgaCtaId ;  /* 0x00000000000579c3 */ /* 0x000e620000008800 */
[----:B------:R-:W-:Y:S01]  /*286e0*/  UMOV UR4, 0x400 ;  /* 0x0000040000047882 */ /* 0x000fe20000000000 */
[----:B------:R-:W-:Y:S01]  /*286f0*/  BSSY.RECONVERGENT B5, `(.L_x_1219) ;  /* 0x000012c000057945 */ /* 0x000fe20003800200 */
[----:B--2---:R-:W-:Y:S01]  /*28700*/  CS2R R22, SRZ ;  /* 0x0000000000167805 */ /* 0x004fe2000001ff00 */
[----:B-1----:R-:W-:-:S06]  /*28710*/  ULEA UR4, UR5, UR4, 0x18 ;  /* 0x0000000405047291 */ /* 0x002fcc000f8ec0ff */
[----:B------:R-:W-:-:S06]  /*28720*/  LEA R34, R7, UR4, 0x3 ;  /* 0x0000000407227c11 */ /* 0x000fcc000f8e18ff */
[----:B------:R-:W1:Y:S01]  /*28730*/  LDS.64 R34, [R34] ;  /* 0x0000000022227984 */ /* 0x000e620000000a00 */
[----:B---3--:R-:W-:-:S13]  /*28740*/  ISETP.NE.AND P0, PT, R6, 0x1, PT ;  /* 0x000000010600780c */ /* 0x008fda0003f05270 */
[----:B01----:R-:W-:Y:S05]  /*28750*/  @!P0 BRA `(.L_x_1220) ;  /* 0x0000000800fc8947 */ /* 0x003fea0003800000 */
[----:B------:R-:W-:-:S13]  /*28760*/  ISETP.NE.AND P0, PT, R6, RZ, PT ;  /* 0x000000ff0600720c */ /* 0x000fda0003f05270 */
[----:B------:R-:W-:Y:S05]  /*28770*/  @P0 BRA `(.L_x_1221) ;  /* 0x00000010008c0947 */ /* 0x000fea0003800000 */
[----:B-----5:R-:W-:Y:S02]  /*28780*/  IADD3 R4, P0, PT, R20, -0x1, RZ ;  /* 0xffffffff14047810 */ /* 0x020fe40007f1e0ff */
        /* <DEDUP_REMOVED lines=96> */
.L_x_1223:
[----:B------:R-:W-:Y:S01]  /*28d90*/  IMAD.MOV.U32 R20, RZ, RZ, 0x0 ;  /* 0x00000000ff147424 */ /* 0x000fe200078e00ff */
[----:B------:R-:W-:Y:S01]  /*28da0*/  LOP3.LUT P0, RZ, R25, 0x7fffffff, RZ, 0xc0, !PT ;  /* 0x7fffffff19ff7812 */ /* 0x000fe2000780c0ff */
[----:B------:R-:W-:-:S06]  /*28db0*/  IMAD.MOV.U32 R21, RZ, RZ, 0x7ff00000 ;  /* 0x7ff00000ff157424 */ /* 0x000fcc00078e00ff */
[----:B------:R-:W-:-:S10]  /*28dc0*/  DFMA R20, R24, R20, +INF ;  /* 0x7ff000001814742b */ /* 0x000fd40000000014 */
[----:B------:R-:W-:Y:S02]  /*28dd0*/  FSEL R22, R20, RZ, P0 ;  /* 0x000000ff14167208 */ /* 0x000fe40000000000 */
[----:B------:R-:W-:Y:S01]  /*28de0*/  FSEL R23, R21, -QNAN , P0 ;  /* 0xfff0000015177808 */ /* 0x000fe20000000000 */
[----:B------:R-:W-:Y:S06]  /*28df0*/  BRA `(.L_x_1221) ;  /* 0x0000000800ec7947 */ /* 0x000fec0003800000 */
.L_x_1222:
        /* <DEDUP_REMOVED lines=77> */
.L_x_1224:
        /* <DEDUP_REMOVED lines=8> */
.L_x_1220:
        /* <DEDUP_REMOVED lines=29> */
.L_x_1226:
        /* <DEDUP_REMOVED lines=28> */
.L_x_1227:
[----:B------:R-:W-:Y:S05]  /*296e0*/  BSYNC.RECONVERGENT B0 ;  /* 0x0000000000007941 */ /* 0x000fea0003800200 */
.L_x_1225:
[----:B------:R-:W-:Y:S01]  /*296f0*/  DADD R22, R22, 1 ;  /* 0x3ff0000016167429 */ /* 0x000fe20000000000 */
[----:B------:R-:W-:Y:S09]  /*29700*/  BSSY.RECONVERGENT B6, `(.L_x_1221) ;  /* 0x000002a000067945 */ /* 0x000ff20003800200 */
[----:B------:R-:W-:-:S02]  /*29710*/  IADD3 R4, P0, PT, R22, -0x1, RZ ;  /* 0xffffffff16047810 */ /* 0x000fc40007f1e0ff */
[C---:B------:R-:W-:Y:S02]  /*29720*/  LOP3.LUT R20, R23.reuse, 0x7fffffff, RZ, 0xc0, !PT ;  /* 0x7fffffff17147812 */ /* 0x040fe400078ec0ff */
[----:B------:R-:W-:Y:S02]  /*29730*/  ISETP.LT.U32.AND P3, PT, R4, -0x1, PT ;  /* 0xffffffff0400780c */ /* 0x000fe40003f61070 */
[----:B------:R-:W-:Y:S02]  /*29740*/  ISETP.GE.AND P1, PT, R23, RZ, PT ;  /* 0x000000ff1700720c */ /* 0x000fe40003f26270 */
[----:B------:R-:W-:Y:S02]  /*29750*/  IADD3.X R4, PT, PT, R20, -0x1, RZ, P0, !PT ;  /* 0xffffffff14047810 */ /* 0x000fe400007fe4ff */
[----:B------:R-:W-:Y:S02]  /*29760*/  IADD3 R6, P2, PT, RZ, R22, RZ ;  /* 0x00000016ff067210 */ /* 0x000fe40007f5e0ff */
[----:B------:R-:W-:-:S02]  /*29770*/  ISETP.EQ.U32.AND P0, PT, R22, RZ, PT ;  /* 0x000000ff1600720c */ /* 0x000fc40003f02070 */
[----:B------:R-:W-:Y:S02]  /*29780*/  ISETP.LT.U32.AND.EX P3, PT, R4, 0xfffff, !P1, P3 ;  /* 0x000fffff0400780c */ /* 0x000fe40004f61130 */
[----:B------:R-:W-:Y:S02]  /*29790*/  IADD3.X R4, PT, PT, R20, -0x100000, RZ, P2, !PT ;  /* 0xfff0000014047810 */ /* 0x000fe400017fe4ff */
[----:B------:R-:W-:Y:S02]  /*297a0*/  ISETP.LT.U32.AND P2, PT, R6, RZ, PT ;  /* 0x000000ff0600720c */ /* 0x000fe40003f41070 */
[----:B------:R-:W-:Y:S02]  /*297b0*/  ISETP.EQ.OR.EX P3, PT, R23, RZ, P3, P0 ;  /* 0x000000ff1700720c */ /* 0x000fe40001f62700 */
[----:B------:R-:W-:Y:S02]  /*297c0*/  ISETP.LT.U32.AND.EX P2, PT, R4, 0x7fe00000, !P1, P2 ;  /* 0x7fe000000400780c */ /* 0x000fe40004f41120 */
[----:B------:R-:W-:-:S02]  /*297d0*/  ISETP.GT.U32.AND P1, PT, R22, RZ, PT ;  /* 0x000000ff1600720c */ /* 0x000fc40003f24070 */
[----:B------:R-:W-:-:S04]  /*297e0*/  ISETP.EQ.OR.EX P3, PT, R20, 0x7ff00000, P3, P0 ;  /* 0x7ff000001400780c */ /* 0x000fc80001f62700 */
[----:B------:R-:W-:Y:S01]  /*297f0*/  ISETP.GT.OR.EX P1, PT, R20, 0x7ff00000, P3, P1 ;  /* 0x7ff000001400780c */ /* 0x000fe20001f24710 */
[----:B------:R-:W-:-:S03]  /*29800*/  IMAD.MOV.U32 R20, RZ, RZ, 0x1 ;  /* 0x00000001ff147424 */ /* 0x000fc600078e00ff */
        /* <DEDUP_REMOVED lines=25> */
.L_x_1228:
[----:B------:R-:W-:Y:S05]  /*299a0*/  BSYNC.RECONVERGENT B6 ;  /* 0x0000000000067941 */ /* 0x000fea0003800200 */
.L_x_1221:
[----:B------:R-:W-:Y:S05]  /*299b0*/  BSYNC.RECONVERGENT B5 ;  /* 0x0000000000057941 */ /* 0x000fea0003800200 */
.L_x_1219:
[----:B------:R-:W-:-:S10]  /*299c0*/  DMUL R22, R40, R22 ;  /* 0x0000001628167228 */ /* 0x000fd40000000000 */
[----:B------:R-:W-:Y:S02]  /*299d0*/  IADD3 R6, P3, PT, R22, -0x1, RZ ;  /* 0xffffffff16067810 */ /* 0x000fe40007f7e0ff */
[----:B-----5:R-:W-:Y:S02]  /*299e0*/  IADD3 R20, P2, PT, RZ, R22, RZ ;  /* 0x00000016ff147210 */ /* 0x020fe40007f5e0ff */
[----:B------:R-:W-:Y:S02]  /*299f0*/  LOP3.LUT R4, R23, 0x7fffffff, RZ, 0xc0, !PT ;  /* 0x7fffffff17047812 */ /* 0x000fe400078ec0ff */
        /* <DEDUP_REMOVED lines=10> */
.L_x_1218:
[----:B------:R-:W-:Y:S05]  /*29aa0*/  BSYNC.RECONVERGENT B4 ;  /* 0x0000000000047941 */ /* 0x000fea0003800200 */
.L_x_1217:
[----:B------:R-:W-:-:S05]  /*29ab0*/  VIADD R5, R5, 0x1 ;  /* 0x0000000105057836 */ /* 0x000fca0000000000 */
[----:B------:R-:W-:-:S13]  /*29ac0*/  ISETP.NE.AND P0, PT, R5, R19, PT ;  /* 0x000000130500720c */ /* 0x000fda0003f05270 */
[----:B------:R-:W-:Y:S05]  /*29ad0*/  @P0 BRA `(.L_x_1229) ;  /* 0xffffffe800c80947 */ /* 0x000fea000383ffff */
[----:B------:R-:W-:Y:S05]  /*29ae0*/  BSYNC B1 ;  /* 0x0000000000017941 */ /* 0x000fea0003800000 */
.L_x_1216:
[----:B------:R-:W-:Y:S05]  /*29af0*/  BRA `(.L_x_1018) ;  /* 0x000001f400407947 */ /* 0x000fea0003800000 */
.L_x_2946:
[----:B------:R-:W-:Y:S05]  /*29b00*/  BREAK.RELIABLE B1 ;  /* 0x0000000000017942 */ /* 0x000fea0003800100 */
[----:B------:R-:W0:Y:S01]  /*29b10*/  LDCU UR4, c[0x0][0x3ec] ;  /* 0x00007d80ff0477ac */ /* 0x000e220008000800 */
[----:B------:R-:W-:-:S05]  /*29b20*/  VIADD R25, R3, 0x3 ;  /* 0x0000000303197836 */ /* 0x000fca0000000000 */
[----:B0-----:R-:W-:-:S04]  /*29b30*/  ISETP.GE.U32.AND P0, PT, R25, UR4, PT ;  /* 0x0000000419007c0c */ /* 0x001fc8000bf06070 */
[----:B------:R-:W-:-:S13]  /*29b40*/  ISETP.NE.OR P0, PT, R36, 0x4, P0 ;  /* 0x000000042400780c */ /* 0x000fda0000705670 */
[----:B------:R-:W-:Y:S05]  /*29b50*/  @P0 BRA `(.L_x_1018) ;  /* 0x000001f400280947 */ /* 0x000fea0003800000 */
[----:B------:R-:W0:Y:S01]  /*29b60*/  LDC.64 R20, c[0x0][0x3b8] ;  /* 0x0000ee00ff147b82 */ /* 0x000e220000000a00 */
[----:B------:R-:W-:-:S04]  /*29b70*/  VIADD R5, R3, 0x1 ;  /* 0x0000000103057836 */ /* 0x000fc80000000000 */
[----:B0-----:R-:W-:-:S04]  /*29b80*/  IMAD.WIDE.U32 R4, R5, 0x4, R20 ;  /* 0x0000000405047825 */ /* 0x001fc800078e0014 */
[C---:B--2---:R-:W-:Y:S01]  /*29b90*/  IMAD.WIDE.U32 R22, R3.reuse, 0x4, R20 ;  /* 0x0000000403167825 */ /* 0x044fe200078e0014 */
[----:B------:R-:W2:Y:S04]  /*29ba0*/  LDG.E.CONSTANT R27, desc[UR8][R4.64] ;  /* 0x00000008041b7981 */ /* 0x000ea8000c1e9900 */
[----:B------:R-:W3:Y:S01]  /*29bb0*/  LDG.E.CONSTANT R43, desc[UR8][R22.64] ;  /* 0x00000008162b7981 */ /* 0x000ee2000c1e9900 */
[----:B------:R-:W-:-:S04]  /*29bc0*/  VIADD R7, R3, 0x2 ;  /* 0x0000000203077836 */ /* 0x000fc80000000000 */
[----:B------:R-:W-:-:S04]  /*29bd0*/  IMAD.WIDE.U32 R6, R7, 0x4, R20 ;  /* 0x0000000407067825 */ /* 0x000fc800078e0014 */
[----:B------:R-:W-:Y:S01]  /*29be0*/  IMAD.WIDE.U32 R20, R25, 0x4, R20 ;  /* 0x0000000419147825 */ /* 0x000fe200078e0014 */
[----:B------:R0:W5:Y:S04]  /*29bf0*/  LDG.E.CONSTANT R97, desc[UR8][R6.64] ;  /* 0x0000000806617981 */ /* 0x000168000c1e9900 */
[----:B------:R0:W5:Y:S01]  /*29c00*/  LDG.E.CONSTANT R99, desc[UR8][R20.64] ;  /* 0x0000000814637981 */ /* 0x000162000c1e9900 */
[----:B------:R-:W-:Y:S01]  /*29c10*/  MOV R36, 0x400 ;  /* 0x0000040000247802 */ /* 0x000fe20000000f00 */
[----:B------:R-:W-:Y:S01]  /*29c20*/  BSSY.RECONVERGENT B4, `(.L_x_1230) ;  /* 0x0000cf4000047945 */ /* 0x000fe20003800200 */
[----:B------:R-:W-:Y:S01]  /*29c30*/  IMAD.MOV.U32 R94, RZ, RZ, 0x0 ;  /* 0x00000000ff5e7424 */ /* 0x000fe200078e00ff */
[----:B------:R-:W1:Y:S01]  /*29c40*/  S2R R3, SR_CgaCtaId ;  /* 0x0000000000037919 */ /* 0x000e620000008800 */
[----:B------:R-:W-:Y:S01]  /*29c50*/  IMAD.MOV.U32 R95, RZ, RZ, -0x100000 ;  /* 0xfff00000ff5f7424 */ /* 0x000fe200078e00ff */
[----:B------:R-:W-:-:S02]  /*29c60*/  CS2R R92, SRZ ;  /* 0x00000000005c7805 */ /* 0x000fc4000001ff00 */
[----:B------:R-:W-:Y:S02]  /*29c70*/  CS2R R90, SRZ ;  /* 0x00000000005a7805 */ /* 0x000fe4000001ff00 */
[----:B------:R-:W-:Y:S02]  /*29c80*/  CS2R R88, SRZ ;  /* 0x0000000000587805 */ /* 0x000fe4000001ff00 */
[----:B------:R-:W-:Y:S02]  /*29c90*/  CS2R R86, SRZ ;  /* 0x0000000000567805 */ /* 0x000fe4000001ff00 */
[----:B-1----:R-:W-:-:S05]  /*29ca0*/  LEA R36, R3, R36, 0x18 ;  /* 0x0000002403247211 */ /* 0x002fca00078ec0ff */
[--C-:B--2---:R-:W-:Y:S02]  /*29cb0*/  IMAD R84, R27, 0x8, R36.reuse ;  /* 0x000000081b547824 */ /* 0x104fe400078e0224 */
[----:B---3--:R-:W-:-:S04]  /*29cc0*/  IMAD R2, R43, 0x8, R36 ;  /* 0x000000082b027824 */ /* 0x008fc800078e0224 */
[----:B------:R-:W1:Y:S04]  /*29cd0*/  LDS.64 R84, [R84] ;  /* 0x0000000054547984 */ /* 0x000e680000000a00 */
[----:B------:R-:W2:Y:S01]  /*29ce0*/  LDS.64 R2, [R2] ;  /* 0x0000000002027984 */ /* 0x000ea20000000a00 */
[----:B-1----:R-:W-:-:S06]  /*29cf0*/  DSETP.NE.AND P0, PT, |R84|, +INF , PT ;  /* 0x7ff000005400742a */ /* 0x002fcc0003f05200 */
[----:B--2---:R-:W-:-:S06]  /*29d00*/  DSETP.EQU.OR P0, PT, |R2|, +INF , !P0 ;  /* 0x7ff000000200742a */ /* 0x004fcc000470a600 */
[----:B------:R-:W-:-:S14]  /*29d10*/  DSETP.LE.OR P0, PT, R84, RZ, P0 ;  /* 0x000000ff5400722a */ /* 0x000fdc0000703400 */
[----:B0-----:R-:W-:Y:S05]  /*29d20*/  @P0 BRA `(.L_x_1231) ;  /* 0x000000cc008c0947 */ /* 0x001fea0003800000 */
[--C-:B-----5:R-:W-:Y:S02]  /*29d30*/  IMAD R4, R97, 0x8, R36.reuse ;  /* 0x0000000861047824 */ /* 0x120fe400078e0224 */
[----:B------:R-:W-:-:S04]  /*29d40*/  IMAD R6, R99, 0x8, R36 ;  /* 0x0000000863067824 */ /* 0x000fc800078e0224 */
[----:B------:R-:W0:Y:S04]  /*29d50*/  LDS.64 R4, [R4] ;  /* 0x0000000004047984 */ /* 0x000e280000000a00 */
[----:B------:R-:W1:Y:S01]  /*29d60*/  LDS.64 R6, [R6] ;  /* 0x0000000006067984 */ /* 0x000e620000000a00 */
[----:B0-----:R-:W-:Y:S02]  /*29d70*/  IADD3 R20, P0, PT, R4, -0x1, RZ ;  /* 0xffffffff04147810 */ /* 0x001fe40007f1e0ff */
[C---:B------:R-:W-:Y:S02]  /*29d80*/  LOP3.LUT R22, R5.reuse, 0x7fffffff, RZ, 0xc0, !PT ;  /* 0x7fffffff05167812 */ /* 0x040fe400078ec0ff */
        /* <DEDUP_REMOVED lines=38> */
[----:B------:R-:W-:Y:S02]  /*29ff0*/  IMAD.MOV.U32 R82, RZ, RZ, R22 ;  /* 0x000000ffff527224 */ /* 0x000fe400078e0016 */
[----:B------:R-:W-:-:S07]  /*2a000*/  IMAD.MOV.U32 R83, RZ, RZ, R21 ;  /* 0x000000ffff537224 */ /* 0x000fce00078e0015 */
.L_x_1233:
[----:B------:R-:W-:Y:S05]  /*2a010*/  BSYNC.RECONVERGENT B5 ;  /* 0x0000000000057941 */ /* 0x000fea0003800200 */
.L_x_1232:
[----:B------:R-:W-:Y:S01]  /*2a020*/  ISETP.GT.AND P0, PT, R83, 0xfffff, PT ;  /* 0x000fffff5300780c */ /* 0x000fe20003f04270 */
[--C-:B------:R-:W-:Y:S01]  /*2a030*/  IMAD.MOV.U32 R20, RZ, RZ, R82.reuse ;  /* 0x000000ffff147224 */ /* 0x100fe200078e0052 */
[----:B------:R-:W-:Y:S01]  /*2a040*/  BSSY.RECONVERGENT B0, `(.L_x_1234) ;  /* 0x0000055000007945 */ /* 0x000fe20003800200 */
[--C-:B------:R-:W-:Y:S02]  /*2a050*/  IMAD.MOV.U32 R21, RZ, RZ, R83.reuse ;  /* 0x000000ffff157224 */ /* 0x100fe400078e0053 */
[--C-:B------:R-:W-:Y:S02]  /*2a060*/  IMAD.MOV.U32 R35, RZ, RZ, R83.reuse ;  /* 0x000000ffff237224 */ /* 0x100fe400078e0053 */
[----:B------:R-:W-:Y:S02]  /*2a070*/  IMAD.MOV.U32 R26, RZ, RZ, -0x3ff ;  /* 0xfffffc01ff1a7424 */ /* 0x000fe400078e00ff */
[----:B------:R-:W-:Y:S02]  /*2a080*/  IMAD.MOV.U32 R44, RZ, RZ, R83 ;  /* 0x000000ffff2c7224 */ /* 0x000fe400078e0053 */
[----:B------:R-:W-:-:S02]  /*2a090*/  IMAD.MOV.U32 R96, RZ, RZ, R82 ;  /* 0x000000ffff607224 */ /* 0x000fc400078e0052 */
        /* <DEDUP_REMOVED lines=73> */
.L_x_1235:
[----:B------:R-:W-:Y:S01]  /*2a530*/  IMAD.MOV.U32 R22, RZ, RZ, 0x0 ;  /* 0x00000000ff167424 */ /* 0x000fe200078e00ff */
[----:B------:R-:W-:Y:S01]  /*2a540*/  LOP3.LUT P0, RZ, R21, 0x7fffffff, RZ, 0xc0, !PT ;  /* 0x7fffffff15ff7812 */ /* 0x000fe2000780c0ff */
[----:B------:R-:W-:-:S06]  /*2a550*/  IMAD.MOV.U32 R23, RZ, RZ, 0x7ff00000 ;  /* 0x7ff00000ff177424 */ /* 0x000fcc00078e00ff */
[----:B------:R-:W-:-:S10]  /*2a560*/  DFMA R22, R20, R22, +INF ;  /* 0x7ff000001416742b */ /* 0x000fd40000000016 */
[----:B------:R-:W-:Y:S02]  /*2a570*/  FSEL R30, R22, RZ, P0 ;  /* 0x000000ff161e7208 */ /* 0x000fe40000000000 */
[----:B------:R-:W-:-:S07]  /*2a580*/  FSEL R31, R23, -QNAN , P0 ;  /* 0xfff00000171f7808 */ /* 0x000fce0000000000 */
.L_x_1236:
[----:B------:R-:W-:Y:S05]  /*2a590*/  BSYNC.RECONVERGENT B0 ;  /* 0x0000000000007941 */ /* 0x000fea0003800200 */
.L_x_1234:
        /* <DEDUP_REMOVED lines=25> */
.L_x_1238:
[----:B------:R-:W-:Y:S05]  /*2a730*/  BSYNC.RECONVERGENT B5 ;  /* 0x0000000000057941 */ /* 0x000fea0003800200 */
.L_x_1237:
        /* <DEDUP_REMOVED lines=56> */
[----:B------:R-:W-:Y:S01]  /*2aac0*/  DFMA R22, R20, R2, 1 ;  /* 0x3ff000001416742b */ /* 0x000fe20000000002 */
[----:B------:R-:W-:-:S05]  /*2aad0*/  VIADD R3, R26, 0xfffffc0c ;  /* 0xfffffc0c1a037836 */ /* 0x000fca0000000000 */
[CC--:B------:R-:W-:Y:S02]  /*2aae0*/  SHF.L.U32 R2, R70.reuse, R3.reuse, RZ ;  /* 0x0000000346027219 */ /* 0x0c0fe400000006ff */
[----:B------:R-:W-:Y:S01]  /*2aaf0*/  DFMA R20, R20, R22, 1 ;  /* 0x3ff000001414742b */ /* 0x000fe20000000016 */
[----:B------:R-:W-:Y:S02]  /*2ab00*/  SHF.L.U64.HI R26, R70, R3, R71 ;  /* 0x00000003461a7219 */ /* 0x000fe40000010247 */
[----:B------:R-:W-:-:S04]  /*2ab10*/  ISETP.NE.U32.AND P3, PT, R2, RZ, PT ;  /* 0x000000ff0200720c */ /* 0x000fc80003f65070 */
[----:B------:R-:W-:-:S03]  /*2ab20*/  ISETP.NE.AND.EX P3, PT, R26, -0x80000000, PT, P3 ;  /* 0x800000001a00780c */ /* 0x000fc60003f65330 */
[----:B------:R-:W-:Y:S02]  /*2ab30*/  IMAD R105, R24, 0x100000, R21 ;  /* 0x0010000018697824 */ /* 0x000fe400078e0215 */
[----:B------:R-:W-:Y:S01]  /*2ab40*/  IMAD.MOV.U32 R104, RZ, RZ, R20 ;  /* 0x000000ffff687224 */ /* 0x000fe200078e0014 */
[----:B------:R-:W-:Y:S07]  /*2ab50*/  @!P0 BRA `(.L_x_1242) ;  /* 0x0000000000308947 */ /* 0x000fee0003800000 */
        /* <DEDUP_REMOVED lines=12> */
.L_x_1242:
[----:B------:R-:W-:Y:S05]  /*2ac20*/  BSYNC.RECONVERGENT B0 ;  /* 0x0000000000007941 */ /* 0x000fea0003800200 */
.L_x_1241:
[----:B------:R-:W-:Y:S01]  /*2ac30*/  ISETP.GE.OR P2, PT, R71, RZ, P1 ;  /* 0x000000ff4700720c */ /* 0x000fe20000f46670 */
[----:B------:R-:W-:Y:S01]  /*2ac40*/  @!P1 DSETP.NEU.AND P0, PT, |R78|, 0.5, !P3 ;  /* 0x3fe000004e00942a */ /* 0x000fe20005f0d200 */
[----:B------:R-:W-:Y:S01]  /*2ac50*/  IMAD.MOV.U32 R69, RZ, RZ, R77 ;  /* 0x000000ffff457224 */ /* 0x000fe200078e004d */
[----:B------:R-:W-:Y:S01]  /*2ac60*/  BSSY.RECONVERGENT B0, `(.L_x_1243) ;  /* 0x000001a000007945 */ /* 0x000fe20003800200 */
[----:B------:R-:W-:Y:S01]  /*2ac70*/  DADD R74, R28, -R34 ;  /* 0x000000001c4a7229 */ /* 0x000fe20000000822 */
[----:B------:R-:W-:Y:S01]  /*2ac80*/  PLOP3.LUT P3, PT, P3, PT, PT, 0x8, 0x80 ;  /* 0x000000000080781c */ /* 0x000fe20001f6e170 */
[----:B------:R-:W-:Y:S01]  /*2ac90*/  @!P1 IMAD.MOV.U32 R20, RZ, RZ, RZ ;  /* 0x000000ffff149224 */ /* 0x000fe200078e00ff */
        /* <DEDUP_REMOVED lines=11> */
.L_x_1245:
        /* <DEDUP_REMOVED lines=11> */
.L_x_1244:
[----:B------:R-:W-:Y:S05]  /*2ae00*/  BSYNC.RECONVERGENT B0 ;  /* 0x0000000000007941 */ /* 0x000fea0003800200 */
.L_x_1243:
        /* <DEDUP_REMOVED lines=18> */
.L_x_1248:
        /* <DEDUP_REMOVED lines=11> */
.L_x_1247:
[----:B------:R-:W-:Y:S05]  /*2afe0*/  BSYNC.RECONVERGENT B0 ;  /* 0x0000000000007941 */ /* 0x000fea0003800200 */
.L_x_1246:
[----:B------:R-:W-:Y:S01]  /*2aff0*/  DSETP.NEU.AND P1, PT, R74, RZ, PT ;  /* 0x000000ff4a00722a */ /* 0x000fe20003f2d000 */
[----:B------:R-:W-:Y:S01]  /*2b000*/  BSSY.RECONVERGENT B0, `(.L_x_1249) ;  /* 0x0000024000007945 */ /* 0x000fe20003800200 */
[----:B------:R-:W-:Y:S01]  /*2b010*/  DSETP.NEU.AND P2, PT, R78, RZ, PT ;  /* 0x000000ff4e00722a */ /* 0x000fe20003f4d000 */
[----:B------:R-:W-:Y:S01]  /*2b020*/  IMAD.MOV.U32 R3, RZ, RZ, R75 ;  /* 0x000000ffff037224 */ /* 0x000fe200078e004b */
[----:B------:R-:W-:-:S04]  /*2b030*/  DSETP.NEU.AND P0, PT, R76, 1, PT ;  /* 0x3ff000004c00742a */ /* 0x000fc80003f0d000 */
[----:B------:R-:W-:Y:S02]  /*2b040*/  FSEL R72, R20, RZ, P2 ;  /* 0x000000ff14487208 */ /* 0x000fe40001000000 */
[----:B------:R-:W-:Y:S02]  /*2b050*/  FSEL R20, R21, 1.875, P2 ;  /* 0x3ff0000015147808 */ /* 0x000fe40001000000 */
[----:B------:R-:W-:Y:S02]  /*2b060*/  FSEL R72, R72, RZ, P0 ;  /* 0x000000ff48487208 */ /* 0x000fe40000000000 */
[----:B------:R-:W-:Y:S01]  /*2b070*/  FSEL R73, R20, 1.875, P0 ;  /* 0x3ff0000014497808 */ /* 0x000fe20000000000 */
[----:B------:R-:W-:Y:S06]  /*2b080*/  @P1 BRA `(.L_x_1250) ;  /* 0x0000000000201947 */ /* 0x000fec0003800000 */
[----:B------:R-:W-:Y:S01]  /*2b090*/  ISETP.NE.U32.AND P0, PT, R2, RZ, PT ;  /* 0x000000ff0200720c */ /* 0x000fe20003f05070 */
[----:B------:R-:W-:Y:S01]  /*2b0a0*/  IMAD.MOV.U32 R20, RZ, RZ, RZ ;  /* 0x000000ffff147224 */ /* 0x000fe200078e00ff */
[----:B------:R-:W-:Y:S02]  /*2b0b0*/  ISETP.GE.AND P1, PT, R71, RZ, PT ;  /* 0x000000ff4700720c */ /* 0x000fe40003f26270 */
[----:B------:R-:W-:-:S13]  /*2b0c0*/  ISETP.NE.AND.EX P0, PT, R26, -0x80000000, PT, P0 ;  /* 0x800000001a00780c */ /* 0x000fda0003f05300 */
[----:B------:R-:W-:-:S06]  /*2b0d0*/  DSETP.NEU.AND P3, PT, |R78|, 0.5, !P0 ;  /* 0x3fe000004e00742a */ /* 0x000fcc000476d200 */
[----:B------:R-:W-:-:S04]  /*2b0e0*/  SEL R21, R3, RZ, P3 ;  /* 0x000000ff03157207 */ /* 0x000fc80001800000 */
[----:B------:R-:W-:Y:S01]  /*2b0f0*/  @!P1 LOP3.LUT R21, R21, 0x7ff00000, RZ, 0xfc, !PT ;  /* 0x7ff0000015159812 */ /* 0x000fe200078efcff */
[----:B------:R-:W-:Y:S06]  /*2b100*/  BRA `(.L_x_1251) ;  /* 0x00000000004c7947 */ /* 0x000fec0003800000 */
.L_x_1250:
[----:B------:R-:W-:Y:S01]  /*2b110*/  DADD R22, -RZ, |R74| ;  /* 0x00000000ff167229 */ /* 0x000fe2000000054a */
[----:B------:R-:W-:Y:S01]  /*2b120*/  BSSY.RECONVERGENT B6, `(.L_x_1252) ;  /* 0x0000005000067945 */ /* 0x000fe20003800200 */
[----:B------:R-:W-:-:S08]  /*2b130*/  DADD R20, -RZ, -R78 ;  /* 0x00000000ff147229 */ /* 0x000fd0000000094e */
[----:B------:R-:W-:Y:S01]  /*2b140*/  IMAD.MOV.U32 R24, RZ, RZ, R22 ;  /* 0x000000ffff187224 */ /* 0x000fe200078e0016 */
[----:B------:R-:W-:-:S07]  /*2b150*/  MOV R22, 0x2b170 ;  /* 0x0002b17000167802 */ /* 0x000fce0000000f00 */
[----:B------:R-:W-:Y:S05]  /*2b160*/  CALL.REL.NOINC `($unbinned_batch_nll_grad$__internal_accurate_pow) ;  /* 0x0000022c00087944 */ /* 0x000fea0003c00000 */
[----:B------:R-:W-:Y:S05]  /*2b170*/  BSYNC.RECONVERGENT B6 ;  /* 0x0000000000067941 */ /* 0x000fea0003800200 */
.L_x_1252:
        /* <DEDUP_REMOVED lines=12> */
.L_x_1251:
[----:B------:R-:W-:Y:S05]  /*2b240*/  BSYNC.RECONVERGENT B0 ;  /* 0x0000000000007941 */ /* 0x000fea0003800200 */
.L_x_1249:
        /* <DEDUP_REMOVED lines=18> */
.L_x_1255:
        /* <DEDUP_REMOVED lines=11> */
.L_x_1254:
[----:B------:R-:W-:Y:S05]  /*2b420*/  BSYNC.RECONVERGENT B0 ;  /* 0x0000000000007941 */ /* 0x000fea0003800200 */
.L_x_1253:
[----:B------:R-:W0:Y:S01]  /*2b430*/  MUFU.RCP64H R23, R79 ;  /* 0x0000004f00177308 */ /* 0x000e220000001800 */
[----:B------:R-:W-:Y:S01]  /*2b440*/  IMAD.MOV.U32 R22, RZ, RZ, 0x1 ;  /* 0x00000001ff167424 */ /* 0x000fe200078e00ff */
[----:B------:R-:W-:Y:S01]  /*2b450*/  FSETP.GEU.AND P1, PT, |R105|, 6.5827683646048100446e-37, PT ;  /* 0x036000006900780b */ /* 0x000fe20003f2e200 */
[----:B------:R-:W-:Y:S01]  /*2b460*/  DSETP.NEU.AND P3, PT, R74, 1, PT ;  /* 0x3ff000004a00742a */ /* 0x000fe20003f6d000 */
[----:B------:R-:W-:Y:S01]  /*2b470*/  FSEL R70, R20, RZ, P2 ;  /* 0x000000ff14467208 */ /* 0x000fe20001000000 */
[----:B------:R-:W-:Y:S01]  /*2b480*/  BSSY.RECONVERGENT B6, `(.L_x_1256) ;  /* 0x0000017000067945 */ /* 0x000fe20003800200 */
[----:B------:R-:W-:-:S03]  /*2b490*/  FSEL R20, R21, 1.875, P2 ;  /* 0x3ff0000015147808 */ /* 0x000fc60001000000 */
        /* <DEDUP_REMOVED lines=21> */
.L_x_1257:
[----:B------:R-:W-:Y:S05]  /*2b5f0*/  BSYNC.RECONVERGENT B6 ;  /* 0x0000000000067941 */ /* 0x000fea0003800200 */
.L_x_1256:
[----:B------:R-:W-:-:S08]  /*2b600*/  DADD R20, -R72, R70 ;  /* 0x0000000048147229 */ /* 0x000fd00000000146 */
[----:B------:R-:W-:-:S10]  /*2b610*/  DMUL R100, R20, R102 ;  /* 0x0000006614647228 */ /* 0x000fd40000000000 */
[----:B------:R-:W-:Y:S02]  /*2b620*/  IADD3 R20, P1, PT, RZ, R100, RZ ;  /* 0x00000064ff147210 */ /* 0x000fe40007f3e0ff */
        /* <DEDUP_REMOVED lines=17> */
[----:B------:R-:W-:Y:S01]  /*2b740*/  ISETP.GT.AND P0, PT, R44, 0xfffff, PT ;  /* 0x000fffff2c00780c */ /* 0x000fe20003f04270 */
[----:B------:R-:W-:Y:S01]  /*2b750*/  IMAD.MOV.U32 R20, RZ, RZ, R82 ;  /* 0x000000ffff147224 */ /* 0x000fe200078e0052 */
[----:B------:R-:W-:Y:S01]  /*2b760*/  BSSY.RECONVERGENT B0, `(.L_x_1258) ;  /* 0x0000053000007945 */ /* 0x000fe20003800200 */
[----:B------:R-:W-:Y:S02]  /*2b770*/  IMAD.MOV.U32 R21, RZ, RZ, R83 ;  /* 0x000000ffff157224 */ /* 0x000fe400078e0053 */
[----:B------:R-:W-:Y:S02]  /*2b780*/  IMAD.MOV.U32 R111, RZ, RZ, R44 ;  /* 0x000000ffff6f7224 */ /* 0x000fe400078e002c */
[----:B------:R-:W-:-:S06]  /*2b790*/  IMAD.MOV.U32 R22, RZ, RZ, R96 ;  /* 0x000000ffff167224 */ /* 0x000fcc00078e0060 */
        /* <DEDUP_REMOVED lines=73> */
.L_x_1259:
[----:B------:R-:W-:Y:S01]  /*2bc30*/  IMAD.MOV.U32 R22, RZ, RZ, 0x0 ;  /* 0x00000000ff167424 */ /* 0x000fe200078e00ff */
[----:B------:R-:W-:Y:S01]  /*2bc40*/  LOP3.LUT P0, RZ, R21, 0x7fffffff, RZ, 0xc0, !PT ;  /* 0x7fffffff15ff7812 */ /* 0x000fe2000780c0ff */
[----:B------:R-:W-:-:S06]  /*2bc50*/  IMAD.MOV.U32 R23, RZ, RZ, 0x7ff00000 ;  /* 0x7ff00000ff177424 */ /* 0x000fcc00078e00ff */
[----:B------:R-:W-:-:S10]  /*2bc60*/  DFMA R22, R20, R22, +INF ;  /* 0x7ff000001416742b */ /* 0x000fd40000000016 */
[----:B------:R-:W-:Y:S02]  /*2bc70*/  FSEL R80, R22, RZ, P0 ;  /* 0x000000ff16507208 */ /* 0x000fe40000000000 */
[----:B------:R-:W-:-:S07]  /*2bc80*/  FSEL R81, R23, -QNAN , P0 ;  /* 0xfff0000017517808 */ /* 0x000fce0000000000 */
.L_x_1260:
[----:B------:R-:W-:Y:S05]  /*2bc90*/  BSYNC.RECONVERGENT B0 ;  /* 0x0000000000007941 */ /* 0x000fea0003800200 */
.L_x_1258:
[----:B------:R-:W-:Y:S01]  /*2bca0*/  DADD R108, -RZ, -R6 ;  /* 0x00000000ff6c7229 */ /* 0x000fe20000000906 */
[----:B------:R-:W-:Y:S01]  /*2bcb0*/  BSSY.RECONVERGENT B0, `(.L_x_1261) ;  /* 0x0000023000007945 */ /* 0x000fe20003800200 */
[----:B------:R-:W-:-:S08]  /*2bcc0*/  DSETP.NEU.AND P1, PT, R76, RZ, PT ;  /* 0x000000ff4c00722a */ /* 0x000fd00003f2d000 */
[----:B------:R-:W-:Y:S02]  /*2bcd0*/  SHF.R.U32.HI R2, RZ, 0x14, R109 ;  /* 0x00000014ff027819 */ /* 0x000fe4000001166d */
[----:B------:R-:W-:Y:S02]  /*2bce0*/  ISETP.GE.OR P6, PT, R109, RZ, P1 ;  /* 0x000000ff6d00720c */ /* 0x000fe40000fc6670 */
[----:B------:R-:W-:Y:S02]  /*2bcf0*/  LOP3.LUT R2, R2, 0x7ff, RZ, 0xc0, !PT ;  /* 0x000007ff02027812 */ /* 0x000fe400078ec0ff */
[----:B------:R-:W-:-:S03]  /*2bd00*/  @!P1 IMAD.MOV.U32 R106, RZ, RZ, RZ ;  /* 0x000000ffff6a9224 */ /* 0x000fc600078e00ff */
[----:B------:R-:W-:-:S05]  /*2bd10*/  VIADD R21, R2, 0xfffffc0c ;  /* 0xfffffc0c02157836 */ /* 0x000fca0000000000 */
[CC--:B------:R-:W-:Y:S02]  /*2bd20*/  SHF.L.U32 R2, R108.reuse, R21.reuse, RZ ;  /* 0x000000156c027219 */ /* 0x0c0fe400000006ff */
[----:B------:R-:W-:Y:S02]  /*2bd30*/  SHF.L.U64.HI R26, R108, R21, R109 ;  /* 0x000000156c1a7219 */ /* 0x000fe4000001026d */
[----:B------:R-:W-:-:S04]  /*2bd40*/  ISETP.NE.U32.AND P2, PT, R2, RZ, PT ;  /* 0x000000ff0200720c */ /* 0x000fc80003f45070 */
[----:B------:R-:W-:-:S13]  /*2bd50*/  ISETP.NE.AND.EX P2, PT, R26, -0x80000000, PT, P2 ;  /* 0x800000001a00780c */ /* 0x000fda0003f45320 */
[----:B------:R-:W-:Y:S01]  /*2bd60*/  @!P1 DSETP.NEU.AND P0, PT, R6, 0.5, !P2 ;  /* 0x3fe000000600942a */ /* 0x000fe2000570d000 */
[----:B------:R-:W-:-:S05]  /*2bd70*/  PLOP3.LUT P2, PT, P2, PT, PT, 0x8, 0x80 ;  /* 0x000000000080781c */ /* 0x000fca000174e170 */
[----:B------:R-:W-:-:S04]  /*2bd80*/  @!P1 SEL R107, R69, RZ, P0 ;  /* 0x000000ff456b9207 */ /* 0x000fc80000000000 */
        /* <DEDUP_REMOVED lines=10> */
.L_x_1263:
[----:B------:R-:W0:Y:S01]  /*2be30*/  FRND.F64.TRUNC R22, -R6 ;  /* 0x8000000600167313 */ /* 0x000e22000030d800 */
[----:B------:R-:W-:Y:S01]  /*2be40*/  DADD R24, -RZ, -R20 ;  /* 0x00000000ff187229 */ /* 0x000fe20000000914 */
[----:B------:R-:W-:-:S09]  /*2be50*/  ISETP.GE.AND P1, PT, R69, RZ, PT ;  /* 0x000000ff4500720c */ /* 0x000fd20003f26270 */
[-C--:B------:R-:W-:Y:S02]  /*2be60*/  FSEL R107, R24, R20.reuse, P2 ;  /* 0x00000014186b7208 */ /* 0x080fe40001000000 */
[-C--:B------:R-:W-:Y:S01]  /*2be70*/  FSEL R24, R25, R21.reuse, P2 ;  /* 0x0000001519187208 */ /* 0x080fe20001000000 */
[----:B0-----:R-:W-:Y:S01]  /*2be80*/  DSETP.NEU.AND P0, PT, R22, -R6, PT ;  /* 0x800000061600722a */ /* 0x001fe20003f0d000 */
[----:B------:R-:W-:Y:S02]  /*2be90*/  FSEL R106, R107, R20, !P1 ;  /* 0x000000146b6a7208 */ /* 0x000fe40004800000 */
[----:B------:R-:W-:-:S03]  /*2bea0*/  FSEL R107, R24, R21, !P1 ;  /* 0x00000015186b7208 */ /* 0x000fc60004800000 */
[----:B------:R-:W-:Y:S02]  /*2beb0*/  @!P1 FSEL R106, R106, RZ, !P0 ;  /* 0x000000ff6a6a9208 */ /* 0x000fe40004000000 */
[----:B------:R-:W-:Y:S02]  /*2bec0*/  @!P1 FSEL R107, R107, -QNAN , !P0 ;  /* 0xfff800006b6b9808 */ /* 0x000fe40004000000 */
[----:B------:R-:W-:-:S13]  /*2bed0*/  PLOP3.LUT P0, PT, P2, PT, PT, 0x80, 0x8 ;  /* 0x000000000008781c */ /* 0x000fda000170f070 */
.L_x_1262:
[----:B------:R-:W-:Y:S05]  /*2bee0*/  BSYNC.RECONVERGENT B0 ;  /* 0x0000000000007941 */ /* 0x000fea0003800200 */
.L_x_1261:
        /* <DEDUP_REMOVED lines=10> */
[C---:B------:R-:W-:Y:S01]  /*2bf90*/  ISETP.GE.AND P1, PT, R109.reuse, RZ, PT ;  /* 0x000000ff6d00720c */ /* 0x040fe20003f26270 */
[----:B------:R-:W-:Y:S01]  /*2bfa0*/  IMAD.MOV.U32 R106, RZ, RZ, RZ ;  /* 0x000000ffff6a7224 */ /* 0x000fe200078e00ff */
[----:B------:R-:W-:Y:S02]  /*2bfb0*/  LOP3.LUT R20, R109, 0x7fffffff, RZ, 0xc0, !PT ;  /* 0x7fffffff6d147812 */ /* 0x000fe400078ec0ff */
[----:B------:R-:W-:Y:S02]  /*2bfc0*/  SEL R107, RZ, 0x7ff00000, !P1 ;  /* 0x7ff00000ff6b7807 */ /* 0x000fe40004800000 */
[----:B------:R-:W-:-:S03]  /*2bfd0*/  ISETP.NE.AND P1, PT, R20, 0x3fe00000, PT ;  /* 0x3fe000001400780c */ /* 0x000fc60003f25270 */
[----:B------:R-:W-:-:S05]  /*2bfe0*/  VIADD R20, R107, 0x80000000 ;  /* 0x800000006b147836 */ /* 0x000fca0000000000 */
[----:B------:R-:W-:Y:S02]  /*2bff0*/  SEL R20, R20, R107, P1 ;  /* 0x0000006b14147207 */ /* 0x000fe40000800000 */
[----:B------:R-:W-:-:S13]  /*2c000*/  ISETP.GE.AND P1, PT, R69, RZ, PT ;  /* 0x000000ff4500720c */ /* 0x000fda0003f26270 */
[----:B------:R-:W-:-:S07]  /*2c010*/  @!P1 SEL R107, R20, R107, P0 ;  /* 0x0000006b146b9207 */ /* 0x000fce0000000000 */
.L_x_1265:
[----:B------:R-:W-:Y:S05]  /*2c020*/  BSYNC.RECONVERGENT B0 ;  /* 0x0000000000007941 */ /* 0x000fea0003800200 */
.L_x_1264:
[----:B------:R-:W-:Y:S01]  /*2c030*/  DSETP.NEU.AND P0, PT, R74, RZ, PT ;  /* 0x000000ff4a00722a */ /* 0x000fe20003f0d000 */
[----:B------:R-:W-:-:S13]  /*2c040*/  BSSY.RECONVERGENT B0, `(.L_x_1266) ;  /* 0x000001d000007945 */ /* 0x000fda0003800200 */
[----:B------:R-:W-:Y:S05]  /*2c050*/  @P0 BRA `(.L_x_1267) ;  /* 0x0000000000200947 */ /* 0x000fea0003800000 */
[----:B------:R-:W-:Y:S01]  /*2c060*/  ISETP.NE.U32.AND P0, PT, R2, RZ, PT ;  /* 0x000000ff0200720c */ /* 0x000fe20003f05070 */
[----:B------:R-:W-:Y:S01]  /*2c070*/  IMAD.MOV.U32 R22, RZ, RZ, RZ ;  /* 0x000000ffff167224 */ /* 0x000fe200078e00ff */
[----:B------:R-:W-:Y:S02]  /*2c080*/  ISETP.GE.AND P1, PT, R109, RZ, PT ;  /* 0x000000ff6d00720c */ /* 0x000fe40003f26270 */
[----:B------:R-:W-:-:S13]  /*2c090*/  ISETP.NE.AND.EX P0, PT, R26, -0x80000000, PT, P0 ;  /* 0x800000001a00780c */ /* 0x000fda0003f05300 */
[----:B------:R-:W-:-:S06]  /*2c0a0*/  DSETP.NEU.AND P2, PT, R6, 0.5, !P0 ;  /* 0x3fe000000600742a */ /* 0x000fcc000474d000 */
[----:B------:R-:W-:-:S04]  /*2c0b0*/  SEL R23, R3, RZ, P2 ;  /* 0x000000ff03177207 */ /* 0x000fc80001000000 */
[----:B------:R-:W-:Y:S01]  /*2c0c0*/  @!P1 LOP3.LUT R23, R23, 0x7ff00000, RZ, 0xfc, !PT ;  /* 0x7ff0000017179812 */ /* 0x000fe200078efcff */
[----:B------:R-:W-:Y:S06]  /*2c0d0*/  BRA `(.L_x_1268) ;  /* 0x00000000004c7947 */ /* 0x000fec0003800000 */
.L_x_1267:
[----:B------:R-:W-:Y:S01]  /*2c0e0*/  DADD R22, -RZ, |R74| ;  /* 0x00000000ff167229 */ /* 0x000fe2000000054a */
[----:B------:R-:W-:Y:S01]  /*2c0f0*/  BSSY.RECONVERGENT B6, `(.L_x_1269) ;  /* 0x0000005000067945 */ /* 0x000fe20003800200 */
[----:B------:R-:W-:-:S08]  /*2c100*/  DADD R20, -RZ, -R6 ;  /* 0x00000000ff147229 */ /* 0x000fd00000000906 */
[----:B------:R-:W-:Y:S01]  /*2c110*/  IMAD.MOV.U32 R24, RZ, RZ, R22 ;  /* 0x000000ffff187224 */ /* 0x000fe200078e0016 */
[----:B------:R-:W-:-:S07]  /*2c120*/  MOV R22, 0x2c140 ;  /* 0x0002c14000167802 */ /* 0x000fce0000000f00 */
[----:B------:R-:W-:Y:S05]  /*2c130*/  CALL.REL.NOINC `($unbinned_batch_nll_grad$__internal_accurate_pow) ;  /* 0x0000021c00147944 */ /* 0x000fea0003c00000 */
[----:B------:R-:W-:Y:S05]  /*2c140*/  BSYNC.RECONVERGENT B6 ;  /* 0x0000000000067941 */ /* 0x000fea0003800200 */
.L_x_1269:
        /* <DEDUP_REMOVED lines=12> */
.L_x_1268:
[----:B------:R-:W-:Y:S05]  /*2c210*/  BSYNC.RECONVERGENT B0 ;  /* 0x0000000000007941 */ /* 0x000fea0003800200 */
.L_x_1266:
        /* <DEDUP_REMOVED lines=19> */
.L_x_1271:
[----:B------:R-:W-:Y:S05]  /*2c350*/  BSYNC.RECONVERGENT B0 ;  /* 0x0000000000007941 */ /* 0x000fea0003800200 */
.L_x_1270:
[----:B------:R-:W-:Y:S01]  /*2c360*/  DMUL R112, R4, R4 ;  /* 0x0000000404707228 */ /* 0x000fe20000000000 */
[----:B------:R-:W-:Y:S01]  /*2c370*/  IMAD.MOV.U32 R20, RZ, RZ, 0x1 ;  /* 0x00000001ff147424 */ /* 0x000fe200078e00ff */
[----:B------:R-:W-:Y:S01]  /*2c380*/  FSETP.GEU.AND P1, PT, |R7|, 6.5827683646048100446e-37, PT ;  /* 0x036000000700780b */ /* 0x000fe20003f2e200 */
[----:B------:R-:W-:Y:S01]  /*2c390*/  BSSY.RECONVERGENT B6, `(.L_x_1272) ;  /* 0x0000018000067945 */ /* 0x000fe20003800200 */
[----:B------:R-:W-:Y:S02]  /*2c3a0*/  FSEL R110, R22, RZ, P3 ;  /* 0x000000ff166e7208 */ /* 0x000fe40001800000 */
[----:B------:R-:W0:Y:S01]  /*2c3b0*/  MUFU.RCP64H R21, R113 ;  /* 0x0000007100157308 */ /* 0x000e220000001800 */
        /* <DEDUP_REMOVED lines=9> */
[----:B------:R-:W-:-:S08]  /*2c450*/  DADD R108, R4, R82 ;  /* 0x00000000046c7229 */ /* 0x000fd00000000052 */
[----:B------:R-:W-:Y:S01]  /*2c460*/  FFMA R2, RZ, R113, R21 ;  /* 0x00000071ff027223 */ /* 0x000fe20000000015 */
[----:B------:R-:W-:-:S04]  /*2c470*/  DMUL R108, R100, R108 ;  /* 0x0000006c646c7228 */ /* 0x000fc80000000000 */
        /* <DEDUP_REMOVED lines=9> */
.L_x_1273:
[----:B------:R-:W-:Y:S05]  /*2c510*/  BSYNC.RECONVERGENT B6 ;  /* 0x0000000000067941 */ /* 0x000fea0003800200 */
.L_x_1272:
[----:B------:R-:W-:Y:S01]  /*2c520*/  ISETP.GT.AND P0, PT, R69, 0xfffff, PT ;  /* 0x000fffff4500780c */ /* 0x000fe20003f04270 */
[----:B------:R-:W-:Y:S01]  /*2c530*/  IMAD.MOV.U32 R22, RZ, RZ, R76 ;  /* 0x000000ffff167224 */ /* 0x000fe200078e004c */
[----:B------:R-:W-:Y:S01]  /*2c540*/  DSETP.NEU.AND P1, PT, R76, 1, PT ;  /* 0x3ff000004c00742a */ /* 0x000fe20003f2d000 */
[----:B------:R-:W-:Y:S01]  /*2c550*/  IMAD.MOV.U32 R23, RZ, RZ, R77 ;  /* 0x000000ffff177224 */ /* 0x000fe200078e004d */
[----:B------:R-:W-:Y:S01]  /*2c560*/  DADD R20, R20, 1 ;  /* 0x3ff0000014147429 */ /* 0x000fe20000000000 */
[----:B------:R-:W-:Y:S03]  /*2c570*/  BSSY.RECONVERGENT B0, `(.L_x_1274) ;  /* 0x0000055000007945 */ /* 0x000fe60003800200 */
[----:B------:R-:W-:Y:S02]  /*2c580*/  FSEL R24, R106, RZ, P1 ;  /* 0x000000ff6a187208 */ /* 0x000fe40000800000 */
[----:B------:R-:W-:-:S02]  /*2c590*/  FSEL R25, R107, 1.875, P1 ;  /* 0x3ff000006b197808 */ /* 0x000fc40000800000 */
[----:B------:R-:W-:Y:S02]  /*2c5a0*/  DMUL R20, R20, R104 ;  /* 0x0000006814147228 */ /* 0x000fe40000000000 */
[----:B------:R-:W-:Y:S02]  /*2c5b0*/  @!P0 DMUL R22, R76, 1.80143985094819840000e+16 ;  /* 0x435000004c168828 */ /* 0x000fe40000000000 */
[----:B------:R-:W-:-:S08]  /*2c5c0*/  DADD R110, R110, -R24 ;  /* 0x000000006e6e7229 */ /* 0x000fd00000000818 */
[----:B------:R-:W-:Y:S01]  /*2c5d0*/  @!P0 IMAD.MOV.U32 R69, RZ, RZ, R23 ;  /* 0x000000ffff458224 */ /* 0x000fe200078e0017 */
[----:B------:R-:W-:Y:S01]  /*2c5e0*/  DFMA R104, R20, R110, -R108 ;  /* 0x0000006e1468722b */ /* 0x000fe2000000086c */
[----:B------:R-:W-:Y:S02]  /*2c5f0*/  IMAD.MOV.U32 R20, RZ, RZ, R76 ;  /* 0x000000ffff147224 */ /* 0x000fe400078e004c */
[----:B------:R-:W-:Y:S02]  /*2c600*/  VIADD R2, R69, 0xffffffff ;  /* 0xffffffff45027836 */ /* 0x000fe40000000000 */
[----:B------:R-:W-:-:S03]  /*2c610*/  @!P0 IMAD.MOV.U32 R20, RZ, RZ, R22 ;  /* 0x000000ffff148224 */ /* 0x000fc600078e0016 */
        /* <DEDUP_REMOVED lines=18> */
[----:B------:R-:W-:-:S06]  /*2c740*/  DADD R24, R20, 1 ;  /* 0x3ff0000014187429 */ /* 0x000fcc0000000000 */
        /* <DEDUP_REMOVED lines=12> */
[----:B------:R-:W-:Y:S01]  /*2c810*/  LOP3.LUT R110, R2, 0x80000000, RZ, 0x3c, !PT ;  /* 0x80000000026e7812 */ /* 0x000fe200078e3cff */
[----:B------:R-:W-:Y:S01]  /*2c820*/  IMAD.MOV.U32 R111, RZ, RZ, 0x43300000 ;  /* 0x43300000ff6f7424 */ /* 0x000fe200078e00ff */
[----:B------:R-:W-:-:S03]  /*2c830*/  DADD R68, R68, R68 ;  /* 0x0000000044447229 */ /* 0x000fc60000000044 */
[----:B------:R-:W-:Y:S01]  /*2c840*/  DFMA R24, R106, R24, UR4 ;  /* 0x000000046a187e2b */ /* 0x000fe20008000018 */
[----:B------:R-:W-:Y:S01]  /*2c850*/  UMOV UR4, 0xa9ab0956 ;  /* 0xa9ab095600047882 */ /* 0x000fe20000000000 */
[----:B------:R-:W-:Y:S01]  /*2c860*/  UMOV UR5, 0x3f1745cb ;  /* 0x3f1745cb00057882 */ /* 0x000fe20000000000 */
[----:B------:R-:W-:Y:S01]  /*2c870*/  DADD R110, R110, -UR6 ;  /* 0x800000066e6e7e29 */ /* 0x000fe20008000000 */
[----:B------:R-:W-:Y:S01]  /*2c880*/  UMOV UR6, 0xfefa39ef ;  /* 0xfefa39ef00067882 */ /* 0x000fe20000000000 */
[----:B------:R-:W-:Y:S01]  /*2c890*/  UMOV UR7, 0x3fe62e42 ;  /* 0x3fe62e4200077882 */ /* 0x000fe20000000000 */
[----:B------:R-:W-:Y:S02]  /*2c8a0*/  DFMA R68, R22, -R20, R68 ;  /* 0x800000141644722b */ /* 0x000fe40000000044 */
[----:B------:R-:W-:Y:S01]  /*2c8b0*/  DFMA R24, R106, R24, UR4 ;  /* 0x000000046a187e2b */ /* 0x000fe20008000018 */
[----:B------:R-:W-:Y:S01]  /*2c8c0*/  UMOV UR4, 0x2d1b5154 ;  /* 0x2d1b515400047882 */ /* 0x000fe20000000000 */
[----:B------:R-:W-:Y:S01]  /*2c8d0*/  UMOV UR5, 0x3f3c71c7 ;  /* 0x3f3c71c700057882 */ /* 0x000fe20000000000 */
[----:B------:R-:W-:-:S03]  /*2c8e0*/  DFMA R22, R110, UR6, R20 ;  /* 0x000000066e167c2b */ /* 0x000fc60008000014 */
[----:B------:R-:W-:Y:S02]  /*2c8f0*/  DMUL R68, R108, R68 ;  /* 0x000000446c447228 */ /* 0x000fe40000000000 */
        /* <DEDUP_REMOVED lines=22> */
.L_x_1275:
[----:B------:R-:W-:Y:S01]  /*2ca60*/  IMAD.MOV.U32 R20, RZ, RZ, 0x0 ;  /* 0x00000000ff147424 */ /* 0x000fe200078e00ff */
[----:B------:R-:W-:Y:S01]  /*2ca70*/  LOP3.LUT P0, RZ, R23, 0x7fffffff, RZ, 0xc0, !PT ;  /* 0x7fffffff17ff7812 */ /* 0x000fe2000780c0ff */
[----:B------:R-:W-:-:S06]  /*2ca80*/  IMAD.MOV.U32 R21, RZ, RZ, 0x7ff00000 ;  /* 0x7ff00000ff157424 */ /* 0x000fcc00078e00ff */
[----:B------:R-:W-:-:S10]  /*2ca90*/  DFMA R20, R22, R20, +INF ;  /* 0x7ff000001614742b */ /* 0x000fd40000000014 */
[----:B------:R-:W-:Y:S02]  /*2caa0*/  FSEL R68, R20, RZ, P0 ;  /* 0x000000ff14447208 */ /* 0x000fe40000000000 */
[----:B------:R-:W-:-:S07]  /*2cab0*/  FSEL R69, R21, -QNAN , P0 ;  /* 0xfff0000015457808 */ /* 0x000fce0000000000 */
.L_x_1276:
[----:B------:R-:W-:Y:S05]  /*2cac0*/  BSYNC.RECONVERGENT B0 ;  /* 0x0000000000007941 */ /* 0x000fea0003800200 */
.L_x_1274:
        /* <DEDUP_REMOVED lines=16> */
.L_x_1278:
[----:B------:R-:W-:Y:S05]  /*2cbd0*/  BSYNC.RECONVERGENT B6 ;  /* 0x0000000000067941 */ /* 0x000fea0003800200 */
.L_x_1277:
[----:B------:R-:W0:Y:S01]  /*2cbe0*/  MUFU.RCP64H R23, R77 ;  /* 0x0000004d00177308 */ /* 0x000e220000001800 */
[----:B------:R-:W-:Y:S01]  /*2cbf0*/  IMAD.MOV.U32 R22, RZ, RZ, 0x1 ;  /* 0x00000001ff167424 */ /* 0x000fe200078e00ff */
[----:B------:R-:W-:Y:S01]  /*2cc00*/  DMUL R106, R78, R20 ;  /* 0x000000144e6a7228 */ /* 0x000fe20000000000 */
        /* <DEDUP_REMOVED lines=20> */
.L_x_1280:
[----:B------:R-:W-:Y:S05]  /*2cd50*/  BSYNC.RECONVERGENT B6 ;  /* 0x0000000000067941 */ /* 0x000fea0003800200 */
.L_x_1279:
[----:B------:R-:W-:Y:S01]  /*2cd60*/  ISETP.GT.AND P0, PT, R3, 0xfffff, PT ;  /* 0x000fffff0300780c */ /* 0x000fe20003f04270 */
[----:B------:R-:W-:Y:S01]  /*2cd70*/  IMAD.MOV.U32 R22, RZ, RZ, R74 ;  /* 0x000000ffff167224 */ /* 0x000fe200078e004a */
[----:B------:R-:W-:Y:S01]  /*2cd80*/  DADD R68, -R20, -R68 ;  /* 0x0000000014447229 */ /* 0x000fe20000000944 */
[----:B------:R-:W-:Y:S01]  /*2cd90*/  IMAD.MOV.U32 R23, RZ, RZ, R75 ;  /* 0x000000ffff177224 */ /* 0x000fe200078e004b */
[----:B------:R-:W-:Y:S01]  /*2cda0*/  BSSY.RECONVERGENT B0, `(.L_x_1281) ;  /* 0x0000051000007945 */ /* 0x000fe20003800200 */
[----:B------:R-:W-:-:S05]  /*2cdb0*/  IMAD.MOV.U32 R2, RZ, RZ, -0x3ff ;  /* 0xfffffc01ff027424 */ /* 0x000fca00078e00ff */
[----:B------:R-:W-:-:S03]  /*2cdc0*/  DMUL R72, R72, R68 ;  /* 0x0000004448487228 */ /* 0x000fc60000000000 */
        /* <DEDUP_REMOVED lines=15> */
[----:B------:R-:W-:Y:S01]  /*2cec0*/  UMOV UR6, 0x80000000 ;  /* 0x8000000000067882 */ /* 0x000fe20000000000 */
[----:B------:R-:W-:Y:S01]  /*2ced0*/  ISETP.GE.U32.AND P0, PT, R21, 0x3ff6a09f, PT ;  /* 0x3ff6a09f1500780c */ /* 0x000fe20003f06070 */
[----:B------:R-:W-:-:S12]  /*2cee0*/  UMOV UR7, 0x43300000 ;  /* 0x4330000000077882 */ /* 0x000fd80000000000 */
[----:B------:R-:W-:-:S04]  /*2cef0*/  @P0 VIADD R23, R21, 0xfff00000 ;  /* 0xfff0000015170836 */ /* 0x000fc80000000000 */
        /* <DEDUP_REMOVED lines=13> */
[----:B------:R-:W-:Y:S01]  /*2cfd0*/  LEA.HI R108, R3, R2, RZ, 0xc ;  /* 0x00000002036c7211 */ /* 0x000fe200078f60ff */
[----:B------:R-:W-:Y:S01]  /*2cfe0*/  DADD R2, R22, -R20 ;  /* 0x0000000016027229 */ /* 0x000fe20000000814 */
[----:B------:R-:W-:-:S03]  /*2cff0*/  IMAD.MOV.U32 R109, RZ, RZ, 0x43300000 ;  /* 0x43300000ff6d7424 */ /* 0x000fc600078e00ff */
[----:B------:R-:W-:Y:S01]  /*2d000*/  DFMA R24, R68, R24, UR4 ;  /* 0x0000000444187e2b */ /* 0x000fe20008000018 */
[----:B------:R-:W-:Y:S01]  /*2d010*/  UMOV UR4, 0xa9ab0956 ;  /* 0xa9ab095600047882 */ /* 0x000fe20000000000 */
[----:B------:R-:W-:Y:S01]  /*2d020*/  UMOV UR5, 0x3f1745cb ;  /* 0x3f1745cb00057882 */ /* 0x000fe20000000000 */
[----:B------:R-:W-:Y:S01]  /*2d030*/  @P0 VIADD R108, R108, 0x1 ;  /* 0x000000016c6c0836 */ /* 0x000fe20000000000 */
[----:B------:R-:W-:-:S04]  /*2d040*/  DADD R2, R2, R2 ;  /* 0x0000000002027229 */ /* 0x000fc80000000002 */
[----:B------:R-:W-:Y:S01]  /*2d050*/  DFMA R24, R68, R24, UR4 ;  /* 0x0000000444187e2b */ /* 0x000fe20008000018 */
[----:B------:R-:W-:Y:S01]  /*2d060*/  UMOV UR4, 0x2d1b5154 ;  /* 0x2d1b515400047882 */ /* 0x000fe20000000000 */
[----:B------:R-:W-:Y:S01]  /*2d070*/  UMOV UR5, 0x3f3c71c7 ;  /* 0x3f3c71c700057882 */ /* 0x000fe20000000000 */
[----:B------:R-:W-:Y:S01]  /*2d080*/  LOP3.LUT R108, R108, 0x80000000, RZ, 0x3c, !PT ;  /* 0x800000006c6c7812 */ /* 0x000fe200078e3cff */
[----:B------:R-:W-:-:S04]  /*2d090*/  DFMA R2, R22, -R20, R2 ;  /* 0x800000141602722b */ /* 0x000fc80000000002 */
        /* <DEDUP_REMOVED lines=27> */
.L_x_1282:
[----:B------:R-:W-:Y:S01]  /*2d250*/  IMAD.MOV.U32 R2, RZ, RZ, 0x0 ;  /* 0x00000000ff027424 */ /* 0x000fe200078e00ff */
[----:B------:R-:W-:Y:S01]  /*2d260*/  LOP3.LUT P0, RZ, R23, 0x7fffffff, RZ, 0xc0, !PT ;  /* 0x7fffffff17ff7812 */ /* 0x000fe2000780c0ff */
[----:B------:R-:W-:-:S06]  /*2d270*/  IMAD.MOV.U32 R3, RZ, RZ, 0x7ff00000 ;  /* 0x7ff00000ff037424 */ /* 0x000fcc00078e00ff */
[----:B------:R-:W-:-:S10]  /*2d280*/  DFMA R2, R22, R2, +INF ;  /* 0x7ff000001602742b */ /* 0x000fd40000000002 */
[----:B------:R-:W-:Y:S02]  /*2d290*/  FSEL R2, R2, RZ, P0 ;  /* 0x000000ff02027208 */ /* 0x000fe40000000000 */
[----:B------:R-:W-:-:S07]  /*2d2a0*/  FSEL R3, R3, -QNAN , P0 ;  /* 0xfff0000003037808 */ /* 0x000fce0000000000 */
.L_x_1283:
[----:B------:R-:W-:Y:S05]  /*2d2b0*/  BSYNC.RECONVERGENT B0 ;  /* 0x0000000000007941 */ /* 0x000fea0003800200 */
.L_x_1281:
        /* <DEDUP_REMOVED lines=22> */
.L_x_1285:
[----:B------:R-:W-:Y:S05]  /*2d420*/  BSYNC.RECONVERGENT B6 ;  /* 0x0000000000067941 */ /* 0x000fea0003800200 */
.L_x_1284:
[----:B------:R-:W0:Y:S01]  /*2d430*/  MUFU.RCP64H R23, R79 ;  /* 0x0000004f00177308 */ /* 0x000e220000001800 */
[----:B------:R-:W-:Y:S01]  /*2d440*/  IMAD.MOV.U32 R22, RZ, RZ, 0x1 ;  /* 0x00000001ff167424 */ /* 0x000fe200078e00ff */
[----:B------:R-:W-:Y:S01]  /*2d450*/  DADD R2, -R20, -R2 ;  /* 0x0000000014027229 */ /* 0x000fe20000000902 */
[----:B------:R-:W-:Y:S01]  /*2d460*/  FSETP.GEU.AND P1, PT, |R101|, 6.5827683646048100446e-37, PT ;  /* 0x036000006500780b */ /* 0x000fe20003f2e200 */
[----:B------:R-:W-:Y:S01]  /*2d470*/  DADD R80, R80, 1 ;  /* 0x3ff0000050507429 */ /* 0x000fe20000000000 */
[----:B------:R-:W-:Y:S05]  /*2d480*/  BSSY.RECONVERGENT B6, `(.L_x_1286) ;  /* 0x0000015000067945 */ /* 0x000fea0003800200 */
[----:B------:R-:W-:-:S02]  /*2d490*/  DMUL R70, R70, R2 ;  /* 0x0000000246467228 */ /* 0x000fc40000000000 */
[----:B------:R-:W-:Y:S02]  /*2d4a0*/  DMUL R2, R100, R80 ;  /* 0x0000005064027228 */ /* 0x000fe40000000000 */
        /* <DEDUP_REMOVED lines=18> */
.L_x_1287:
[----:B------:R-:W-:Y:S05]  /*2d5d0*/  BSYNC.RECONVERGENT B6 ;  /* 0x0000000000067941 */ /* 0x000fea0003800200 */
.L_x_1286:
[----:B------:R-:W-:Y:S02]  /*2d5e0*/  DADD R2, R2, -R22 ;  /* 0x0000000002027229 */ /* 0x000fe40000000816 */
[----:B------:R-:W-:-:S08]  /*2d5f0*/  DADD R70, -R72, R70 ;  /* 0x0000000048467229 */ /* 0x000fd00000000146 */
[----:B------:R-:W-:Y:S01]  /*2d600*/  DFMA R2, R70, R102, R2 ;  /* 0x000000664602722b */ /* 0x000fe20000000002 */
[----:B------:R-:W-:Y:S10]  /*2d610*/  BRA `(.L_x_1288) ;  /* 0x0000005800587947 */ /* 0x000ff40003800000 */
.L_x_1240:
        /* <DEDUP_REMOVED lines=147> */
[----:B------:R-:W-:Y:S01]  /*2df50*/  IMAD R101, R71, 0x100000, R101 ;  /* 0x0010000047657824 */ /* 0x000fe200078e0265 */
[----:B------:R-:W-:Y:S01]  /*2df60*/  LEA R71, R70, 0x3ff00000, 0x14 ;  /* 0x3ff0000046477811 */ /* 0x000fe200078ea0ff */
[----:B------:R-:W-:Y:S01]  /*2df70*/  DFMA R72, R22, R72, R74 ;  /* 0x000000481648722b */ /* 0x000fe2000000004a */
[----:B------:R-:W-:-:S06]  /*2df80*/  IMAD.MOV.U32 R70, RZ, RZ, RZ ;  /* 0x000000ffff467224 */ /* 0x000fcc00078e00ff */
[----:B------:R-:W-:Y:S02]  /*2df90*/  DMUL R70, R100, R70 ;  /* 0x0000004664467228 */ /* 0x000fe40000000000 */
[----:B------:R-:W-:-:S06]  /*2dfa0*/  DADD R72, -R24, R72 ;  /* 0x0000000018487229 */ /* 0x000fcc0000000148 */
        /* <DEDUP_REMOVED lines=10> */
.L_x_1291:
        /* <DEDUP_REMOVED lines=9> */
.L_x_1292:
[----:B------:R-:W-:Y:S05]  /*2e0e0*/  BSYNC.RECONVERGENT B0 ;  /* 0x0000000000007941 */ /* 0x000fea0003800200 */
.L_x_1290:
        /* <DEDUP_REMOVED lines=159> */
.L_x_1294:
        /* <DEDUP_REMOVED lines=9> */
.L_x_1295:
[----:B------:R-:W-:Y:S05]  /*2eb70*/  BSYNC.RECONVERGENT B0 ;  /* 0x0000000000007941 */ /* 0x000fea0003800200 */
.L_x_1293:
[----:B------:R-:W-:Y:S01]  /*2eb80*/  DMUL R2, R2, 0.5 ;  /* 0x3fe0000002027828 */ /* 0x000fe20000000000 */
[----:B------:R-:W-:Y:S01]  /*2eb90*/  UMOV UR4, 0x1ff62706 ;  /* 0x1ff6270600047882 */ /* 0x000fe20000000000 */
[----:B------:R-:W-:Y:S01]  /*2eba0*/  UMOV UR5, 0x40040d93 ;  /* 0x40040d9300057882 */ /* 0x000fe20000000000 */
[----:B------:R-:W-:-:S05]  /*2ebb0*/  CS2R R104, SRZ ;  /* 0x0000000000687805 */ /* 0x000fca000001ff00 */
[----:B------:R-:W-:-:S08]  /*2ebc0*/  DFMA R2, R20, 0.5, -R2 ;  /* 0x3fe000001402782b */ /* 0x000fd00000000802 */
[----:B------:R-:W-:Y:S01]  /*2ebd0*/  DMUL R100, R2, UR4 ;  /* 0x0000000402647c28 */ /* 0x000fe20008000000 */
[----:B------:R-:W-:Y:S01]  /*2ebe0*/  CS2R R2, SRZ ;  /* 0x0000000000027805 */ /* 0x000fe2000001ff00 */
[----:B------:R-:W-:Y:S09]  /*2ebf0*/  BRA `(.L_x_1288) ;  /* 0x0000004000e07947 */ /* 0x000ff20003800000 */
.L_x_1289:
        /* <DEDUP_REMOVED lines=69> */
.L_x_1297:
[----:B------:R-:W-:Y:S05]  /*2f050*/  BSYNC.RECONVERGENT B0 ;  /* 0x0000000000007941 */ /* 0x000fea0003800200 */
.L_x_1296:
[----:B------:R-:W-:Y:S01]  /*2f060*/  ISETP.GE.OR P3, PT, R75, RZ, P1 ;  /* 0x000000ff4b00720c */ /* 0x000fe20000f66670 */
[----:B------:R-:W-:Y:S01]  /*2f070*/  @!P1 DSETP.NEU.AND P0, PT, |R68|, 0.5, !P2 ;  /* 0x3fe000004400942a */ /* 0x000fe2000570d200 */
[----:B------:R-:W-:Y:S01]  /*2f080*/  IMAD.MOV.U32 R98, RZ, RZ, R71 ;  /* 0x000000ffff627224 */ /* 0x000fe200078e0047 */
[----:B------:R-:W-:Y:S01]  /*2f090*/  BSSY.RECONVERGENT B0, `(.L_x_1298) ;  /* 0x000001a000007945 */ /* 0x000fe20003800200 */
[----:B------:R-:W-:Y:S01]  /*2f0a0*/  DADD R102, R4, R28 ;  /* 0x0000000004667229 */ /* 0x000fe2000000001c */
        /* <DEDUP_REMOVED lines=13> */
.L_x_1300:
        /* <DEDUP_REMOVED lines=11> */
.L_x_1299:
[----:B------:R-:W-:Y:S05]  /*2f230*/  BSYNC.RECONVERGENT B0 ;  /* 0x0000000000007941 */ /* 0x000fea0003800200 */
.L_x_1298:
        /* <DEDUP_REMOVED lines=18> */
.L_x_1303:
[----:B------:R-:W-:-:S14]  /*2f360*/  DSETP.NEU.AND P1, PT, |R70|, +INF , PT ;  /* 0x7ff000004600742a */ /* 0x000fdc0003f2d200 */
[----:B------:R-:W-:Y:S05]  /*2f370*/  @P1 BRA `(.L_x_1302) ;  /* 0x0000000000241947 */ /* 0x000fea0003800000 */
[C---:B------:R-:W-:Y:S02]  /*2f380*/  ISETP.GE.AND P3, PT, R75.reuse, RZ, PT ;  /* 0x000000ff4b00720c */ /* 0x040fe40003f66270 */
[----:B------:R-:W-:Y:S02]  /*2f390*/  LOP3.LUT R20, R75, 0x7fffffff, RZ, 0xc0, !PT ;  /* 0x7fffffff4b147812 */ /* 0x000fe400078ec0ff */
[----:B------:R-:W-:Y:S02]  /*2f3a0*/  SEL R21, RZ, 0x7ff00000, !P3 ;  /* 0x7ff00000ff157807 */ /* 0x000fe40005800000 */
[----:B------:R-:W-:Y:S02]  /*2f3b0*/  ISETP.GE.AND P1, PT, R98, RZ, PT ;  /* 0x000000ff6200720c */ /* 0x000fe40003f26270 */
[----:B------:R-:W-:Y:S01]  /*2f3c0*/  ISETP.NE.AND P3, PT, R20, 0x3fe00000, PT ;  /* 0x3fe000001400780c */ /* 0x000fe20003f65270 */
[----:B------:R-:W-:-:S05]  /*2f3d0*/  VIADD R20, R21, 0x80000000 ;  /* 0x8000000015147836 */ /* 0x000fca0000000000 */
[----:B------:R-:W-:-:S05]  /*2f3e0*/  SEL R20, R20, R21, P3 ;  /* 0x0000001514147207 */ /* 0x000fca0001800000 */
[----:B------:R-:W-:Y:S01]  /*2f3f0*/  @!P1 SEL R21, R20, R21, P0 ;  /* 0x0000001514159207 */ /* 0x000fe20000000000 */
[----:B------:R-:W-:-:S07]  /*2f400*/  IMAD.MOV.U32 R20, RZ, RZ, RZ ;  /* 0x000000ffff147224 */ /* 0x000fce00078e00ff */
.L_x_1302:
[----:B------:R-:W-:Y:S05]  /*2f410*/  BSYNC.RECONVERGENT B0 ;  /* 0x0000000000007941 */ /* 0x000fea0003800200 */
.L_x_1301:
        /* <DEDUP_REMOVED lines=18> */
.L_x_1305:
[----:B------:R-:W-:Y:S01]  /*2f540*/  DADD R22, -RZ, |R102| ;  /* 0x00000000ff167229 */ /* 0x000fe20000000566 */
[----:B------:R-:W-:Y:S01]  /*2f550*/  BSSY.RECONVERGENT B6, `(.L_x_1307) ;  /* 0x0000005000067945 */ /* 0x000fe20003800200 */
[----:B------:R-:W-:-:S08]  /*2f560*/  DADD R20, -RZ, -R68 ;  /* 0x00000000ff147229 */ /* 0x000fd00000000944 */
[----:B------:R-:W-:Y:S01]  /*2f570*/  IMAD.MOV.U32 R24, RZ, RZ, R22 ;  /* 0x000000ffff187224 */ /* 0x000fe200078e0016 */
[----:B------:R-:W-:-:S07]  /*2f580*/  MOV R22, 0x2f5a0 ;  /* 0x0002f5a000167802 */ /* 0x000fce0000000f00 */
[----:B------:R-:W-:Y:S05]  /*2f590*/  CALL.REL.NOINC `($unbinned_batch_nll_grad$__internal_accurate_pow) ;  /* 0x000001e400fc7944 */ /* 0x000fea0003c00000 */
[----:B------:R-:W-:Y:S05]  /*2f5a0*/  BSYNC.RECONVERGENT B6 ;  /* 0x0000000000067941 */ /* 0x000fea0003800200 */
.L_x_1307:
        /* <DEDUP_REMOVED lines=12> */
.L_x_1306:
[----:B------:R-:W-:Y:S05]  /*2f670*/  BSYNC.RECONVERGENT B0 ;  /* 0x0000000000007941 */ /* 0x000fea0003800200 */
.L_x_1304:
        /* <DEDUP_REMOVED lines=15> */
.L_x_1310:
        /* <DEDUP_REMOVED lines=11> */
.L_x_1309:
[----:B------:R-:W-:Y:S05]  /*2f820*/  BSYNC.RECONVERGENT B0 ;  /* 0x0000000000007941 */ /* 0x000fea0003800200 */
.L_x_1308:
        /* <DEDUP_REMOVED lines=28> */
.L_x_1312:
[----:B------:R-:W-:Y:S05]  /*2f9f0*/  BSYNC.RECONVERGENT B6 ;  /* 0x0000000000067941 */ /* 0x000fea0003800200 */
.L_x_1311:
[----:B------:R-:W-:-:S08]  /*2fa00*/  DADD R76, -R72, R74 ;  /* 0x00000000484c7229 */ /* 0x000fd0000000014a */
[----:B------:R-:W-:-:S10]  /*2fa10*/  DMUL R76, R76, R2 ;  /* 0x000000024c4c7228 */ /* 0x000fd40000000000 */
        /* <DEDUP_REMOVED lines=97> */
.L_x_1314:
[----:B------:R-:W-:Y:S01]  /*30030*/  IMAD.MOV.U32 R22, RZ, RZ, 0x0 ;  /* 0x00000000ff167424 */ /* 0x000fe200078e00ff */
[----:B------:R-:W-:Y:S01]  /*30040*/  LOP3.LUT P0, RZ, R21, 0x7fffffff, RZ, 0xc0, !PT ;  /* 0x7fffffff15ff7812 */ /* 0x000fe2000780c0ff */
[----:B------:R-:W-:-:S06]  /*30050*/  IMAD.MOV.U32 R23, RZ, RZ, 0x7ff00000 ;  /* 0x7ff00000ff177424 */ /* 0x000fcc00078e00ff */
[----:B------:R-:W-:-:S10]  /*30060*/  DFMA R22, R20, R22, +INF ;  /* 0x7ff000001416742b */ /* 0x000fd40000000016 */
[----:B------:R-:W-:Y:S02]  /*30070*/  FSEL R78, R22, RZ, P0 ;  /* 0x000000ff164e7208 */ /* 0x000fe40000000000 */
[----:B------:R-:W-:-:S07]  /*30080*/  FSEL R79, R23, -QNAN , P0 ;  /* 0xfff00000174f7808 */ /* 0x000fce0000000000 */
.L_x_1315:
[----:B------:R-:W-:Y:S05]  /*30090*/  BSYNC.RECONVERGENT B0 ;  /* 0x0000000000007941 */ /* 0x000fea0003800200 */
.L_x_1313:
        /* <DEDUP_REMOVED lines=25> */
.L_x_1318:
        /* <DEDUP_REMOVED lines=11> */
.L_x_1317:
[----:B------:R-:W-:Y:S05]  /*302e0*/  BSYNC.RECONVERGENT B0 ;  /* 0x0000000000007941 */ /* 0x000fea0003800200 */
.L_x_1316:
        /* <DEDUP_REMOVED lines=19> */
.L_x_1320:
[----:B------:R-:W-:Y:S05]  /*30420*/  BSYNC.RECONVERGENT B0 ;  /* 0x0000000000007941 */ /* 0x000fea0003800200 */
.L_x_1319:
[----:B------:R-:W-:Y:S01]  /*30430*/  DADD R80, R4, R28 ;  /* 0x0000000004507229 */ /* 0x000fe2000000001c */
[----:B------:R-:W-:Y:S07]  /*30440*/  BSSY.RECONVERGENT B0, `(.L_x_1321) ;  /* 0x000001e000007945 */ /* 0x000fee0003800200 */
[----:B------:R-:W-:-:S14]  /*30450*/  DSETP.NEU.AND P0, PT, R80, RZ, PT ;  /* 0x000000ff5000722a */ /* 0x000fdc0003f0d000 */
        /* <DEDUP_REMOVED lines=9> */
.L_x_1322:
[----:B------:R-:W-:Y:S01]  /*304f0*/  DADD R22, -RZ, |R102| ;  /* 0x00000000ff167229 */ /* 0x000fe20000000566 */
[----:B------:R-:W-:Y:S01]  /*30500*/  BSSY.RECONVERGENT B6, `(.L_x_1324) ;  /* 0x0000005000067945 */ /* 0x000fe20003800200 */
[----:B------:R-:W-:-:S08]  /*30510*/  DADD R20, -RZ, -R6 ;  /* 0x00000000ff147229 */ /* 0x000fd00000000906 */
[----:B------:R-:W-:Y:S01]  /*30520*/  IMAD.MOV.U32 R24, RZ, RZ, R22 ;  /* 0x000000ffff187224 */ /* 0x000fe200078e0016 */
[----:B------:R-:W-:-:S07]  /*30530*/  MOV R22, 0x30550 ;  /* 0x0003055000167802 */ /* 0x000fce0000000f00 */
[----:B------:R-:W-:Y:S05]  /*30540*/  CALL.REL.NOINC `($unbinned_batch_nll_grad$__internal_accurate_pow) ;  /* 0x000001d800107944 */ /* 0x000fea0003c00000 */
[----:B------:R-:W-:Y:S05]  /*30550*/  BSYNC.RECONVERGENT B6 ;  /* 0x0000000000067941 */ /* 0x000fea0003800200 */
.L_x_1324:
        /* <DEDUP_REMOVED lines=12> */
.L_x_1323:
[----:B------:R-:W-:Y:S05]  /*30620*/  BSYNC.RECONVERGENT B0 ;  /* 0x0000000000007941 */ /* 0x000fea0003800200 */
.L_x_1321:
[----:B------:R-:W-:Y:S01]  /*30630*/  DMUL R22, R4, R4 ;  /* 0x0000000404167228 */ /* 0x000fe20000000000 */
[----:B------:R-:W-:Y:S01]  /*30640*/  IMAD.MOV.U32 R20, RZ, RZ, 0x1 ;  /* 0x00000001ff147424 */ /* 0x000fe200078e00ff */
[----:B------:R-:W-:Y:S01]  /*30650*/  DSETP.NEU.AND P0, PT, |R102|, +INF , PT ;  /* 0x7ff000006600742a */ /* 0x000fe20003f0d200 */
[----:B------:R-:W-:Y:S01]  /*30660*/  BSSY.RECONVERGENT B0, `(.L_x_1325) ;  /* 0x0000019000007945 */ /* 0x000fe20003800200 */
[----:B------:R-:W-:Y:S02]  /*30670*/  DADD R102, R4, R82 ;  /* 0x0000000004667229 */ /* 0x000fe40000000052 */
[----:B------:R-:W0:Y:S02]  /*30680*/  MUFU.RCP64H R21, R23 ;  /* 0x0000001700157308 */ /* 0x000e240000001800 */
[----:B0-----:R-:W-:-:S08]  /*30690*/  DFMA R110, -R22, R20, 1 ;  /* 0x3ff00000166e742b */ /* 0x001fd00000000114 */
[----:B------:R-:W-:-:S08]  /*306a0*/  DFMA R110, R110, R110, R110 ;  /* 0x0000006e6e6e722b */ /* 0x000fd0000000006e */
[----:B------:R-:W-:-:S08]  /*306b0*/  DFMA R110, R20, R110, R20 ;  /* 0x0000006e146e722b */ /* 0x000fd00000000014 */
[----:B------:R-:W-:-:S08]  /*306c0*/  DFMA R20, -R22, R110, 1 ;  /* 0x3ff000001614742b */ /* 0x000fd0000000016e */
[----:B------:R-:W-:Y:S02]  /*306d0*/  DFMA R110, R110, R20, R110 ;  /* 0x000000146e6e722b */ /* 0x000fe4000000006e */
[----:B------:R-:W-:-:S06]  /*306e0*/  DADD R20, -R6, R80 ;  /* 0x0000000006147229 */ /* 0x000fcc0000000150 */
[----:B------:R-:W-:-:S04]  /*306f0*/  DMUL R112, R6, R110 ;  /* 0x0000006e06707228 */ /* 0x000fc80000000000 */
[----:B------:R-:W-:-:S04]  /*30700*/  LOP3.LUT R26, R21, 0x7ff00000, RZ, 0xc0, !PT ;  /* 0x7ff00000151a7812 */ /* 0x000fc800078ec0ff */
[----:B------:R-:W-:Y:S01]  /*30710*/  DFMA R114, -R22, R112, R6 ;  /* 0x000000701672722b */ /* 0x000fe20000000106 */
[----:B------:R-:W-:-:S07]  /*30720*/  ISETP.NE.OR P0, PT, R26, 0x7ff00000, P0 ;  /* 0x7ff000001a00780c */ /* 0x000fce0000705670 */
[----:B------:R-:W-:-:S10]  /*30730*/  DFMA R20, R110, R114, R112 ;  /* 0x000000726e14722b */ /* 0x000fd40000000070 */
[----:B------:R-:W-:Y:S01]  /*30740*/  FFMA R26, RZ, R23, R21 ;  /* 0x00000017ff1a7223 */ /* 0x000fe20000000015 */
[----:B------:R-:W-:Y:S06]  /*30750*/  @P0 BRA `(.L_x_1326) ;  /* 0x0000000000240947 */ /* 0x000fec0003800000 */
        /* <DEDUP_REMOVED lines=9> */
.L_x_1326:
[----:B------:R-:W-:Y:S05]  /*307f0*/  BSYNC.RECONVERGENT B0 ;  /* 0x0000000000007941 */ /* 0x000fea0003800200 */
.L_x_1325:
[----:B------:R-:W-:Y:S01]  /*30800*/  FSETP.GT.AND P1, PT, |R26|, 1.469367938527859385e-39, PT ;  /* 0x001000001a00780b */ /* 0x000fe20003f24200 */
[----:B------:R-:W-:Y:S01]  /*30810*/  DSETP.NEU.AND P0, PT, R80, 1, PT ;  /* 0x3ff000005000742a */ /* 0x000fe20003f0d000 */
[----:B------:R-:W-:Y:S01]  /*30820*/  FSETP.GEU.AND P2, PT, |R7|, 6.5827683646048100446e-37, PT ;  /* 0x036000000700780b */ /* 0x000fe20003f4e200 */
[----:B------:R-:W-:Y:S01]  /*30830*/  BSSY.RECONVERGENT B6, `(.L_x_1327) ;  /* 0x000000a000067945 */ /* 0x000fe20003800200 */
[----:B------:R-:W-:-:S03]  /*30840*/  DMUL R102, R102, R76 ;  /* 0x0000004c66667228 */ /* 0x000fc60000000000 */
[----:B------:R-:W-:Y:S02]  /*30850*/  FSEL R108, R24, RZ, P0 ;  /* 0x000000ff186c7208 */ /* 0x000fe40000000000 */
[----:B------:R-:W-:-:S06]  /*30860*/  FSEL R109, R25, 1.875, P0 ;  /* 0x3ff00000196d7808 */ /* 0x000fcc0000000000 */
[----:B------:R-:W-:Y:S05]  /*30870*/  @P1 BRA P2, `(.L_x_1328) ;  /* 0x0000000000141947 */ /* 0x000fea0001000000 */
[----:B------:R-:W-:Y:S01]  /*30880*/  IMAD.MOV.U32 R24, RZ, RZ, R6 ;  /* 0x000000ffff187224 */ /* 0x000fe200078e0006 */
[----:B------:R-:W-:Y:S01]  /*30890*/  MOV R20, 0x308c0 ;  /* 0x000308c000147802 */ /* 0x000fe20000000f00 */
[----:B------:R-:W-:-:S07]  /*308a0*/  IMAD.MOV.U32 R21, RZ, RZ, R7 ;  /* 0x000000ffff157224 */ /* 0x000fce00078e0007 */
[----:B------:R-:W-:Y:S05]  /*308b0*/  CALL.REL.NOINC `($__internal_8_$__cuda_sm20_div_rn_f64_full) ;  /* 0x000001cc009c7944 */ /* 0x000fea0003c00000 */
[----:B------:R-:W-:-:S07]  /*308c0*/  IMAD.MOV.U32 R20, RZ, RZ, R22 ;  /* 0x000000ffff147224 */ /* 0x000fce00078e0016 */
.L_x_1328:
[----:B------:R-:W-:Y:S05]  /*308d0*/  BSYNC.RECONVERGENT B6 ;  /* 0x0000000000067941 */ /* 0x000fea0003800200 */
.L_x_1327:
[----:B------:R-:W-:Y:S01]  /*308e0*/  ISETP.GT.AND P0, PT, R98, 0xfffff, PT ;  /* 0x000fffff6200780c */ /* 0x000fe20003f04270 */
[----:B------:R-:W-:Y:S01]  /*308f0*/  IMAD.MOV.U32 R22, RZ, RZ, R70 ;  /* 0x000000ffff167224 */ /* 0x000fe200078e0046 */
[----:B------:R-:W-:Y:S01]  /*30900*/  DSETP.NEU.AND P1, PT, R70, 1, PT ;  /* 0x3ff000004600742a */ /* 0x000fe20003f2d000 */
[----:B------:R-:W-:Y:S01]  /*30910*/  IMAD.MOV.U32 R23, RZ, RZ, R71 ;  /* 0x000000ffff177224 */ /* 0x000fe200078e0047 */
[----:B------:R-:W-:Y:S01]  /*30920*/  DADD R20, R20, 1 ;  /* 0x3ff0000014147429 */ /* 0x000fe20000000000 */
[----:B------:R-:W-:Y:S01]  /*30930*/  BSSY.RECONVERGENT B0, `(.L_x_1329) ;  /* 0x0000055000007945 */ /* 0x000fe20003800200 */
[----:B------:R-:W-:Y:S02]  /*30940*/  IMAD.MOV.U32 R111, RZ, RZ, -0x3ff ;  /* 0xfffffc01ff6f7424 */ /* 0x000fe400078e00ff */
[----:B------:R-:W-:Y:S02]  /*30950*/  FSEL R24, R106, RZ, P1 ;  /* 0x000000ff6a187208 */ /* 0x000fe40000800000 */
[----:B------:R-:W-:-:S02]  /*30960*/  FSEL R25, R107, 1.875, P1 ;  /* 0x3ff000006b197808 */ /* 0x000fc40000800000 */
[----:B------:R-:W-:Y:S01]  /*30970*/  DMUL R20, R20, R104 ;  /* 0x0000006814147228 */ /* 0x000fe20000000000 */
[----:B------:R-:W-:Y:S01]  /*30980*/  @!P0 IMAD.MOV.U32 R111, RZ, RZ, -0x435 ;  /* 0xfffffbcbff6f8424 */ /* 0x000fe200078e00ff */
[----:B------:R-:W-:Y:S02]  /*30990*/  @!P0 DMUL R22, R70, 1.80143985094819840000e+16 ;  /* 0x4350000046168828 */ /* 0x000fe40000000000 */
[----:B------:R-:W-:-:S08]  /*309a0*/  DADD R108, R108, -R24 ;  /* 0x000000006c6c7229 */ /* 0x000fd00000000818 */
[----:B------:R-:W-:Y:S01]  /*309b0*/  @!P0 IMAD.MOV.U32 R98, RZ, RZ, R23 ;  /* 0x000000ffff628224 */ /* 0x000fe200078e0017 */
[----:B------:R-:W-:Y:S01]  /*309c0*/  DFMA R104, R20, R108, -R102 ;  /* 0x0000006c1468722b */ /* 0x000fe20000000866 */
[----:B------:R-:W-:Y:S02]  /*309d0*/  IMAD.MOV.U32 R20, RZ, RZ, R70 ;  /* 0x000000ffff147224 */ /* 0x000fe400078e0046 */
[----:B------:R-:W-:Y:S02]  /*309e0*/  VIADD R24, R98, 0xffffffff ;  /* 0xffffffff62187836 */ /* 0x000fe40000000000 */
[----:B------:R-:W-:-:S03]  /*309f0*/  @!P0 IMAD.MOV.U32 R20, RZ, RZ, R22 ;  /* 0x000000ffff148224 */ /* 0x000fc600078e0016 */
        /* <DEDUP_REMOVED lines=18> */
[----:B------:R-:W-:-:S04]  /*30b20*/  DADD R24, R20, 1 ;  /* 0x3ff0000014187429 */ /* 0x000fc80000000000 */
[----:B------:R-:W-:Y:S01]  /*30b30*/  DADD R110, R110, -UR6 ;  /* 0x800000066e6e7e29 */ /* 0x000fe20008000000 */
[----:B------:R-:W-:Y:S01]  /*30b40*/  UMOV UR6, 0xfefa39ef ;  /* 0xfefa39ef00067882 */ /* 0x000fe20000000000 */
[----:B------:R-:W0:Y:S01]  /*30b50*/  MUFU.RCP64H R103, R25 ;  /* 0x0000001900677308 */ /* 0x000e220000001800 */
[----:B------:R-:W-:Y:S01]  /*30b60*/  UMOV UR7, 0x3fe62e42 ;  /* 0x3fe62e4200077882 */ /* 0x000fe20000000000 */
        /* <DEDUP_REMOVED lines=43> */
.L_x_1330:
[----:B------:R-:W-:Y:S01]  /*30e20*/  IMAD.MOV.U32 R20, RZ, RZ, 0x0 ;  /* 0x00000000ff147424 */ /* 0x000fe200078e00ff */
[----:B------:R-:W-:Y:S01]  /*30e30*/  LOP3.LUT P0, RZ, R23, 0x7fffffff, RZ, 0xc0, !PT ;  /* 0x7fffffff17ff7812 */ /* 0x000fe2000780c0ff */
[----:B------:R-:W-:-:S06]  /*30e40*/  IMAD.MOV.U32 R21, RZ, RZ, 0x7ff00000 ;  /* 0x7ff00000ff157424 */ /* 0x000fcc00078e00ff */
[----:B------:R-:W-:-:S10]  /*30e50*/  DFMA R20, R22, R20, +INF ;  /* 0x7ff000001614742b */ /* 0x000fd40000000014 */
[----:B------:R-:W-:Y:S02]  /*30e60*/  FSEL R102, R20, RZ, P0 ;  /* 0x000000ff14667208 */ /* 0x000fe40000000000 */
[----:B------:R-:W-:-:S07]  /*30e70*/  FSEL R103, R21, -QNAN , P0 ;  /* 0xfff0000015677808 */ /* 0x000fce0000000000 */
.L_x_1331:
[----:B------:R-:W-:Y:S05]  /*30e80*/  BSYNC.RECONVERGENT B0 ;  /* 0x0000000000007941 */ /* 0x000fea0003800200 */
.L_x_1329:
        /* <DEDUP_REMOVED lines=16> */
.L_x_1333:
[----:B------:R-:W-:Y:S05]  /*30f90*/  BSYNC.RECONVERGENT B6 ;  /* 0x0000000000067941 */ /* 0x000fea0003800200 */
.L_x_1332:
        /* <DEDUP_REMOVED lines=23> */
.L_x_1335:
[----:B------:R-:W-:Y:S05]  /*31110*/  BSYNC.RECONVERGENT B6 ;  /* 0x0000000000067941 */ /* 0x000fea0003800200 */
.L_x_1334:
        /* <DEDUP_REMOVED lines=79> */
.L_x_1337:
[----:B------:R-:W-:Y:S01]  /*31610*/  IMAD.MOV.U32 R20, RZ, RZ, 0x0 ;  /* 0x00000000ff147424 */ /* 0x000fe200078e00ff */
[----:B------:R-:W-:Y:S01]  /*31620*/  LOP3.LUT P0, RZ, R23, 0x7fffffff, RZ, 0xc0, !PT ;  /* 0x7fffffff17ff7812 */ /* 0x000fe2000780c0ff */
[----:B------:R-:W-:-:S06]  /*31630*/  IMAD.MOV.U32 R21, RZ, RZ, 0x7ff00000 ;  /* 0x7ff00000ff157424 */ /* 0x000fcc00078e00ff */
[----:B------:R-:W-:-:S10]  /*31640*/  DFMA R20, R22, R20, +INF ;  /* 0x7ff000001614742b */ /* 0x000fd40000000014 */
[----:B------:R-:W-:Y:S02]  /*31650*/  FSEL R70, R20, RZ, P0 ;  /* 0x000000ff14467208 */ /* 0x000fe40000000000 */
[----:B------:R-:W-:-:S07]  /*31660*/  FSEL R71, R21, -QNAN , P0 ;  /* 0xfff0000015477808 */ /* 0x000fce0000000000 */
.L_x_1338:
[----:B------:R-:W-:Y:S05]  /*31670*/  BSYNC.RECONVERGENT B0 ;  /* 0x0000000000007941 */ /* 0x000fea0003800200 */
.L_x_1336:
        /* <DEDUP_REMOVED lines=22> */
.L_x_1340:
[----:B------:R-:W-:Y:S05]  /*317e0*/  BSYNC.RECONVERGENT B6 ;  /* 0x0000000000067941 */ /* 0x000fea0003800200 */
.L_x_1339:
        /* <DEDUP_REMOVED lines=26> */
.L_x_1342:
[----:B------:R-:W-:Y:S05]  /*31990*/  BSYNC.RECONVERGENT B6 ;  /* 0x0000000000067941 */ /* 0x000fea0003800200 */
.L_x_1341:
[----:B------:R-:W-:Y:S01]  /*319a0*/  UMOV UR4, 0x667f3bcd ;  /* 0x667f3bcd00047882 */ /* 0x000fe20000000000 */
[----:B------:R-:W-:Y:S01]  /*319b0*/  UMOV UR5, 0x3fe6a09e ;  /* 0x3fe6a09e00057882 */ /* 0x000fe20000000000 */
[----:B------:R-:W-:Y:S01]  /*319c0*/  DADD R70, R70, -R22 ;  /* 0x0000000046467229 */ /* 0x000fe20000000816 */
[----:B------:R-:W-:Y:S01]  /*319d0*/  BSSY.RECONVERGENT B0, `(.L_x_1343) ;  /* 0x00000aa000007945 */ /* 0x000fe20003800200 */
[----:B------:R-:W-:Y:S02]  /*319e0*/  DMUL R20, R34, -UR4 ;  /* 0x8000000422147c28 */ /* 0x000fe40008000000 */
[----:B------:R-:W-:-:S08]  /*319f0*/  DADD R72, -R72, R74 ;  /* 0x0000000048487229 */ /* 0x000fd0000000014a */
[----:B------:R-:W-:Y:S01]  /*31a00*/  LOP3.LUT R23, R21, 0x7fffffff, RZ, 0xc0, !PT ;  /* 0x7fffffff15177812 */ /* 0x000fe200078ec0ff */
[----:B------:R-:W-:-:S03]  /*31a10*/  DFMA R2, R72, R2, R70 ;  /* 0x000000024802722b */ /* 0x000fc60000000046 */
        /* <DEDUP_REMOVED lines=156> */
.L_x_1344:
        /* <DEDUP_REMOVED lines=9> */
.L_x_1345:
[----:B------:R-:W-:Y:S05]  /*32470*/  BSYNC.RECONVERGENT B0 ;  /* 0x0000000000007941 */ /* 0x000fea0003800200 */
.L_x_1343:
        /* <DEDUP_REMOVED lines=161> */
.L_x_1347:
        /* <DEDUP_REMOVED lines=9> */
.L_x_1348:
[----:B------:R-:W-:Y:S05]  /*32f20*/  BSYNC.RECONVERGENT B0 ;  /* 0x0000000000007941 */ /* 0x000fea0003800200 */
.L_x_1346:
[----:B------:R-:W-:Y:S01]  /*32f30*/  DMUL R22, R22, 0.5 ;  /* 0x3fe0000016167828 */ /* 0x000fe20000000000 */
[----:B------:R-:W-:Y:S01]  /*32f40*/  UMOV UR4, 0x1ff62706 ;  /* 0x1ff6270600047882 */ /* 0x000fe20000000000 */
[----:B------:R-:W-:-:S06]  /*32f50*/  UMOV UR5, 0x40040d93 ;  /* 0x40040d9300057882 */ /* 0x000fcc0000000000 */
[----:B------:R-:W-:-:S08]  /*32f60*/  DFMA R20, R20, 0.5, -R22 ;  /* 0x3fe000001414782b */ /* 0x000fd00000000816 */
[----:B------:R-:W-:-:S11]  /*32f70*/  DFMA R100, R20, UR4, R76 ;  /* 0x0000000414647c2b */ /* 0x000fd6000800004c */
.L_x_1288:
[----:B------:R-:W-:Y:S05]  /*32f80*/  BSYNC.RELIABLE B5 ;  /* 0x0000000000057941 */ /* 0x000fea0003800100 */
.L_x_1239:
        /* <DEDUP_REMOVED lines=96> */
.L_x_1350:
[----:B------:R-:W-:Y:S01]  /*33590*/  IMAD.MOV.U32 R22, RZ, RZ, 0x0 ;  /* 0x00000000ff167424 */ /* 0x000fe200078e00ff */
[----:B------:R-:W-:Y:S01]  /*335a0*/  LOP3.LUT P0, RZ, R21, 0x7fffffff, RZ, 0xc0, !PT ;  /* 0x7fffffff15ff7812 */ /* 0x000fe2000780c0ff */
[----:B------:R-:W-:-:S06]  /*335b0*/  IMAD.MOV.U32 R23, RZ, RZ, 0x7ff00000 ;  /* 0x7ff00000ff177424 */ /* 0x000fcc00078e00ff */
[----:B------:R-:W-:-:S10]  /*335c0*/  DFMA R22, R20, R22, +INF ;  /* 0x7ff000001416742b */ /* 0x000fd40000000016 */
[----:B------:R-:W-:Y:S02]  /*335d0*/  FSEL R94, R22, RZ, P0 ;  /* 0x000000ff165e7208 */ /* 0x000fe40000000000 */
[----:B------:R-:W-:-:S07]  /*335e0*/  FSEL R95, R23, -QNAN , P0 ;  /* 0xfff00000175f7808 */ /* 0x000fce0000000000 */
.L_x_1351:
[----:B------:R-:W-:Y:S05]  /*335f0*/  BSYNC.RECONVERGENT B0 ;  /* 0x0000000000007941 */ /* 0x000fea0003800200 */
.L_x_1349:
        /* <DEDUP_REMOVED lines=84> */
.L_x_1355:
[----:B------:R-:W-:Y:S01]  /*33b40*/  IMAD.MOV.U32 R22, RZ, RZ, 0x0 ;  /* 0x00000000ff167424 */ /* 0x000fe200078e00ff */
[----:B------:R-:W-:Y:S01]  /*33b50*/  LOP3.LUT P0, RZ, R21, 0x7fffffff, RZ, 0xc0, !PT ;  /* 0x7fffffff15ff7812 */ /* 0x000fe2000780c0ff */
[----:B------:R-:W-:-:S06]  /*33b60*/  IMAD.MOV.U32 R23, RZ, RZ, 0x7ff00000 ;  /* 0x7ff00000ff177424 */ /* 0x000fcc00078e00ff */
[----:B------:R-:W-:-:S10]  /*33b70*/  DFMA R22, R20, R22, +INF ;  /* 0x7ff000001416742b */ /* 0x000fd40000000016 */
[----:B------:R-:W-:Y:S02]  /*33b80*/  FSEL R20, R22, RZ, P0 ;  /* 0x000000ff16147208 */ /* 0x000fe40000000000 */
[----:B------:R-:W-:-:S07]  /*33b90*/  FSEL R21, R23, -QNAN , P0 ;  /* 0xfff0000017157808 */ /* 0x000fce0000000000 */
.L_x_1356:
[----:B------:R-:W-:Y:S05]  /*33ba0*/  BSYNC.RECONVERGENT B5 ;  /* 0x0000000000057941 */ /* 0x000fea0003800200 */
.L_x_1354:
[----:B------:R-:W-:-:S11]  /*33bb0*/  DFMA R20, -R6, R20, R30 ;  /* 0x000000140614722b */ /* 0x000fd6000000011e */
.L_x_1353:
[----:B------:R-:W-:Y:S05]  /*33bc0*/  BSYNC.RECONVERGENT B0 ;  /* 0x0000000000007941 */ /* 0x000fea0003800200 */
.L_x_1352:
        /* <DEDUP_REMOVED lines=84> */
.L_x_1360:
[----:B------:R-:W-:Y:S01]  /*34110*/  IMAD.MOV.U32 R24, RZ, RZ, 0x0 ;  /* 0x00000000ff187424 */ /* 0x000fe200078e00ff */
[----:B------:R-:W-:Y:S01]  /*34120*/  LOP3.LUT P0, RZ, R23, 0x7fffffff, RZ, 0xc0, !PT ;  /* 0x7fffffff17ff7812 */ /* 0x000fe2000780c0ff */
[----:B------:R-:W-:-:S06]  /*34130*/  IMAD.MOV.U32 R25, RZ, RZ, 0x7ff00000 ;  /* 0x7ff00000ff197424 */ /* 0x000fcc00078e00ff */
[----:B------:R-:W-:-:S10]  /*34140*/  DFMA R24, R22, R24, +INF ;  /* 0x7ff000001618742b */ /* 0x000fd40000000018 */
[----:B------:R-:W-:Y:S02]  /*34150*/  FSEL R22, R24, RZ, P0 ;  /* 0x000000ff18167208 */ /* 0x000fe40000000000 */
[----:B------:R-:W-:-:S07]  /*34160*/  FSEL R23, R25, -QNAN , P0 ;  /* 0xfff0000019177808 */ /* 0x000fce0000000000 */
.L_x_1361:
[----:B------:R-:W-:Y:S05]  /*34170*/  BSYNC.RECONVERGENT B5 ;  /* 0x0000000000057941 */ /* 0x000fea0003800200 */
.L_x_1359:
[----:B------:R-:W-:-:S11]  /*34180*/  DFMA R22, -R6, R22, R30 ;  /* 0x000000160616722b */ /* 0x000fd6000000011e */
.L_x_1358:
[----:B------:R-:W-:Y:S05]  /*34190*/  BSYNC.RECONVERGENT B0 ;  /* 0x0000000000007941 */ /* 0x000fea0003800200 */
.L_x_1357:
[----:B------:R-:W-:Y:S01]  /*341a0*/  IMAD.MOV.U32 R24, RZ, RZ, 0x652b82fe ;  /* 0x652b82feff187424 */ /* 0x000fe200078e00ff */
[----:B------:R-:W-:Y:S01]  /*341b0*/  FSETP.GEU.AND P0, PT, |R21|, 4.1917929649353027344, PT ;  /* 0x4086232b1500780b */ /* 0x000fe20003f0e200 */
[----:B------:R-:W-:Y:S01]  /*341c0*/  IMAD.MOV.U32 R25, RZ, RZ, 0x3ff71547 ;  /* 0x3ff71547ff197424 */ /* 0x000fe200078e00ff */
[----:B------:R-:W-:Y:S01]  /*341d0*/  BSSY.RECONVERGENT B0, `(.L_x_1362) ;  /* 0x000004f000007945 */ /* 0x000fe20003800200 */
[----:B------:R-:W-:Y:S01]  /*341e0*/  IMAD.MOV.U32 R76, RZ, RZ, -0x105c611 ;  /* 0xfefa39efff4c7424 */ /* 0x000fe200078e00ff */
[----:B------:R-:W-:Y:S01]  /*341f0*/  FSETP.GEU.AND P2, PT, |R23|, 4.1917929649353027344, PT ;  /* 0x4086232b1700780b */ /* 0x000fe20003f4e200 */
[----:B------:R-:W-:Y:S02]  /*34200*/  IMAD.MOV.U32 R77, RZ, RZ, 0x3fe62e42 ;  /* 0x3fe62e42ff4d7424 */ /* 0x000fe400078e00ff */
[-C--:B------:R-:W-:Y:S01]  /*34210*/  DFMA R68, R20, R24.reuse, 6.75539944105574400000e+15 ;  /* 0x433800001444742b */ /* 0x080fe20000000018 */
[----:B------:R-:W-:Y:S01]  /*34220*/  IMAD.MOV.U32 R78, RZ, RZ, 0x3b39803f ;  /* 0x3b39803fff4e7424 */ /* 0x000fe200078e00ff */
[----:B------:R-:W-:Y:S01]  /*34230*/  DFMA R24, R22, R24, 6.75539944105574400000e+15 ;  /* 0x433800001618742b */ /* 0x000fe20000000018 */
[----:B------:R-:W-:-:S02]  /*34240*/  IMAD.MOV.U32 R79, RZ, RZ, 0x3c7abc9e ;  /* 0x3c7abc9eff4f7424 */ /* 0x000fc400078e00ff */
[----:B------:R-:W-:Y:S02]  /*34250*/  IMAD.MOV.U32 R80, RZ, RZ, 0x69ce2bdf ;  /* 0x69ce2bdfff507424 */ /* 0x000fe400078e00ff */
[----:B------:R-:W-:Y:S01]  /*34260*/  IMAD.MOV.U32 R81, RZ, RZ, 0x3e5ade15 ;  /* 0x3e5ade15ff517424 */ /* 0x000fe200078e00ff */
[----:B------:R-:W-:Y:S01]  /*34270*/  DADD R70, R68, -6.75539944105574400000e+15 ;  /* 0xc338000044467429 */ /* 0x000fe20000000000 */
[----:B------:R-:W-:Y:S01]  /*34280*/  IMAD.MOV.U32 R86, RZ, RZ, -0x35dec16 ;  /* 0xfca213eaff567424 */ /* 0x000fe200078e00ff */
[----:B------:R-:W-:Y:S01]  /*34290*/  DADD R74, R24, -6.75539944105574400000e+15 ;  /* 0xc3380000184a7429 */ /* 0x000fe20000000000 */
[----:B------:R-:W-:Y:S02]  /*342a0*/  IMAD.MOV.U32 R87, RZ, RZ, 0x3e928af3 ;  /* 0x3e928af3ff577424 */ /* 0x000fe400078e00ff */
[----:B------:R-:W-:Y:S02]  /*342b0*/  IMAD.MOV.U32 R88, RZ, RZ, 0xb ;  /* 0x0000000bff587424 */ /* 0x000fe400078e00ff */
[----:B------:R-:W-:Y:S01]  /*342c0*/  IMAD.MOV.U32 R89, RZ, RZ, 0x3fe00000 ;  /* 0x3fe00000ff597424 */ /* 0x000fe200078e00ff */
[----:B------:R-:W-:-:S02]  /*342d0*/  DFMA R72, R70, -R76, R20 ;  /* 0x8000004c4648722b */ /* 0x000fc40000000014 */
        /* <DEDUP_REMOVED lines=35> */
[----:B0-----:R-:W-:-:S04]  /*34510*/  DFMA R80, R78, -R100, 1 ;  /* 0x3ff000004e50742b */ /* 0x001fc80000000864 */
        /* <DEDUP_REMOVED lines=8> */
[----:B------:R-:W-:-:S06]  /*345a0*/  DFMA R72, R80, -R100, 1 ;  /* 0x3ff000005048742b */ /* 0x000fcc0000000864 */
        /* <DEDUP_REMOVED lines=17> */
.L_x_1363:
[----:B------:R-:W-:Y:S05]  /*346c0*/  BSYNC.RECONVERGENT B0 ;  /* 0x0000000000007941 */ /* 0x000fea0003800200 */
.L_x_1362:
        /* <DEDUP_REMOVED lines=10> */
[----:B------:R-:W-:Y:S01]  /*34770*/  @!P1 SHF.R.S32.HI R21, RZ, 0x1, R20 ;  /* 0x00000001ff159819 */ /* 0x000fe20000011414 */
[----:B------:R-:W-:-:S04]  /*34780*/  @!P1 IMAD.MOV.U32 R20, RZ, RZ, R76 ;  /* 0x000000ffff149224 */ /* 0x000fc800078e004c */
[----:B------:R-:W-:Y:S02]  /*34790*/  @!P1 IMAD.IADD R22, R24, 0x1, -R21 ;  /* 0x0000000118169824 */ /* 0x000fe400078e0a15 */
[----:B------:R-:W-:-:S03]  /*347a0*/  @!P1 IMAD R21, R21, 0x100000, R77 ;  /* 0x0010000015159824 */ /* 0x000fc600078e024d */
[----:B------:R-:W-:Y:S01]  /*347b0*/  @!P1 LEA R23, R22, 0x3ff00000, 0x14 ;  /* 0x3ff0000016179811 */ /* 0x000fe200078ea0ff */
[----:B------:R-:W-:-:S06]  /*347c0*/  @!P1 IMAD.MOV.U32 R22, RZ, RZ, RZ ;  /* 0x000000ffff169224 */ /* 0x000fcc00078e00ff */
[----:B------:R-:W-:-:S11]  /*347d0*/  @!P1 DMUL R68, R20, R22 ;  /* 0x0000001614449228 */ /* 0x000fd60000000000 */
.L_x_1365:
[----:B------:R-:W-:Y:S05]  /*347e0*/  BSYNC.RECONVERGENT B0 ;  /* 0x0000000000007941 */ /* 0x000fea0003800200 */
.L_x_1364:
[----:B------:R-:W-:Y:S01]  /*347f0*/  DADD R20, -R68, R70 ;  /* 0x0000000044147229 */ /* 0x000fe20000000146 */
[----:B------:R-:W-:Y:S01]  /*34800*/  BSSY.RECONVERGENT B5, `(.L_x_1366) ;  /* 0x0000011000057945 */ /* 0x000fe20003800200 */
[----:B------:R-:W-:-:S06]  /*34810*/  DFMA R72, R80, R72, R80 ;  /* 0x000000485048722b */ /* 0x000fcc0000000050 */
[----:B------:R-:W-:-:S08]  /*34820*/  DMUL R24, R20, R32 ;  /* 0x0000002014187228 */ /* 0x000fd00000000000 */
[----:B------:R-:W-:Y:S02]  /*34830*/  DMUL R92, R24, R72 ;  /* 0x00000048185c7228 */ /* 0x000fe40000000000 */
[----:B------:R-:W-:-:S06]  /*34840*/  FSETP.GEU.AND P1, PT, |R25|, 6.5827683646048100446e-37, PT ;  /* 0x036000001900780b */ /* 0x000fcc0003f2e200 */
[----:B------:R-:W-:-:S08]  /*34850*/  DFMA R20, R92, -R100, R24 ;  /* 0x800000645c14722b */ /* 0x000fd00000000018 */
        /* <DEDUP_REMOVED lines=11> */
.L_x_1367:
[----:B------:R-:W-:Y:S05]  /*34910*/  BSYNC.RECONVERGENT B5 ;  /* 0x0000000000057941 */ /* 0x000fea0003800200 */
.L_x_1366:
[----:B------:R-:W0:Y:S01]  /*34920*/  MUFU.RCP64H R21, R101 ;  /* 0x0000006500157308 */ /* 0x000e220000001800 */
[----:B------:R-:W-:Y:S01]  /*34930*/  IMAD.MOV.U32 R20, RZ, RZ, 0x1 ;  /* 0x00000001ff147424 */ /* 0x000fe200078e00ff */
[----:B------:R-:W-:Y:S01]  /*34940*/  DMUL R34, R34, R68 ;  /* 0x0000004422227228 */ /* 0x000fe20000000000 */
[----:B------:R-:W-:Y:S07]  /*34950*/  BSSY.RECONVERGENT B5, `(.L_x_1368) ;  /* 0x0000016000057945 */ /* 0x000fee0003800200 */
[----:B------:R-:W-:-:S02]  /*34960*/  DFMA R34, R64, R70, -R34 ;  /* 0x000000464022722b */ /* 0x000fc40000000822 */
[----:B0-----:R-:W-:-:S06]  /*34970*/  DFMA R22, R20, -R100, 1 ;  /* 0x3ff000001416742b */ /* 0x001fcc0000000864 */
[----:B------:R-:W-:Y:S02]  /*34980*/  DMUL R24, R34, R32 ;  /* 0x0000002022187228 */ /* 0x000fe40000000000 */
[----:B------:R-:W-:-:S08]  /*34990*/  DFMA R22, R22, R22, R22 ;  /* 0x000000161616722b */ /* 0x000fd00000000016 */
[----:B------:R-:W-:Y:S01]  /*349a0*/  FSETP.GEU.AND P1, PT, |R25|, 6.5827683646048100446e-37, PT ;  /* 0x036000001900780b */ /* 0x000fe20003f2e200 */
        /* <DEDUP_REMOVED lines=16> */
.L_x_1369:
[----:B------:R-:W-:Y:S05]  /*34ab0*/  BSYNC.RECONVERGENT B5 ;  /* 0x0000000000057941 */ /* 0x000fea0003800200 */
.L_x_1368:
[----:B------:R-:W-:Y:S01]  /*34ac0*/  DSETP.GT.AND P0, PT, R66, -R4, PT ;  /* 0x800000044200722a */ /* 0x000fe20003f04000 */
[----:B------:R-:W-:-:S13]  /*34ad0*/  BSSY.RECONVERGENT B5, `(.L_x_1370) ;  /* 0x000017f000057945 */ /* 0x000fda0003800200 */
[----:B------:R-:W-:Y:S01]  /*34ae0*/  @P0 DMUL R34, R66, -0.5 ;  /* 0xbfe0000042220828 */ /* 0x000fe20000000000 */
[----:B------:R-:W-:Y:S01]  /*34af0*/  @P0 CS2R R88, SRZ ;  /* 0x0000000000580805 */ /* 0x000fe2000001ff00 */
[----:B------:R-:W-:Y:S01]  /*34b00*/  @P0 DADD R20, -RZ, -R66 ;  /* 0x00000000ff140229 */ /* 0x000fe20000000942 */
[----:B------:R-:W-:-:S05]  /*34b10*/  @P0 CS2R R86, SRZ ;  /* 0x0000000000560805 */ /* 0x000fca000001ff00 */
[----:B------:R-:W-:Y:S01]  /*34b20*/  @P0 DMUL R34, R66, R34 ;  /* 0x0000002242220228 */ /* 0x000fe20000000000 */
[----:B------:R-:W-:Y:S10]  /*34b30*/  @P0 BRA `(.L_x_1371) ;  /* 0x0000001400e00947 */ /* 0x000ff40003800000 */
[----:B------:R-:W-:Y:S01]  /*34b40*/  DADD R28, R28, -R66 ;  /* 0x000000001c1c7229 */ /* 0x000fe20000000842 */
[----:B------:R-:W-:Y:S01]  /*34b50*/  BSSY.RECONVERGENT B0, `(.L_x_1372) ;  /* 0x0000057000007945 */ /* 0x000fe20003800200 */
[----:B------:R-:W-:-:S08]  /*34b60*/  IMAD.MOV.U32 R21, RZ, RZ, -0x3ff ;  /* 0xfffffc01ff157424 */ /* 0x000fd000078e00ff */
[----:B------:R-:W-:Y:S01]  /*34b70*/  ISETP.GT.AND P0, PT, R29, 0xfffff, PT ;  /* 0x000fffff1d00780c */ /* 0x000fe20003f04270 */
[--C-:B------:R-:W-:Y:S02]  /*34b80*/  IMAD.MOV.U32 R24, RZ, RZ, R28.reuse ;  /* 0x000000ffff187224 */ /* 0x100fe400078e001c */
[--C-:B------:R-:W-:Y:S02]  /*34b90*/  IMAD.MOV.U32 R25, RZ, RZ, R29.reuse ;  /* 0x000000ffff197224 */ /* 0x100fe400078e001d */
[----:B------:R-:W-:Y:S02]  /*34ba0*/  IMAD.MOV.U32 R26, RZ, RZ, R29 ;  /* 0x000000ffff1a7224 */ /* 0x000fe400078e001d */
[--C-:B------:R-:W-:Y:S02]  /*34bb0*/  IMAD.MOV.U32 R23, RZ, RZ, R28.reuse ;  /* 0x000000ffff177224 */ /* 0x100fe400078e001c */
[----:B------:R-:W-:-:S04]  /*34bc0*/  IMAD.MOV.U32 R22, RZ, RZ, R28 ;  /* 0x000000ffff167224 */ /* 0x000fc800078e001c */
[----:B------:R-:W-:Y:S01]  /*34bd0*/  @!P0 DMUL R24, R28, 1.80143985094819840000e+16 ;  /* 0x435000001c188828 */ /* 0x000fe20000000000 */
[----:B------:R-:W-:-:S09]  /*34be0*/  @!P0 IMAD.MOV.U32 R21, RZ, RZ, -0x435 ;  /* 0xfffffbcbff158424 */ /* 0x000fd200078e00ff */
[----:B------:R-:W-:Y:S02]  /*34bf0*/  @!P0 IMAD.MOV.U32 R26, RZ, RZ, R25 ;  /* 0x000000ffff1a8224 */ /* 0x000fe400078e0019 */
[----:B------:R-:W-:Y:S02]  /*34c00*/  @!P0 IMAD.MOV.U32 R23, RZ, RZ, R24 ;  /* 0x000000ffff178224 */ /* 0x000fe400078e0018 */
[----:B------:R-:W-:-:S05]  /*34c10*/  VIADD R20, R26, 0xffffffff ;  /* 0xffffffff1a147836 */ /* 0x000fca0000000000 */
[----:B------:R-:W-:Y:S01]  /*34c20*/  ISETP.GT.U32.AND P1, PT, R20, 0x7feffffe, PT ;  /* 0x7feffffe1400780c */ /* 0x000fe20003f24070 */
[----:B------:R-:W-:-:S12]  /*34c30*/  IMAD.MOV.U32 R20, RZ, RZ, R29 ;  /* 0x000000ffff147224 */ /* 0x000fd800078e001d */
        /* <DEDUP_REMOVED lines=66> */
.L_x_1373:
[----:B------:R-:W-:Y:S01]  /*35060*/  IMAD.MOV.U32 R34, RZ, RZ, 0x0 ;  /* 0x00000000ff227424 */ /* 0x000fe200078e00ff */
[----:B------:R-:W-:Y:S01]  /*35070*/  LOP3.LUT P0, RZ, R25, 0x7fffffff, RZ, 0xc0, !PT ;  /* 0x7fffffff19ff7812 */ /* 0x000fe2000780c0ff */
[----:B------:R-:W-:-:S06]  /*35080*/  IMAD.MOV.U32 R35, RZ, RZ, 0x7ff00000 ;  /* 0x7ff00000ff237424 */ /* 0x000fcc00078e00ff */
[----:B------:R-:W-:-:S10]  /*35090*/  DFMA R34, R24, R34, +INF ;  /* 0x7ff000001822742b */ /* 0x000fd40000000022 */
[----:B------:R-:W-:Y:S02]  /*350a0*/  FSEL R34, R34, RZ, P0 ;  /* 0x000000ff22227208 */ /* 0x000fe40000000000 */
[----:B------:R-:W-:-:S07]  /*350b0*/  FSEL R35, R35, -QNAN , P0 ;  /* 0xfff0000023237808 */ /* 0x000fce0000000000 */
.L_x_1374:
[----:B------:R-:W-:Y:S05]  /*350c0*/  BSYNC.RECONVERGENT B0 ;  /* 0x0000000000007941 */ /* 0x000fea0003800200 */
.L_x_1372:
[----:B------:R-:W-:Y:S01]  /*350d0*/  ISETP.GT.AND P1, PT, R44, 0xfffff, PT ;  /* 0x000fffff2c00780c */ /* 0x000fe20003f24270 */
[----:B------:R-:W-:Y:S01]  /*350e0*/  IMAD.MOV.U32 R24, RZ, RZ, R82 ;  /* 0x000000ffff187224 */ /* 0x000fe200078e0052 */
[----:B------:R-:W-:Y:S01]  /*350f0*/  BSSY.RECONVERGENT B0, `(.L_x_1375) ;  /* 0x0000052000007945 */ /* 0x000fe20003800200 */
[----:B------:R-:W-:Y:S01]  /*35100*/  IMAD.MOV.U32 R25, RZ, RZ, R83 ;  /* 0x000000ffff197224 */ /* 0x000fe200078e0053 */
[----:B------:R-:W-:-:S09]  /*35110*/  DFMA R34, -R6, R34, R30 ;  /* 0x000000220622722b */ /* 0x000fd2000000011e */
        /* <DEDUP_REMOVED lines=73> */
.L_x_1376:
[----:B------:R-:W-:Y:S01]  /*355b0*/  IMAD.MOV.U32 R30, RZ, RZ, 0x0 ;  /* 0x00000000ff1e7424 */ /* 0x000fe200078e00ff */
[----:B------:R-:W-:Y:S01]  /*355c0*/  LOP3.LUT P0, RZ, R25, 0x7fffffff, RZ, 0xc0, !PT ;  /* 0x7fffffff19ff7812 */ /* 0x000fe2000780c0ff */
[----:B------:R-:W-:-:S06]  /*355d0*/  IMAD.MOV.U32 R31, RZ, RZ, 0x7ff00000 ;  /* 0x7ff00000ff1f7424 */ /* 0x000fcc00078e00ff */
[----:B------:R-:W-:-:S10]  /*355e0*/  DFMA R30, R24, R30, +INF ;  /* 0x7ff00000181e742b */ /* 0x000fd4000000001e */
[----:B------:R-:W-:Y:S02]  /*355f0*/  FSEL R24, R30, RZ, P0 ;  /* 0x000000ff1e187208 */ /* 0x000fe40000000000 */
[----:B------:R-:W-:-:S07]  /*35600*/  FSEL R25, R31, -QNAN , P0 ;  /* 0xfff000001f197808 */ /* 0x000fce0000000000 */
.L_x_1377:
[----:B------:R-:W-:Y:S05]  /*35610*/  BSYNC.RECONVERGENT B0 ;  /* 0x0000000000007941 */ /* 0x000fea0003800200 */
.L_x_1375:
        /* <DEDUP_REMOVED lines=76> */
.L_x_1379:
[----:B------:R-:W-:Y:S01]  /*35ae0*/  IMAD.MOV.U32 R20, RZ, RZ, 0x0 ;  /* 0x00000000ff147424 */ /* 0x000fe200078e00ff */
[----:B------:R-:W-:Y:S01]  /*35af0*/  LOP3.LUT P0, RZ, R31, 0x7fffffff, RZ, 0xc0, !PT ;  /* 0x7fffffff1fff7812 */ /* 0x000fe2000780c0ff */
[----:B------:R-:W-:-:S06]  /*35b00*/  IMAD.MOV.U32 R21, RZ, RZ, 0x7ff00000 ;  /* 0x7ff00000ff157424 */ /* 0x000fcc00078e00ff */
[----:B------:R-:W-:-:S10]  /*35b10*/  DFMA R20, R30, R20, +INF ;  /* 0x7ff000001e14742b */ /* 0x000fd40000000014 */
[----:B------:R-:W-:Y:S02]  /*35b20*/  FSEL R30, R20, RZ, P0 ;  /* 0x000000ff141e7208 */ /* 0x000fe40000000000 */
[----:B------:R-:W-:-:S07]  /*35b30*/  FSEL R31, R21, -QNAN , P0 ;  /* 0xfff00000151f7808 */ /* 0x000fce0000000000 */
.L_x_1380:
[----:B------:R-:W-:Y:S05]  /*35b40*/  BSYNC.RECONVERGENT B0 ;  /* 0x0000000000007941 */ /* 0x000fea0003800200 */
.L_x_1378:
[----:B------:R-:W0:Y:S01]  /*35b50*/  MUFU.RCP64H R21, R5 ;  /* 0x0000000500157308 */ /* 0x000e220000001800 */
[----:B------:R-:W-:Y:S01]  /*35b60*/  VIADD R20, R5, 0x300402 ;  /* 0x0030040205147836 */ /* 0x000fe20000000000 */
[----:B------:R-:W-:Y:S01]  /*35b70*/  DADD R24, R24, 1 ;  /* 0x3ff0000018187429 */ /* 0x000fe20000000000 */
[----:B------:R-:W-:Y:S03]  /*35b80*/  BSSY.RECONVERGENT B6, `(.L_x_1381) ;  /* 0x000000f000067945 */ /* 0x000fe60003800200 */
[----:B------:R-:W-:-:S04]  /*35b90*/  FSETP.GEU.AND P0, PT, |R20|, 5.8789094863358348022e-39, PT ;  /* 0x004004021400780b */ /* 0x000fc80003f0e200 */
[----:B------:R-:W-:Y:S02]  /*35ba0*/  DADD R30, R24, -R30 ;  /* 0x00000000181e7229 */ /* 0x000fe4000000081e */
        /* <DEDUP_REMOVED lines=12> */
.L_x_1382:
[----:B------:R-:W-:Y:S05]  /*35c70*/  BSYNC.RECONVERGENT B6 ;  /* 0x0000000000067941 */ /* 0x000fea0003800200 */
.L_x_1381:
        /* <DEDUP_REMOVED lines=23> */
.L_x_1384:
[----:B------:R-:W-:Y:S05]  /*35df0*/  BSYNC.RECONVERGENT B6 ;  /* 0x0000000000067941 */ /* 0x000fea0003800200 */
.L_x_1383:
[----:B------:R-:W-:Y:S01]  /*35e00*/  DMUL R68, R4, R4 ;  /* 0x0000000404447228 */ /* 0x000fe20000000000 */
[----:B------:R-:W-:Y:S01]  /*35e10*/  IMAD.MOV.U32 R22, RZ, RZ, 0x1 ;  /* 0x00000001ff167424 */ /* 0x000fe200078e00ff */
[----:B------:R-:W-:Y:S01]  /*35e20*/  FSETP.GEU.AND P1, PT, |R7|, 6.5827683646048100446e-37, PT ;  /* 0x036000000700780b */ /* 0x000fe20003f2e200 */
[----:B------:R-:W-:Y:S01]  /*35e30*/  BSSY.RECONVERGENT B6, `(.L_x_1385) ;  /* 0x0000015000067945 */ /* 0x000fe20003800200 */
[----:B------:R-:W-:Y:S02]  /*35e40*/  DADD R86, R30, -R20 ;  /* 0x000000001e567229 */ /* 0x000fe40000000814 */
        /* <DEDUP_REMOVED lines=19> */
.L_x_1386:
[----:B------:R-:W-:Y:S05]  /*35f80*/  BSYNC.RECONVERGENT B6 ;  /* 0x0000000000067941 */ /* 0x000fea0003800200 */
.L_x_1385:
[----:B------:R-:W0:Y:S01]  /*35f90*/  MUFU.RCP64H R21, R29 ;  /* 0x0000001d00157308 */ /* 0x000e220000001800 */
[----:B------:R-:W-:Y:S01]  /*35fa0*/  IMAD.MOV.U32 R20, RZ, RZ, 0x1 ;  /* 0x00000001ff147424 */ /* 0x000fe200078e00ff */
[----:B------:R-:W-:Y:S01]  /*35fb0*/  DADD R22, R22, 1 ;  /* 0x3ff0000016167429 */ /* 0x000fe20000000000 */
[----:B------:R-:W-:Y:S04]  /*35fc0*/  BSSY.RECONVERGENT B6, `(.L_x_1387) ;  /* 0x0000014000067945 */ /* 0x000fe80003800200 */
[----:B0-----:R-:W-:-:S08]  /*35fd0*/  DFMA R24, -R28, R20, 1 ;  /* 0x3ff000001c18742b */ /* 0x001fd00000000114 */
[----:B------:R-:W-:-:S08]  /*35fe0*/  DFMA R24, R24, R24, R24 ;  /* 0x000000181818722b */ /* 0x000fd00000000018 */
[----:B------:R-:W-:Y:S02]  /*35ff0*/  DFMA R20, R20, R24, R20 ;  /* 0x000000181414722b */ /* 0x000fe40000000014 */
[----:B------:R-:W-:-:S06]  /*36000*/  DMUL R24, R6, R22 ;  /* 0x0000001606187228 */ /* 0x000fcc0000000000 */
        /* <DEDUP_REMOVED lines=15> */
.L_x_1388:
[----:B------:R-:W-:Y:S05]  /*36100*/  BSYNC.RECONVERGENT B6 ;  /* 0x0000000000067941 */ /* 0x000fea0003800200 */
.L_x_1387:
[----:B------:R-:W0:Y:S01]  /*36110*/  MUFU.RCP64H R23, R29 ;  /* 0x0000001d00177308 */ /* 0x000e220000001800 */
[----:B------:R-:W-:Y:S01]  /*36120*/  IMAD.MOV.U32 R22, RZ, RZ, 0x1 ;  /* 0x00000001ff167424 */ /* 0x000fe200078e00ff */
[----:B------:R-:W-:Y:S01]  /*36130*/  FSETP.GEU.AND P1, PT, |R7|, 6.5827683646048100446e-37, PT ;  /* 0x036000000700780b */ /* 0x000fe20003f2e200 */
[----:B------:R-:W-:Y:S01]  /*36140*/  DADD R4, R4, R82 ;  /* 0x0000000004047229 */ /* 0x000fe20000000052 */
[----:B------:R-:W-:Y:S07]  /*36150*/  BSSY.RECONVERGENT B6, `(.L_x_1389) ;  /* 0x0000014000067945 */ /* 0x000fee0003800200 */
[----:B------:R-:W-:-:S02]  /*36160*/  DADD R88, -R4, R20 ;  /* 0x0000000004587229 */ /* 0x000fc40000000114 */
        /* <DEDUP_REMOVED lines=18> */
.L_x_1390:
[----:B------:R-:W-:Y:S05]  /*36290*/  BSYNC.RECONVERGENT B6 ;  /* 0x0000000000067941 */ /* 0x000fea0003800200 */
.L_x_1389:
[----:B------:R-:W-:Y:S02]  /*362a0*/  IMAD.MOV.U32 R20, RZ, RZ, R22 ;  /* 0x000000ffff147224 */ /* 0x000fe400078e0016 */
[----:B------:R-:W-:-:S07]  /*362b0*/  IMAD.MOV.U32 R21, RZ, RZ, R23 ;  /* 0x000000ffff157224 */ /* 0x000fce00078e0017 */
.L_x_1371:
[----:B------:R-:W-:Y:S05]  /*362c0*/  BSYNC.RECONVERGENT B5 ;  /* 0x0000000000057941 */ /* 0x000fea0003800200 */
.L_x_1370:
        /* <DEDUP_REMOVED lines=76> */
.L_x_1392:
[----:B------:R-:W-:Y:S01]  /*36790*/  IMAD.MOV.U32 R4, RZ, RZ, 0x0 ;  /* 0x00000000ff047424 */ /* 0x000fe200078e00ff */
[----:B------:R-:W-:Y:S01]  /*367a0*/  LOP3.LUT P0, RZ, R85, 0x7fffffff, RZ, 0xc0, !PT ;  /* 0x7fffffff55ff7812 */ /* 0x000fe2000780c0ff */
[----:B------:R-:W-:-:S06]  /*367b0*/  IMAD.MOV.U32 R5, RZ, RZ, 0x7ff00000 ;  /* 0x7ff00000ff057424 */ /* 0x000fcc00078e00ff */
[----:B------:R-:W-:-:S10]  /*367c0*/  DFMA R4, R84, R4, +INF ;  /* 0x7ff000005404742b */ /* 0x000fd40000000004 */
[----:B------:R-:W-:Y:S02]  /*367d0*/  FSEL R4, R4, RZ, P0 ;  /* 0x000000ff04047208 */ /* 0x000fe40000000000 */
[----:B------:R-:W-:-:S07]  /*367e0*/  FSEL R5, R5, -QNAN , P0 ;  /* 0xfff0000005057808 */ /* 0x000fce0000000000 */
.L_x_1393:
[----:B------:R-:W-:Y:S05]  /*367f0*/  BSYNC.RECONVERGENT B0 ;  /* 0x0000000000007941 */ /* 0x000fea0003800200 */
.L_x_1391:
[----:B------:R-:W0:Y:S01]  /*36800*/  MUFU.RCP64H R7, R101 ;  /* 0x0000006500077308 */ /* 0x000e220000001800 */
[----:B------:R-:W-:Y:S01]  /*36810*/  IMAD.MOV.U32 R6, RZ, RZ, 0x1 ;  /* 0x00000001ff067424 */ /* 0x000fe200078e00ff */
[-C--:B------:R-:W-:Y:S01]  /*36820*/  DMUL R66, R66, -R32.reuse ;  /* 0x8000002042427228 */ /* 0x080fe20000000000 */
[----:B------:R-:W-:Y:S01]  /*36830*/  FSETP.GEU.AND P1, PT, |R105|, 6.5827683646048100446e-37, PT ;  /* 0x036000006900780b */ /* 0x000fe20003f2e200 */
[----:B------:R-:W-:Y:S01]  /*36840*/  DADD R4, -R4, R34 ;  /* 0x0000000004047229 */ /* 0x000fe20000000122 */
[----:B------:R-:W-:Y:S01]  /*36850*/  BSSY.RECONVERGENT B5, `(.L_x_1394) ;  /* 0x0000017000057945 */ /* 0x000fe20003800200 */
[----:B------:R-:W-:-:S04]  /*36860*/  DFMA R92, R20, -R32, -R92 ;  /* 0x80000020145c722b */ /* 0x000fc8000000085c */
[----:B------:R-:W-:Y:S02]  /*36870*/  DFMA R66, R66, R20, -R32 ;  /* 0x000000144242722b */ /* 0x000fe40000000820 */
[----:B------:R-:W-:Y:S02]  /*36880*/  DADD R94, R4, -R94 ;  /* 0x00000000045e7229 */ /* 0x000fe4000000085e */
[----:B0-----:R-:W-:-:S04]  /*36890*/  DFMA R22, R6, -R100, 1 ;  /* 0x3ff000000616742b */ /* 0x001fc80000000864 */
[----:B------:R-:W-:-:S04]  /*368a0*/  DADD R90, R66, -R90 ;  /* 0x00000000425a7229 */ /* 0x000fc8000000085a */
        /* <DEDUP_REMOVED lines=17> */
.L_x_1395:
[----:B------:R-:W-:Y:S05]  /*369c0*/  BSYNC.RECONVERGENT B5 ;  /* 0x0000000000057941 */ /* 0x000fea0003800200 */
.L_x_1394:
[----:B------:R-:W0:Y:S01]  /*369d0*/  MUFU.RCP64H R5, R101 ;  /* 0x0000006500057308 */ /* 0x000e220000001800 */
[----:B------:R-:W-:Y:S01]  /*369e0*/  IMAD.MOV.U32 R4, RZ, RZ, 0x1 ;  /* 0x00000001ff047424 */ /* 0x000fe200078e00ff */
[----:B------:R-:W-:Y:S01]  /*369f0*/  FSETP.GEU.AND P1, PT, |R3|, 6.5827683646048100446e-37, PT ;  /* 0x036000000300780b */ /* 0x000fe20003f2e200 */
[----:B------:R-:W-:Y:S01]  /*36a00*/  BSSY.RECONVERGENT B5, `(.L_x_1396) ;  /* 0x0000014000057945 */ /* 0x000fe20003800200 */
[----:B------:R-:W-:-:S03]  /*36a10*/  DADD R88, -R22, R88 ;  /* 0x0000000016587229 */ /* 0x000fc60000000158 */
        /* <DEDUP_REMOVED lines=18> */
.L_x_1397:
[----:B------:R-:W-:Y:S05]  /*36b40*/  BSYNC.RECONVERGENT B5 ;  /* 0x0000000000057941 */ /* 0x000fea0003800200 */
.L_x_1396:
[----:B------:R-:W-:-:S11]  /*36b50*/  DADD R86, -R20, R86 ;  /* 0x0000000014567229 */ /* 0x000fd60000000156 */
.L_x_1231:
[----:B------:R-:W-:Y:S05]  /*36b60*/  BSYNC.RECONVERGENT B4 ;  /* 0x0000000000047941 */ /* 0x000fea0003800200 */
.L_x_1230:
        /* <DEDUP_REMOVED lines=61> */
.L_x_1399:
[----:B------:R-:W-:Y:S05]  /*36f40*/  BSYNC.RECONVERGENT B0 ;  /* 0x0000000000007941 */ /* 0x000fea0003800200 */
.L_x_1398:
        /* <DEDUP_REMOVED lines=24> */
.L_x_1401:
[----:B------:R-:W-:Y:S05]  /*370d0*/  BSYNC.RECONVERGENT B0 ;  /* 0x0000000000007941 */ /* 0x000fea0003800200 */
.L_x_1400:
[----:B------:R-:W-:Y:S04]  /*370e0*/  BSSY B4, `(.L_x_1402) ;  /* 0x000014e000047945 */ /* 0x000fe80003800000 */
[----:B------:R-:W-:Y:S05]  /*370f0*/  @!P1 BRA `(.L_x_1403) ;  /* 0x0000001400309947 */ /* 0x000fea0003800000 */
[----:B0-----:R-:W-:-:S07]  /*37100*/  IMAD.MOV.U32 R4, RZ, RZ, RZ ;  /* 0x000000ffff047224 */ /* 0x001fce00078e00ff */
.L_x_1416:
        /* <DEDUP_REMOVED lines=120> */
.L_x_1410:
[----:B------:R-:W-:Y:S01]  /*37890*/  IMAD.MOV.U32 R6, RZ, RZ, 0x0 ;  /* 0x00000000ff067424 */ /* 0x000fe200078e00ff */
[----:B------:R-:W-:Y:S01]  /*378a0*/  LOP3.LUT P0, RZ, R21, 0x7fffffff, RZ, 0xc0, !PT ;  /* 0x7fffffff15ff7812 */ /* 0x000fe2000780c0ff */
[----:B------:R-:W-:-:S06]  /*378b0*/  IMAD.MOV.U32 R7, RZ, RZ, 0x7ff00000 ;  /* 0x7ff00000ff077424 */ /* 0x000fcc00078e00ff */
[----:B------:R-:W-:-:S10]  /*378c0*/  DFMA R6, R20, R6, +INF ;  /* 0x7ff000001406742b */ /* 0x000fd40000000006 */
[----:B------:R-:W-:Y:S02]  /*378d0*/  FSEL R22, R6, RZ, P0 ;  /* 0x000000ff06167208 */ /* 0x000fe40000000000 */
[----:B------:R-:W-:Y:S01]  /*378e0*/  FSEL R23, R7, -QNAN , P0 ;  /* 0xfff0000007177808 */ /* 0x000fe20000000000 */
[----:B------:R-:W-:Y:S06]  /*378f0*/  BRA `(.L_x_1408) ;  /* 0x0000000800ec7947 */ /* 0x000fec0003800000 */
.L_x_1409:
        /* <DEDUP_REMOVED lines=77> */
.L_x_1411:
        /* <DEDUP_REMOVED lines=8> */
.L_x_1407:
        /* <DEDUP_REMOVED lines=29> */
.L_x_1413:
        /* <DEDUP_REMOVED lines=28> */
.L_x_1414:
[----:B------:R-:W-:Y:S05]  /*381e0*/  BSYNC.RECONVERGENT B0 ;  /* 0x0000000000007941 */ /* 0x000fea0003800200 */
.L_x_1412:
        /* <DEDUP_REMOVED lines=19> */
[----:B------:R-:W-:Y:S01]  /*38320*/  FSEL R6, R22, RZ, !P0 ;  /* 0x000000ff16067208 */ /* 0x000fe20004000000 */
[----:B------:R-:W-:Y:S01]  /*38330*/  IMAD.MOV.U32 R22, RZ, RZ, 0x1 ;  /* 0x00000001ff167424 */ /* 0x000fe200078e00ff */
        /* <DEDUP_REMOVED lines=22> */
.L_x_1415:
[----:B------:R-:W-:Y:S05]  /*384a0*/  BSYNC.RECONVERGENT B7 ;  /* 0x0000000000077941 */ /* 0x000fea0003800200 */
.L_x_1408:
[----:B------:R-:W-:Y:S05]  /*384b0*/  BSYNC.RECONVERGENT B6 ;  /* 0x0000000000067941 */ /* 0x000fea0003800200 */
.L_x_1406:
        /* <DEDUP_REMOVED lines=14> */
.L_x_1405:
[----:B------:R-:W-:Y:S05]  /*385a0*/  BSYNC.RECONVERGENT B5 ;  /* 0x0000000000057941 */ /* 0x000fea0003800200 */
.L_x_1404:
[----:B------:R-:W-:Y:S05]  /*385b0*/  @P3 BRA `(.L_x_1416) ;  /* 0xffffffe800d43947 */ /* 0x000fea000383ffff */
.L_x_1403:
[----:B------:R-:W-:Y:S05]  /*385c0*/  BSYNC B4 ;  /* 0x0000000000047941 */ /* 0x000fea0003800000 */
.L_x_1402:
[----:B------:R-:W-:Y:S01]  /*385d0*/  DMUL R2, R40, -R2 ;  /* 0x8000000228027228 */ /* 0x000fe20000000000 */
[----:B0-----:R-:W-:-:S04]  /*385e0*/  IMAD.WIDE.U32 R4, R27, 0x8, R62 ;  /* 0x000000081b047825 */ /* 0x001fc800078e003e */
[----:B-----5:R-:W-:-:S03]  /*385f0*/  IMAD.WIDE.U32 R6, R97, 0x8, R62 ;  /* 0x0000000861067825 */ /* 0x020fc600078e003e */
[C---:B------:R-:W-:Y:S01]  /*38600*/  DMUL R92, R2.reuse, R92 ;  /* 0x0000005c025c7228 */ /* 0x040fe20000000000 */
[--C-:B------:R-:W-:Y:S01]  /*38610*/  IMAD.WIDE.U32 R20, R99, 0x8, R62.reuse ;  /* 0x0000000863147825 */ /* 0x100fe200078e003e */
[C---:B------:R-:W-:Y:S02]  /*38620*/  DMUL R90, R2.reuse, R90 ;  /* 0x0000005a025a7228 */ /* 0x040fe40000000000 */
[C---:B------:R-:W-:Y:S02]  /*38630*/  DMUL R88, R2.reuse, R88 ;  /* 0x0000005802587228 */ /* 0x040fe40000000000 */
[----:B------:R-:W-:Y:S01]  /*38640*/  DMUL R86, R2, R86 ;  /* 0x0000005602567228 */ /* 0x000fe20000000000 */
[----:B------:R-:W-:-:S05]  /*38650*/  IMAD.WIDE.U32 R2, R43, 0x8, R62 ;  /* 0x000000082b027825 */ /* 0x000fca00078e003e */
[----:B------:R0:W-:Y:S04]  /*38660*/  REDG.E.ADD.F64.RN.STRONG.GPU desc[UR8][R2.64], R92 ;  /* 0x0000005c020079a6 */ /* 0x0001e8000c12ff08 */
[----:B------:R0:W-:Y:S04]  /*38670*/  REDG.E.ADD.F64.RN.STRONG.GPU desc[UR8][R4.64], R90 ;  /* 0x0000005a040079a6 */ /* 0x0001e8000c12ff08 */
[----:B------:R0:W-:Y:S04]  /*38680*/  REDG.E.ADD.F64.RN.STRONG.GPU desc[UR8][R6.64], R88 ;  /* 0x00000058060079a6 */ /* 0x0001e8000c12ff08 */
[----:B------:R0:W-:Y:S01]  /*38690*/  REDG.E.ADD.F64.RN.STRONG.GPU desc[UR8][R20.64], R86 ;  /* 0x00000056140079a6 */ /* 0x0001e2000c12ff08 */
[----:B------:R-:W-:Y:S05]  /*386a0*/  BRA `(.L_x_1018) ;  /* 0x0000010800547947 */ /* 0x000fea0003800000 */
.L_x_2947:
[----:B------:R-:W-:Y:S05]  /*386b0*/  BREAK.RELIABLE B1 ;  /* 0x0000000000017942 */ /* 0x000fea0003800100 */
[----:B------:R-:W0:Y:S01]  /*386c0*/  LDCU UR4, c[0x0][0x3ec] ;  /* 0x00007d80ff0477ac */ /* 0x000e220008000800 */
[----:B------:R-:W-:-:S05]  /*386d0*/  VIADD R27, R3, 0x5 ;  /* 0x00000005031b7836 */ /* 0x000fca0000000000 */
[----:B0-----:R-:W-:-:S04]  /*386e0*/  ISETP.GE.U32.AND P0, PT, R27, UR4, PT ;  /* 0x000000041b007c0c */ /* 0x001fc8000bf06070 */
[----:B------:R-:W-:-:S13]  /*386f0*/  ISETP.NE.OR P0, PT, R36, 0x6, P0 ;  /* 0x000000062400780c */ /* 0x000fda0000705670 */
[----:B------:R-:W-:Y:S05]  /*38700*/  @P0 BRA `(.L_x_1018) ;  /* 0x00000108003c0947 */ /* 0x000fea0003800000 */
[----:B------:R-:W0:Y:S01]  /*38710*/  LDC.64 R20, c[0x0][0x3b8] ;  /* 0x0000ee00ff147b82 */ /* 0x000e220000000a00 */
[----:B--2---:R-:W-:-:S04]  /*38720*/  VIADD R23, R3, 0x1 ;  /* 0x0000000103177836 */ /* 0x004fc80000000000 */
[----:B0-----:R-:W-:-:S04]  /*38730*/  IMAD.WIDE.U32 R22, R23, 0x4, R20 ;  /* 0x0000000417167825 */ /* 0x001fc800078e0014 */
[C---:B------:R-:W-:Y:S01]  /*38740*/  IMAD.WIDE.U32 R6, R3.reuse, 0x4, R20 ;  /* 0x0000000403067825 */ /* 0x040fe200078e0014 */
[----:B------:R-:W2:Y:S04]  /*38750*/  LDG.E.CONSTANT R36, desc[UR8][R22.64] ;  /* 0x0000000816247981 */ /* 0x000ea8000c1e9900 */
[----:B------:R-:W3:Y:S01]  /*38760*/  LDG.E.CONSTANT R35, desc[UR8][R6.64] ;  /* 0x0000000806237981 */ /* 0x000ee2000c1e9900 */
[C---:B------:R-:W-:Y:S02]  /*38770*/  VIADD R25, R3.reuse, 0x2 ;  /* 0x0000000203197836 */ /* 0x040fe40000000000 */
[C---:B------:R-:W-:Y:S02]  /*38780*/  VIADD R29, R3.reuse, 0x3 ;  /* 0x00000003031d7836 */ /* 0x040fe40000000000 */
[----:B------:R-:W-:-:S02]  /*38790*/  VIADD R5, R3, 0x4 ;  /* 0x0000000403057836 */ /* 0x000fc40000000000 */
[----:B------:R-:W-:-:S04]  /*387a0*/  IMAD.WIDE.U32 R24, R25, 0x4, R20 ;  /* 0x0000000419187825 */ /* 0x000fc800078e0014 */
[--C-:B------:R-:W-:Y:S01]  /*387b0*/  IMAD.WIDE.U32 R2, R29, 0x4, R20.reuse ;  /* 0x000000041d027825 */ /* 0x100fe200078e0014 */
[----:B------:R-:W4:Y:S03]  /*387c0*/  LDG.E.CONSTANT R34, desc[UR8][R24.64] ;  /* 0x0000000818227981 */ /* 0x000f26000c1e9900 */
[--C-:B------:R-:W-:Y:S01]  /*387d0*/  IMAD.WIDE.U32 R4, R5, 0x4, R20.reuse ;  /* 0x0000000405047825 */ /* 0x100fe200078e0014 */
[----:B------:R-:W5:Y:S03]  /*387e0*/  LDG.E.CONSTANT R33, desc[UR8][R2.64] ;  /* 0x0000000802217981 */ /* 0x000f66000c1e9900 */
[----:B------:R-:W-:Y:S01]  /*387f0*/  IMAD.WIDE.U32 R20, R27, 0x4, R20 ;  /* 0x000000041b147825 */ /* 0x000fe200078e0014 */
[----:B------:R-:W5:Y:S04]  /*38800*/  LDG.E.CONSTANT R32, desc[UR8][R4.64] ;  /* 0x0000000804207981 */ /* 0x000f68000c1e9900 */
[----:B------:R-:W5:Y:S01]  /*38810*/  LDG.E.CONSTANT R31, desc[UR8][R20.64] ;  /* 0x00000008141f7981 */ /* 0x000f62000c1e9900 */
[----:B------:R-:W0:Y:S01]  /*38820*/  S2UR UR5, SR_CgaCtaId ;  /* 0x00000000000579c3 */ /* 0x000e220000008800 */
[----:B------:R-:W-:-:S02]  /*38830*/  UMOV UR4, 0x400 ;  /* 0x0000040000047882 */ /* 0x000fc40000000000 */
[----:B0-----:R-:W-:Y:S01]  /*38840*/  ULEA UR4, UR5, UR4, 0x18 ;  /* 0x0000000405047291 */ /* 0x001fe2000f8ec0ff */
[----:B------:R-:W-:Y:S01]  /*38850*/  BSSY.RECONVERGENT B4, `(.L_x_1417) ;  /* 0x0000ebe000047945 */ /* 0x000fe20003800200 */
[----:B------:R-:W-:Y:S01]  /*38860*/  IMAD.MOV.U32 R100, RZ, RZ, 0x0 ;  /* 0x00000000ff647424 */ /* 0x000fe200078e00ff */
[----:B------:R-:W-:Y:S01]  /*38870*/  CS2R R98, SRZ ;  /* 0x0000000000627805 */ /* 0x000fe2000001ff00 */
[----:B------:R-:W-:Y:S01]  /*38880*/  IMAD.MOV.U32 R101, RZ, RZ, -0x100000 ;  /* 0xfff00000ff657424 */ /* 0x000fe200078e00ff */
[----:B------:R-:W-:Y:S02]  /*38890*/  CS2R R96, SRZ ;  /* 0x0000000000607805 */ /* 0x000fe4000001ff00 */
[----:B------:R-:W-:Y:S02]  /*388a0*/  CS2R R94, SRZ ;  /* 0x00000000005e7805 */ /* 0x000fe4000001ff00 */
[----:B------:R-:W-:Y:S02]  /*388b0*/  CS2R R92, SRZ ;  /* 0x00000000005c7805 */ /* 0x000fe4000001ff00 */
[----:B------:R-:W-:-:S02]  /*388c0*/  CS2R R90, SRZ ;  /* 0x00000000005a7805 */ /* 0x000fc4000001ff00 */
[----:B------:R-:W-:Y:S02]  /*388d0*/  CS2R R88, SRZ ;  /* 0x0000000000587805 */ /* 0x000fe4000001ff00 */
[----:B--2---:R-:W-:Y:S02]  /*388e0*/  LEA R78, R36, UR4, 0x3 ;  /* 0x00000004244e7c11 */ /* 0x004fe4000f8e18ff */
[----:B---3--:R-:W-:-:S04]  /*388f0*/  LEA R6, R35, UR4, 0x3 ;  /* 0x0000000423067c11 */ /* 0x008fc8000f8e18ff */
[----:B------:R-:W0:Y:S04]  /*38900*/  LDS.64 R78, [R78] ;  /* 0x000000004e4e7984 */ /* 0x000e280000000a00 */
[----:B------:R-:W1:Y:S01]  /*38910*/  LDS.64 R6, [R6] ;  /* 0x0000000006067984 */ /* 0x000e620000000a00 */
        /* <DEDUP_REMOVED lines=54> */
.L_x_1420:
[----:B------:R-:W-:Y:S05]  /*38c80*/  BSYNC.RECONVERGENT B5 ;  /* 0x0000000000057941 */ /* 0x000fea0003800200 */
.L_x_1419:
        /* <DEDUP_REMOVED lines=81> */
.L_x_1422:
[----:B------:R-:W-:Y:S01]  /*391a0*/  IMAD.MOV.U32 R20, RZ, RZ, 0x0 ;  /* 0x00000000ff147424 */ /* 0x000fe200078e00ff */
[----:B------:R-:W-:Y:S01]  /*391b0*/  LOP3.LUT P0, RZ, R3, 0x7fffffff, RZ, 0xc0, !PT ;  /* 0x7fffffff03ff7812 */ /* 0x000fe2000780c0ff */
[----:B------:R-:W-:-:S06]  /*391c0*/  IMAD.MOV.U32 R21, RZ, RZ, 0x7ff00000 ;  /* 0x7ff00000ff157424 */ /* 0x000fcc00078e00ff */
[----:B------:R-:W-:-:S10]  /*391d0*/  DFMA R20, R2, R20, +INF ;  /* 0x7ff000000214742b */ /* 0x000fd40000000014 */
[----:B------:R-:W-:Y:S02]  /*391e0*/  FSEL R76, R20, RZ, P0 ;  /* 0x000000ff144c7208 */ /* 0x000fe40000000000 */
[----:B------:R-:W-:-:S07]  /*391f0*/  FSEL R77, R21, -QNAN , P0 ;  /* 0xfff00000154d7808 */ /* 0x000fce0000000000 */
.L_x_1423:
[----:B------:R-:W-:Y:S05]  /*39200*/  BSYNC.RECONVERGENT B0 ;  /* 0x0000000000007941 */ /* 0x000fea0003800200 */
.L_x_1421:
        /* <DEDUP_REMOVED lines=49> */
.L_x_1425:
[----:B------:R-:W-:Y:S05]  /*39520*/  BSYNC.RECONVERGENT B5 ;  /* 0x0000000000057941 */ /* 0x000fea0003800200 */
.L_x_1424:
        /* <DEDUP_REMOVED lines=81> */
.L_x_1427:
[----:B------:R-:W-:Y:S01]  /*39a40*/  IMAD.MOV.U32 R22, RZ, RZ, 0x0 ;  /* 0x00000000ff167424 */ /* 0x000fe200078e00ff */
[----:B------:R-:W-:Y:S01]  /*39a50*/  LOP3.LUT P0, RZ, R21, 0x7fffffff, RZ, 0xc0, !PT ;  /* 0x7fffffff15ff7812 */ /* 0x000fe2000780c0ff */
[----:B------:R-:W-:-:S06]  /*39a60*/  IMAD.MOV.U32 R23, RZ, RZ, 0x7ff00000 ;  /* 0x7ff00000ff177424 */ /* 0x000fcc00078e00ff */
[----:B------:R-:W-:-:S10]  /*39a70*/  DFMA R22, R20, R22, +INF ;  /* 0x7ff000001416742b */ /* 0x000fd40000000016 */
[----:B------:R-:W-:Y:S02]  /*39a80*/  FSEL R74, R22, RZ, P0 ;  /* 0x000000ff164a7208 */ /* 0x000fe40000000000 */
[----:B------:R-:W-:-:S07]  /*39a90*/  FSEL R75, R23, -QNAN , P0 ;  /* 0xfff00000174b7808 */ /* 0x000fce0000000000 */
.L_x_1428:
[----:B------:R-:W-:Y:S05]  /*39aa0*/  BSYNC.RECONVERGENT B0 ;  /* 0x0000000000007941 */ /* 0x000fea0003800200 */
.L_x_1426:
        /* <DEDUP_REMOVED lines=25> */
.L_x_1430:
[----:B------:R-:W-:Y:S05]  /*39c40*/  BSYNC.RECONVERGENT B5 ;  /* 0x0000000000057941 */ /* 0x000fea0003800200 */
.L_x_1429:
[--C-:B------:R-:W-:Y:S01]  /*39c50*/  DADD R70, R58, -R6.reuse ;  /* 0x000000003a467229 */ /* 0x100fe20000000806 */
[----:B------:R-:W-:Y:S01]  /*39c60*/  BSSY.RELIABLE B5, `(.L_x_1431) ;  /* 0x00002f7000057945 */ /* 0x000fe20003800100 */
[--C-:B------:R-:W-:Y:S01]  /*39c70*/  DADD R68, R56, -R6.reuse ;  /* 0x0000000038447229 */ /* 0x100fe20000000806 */
[----:B------:R-:W-:Y:S01]  /*39c80*/  CS2R R64, SRZ ;  /* 0x0000000000407805 */ /* 0x000fe2000001ff00 */
[----:B------:R-:W-:Y:S01]  /*39c90*/  DADD R66, R50, -R6 ;  /* 0x0000000032427229 */ /* 0x000fe20000000806 */
[----:B------:R-:W-:Y:S02]  /*39ca0*/  CS2R R102, SRZ ;  /* 0x0000000000667805 */ /* 0x000fe4000001ff00 */
[----:B------:R-:W-:Y:S01]  /*39cb0*/  CS2R R104, SRZ ;  /* 0x0000000000687805 */ /* 0x000fe2000001ff00 */
[-C--:B------:R-:W-:Y:S02]  /*39cc0*/  DMUL R70, R70, R72.reuse ;  /* 0x0000004846467228 */ /* 0x080fe40000000000 */
[----:B------:R-:W-:-:S02]  /*39cd0*/  DMUL R68, R68, R72 ;  /* 0x0000004844447228 */ /* 0x000fc40000000000 */
        /* <DEDUP_REMOVED lines=8> */
[----:B------:R-:W-:Y:S01]  /*39d60*/  FSETP.GEU.AND P0, PT, |R77|, 4.1917929649353027344, PT ;  /* 0x4086232b4d00780b */ /* 0x000fe20003f0e200 */
[----:B------:R-:W-:Y:S01]  /*39d70*/  BSSY.RECONVERGENT B0, `(.L_x_1433) ;  /* 0x000003e000007945 */ /* 0x000fe20003800200 */
[----:B------:R-:W-:Y:S02]  /*39d80*/  DADD R102, R106, -R70 ;  /* 0x000000006a667229 */ /* 0x000fe40000000846 */
[----:B------:R-:W-:-:S03]  /*39d90*/  DFMA R20, R76, R20, 6.75539944105574400000e+15 ;  /* 0x433800004c14742b */ /* 0x000fc60000000014 */
[----:B------:R-:W-:-:S05]  /*39da0*/  DADD R110, -RZ, -R64 ;  /* 0x00000000ff6e7229 */ /* 0x000fca0000000940 */
[----:B------:R-:W-:-:S05]  /*39db0*/  DADD R6, R20, -6.75539944105574400000e+15 ;  /* 0xc338000014067429 */ /* 0x000fca0000000000 */
[----:B------:R-:W-:-:S03]  /*39dc0*/  SHF.R.U32.HI R24, RZ, 0x14, R111 ;  /* 0x00000014ff187819 */ /* 0x000fc6000001166f */
        /* <DEDUP_REMOVED lines=37> */
[CC--:B------:R-:W-:Y:S02]  /*3a020*/  SHF.L.U32 R6, R110.reuse, R25.reuse, RZ ;  /* 0x000000196e067219 */ /* 0x0c0fe400000006ff */
[----:B------:R-:W-:Y:S02]  /*3a030*/  SHF.L.U64.HI R7, R110, R25, R111 ;  /* 0x000000196e077219 */ /* 0x000fe4000001026f */
[----:B------:R-:W-:-:S05]  /*3a040*/  ISETP.NE.U32.AND P2, PT, R6, RZ, PT ;  /* 0x000000ff0600720c */ /* 0x000fca0003f45070 */
        /* <DEDUP_REMOVED lines=13> */
[----:B------:R-:W-:Y:S02]  /*3a120*/  @!P1 IMAD.MOV.U32 R20, RZ, RZ, R22 ;  /* 0x000000ffff149224 */ /* 0x000fe400078e0016 */
[----:B------:R-:W-:-:S06]  /*3a130*/  @!P1 IMAD.MOV.U32 R22, RZ, RZ, RZ ;  /* 0x000000ffff169224 */ /* 0x000fcc00078e00ff */
[----:B------:R-:W-:-:S11]  /*3a140*/  @!P1 DMUL R104, R20, R22 ;  /* 0x0000001614689228 */ /* 0x000fd60000000000 */
.L_x_1434:
[----:B------:R-:W-:Y:S05]  /*3a150*/  BSYNC.RECONVERGENT B0 ;  /* 0x0000000000007941 */ /* 0x000fea0003800200 */
.L_x_1433:
[----:B------:R-:W-:Y:S01]  /*3a160*/  DSETP.NEU.AND P1, PT, R102, RZ, PT ;  /* 0x000000ff6600722a */ /* 0x000fe20003f2d000 */
[----:B------:R-:W-:Y:S01]  /*3a170*/  ISETP.NE.AND.EX P2, PT, R7, -0x80000000, PT, P2 ;  /* 0x800000000700780c */ /* 0x000fe20003f45320 */
[--C-:B------:R-:W-:Y:S01]  /*3a180*/  DADD R20, -RZ, -R86.reuse ;  /* 0x00000000ff147229 */ /* 0x100fe20000000956 */
[----:B------:R-:W-:Y:S01]  /*3a190*/  IMAD.MOV.U32 R44, RZ, RZ, R103 ;  /* 0x000000ffff2c7224 */ /* 0x000fe200078e0067 */
[----:B------:R-:W-:Y:S01]  /*3a1a0*/  DSETP.GEU.AND P0, PT, R68, -R86, PT ;  /* 0x800000564400722a */ /* 0x000fe20003f0e000 */
[----:B------:R-:W-:Y:S01]  /*3a1b0*/  BSSY.RECONVERGENT B0, `(.L_x_1435) ;  /* 0x000001f000007945 */ /* 0x000fe20003800200 */
[----:B------:R-:W-:-:S06]  /*3a1c0*/  ISETP.GE.OR P6, PT, R111, RZ, P1 ;  /* 0x000000ff6f00720c */ /* 0x000fcc0000fc6670 */
[----:B------:R-:W-:Y:S02]  /*3a1d0*/  FSEL R20, R68, R20, !P0 ;  /* 0x0000001444147208 */ /* 0x000fe40004000000 */
[----:B------:R-:W-:Y:S01]  /*3a1e0*/  FSEL R21, R69, R21, !P0 ;  /* 0x0000001545157208 */ /* 0x000fe20004000000 */
[----:B------:R-:W-:Y:S01]  /*3a1f0*/  @!P1 DSETP.NEU.AND P0, PT, |R64|, 0.5, !P2 ;  /* 0x3fe000004000942a */ /* 0x000fe2000570d200 */
[----:B------:R-:W-:-:S04]  /*3a200*/  PLOP3.LUT P2, PT, P2, PT, PT, 0x8, 0x80 ;  /* 0x000000000080781c */ /* 0x000fc8000174e170 */
[----:B------:R-:W-:Y:S01]  /*3a210*/  DADD R106, R106, -R20 ;  /* 0x000000006a6a7229 */ /* 0x000fe20000000814 */
[----:B------:R-:W-:Y:S01]  /*3a220*/  @!P1 SEL R22, R44, RZ, P0 ;  /* 0x000000ff2c169207 */ /* 0x000fe20000000000 */
[----:B------:R-:W-:-:S03]  /*3a230*/  @!P1 IMAD.MOV.U32 R20, RZ, RZ, RZ ;  /* 0x000000ffff149224 */ /* 0x000fc600078e00ff */
[----:B------:R-:W-:-:S05]  /*3a240*/  @!P6 LOP3.LUT R22, R22, 0x7ff00000, RZ, 0xfc, !PT ;  /* 0x7ff000001616e812 */ /* 0x000fca00078efcff */
[----:B------:R-:W-:Y:S01]  /*3a250*/  @!P1 IMAD.MOV.U32 R21, RZ, RZ, R22 ;  /* 0x000000ffff159224 */ /* 0x000fe200078e0016 */
        /* <DEDUP_REMOVED lines=9> */
.L_x_1437:
        /* <DEDUP_REMOVED lines=11> */
.L_x_1436:
[----:B------:R-:W-:Y:S05]  /*3a3a0*/  BSYNC.RECONVERGENT B0 ;  /* 0x0000000000007941 */ /* 0x000fea0003800200 */
.L_x_1435:
        /* <DEDUP_REMOVED lines=18> */
.L_x_1440:
[----:B------:R-:W-:-:S14]  /*3a4d0*/  DSETP.NEU.AND P1, PT, |R102|, +INF , PT ;  /* 0x7ff000006600742a */ /* 0x000fdc0003f2d200 */
[----:B------:R-:W-:Y:S05]  /*3a4e0*/  @P1 BRA `(.L_x_1439) ;  /* 0x0000000000241947 */ /* 0x000fea0003800000 */
[C---:B------:R-:W-:Y:S02]  /*3a4f0*/  ISETP.GE.AND P1, PT, R111.reuse, RZ, PT ;  /* 0x000000ff6f00720c */ /* 0x040fe40003f26270 */
[----:B------:R-:W-:Y:S02]  /*3a500*/  LOP3.LUT R20, R111, 0x7fffffff, RZ, 0xc0, !PT ;  /* 0x7fffffff6f147812 */ /* 0x000fe400078ec0ff */
[----:B------:R-:W-:Y:S02]  /*3a510*/  SEL R21, RZ, 0x7ff00000, !P1 ;  /* 0x7ff00000ff157807 */ /* 0x000fe40004800000 */
[----:B------:R-:W-:-:S03]  /*3a520*/  ISETP.NE.AND P1, PT, R20, 0x3fe00000, PT ;  /* 0x3fe000001400780c */ /* 0x000fc60003f25270 */
[----:B------:R-:W-:-:S05]  /*3a530*/  VIADD R20, R21, 0x80000000 ;  /* 0x8000000015147836 */ /* 0x000fca0000000000 */
[----:B------:R-:W-:Y:S02]  /*3a540*/  SEL R20, R20, R21, P1 ;  /* 0x0000001514147207 */ /* 0x000fe40000800000 */
[----:B------:R-:W-:-:S13]  /*3a550*/  ISETP.GE.AND P1, PT, R44, RZ, PT ;  /* 0x000000ff2c00720c */ /* 0x000fda0003f26270 */
[----:B------:R-:W-:Y:S01]  /*3a560*/  @!P1 SEL R21, R20, R21, P0 ;  /* 0x0000001514159207 */ /* 0x000fe20000000000 */
[----:B------:R-:W-:-:S07]  /*3a570*/  IMAD.MOV.U32 R20, RZ, RZ, RZ ;  /* 0x000000ffff147224 */ /* 0x000fce00078e00ff */
.L_x_1439:
[----:B------:R-:W-:Y:S05]  /*3a580*/  BSYNC.RECONVERGENT B0 ;  /* 0x0000000000007941 */ /* 0x000fea0003800200 */
.L_x_1438:
[----:B------:R-:W-:Y:S01]  /*3a590*/  DSETP.NEU.AND P1, PT, R64, RZ, PT ;  /* 0x000000ff4000722a */ /* 0x000fe20003f2d000 */
[----:B------:R-:W-:Y:S01]  /*3a5a0*/  BSSY.RECONVERGENT B0, `(.L_x_1441) ;  /* 0x0000024000007945 */ /* 0x000fe20003800200 */
[----:B------:R-:W-:Y:S01]  /*3a5b0*/  DSETP.NEU.AND P0, PT, R102, 1, PT ;  /* 0x3ff000006600742a */ /* 0x000fe20003f0d000 */
[----:B------:R-:W-:-:S03]  /*3a5c0*/  IMAD.MOV.U32 R43, RZ, RZ, R107 ;  /* 0x000000ffff2b7224 */ /* 0x000fc600078e006b */
[----:B------:R-:W-:Y:S02]  /*3a5d0*/  FSEL R108, R20, RZ, P1 ;  /* 0x000000ff146c7208 */ /* 0x000fe40000800000 */
[----:B------:R-:W-:Y:S01]  /*3a5e0*/  FSEL R20, R21, 1.875, P1 ;  /* 0x3ff0000015147808 */ /* 0x000fe20000800000 */
[----:B------:R-:W-:Y:S01]  /*3a5f0*/  DSETP.NEU.AND P1, PT, R106, RZ, PT ;  /* 0x000000ff6a00722a */ /* 0x000fe20003f2d000 */
[----:B------:R-:W-:Y:S02]  /*3a600*/  FSEL R108, R108, RZ, P0 ;  /* 0x000000ff6c6c7208 */ /* 0x000fe40000000000 */
[----:B------:R-:W-:-:S11]  /*3a610*/  FSEL R109, R20, 1.875, P0 ;  /* 0x3ff00000146d7808 */ /* 0x000fd60000000000 */
[----:B------:R-:W-:Y:S05]  /*3a620*/  @P1 BRA `(.L_x_1442) ;  /* 0x0000000000201947 */ /* 0x000fea0003800000 */
        /* <DEDUP_REMOVED lines=8> */
.L_x_1442:
[----:B------:R-:W-:Y:S01]  /*3a6b0*/  DADD R22, -RZ, |R106| ;  /* 0x00000000ff167229 */ /* 0x000fe2000000056a */
[----:B------:R-:W-:Y:S01]  /*3a6c0*/  BSSY.RECONVERGENT B6, `(.L_x_1444) ;  /* 0x0000005000067945 */ /* 0x000fe20003800200 */
[----:B------:R-:W-:-:S08]  /*3a6d0*/  DADD R20, -RZ, -R64 ;  /* 0x00000000ff147229 */ /* 0x000fd00000000940 */
[----:B------:R-:W-:Y:S01]  /*3a6e0*/  IMAD.MOV.U32 R24, RZ, RZ, R22 ;  /* 0x000000ffff187224 */ /* 0x000fe200078e0016 */
[----:B------:R-:W-:-:S07]  /*3a6f0*/  MOV R22, 0x3a710 ;  /* 0x0003a71000167802 */ /* 0x000fce0000000f00 */
[----:B------:R-:W-:Y:S05]  /*3a700*/  CALL.REL.NOINC `($unbinned_batch_nll_grad$__internal_accurate_pow) ;  /* 0x0000013400a07944 */ /* 0x000fea0003c00000 */
[----:B------:R-:W-:Y:S05]  /*3a710*/  BSYNC.RECONVERGENT B6 ;  /* 0x0000000000067941 */ /* 0x000fea0003800200 */
.L_x_1444:
        /* <DEDUP_REMOVED lines=12> */
.L_x_1443:
[----:B------:R-:W-:Y:S05]  /*3a7e0*/  BSYNC.RECONVERGENT B0 ;  /* 0x0000000000007941 */ /* 0x000fea0003800200 */
.L_x_1441:
        /* <DEDUP_REMOVED lines=19> */
.L_x_1447:
        /* <DEDUP_REMOVED lines=11> */
.L_x_1446:
[----:B------:R-:W-:Y:S05]  /*3a9d0*/  BSYNC.RECONVERGENT B0 ;  /* 0x0000000000007941 */ /* 0x000fea0003800200 */
.L_x_1445:
[----:B------:R-:W0:Y:S01]  /*3a9e0*/  MUFU.RCP64H R7, R23 ;  /* 0x0000001700077308 */ /* 0x000e220000001800 */
[----:B------:R-:W-:Y:S01]  /*3a9f0*/  IMAD.MOV.U32 R6, RZ, RZ, 0x1 ;  /* 0x00000001ff067424 */ /* 0x000fe200078e00ff */
[----:B------:R-:W-:Y:S01]  /*3aa00*/  DSETP.NEU.AND P1, PT, R22, RZ, PT ;  /* 0x000000ff1600722a */ /* 0x000fe20003f2d000 */
[----:B------:R-:W-:Y:S01]  /*3aa10*/  FSETP.GEU.AND P2, PT, |R105|, 6.5827683646048100446e-37, PT ;  /* 0x036000006900780b */ /* 0x000fe20003f4e200 */
[----:B------:R-:W-:Y:S01]  /*3aa20*/  DSETP.NEU.AND P0, PT, R106, 1, PT ;  /* 0x3ff000006a00742a */ /* 0x000fe20003f0d000 */
[----:B------:R-:W-:Y:S03]  /*3aa30*/  BSSY.RECONVERGENT B6, `(.L_x_1448) ;  /* 0x0000016000067945 */ /* 0x000fe60003800200 */
[----:B------:R-:W-:Y:S02]  /*3aa40*/  FSEL R110, R20, RZ, P1 ;  /* 0x000000ff146e7208 */ /* 0x000fe40000800000 */
[----:B------:R-:W-:-:S02]  /*3aa50*/  FSEL R20, R21, 1.875, P1 ;  /* 0x3ff0000015147808 */ /* 0x000fc40000800000 */
        /* <DEDUP_REMOVED lines=16> */
[----:B------:R-:W-:Y:S05]  /*3ab60*/  CALL.REL.NOINC `($__internal_8_$__cuda_sm20_div_rn_f64_full) ;  /* 0x0000012800f07944 */ /* 0x000fea0003c00000 */
[----:B------:R-:W-:Y:S02]  /*3ab70*/  IMAD.MOV.U32 R6, RZ, RZ, R22 ;  /* 0x000000ffff067224 */ /* 0x000fe400078e0016 */
[----:B------:R-:W-:-:S07]  /*3ab80*/  IMAD.MOV.U32 R7, RZ, RZ, R21 ;  /* 0x000000ffff077224 */ /* 0x000fce00078e0015 */
.L_x_1449:
[----:B------:R-:W-:Y:S05]  /*3ab90*/  BSYNC.RECONVERGENT B6 ;  /* 0x0000000000067941 */ /* 0x000fea0003800200 */
.L_x_1448:
        /* <DEDUP_REMOVED lines=98> */
.L_x_1451:
[----:B------:R-:W-:Y:S01]  /*3b1c0*/  IMAD.MOV.U32 R22, RZ, RZ, 0x0 ;  /* 0x00000000ff167424 */ /* 0x000fe200078e00ff */
[----:B------:R-:W-:Y:S01]  /*3b1d0*/  LOP3.LUT P0, RZ, R21, 0x7fffffff, RZ, 0xc0, !PT ;  /* 0x7fffffff15ff7812 */ /* 0x000fe2000780c0ff */
[----:B------:R-:W-:-:S06]  /*3b1e0*/  IMAD.MOV.U32 R23, RZ, RZ, 0x7ff00000 ;  /* 0x7ff00000ff177424 */ /* 0x000fcc00078e00ff */
[----:B------:R-:W-:-:S10]  /*3b1f0*/  DFMA R22, R20, R22, +INF ;  /* 0x7ff000001416742b */ /* 0x000fd40000000016 */
[----:B------:R-:W-:Y:S02]  /*3b200*/  FSEL R112, R22, RZ, P0 ;  /* 0x000000ff16707208 */ /* 0x000fe40000000000 */
[----:B------:R-:W-:-:S07]  /*3b210*/  FSEL R113, R23, -QNAN , P0 ;  /* 0xfff0000017717808 */ /* 0x000fce0000000000 */
.L_x_1452:
[----:B------:R-:W-:Y:S05]  /*3b220*/  BSYNC.RECONVERGENT B0 ;  /* 0x0000000000007941 */ /* 0x000fea0003800200 */
.L_x_1450:
        /* <DEDUP_REMOVED lines=25> */
.L_x_1455:
        /* <DEDUP_REMOVED lines=11> */
.L_x_1454:
[----:B------:R-:W-:Y:S05]  /*3b470*/  BSYNC.RECONVERGENT B0 ;  /* 0x0000000000007941 */ /* 0x000fea0003800200 */
.L_x_1453:
        /* <DEDUP_REMOVED lines=19> */
.L_x_1457:
[----:B------:R-:W-:Y:S05]  /*3b5b0*/  BSYNC.RECONVERGENT B0 ;  /* 0x0000000000007941 */ /* 0x000fea0003800200 */
.L_x_1456:
        /* <DEDUP_REMOVED lines=11> */
.L_x_1459:
[----:B------:R-:W-:Y:S01]  /*3b670*/  DADD R22, -RZ, |R106| ;  /* 0x00000000ff167229 */ /* 0x000fe2000000056a */
[----:B------:R-:W-:Y:S01]  /*3b680*/  BSSY.RECONVERGENT B6, `(.L_x_1461) ;  /* 0x0000005000067945 */ /* 0x000fe20003800200 */
[----:B------:R-:W-:-:S08]  /*3b690*/  DADD R20, -RZ, -R84 ;  /* 0x00000000ff147229 */ /* 0x000fd00000000954 */
[----:B------:R-:W-:Y:S01]  /*3b6a0*/  IMAD.MOV.U32 R24, RZ, RZ, R22 ;  /* 0x000000ffff187224 */ /* 0x000fe200078e0016 */
[----:B------:R-:W-:-:S07]  /*3b6b0*/  MOV R22, 0x3b6d0 ;  /* 0x0003b6d000167802 */ /* 0x000fce0000000f00 */
[----:B------:R-:W-:Y:S05]  /*3b6c0*/  CALL.REL.NOINC `($unbinned_batch_nll_grad$__internal_accurate_pow) ;  /* 0x0000012400b07944 */ /* 0x000fea0003c00000 */
[----:B------:R-:W-:Y:S05]  /*3b6d0*/  BSYNC.RECONVERGENT B6 ;  /* 0x0000000000067941 */ /* 0x000fea0003800200 */
.L_x_1461:
        /* <DEDUP_REMOVED lines=12> */
.L_x_1460:
[----:B------:R-:W-:Y:S05]  /*3b7a0*/  BSYNC.RECONVERGENT B0 ;  /* 0x0000000000007941 */ /* 0x000fea0003800200 */
.L_x_1458:
        /* <DEDUP_REMOVED lines=19> */
.L_x_1463:
[----:B------:R-:W-:Y:S05]  /*3b8e0*/  BSYNC.RECONVERGENT B0 ;  /* 0x0000000000007941 */ /* 0x000fea0003800200 */
.L_x_1462:
[----:B------:R-:W-:Y:S01]  /*3b8f0*/  DMUL R22, R86, R86 ;  /* 0x0000005656167228 */ /* 0x000fe20000000000 */
[----:B------:R-:W-:Y:S01]  /*3b900*/  IMAD.MOV.U32 R20, RZ, RZ, 0x1 ;  /* 0x00000001ff147424 */ /* 0x000fe200078e00ff */
[----:B------:R-:W-:Y:S01]  /*3b910*/  FSETP.GEU.AND P2, PT, |R85|, 6.5827683646048100446e-37, PT ;  /* 0x036000005500780b */ /* 0x000fe20003f4e200 */
[----:B------:R-:W-:Y:S01]  /*3b920*/  DSETP.NEU.AND P1, PT, R106, 1, PT ;  /* 0x3ff000006a00742a */ /* 0x000fe20003f2d000 */
[----:B------:R-:W-:Y:S02]  /*3b930*/  BSSY.RECONVERGENT B6, `(.L_x_1464) ;  /* 0x0000016000067945 */ /* 0x000fe40003800200 */
        /* <DEDUP_REMOVED lines=9> */
[----:B------:R-:W-:Y:S01]  /*3b9d0*/  DADD R116, R86, R4 ;  /* 0x0000000056747229 */ /* 0x000fe20000000004 */
[----:B------:R-:W-:Y:S02]  /*3b9e0*/  FSEL R118, R24, RZ, P1 ;  /* 0x000000ff18767208 */ /* 0x000fe40000800000 */
[----:B------:R-:W-:-:S05]  /*3b9f0*/  FSEL R119, R25, 1.875, P1 ;  /* 0x3ff0000019777808 */ /* 0x000fca0000800000 */
[----:B------:R-:W-:Y:S01]  /*3ba00*/  FFMA R26, RZ, R23, R21 ;  /* 0x00000017ff1a7223 */ /* 0x000fe20000000015 */
[----:B------:R-:W-:-:S04]  /*3ba10*/  DMUL R116, R64, R116 ;  /* 0x0000007440747228 */ /* 0x000fc80000000000 */
[----:B------:R-:W-:-:S13]  /*3ba20*/  FSETP.GT.AND P0, PT, |R26|, 1.469367938527859385e-39, PT ;  /* 0x001000001a00780b */ /* 0x000fda0003f04200 */
[----:B------:R-:W-:Y:S05]  /*3ba30*/  @P0 BRA P2, `(.L_x_1465) ;  /* 0x0000000000140947 */ /* 0x000fea0001000000 */
[----:B------:R-:W-:Y:S01]  /*3ba40*/  IMAD.MOV.U32 R24, RZ, RZ, R84 ;  /* 0x000000ffff187224 */ /* 0x000fe200078e0054 */
[----:B------:R-:W-:Y:S01]  /*3ba50*/  MOV R20, 0x3ba80 ;  /* 0x0003ba8000147802 */ /* 0x000fe20000000f00 */
[----:B------:R-:W-:-:S07]  /*3ba60*/  IMAD.MOV.U32 R21, RZ, RZ, R85 ;  /* 0x000000ffff157224 */ /* 0x000fce00078e0055 */
[----:B------:R-:W-:Y:S05]  /*3ba70*/  CALL.REL.NOINC `($__internal_8_$__cuda_sm20_div_rn_f64_full) ;  /* 0x0000011c002c7944 */ /* 0x000fea0003c00000 */
[----:B------:R-:W-:-:S07]  /*3ba80*/  IMAD.MOV.U32 R20, RZ, RZ, R22 ;  /* 0x000000ffff147224 */ /* 0x000fce00078e0016 */
.L_x_1465:
[----:B------:R-:W-:Y:S05]  /*3ba90*/  BSYNC.RECONVERGENT B6 ;  /* 0x0000000000067941 */ /* 0x000fea0003800200 */
.L_x_1464:
[----:B------:R-:W-:Y:S01]  /*3baa0*/  ISETP.GT.AND P0, PT, R44, 0xfffff, PT ;  /* 0x000fffff2c00780c */ /* 0x000fe20003f04270 */
[----:B------:R-:W-:Y:S01]  /*3bab0*/  IMAD.MOV.U32 R22, RZ, RZ, R102 ;  /* 0x000000ffff167224 */ /* 0x000fe200078e0066 */
[----:B------:R-:W-:Y:S01]  /*3bac0*/  DADD R20, R20, 1 ;  /* 0x3ff0000014147429 */ /* 0x000fe20000000000 */
[----:B------:R-:W-:Y:S01]  /*3bad0*/  IMAD.MOV.U32 R23, RZ, RZ, R103 ;  /* 0x000000ffff177224 */ /* 0x000fe200078e0067 */
[----:B------:R-:W-:Y:S01]  /*3bae0*/  DSETP.NEU.AND P1, PT, R102, 1, PT ;  /* 0x3ff000006600742a */ /* 0x000fe20003f2d000 */
[----:B------:R-:W-:Y:S01]  /*3baf0*/  BSSY.RECONVERGENT B0, `(.L_x_1466) ;  /* 0x0000055000007945 */ /* 0x000fe20003800200 */
[----:B------:R-:W-:-:S04]  /*3bb00*/  IMAD.MOV.U32 R121, RZ, RZ, -0x3ff ;  /* 0xfffffc01ff797424 */ /* 0x000fc800078e00ff */
[----:B------:R-:W-:Y:S01]  /*3bb10*/  DMUL R104, R20, R104 ;  /* 0x0000006814687228 */ /* 0x000fe20000000000 */
[----:B------:R-:W-:Y:S02]  /*3bb20*/  FSEL R24, R114, RZ, P1 ;  /* 0x000000ff72187208 */ /* 0x000fe40000800000 */
[----:B------:R-:W-:Y:S01]  /*3bb30*/  @!P0 DMUL R22, R102, 1.80143985094819840000e+16 ;  /* 0x4350000066168828 */ /* 0x000fe20000000000 */
[----:B------:R-:W-:Y:S01]  /*3bb40*/  FSEL R25, R115, 1.875, P1 ;  /* 0x3ff0000073197808 */ /* 0x000fe20000800000 */
[----:B------:R-:W-:-:S05]  /*3bb50*/  @!P0 IMAD.MOV.U32 R121, RZ, RZ, -0x435 ;  /* 0xfffffbcbff798424 */ /* 0x000fca00078e00ff */
[----:B------:R-:W-:-:S03]  /*3bb60*/  DADD R118, R118, -R24 ;  /* 0x0000000076767229 */ /* 0x000fc60000000818 */
[----:B------:R-:W-:-:S04]  /*3bb70*/  @!P0 IMAD.MOV.U32 R44, RZ, RZ, R23 ;  /* 0x000000ffff2c8224 */ /* 0x000fc800078e0017 */
[----:B------:R-:W-:Y:S01]  /*3bb80*/  VIADD R20, R44, 0xffffffff ;  /* 0xffffffff2c147836 */ /* 0x000fe20000000000 */
[----:B------:R-:W-:-:S04]  /*3bb90*/  DFMA R104, R104, R118, -R116 ;  /* 0x000000766868722b */ /* 0x000fc80000000874 */
[----:B------:R-:W-:Y:S01]  /*3bba0*/  ISETP.GT.U32.AND P1, PT, R20, 0x7feffffe, PT ;  /* 0x7feffffe1400780c */ /* 0x000fe20003f24070 */
[----:B------:R-:W-:Y:S02]  /*3bbb0*/  IMAD.MOV.U32 R20, RZ, RZ, R102 ;  /* 0x000000ffff147224 */ /* 0x000fe400078e0066 */
[----:B------:R-:W-:-:S10]  /*3bbc0*/  @!P0 IMAD.MOV.U32 R20, RZ, RZ, R22 ;  /* 0x000000ffff148224 */ /* 0x000fd400078e0016 */
        /* <DEDUP_REMOVED lines=65> */
.L_x_1467:
[----:B------:R-:W-:Y:S01]  /*3bfe0*/  IMAD.MOV.U32 R20, RZ, RZ, 0x0 ;  /* 0x00000000ff147424 */ /* 0x000fe200078e00ff */
[----:B------:R-:W-:Y:S01]  /*3bff0*/  LOP3.LUT P0, RZ, R23, 0x7fffffff, RZ, 0xc0, !PT ;  /* 0x7fffffff17ff7812 */ /* 0x000fe2000780c0ff */
[----:B------:R-:W-:-:S06]  /*3c000*/  IMAD.MOV.U32 R21, RZ, RZ, 0x7ff00000 ;  /* 0x7ff00000ff157424 */ /* 0x000fcc00078e00ff */
[----:B------:R-:W-:-:S10]  /*3c010*/  DFMA R20, R22, R20, +INF ;  /* 0x7ff000001614742b */ /* 0x000fd40000000014 */
[----:B------:R-:W-:Y:S02]  /*3c020*/  FSEL R114, R20, RZ, P0 ;  /* 0x000000ff14727208 */ /* 0x000fe40000000000 */
[----:B------:R-:W-:-:S07]  /*3c030*/  FSEL R115, R21, -QNAN , P0 ;  /* 0xfff0000015737808 */ /* 0x000fce0000000000 */
.L_x_1468:
[----:B------:R-:W-:Y:S05]  /*3c040*/  BSYNC.RECONVERGENT B0 ;  /* 0x0000000000007941 */ /* 0x000fea0003800200 */
.L_x_1466:
        /* <DEDUP_REMOVED lines=16> */
.L_x_1470:
[----:B------:R-:W-:Y:S05]  /*3c150*/  BSYNC.RECONVERGENT B6 ;  /* 0x0000000000067941 */ /* 0x000fea0003800200 */
.L_x_1469:
[----:B------:R-:W0:Y:S01]  /*3c160*/  MUFU.RCP64H R23, R103 ;  /* 0x0000006700177308 */ /* 0x000e220000001800 */
[----:B------:R-:W-:Y:S01]  /*3c170*/  IMAD.MOV.U32 R22, RZ, RZ, 0x1 ;  /* 0x00000001ff167424 */ /* 0x000fe200078e00ff */
[----:B------:R-:W-:Y:S01]  /*3c180*/  DADD R116, R84, -1 ;  /* 0xbff0000054747429 */ /* 0x000fe20000000000 */
[----:B------:R-:W-:Y:S07]  /*3c190*/  BSSY.RECONVERGENT B6, `(.L_x_1471) ;  /* 0x0000015000067945 */ /* 0x000fee0003800200 */
[----:B------:R-:W-:-:S02]  /*3c1a0*/  DMUL R116, R20, R116 ;  /* 0x0000007414747228 */ /* 0x000fc40000000000 */
[----:B0-----:R-:W-:-:S08]  /*3c1b0*/  DFMA R24, -R102, R22, 1 ;  /* 0x3ff000006618742b */ /* 0x001fd00000000116 */
[----:B------:R-:W-:Y:S01]  /*3c1c0*/  FSETP.GEU.AND P1, PT, |R117|, 6.5827683646048100446e-37, PT ;  /* 0x036000007500780b */ /* 0x000fe20003f2e200 */
        /* <DEDUP_REMOVED lines=17> */
.L_x_1472:
[----:B------:R-:W-:Y:S05]  /*3c2e0*/  BSYNC.RECONVERGENT B6 ;  /* 0x0000000000067941 */ /* 0x000fea0003800200 */
.L_x_1471:
[----:B------:R-:W-:Y:S01]  /*3c2f0*/  ISETP.GT.AND P0, PT, R43, 0xfffff, PT ;  /* 0x000fffff2b00780c */ /* 0x000fe20003f04270 */
[--C-:B------:R-:W-:Y:S01]  /*3c300*/  IMAD.MOV.U32 R22, RZ, RZ, R106.reuse ;  /* 0x000000ffff167224 */ /* 0x100fe200078e006a */
[----:B------:R-:W-:Y:S01]  /*3c310*/  DADD R114, -R20, -R114 ;  /* 0x0000000014727229 */ /* 0x000fe20000000972 */
[----:B------:R-:W-:Y:S01]  /*3c320*/  IMAD.MOV.U32 R23, RZ, RZ, R107 ;  /* 0x000000ffff177224 */ /* 0x000fe200078e006b */
[----:B------:R-:W-:Y:S01]  /*3c330*/  BSSY.RECONVERGENT B0, `(.L_x_1473) ;  /* 0x0000051000007945 */ /* 0x000fe20003800200 */
[----:B------:R-:W-:Y:S02]  /*3c340*/  IMAD.MOV.U32 R26, RZ, RZ, -0x3ff ;  /* 0xfffffc01ff1a7424 */ /* 0x000fe400078e00ff */
[----:B------:R-:W-:-:S03]  /*3c350*/  IMAD.MOV.U32 R102, RZ, RZ, R106 ;  /* 0x000000ffff667224 */ /* 0x000fc600078e006a */
[----:B------:R-:W-:-:S03]  /*3c360*/  DMUL R108, R108, R114 ;  /* 0x000000726c6c7228 */ /* 0x000fc60000000000 */
        /* <DEDUP_REMOVED lines=71> */
.L_x_1474:
[----:B------:R-:W-:Y:S01]  /*3c7e0*/  IMAD.MOV.U32 R20, RZ, RZ, 0x0 ;  /* 0x00000000ff147424 */ /* 0x000fe200078e00ff */
[----:B------:R-:W-:Y:S01]  /*3c7f0*/  LOP3.LUT P0, RZ, R23, 0x7fffffff, RZ, 0xc0, !PT ;  /* 0x7fffffff17ff7812 */ /* 0x000fe2000780c0ff */
[----:B------:R-:W-:-:S06]  /*3c800*/  IMAD.MOV.U32 R21, RZ, RZ, 0x7ff00000 ;  /* 0x7ff00000ff157424 */ /* 0x000fcc00078e00ff */
[----:B------:R-:W-:-:S10]  /*3c810*/  DFMA R20, R22, R20, +INF ;  /* 0x7ff000001614742b */ /* 0x000fd40000000014 */
[----:B------:R-:W-:Y:S02]  /*3c820*/  FSEL R102, R20, RZ, P0 ;  /* 0x000000ff14667208 */ /* 0x000fe40000000000 */
[----:B------:R-:W-:-:S07]  /*3c830*/  FSEL R103, R21, -QNAN , P0 ;  /* 0xfff0000015677808 */ /* 0x000fce0000000000 */
.L_x_1475:
[----:B------:R-:W-:Y:S05]  /*3c840*/  BSYNC.RECONVERGENT B0 ;  /* 0x0000000000007941 */ /* 0x000fea0003800200 */
.L_x_1473:
        /* <DEDUP_REMOVED lines=22> */
.L_x_1477:
[----:B------:R-:W-:Y:S05]  /*3c9b0*/  BSYNC.RECONVERGENT B6 ;  /* 0x0000000000067941 */ /* 0x000fea0003800200 */
.L_x_1476:
[----:B------:R-:W-:Y:S01]  /*3c9c0*/  DADD R114, R84, -1 ;  /* 0xbff0000054727429 */ /* 0x000fe20000000000 */
[----:B------:R-:W-:Y:S01]  /*3c9d0*/  IMAD.MOV.U32 R22, RZ, RZ, 0x1 ;  /* 0x00000001ff167424 */ /* 0x000fe200078e00ff */
[----:B------:R-:W-:Y:S01]  /*3c9e0*/  DADD R102, -R20, -R102 ;  /* 0x0000000014667229 */ /* 0x000fe20000000966 */
[----:B------:R-:W-:Y:S01]  /*3c9f0*/  FSETP.GEU.AND P1, PT, |R65|, 6.5827683646048100446e-37, PT ;  /* 0x036000004100780b */ /* 0x000fe20003f2e200 */
[----:B------:R-:W-:Y:S01]  /*3ca00*/  DADD R112, R112, 1 ;  /* 0x3ff0000070707429 */ /* 0x000fe20000000000 */
[----:B------:R-:W-:Y:S01]  /*3ca10*/  BSSY.RECONVERGENT B6, `(.L_x_1478) ;  /* 0x0000016000067945 */ /* 0x000fe20003800200 */
[----:B------:R-:W0:Y:S04]  /*3ca20*/  MUFU.RCP64H R23, R115 ;  /* 0x0000007300177308 */ /* 0x000e280000001800 */
        /* <DEDUP_REMOVED lines=20> */
.L_x_1479:
[----:B------:R-:W-:Y:S05]  /*3cb70*/  BSYNC.RECONVERGENT B6 ;  /* 0x0000000000067941 */ /* 0x000fea0003800200 */
.L_x_1478:
[----:B------:R-:W-:Y:S02]  /*3cb80*/  DADD R102, R102, -R22 ;  /* 0x0000000066667229 */ /* 0x000fe40000000816 */
[----:B------:R-:W-:-:S08]  /*3cb90*/  DADD R108, -R108, R110 ;  /* 0x000000006c6c7229 */ /* 0x000fd0000000016e */
[----:B------:R-:W-:Y:S02]  /*3cba0*/  DFMA R108, R108, R6, R102 ;  /* 0x000000066c6c722b */ /* 0x000fe40000000066 */
[----:B------:R-:W-:-:S06]  /*3cbb0*/  DADD R102, RZ, R104 ;  /* 0x00000000ff667229 */ /* 0x000fcc0000000068 */
[----:B------:R-:W-:-:S11]  /*3cbc0*/  DADD R104, RZ, R108 ;  /* 0x00000000ff687229 */ /* 0x000fd6000000006c */
.L_x_1432:
[----:B------:R-:W-:Y:S05]  /*3cbd0*/  BSYNC.RELIABLE B5 ;  /* 0x0000000000057941 */ /* 0x000fea0003800100 */
.L_x_1431:
        /* <DEDUP_REMOVED lines=171> */
.L_x_1483:
        /* <DEDUP_REMOVED lines=9> */
.L_x_1484:
[----:B------:R-:W-:Y:S05]  /*3d720*/  BSYNC.RECONVERGENT B5 ;  /* 0x0000000000057941 */ /* 0x000fea0003800200 */
.L_x_1482:
        /* <DEDUP_REMOVED lines=159> */
.L_x_1486:
        /* <DEDUP_REMOVED lines=9> */
.L_x_1487:
[----:B------:R-:W-:Y:S05]  /*3e1b0*/  BSYNC.RECONVERGENT B5 ;  /* 0x0000000000057941 */ /* 0x000fea0003800200 */
.L_x_1485:
[----:B------:R-:W-:Y:S01]  /*3e1c0*/  DMUL R6, R6, 0.5 ;  /* 0x3fe0000006067828 */ /* 0x000fe20000000000 */
[----:B------:R-:W-:Y:S01]  /*3e1d0*/  UMOV UR4, 0x1ff62706 ;  /* 0x1ff6270600047882 */ /* 0x000fe20000000000 */
[----:B------:R-:W-:-:S06]  /*3e1e0*/  UMOV UR5, 0x40040d93 ;  /* 0x40040d9300057882 */ /* 0x000fcc0000000000 */
[----:B------:R-:W-:-:S08]  /*3e1f0*/  DFMA R6, R22, 0.5, -R6 ;  /* 0x3fe000001606782b */ /* 0x000fd00000000806 */
[----:B------:R-:W-:-:S11]  /*3e200*/  DFMA R64, R6, UR4, R64 ;  /* 0x0000000406407c2b */ /* 0x000fd60008000040 */
.L_x_1481:
[----:B------:R-:W-:Y:S05]  /*3e210*/  BSYNC.RECONVERGENT B0 ;  /* 0x0000000000007941 */ /* 0x000fea0003800200 */
.L_x_1480:
[----:B------:R-:W-:Y:S01]  /*3e220*/  DSETP.GT.AND P0, PT, R68, R82, PT ;  /* 0x000000524400722a */ /* 0x000fe20003f04000 */
[----:B------:R-:W-:Y:S01]  /*3e230*/  BSSY.RELIABLE B5, `(.L_x_1488) ;  /* 0x00002fb000057945 */ /* 0x000fe20003800100 */
[----:B------:R-:W-:Y:S02]  /*3e240*/  CS2R R108, SRZ ;  /* 0x00000000006c7805 */ /* 0x000fe4000001ff00 */
[----:B------:R-:W-:-:S10]  /*3e250*/  CS2R R6, SRZ ;  /* 0x0000000000067805 */ /* 0x000fd4000001ff00 */
        /* <DEDUP_REMOVED lines=13> */
[----:B------:R-:W-:-:S05]  /*3e330*/  FSETP.GEU.AND P0, PT, |R75|, 4.1917929649353027344, PT ;  /* 0x4086232b4b00780b */ /* 0x000fca0003f0e200 */
[----:B------:R-:W-:Y:S02]  /*3e340*/  SHF.R.U32.HI R24, RZ, 0x14, R117 ;  /* 0x00000014ff187819 */ /* 0x000fe40000011675 */
[----:B------:R-:W-:Y:S01]  /*3e350*/  DFMA R22, R6, -UR4, R74 ;  /* 0x8000000406167c2b */ /* 0x000fe2000800004a */
[----:B------:R-:W-:Y:S01]  /*3e360*/  UMOV UR4, 0x3b39803f ;  /* 0x3b39803f00047882 */ /* 0x000fe20000000000 */
[----:B------:R-:W-:Y:S01]  /*3e370*/  UMOV UR5, 0x3c7abc9e ;  /* 0x3c7abc9e00057882 */ /* 0x000fe20000000000 */
[----:B------:R-:W-:Y:S01]  /*3e380*/  LOP3.LUT R26, R24, 0x7ff, RZ, 0xc0, !PT ;  /* 0x000007ff181a7812 */ /* 0x000fe200078ec0ff */
[----:B------:R-:W-:-:S04]  /*3e390*/  DADD R24, -R82, R2 ;  /* 0x0000000052187229 */ /* 0x000fc80000000102 */
[----:B------:R-:W-:Y:S01]  /*3e3a0*/  DFMA R22, R6, -UR4, R22 ;  /* 0x8000000406167c2b */ /* 0x000fe20008000016 */
[----:B------:R-:W-:Y:S01]  /*3e3b0*/  UMOV UR4, 0x69ce2bdf ;  /* 0x69ce2bdf00047882 */ /* 0x000fe20000000000 */
[----:B------:R-:W-:Y:S01]  /*3e3c0*/  IMAD.MOV.U32 R6, RZ, RZ, -0x35dec16 ;  /* 0xfca213eaff067424 */ /* 0x000fe200078e00ff */
[----:B------:R-:W-:Y:S01]  /*3e3d0*/  UMOV UR5, 0x3e5ade15 ;  /* 0x3e5ade1500057882 */ /* 0x000fe20000000000 */
[----:B------:R-:W-:Y:S01]  /*3e3e0*/  IMAD.MOV.U32 R7, RZ, RZ, 0x3e928af3 ;  /* 0x3e928af3ff077424 */ /* 0x000fe200078e00ff */
[----:B------:R-:W-:-:S05]  /*3e3f0*/  DADD R106, R24, R106 ;  /* 0x00000000186a7229 */ /* 0x000fca000000006a */
        /* <DEDUP_REMOVED lines=27> */
[----:B------:R-:W-:-:S05]  /*3e5b0*/  VIADD R7, R26, 0xfffffc0c ;  /* 0xfffffc0c1a077836 */ /* 0x000fca0000000000 */
[CC--:B------:R-:W-:Y:S02]  /*3e5c0*/  SHF.L.U32 R6, R116.reuse, R7.reuse, RZ ;  /* 0x0000000774067219 */ /* 0x0c0fe400000006ff */
[----:B------:R-:W-:Y:S02]  /*3e5d0*/  SHF.L.U64.HI R7, R116, R7, R117 ;  /* 0x0000000774077219 */ /* 0x000fe40000010275 */
[----:B------:R-:W-:Y:S01]  /*3e5e0*/  IMAD R109, R20, 0x100000, R23 ;  /* 0x00100000146d7824 */ /* 0x000fe200078e0217 */
[----:B------:R-:W-:Y:S01]  /*3e5f0*/  ISETP.NE.U32.AND P2, PT, R6, RZ, PT ;  /* 0x000000ff0600720c */ /* 0x000fe20003f45070 */
[----:B------:R-:W-:Y:S01]  /*3e600*/  IMAD.MOV.U32 R108, RZ, RZ, R22 ;  /* 0x000000ffff6c7224 */ /* 0x000fe200078e0016 */
[----:B------:R-:W-:Y:S11]  /*3e610*/  @!P0 BRA `(.L_x_1491) ;  /* 0x0000000000348947 */ /* 0x000ff60003800000 */
        /* <DEDUP_REMOVED lines=13> */
.L_x_1491:
[----:B------:R-:W-:Y:S05]  /*3e6f0*/  BSYNC.RECONVERGENT B0 ;  /* 0x0000000000007941 */ /* 0x000fea0003800200 */
.L_x_1490:
[----:B------:R-:W-:Y:S01]  /*3e700*/  DSETP.NEU.AND P1, PT, R106, RZ, PT ;  /* 0x000000ff6a00722a */ /* 0x000fe20003f2d000 */
[----:B------:R-:W-:Y:S01]  /*3e710*/  ISETP.NE.AND.EX P2, PT, R7, -0x80000000, PT, P2 ;  /* 0x800000000700780c */ /* 0x000fe20003f45320 */
[----:B------:R-:W-:Y:S01]  /*3e720*/  IMAD.MOV.U32 R43, RZ, RZ, R107 ;  /* 0x000000ffff2b7224 */ /* 0x000fe200078e006b */
[----:B------:R-:W-:Y:S03]  /*3e730*/  BSSY.RECONVERGENT B0, `(.L_x_1492) ;  /* 0x000001b000007945 */ /* 0x000fe60003800200 */
[----:B------:R-:W-:-:S08]  /*3e740*/  ISETP.GE.OR P6, PT, R117, RZ, P1 ;  /* 0x000000ff7500720c */ /* 0x000fd00000fc6670 */
[----:B------:R-:W-:Y:S01]  /*3e750*/  @!P1 DSETP.NEU.AND P0, PT, |R114|, 0.5, !P2 ;  /* 0x3fe000007200942a */ /* 0x000fe2000570d200 */
[----:B------:R-:W-:Y:S01]  /*3e760*/  PLOP3.LUT P2, PT, P2, PT, PT, 0x8, 0x80 ;  /* 0x000000000080781c */ /* 0x000fe2000174e170 */
[----:B------:R-:W-:-:S04]  /*3e770*/  @!P1 IMAD.MOV.U32 R20, RZ, RZ, RZ ;  /* 0x000000ffff149224 */ /* 0x000fc800078e00ff */
        /* <DEDUP_REMOVED lines=11> */
.L_x_1494:
        /* <DEDUP_REMOVED lines=11> */
.L_x_1493:
[----:B------:R-:W-:Y:S05]  /*3e8e0*/  BSYNC.RECONVERGENT B0 ;  /* 0x0000000000007941 */ /* 0x000fea0003800200 */
.L_x_1492:
        /* <DEDUP_REMOVED lines=19> */
.L_x_1497:
        /* <DEDUP_REMOVED lines=11> */
.L_x_1496:
[----:B------:R-:W-:Y:S05]  /*3ead0*/  BSYNC.RECONVERGENT B0 ;  /* 0x0000000000007941 */ /* 0x000fea0003800200 */
.L_x_1495:
[----:B------:R-:W-:Y:S01]  /*3eae0*/  DADD R110, -R82, R2 ;  /* 0x00000000526e7229 */ /* 0x000fe20000000102 */
[----:B------:R-:W-:Y:S01]  /*3eaf0*/  BSSY.RECONVERGENT B0, `(.L_x_1498) ;  /* 0x0000026000007945 */ /* 0x000fe20003800200 */
[----:B------:R-:W-:Y:S02]  /*3eb00*/  DSETP.NEU.AND P1, PT, R24, RZ, PT ;  /* 0x000000ff1800722a */ /* 0x000fe40003f2d000 */
[----:B------:R-:W-:-:S04]  /*3eb10*/  DSETP.NEU.AND P0, PT, R106, 1, PT ;  /* 0x3ff000006a00742a */ /* 0x000fc80003f0d000 */
[----:B------:R-:W-:Y:S01]  /*3eb20*/  DADD R110, R110, R68 ;  /* 0x000000006e6e7229 */ /* 0x000fe20000000044 */
[----:B------:R-:W-:Y:S02]  /*3eb30*/  FSEL R112, R20, RZ, P1 ;  /* 0x000000ff14707208 */ /* 0x000fe40000800000 */
[----:B------:R-:W-:Y:S02]  /*3eb40*/  FSEL R20, R21, 1.875, P1 ;  /* 0x3ff0000015147808 */ /* 0x000fe40000800000 */
[----:B------:R-:W-:Y:S02]  /*3eb50*/  FSEL R112, R112, RZ, P0 ;  /* 0x000000ff70707208 */ /* 0x000fe40000000000 */
[----:B------:R-:W-:Y:S01]  /*3eb60*/  FSEL R113, R20, 1.875, P0 ;  /* 0x3ff0000014717808 */ /* 0x000fe20000000000 */
[----:B------:R-:W-:Y:S02]  /*3eb70*/  DSETP.NEU.AND P1, PT, R110, RZ, PT ;  /* 0x000000ff6e00722a */ /* 0x000fe40003f2d000 */
[----:B------:R-:W-:-:S12]  /*3eb80*/  IMAD.MOV.U32 R44, RZ, RZ, R111 ;  /* 0x000000ffff2c7224 */ /* 0x000fd800078e006f */
        /* <DEDUP_REMOVED lines=9> */
.L_x_1499:
[----:B------:R-:W-:Y:S01]  /*3ec20*/  DADD R22, -RZ, |R110| ;  /* 0x00000000ff167229 */ /* 0x000fe2000000056e */
[----:B------:R-:W-:Y:S01]  /*3ec30*/  BSSY.RECONVERGENT B6, `(.L_x_1501) ;  /* 0x0000005000067945 */ /* 0x000fe20003800200 */
[----:B------:R-:W-:-:S08]  /*3ec40*/  DADD R20, -RZ, -R114 ;  /* 0x00000000ff147229 */ /* 0x000fd00000000972 */
[----:B------:R-:W-:Y:S01]  /*3ec50*/  IMAD.MOV.U32 R24, RZ, RZ, R22 ;  /* 0x000000ffff187224 */ /* 0x000fe200078e0016 */
[----:B------:R-:W-:-:S07]  /*3ec60*/  MOV R22, 0x3ec80 ;  /* 0x0003ec8000167802 */ /* 0x000fce0000000f00 */
[----:B------:R-:W-:Y:S05]  /*3ec70*/  CALL.REL.NOINC `($unbinned_batch_nll_grad$__internal_accurate_pow) ;  /* 0x000000f000447944 */ /* 0x000fea0003c00000 */
[----:B------:R-:W-:Y:S05]  /*3ec80*/  BSYNC.RECONVERGENT B6 ;  /* 0x0000000000067941 */ /* 0x000fea0003800200 */
.L_x_1501:
        /* <DEDUP_REMOVED lines=12> */
.L_x_1500:
[----:B------:R-:W-:Y:S05]  /*3ed50*/  BSYNC.RECONVERGENT B0 ;  /* 0x0000000000007941 */ /* 0x000fea0003800200 */
.L_x_1498:
[----:B------:R-:W-:Y:S01]  /*3ed60*/  DADD R24, -R82, R2 ;  /* 0x0000000052187229 */ /* 0x000fe20000000102 */
[----:B------:R-:W-:Y:S01]  /*3ed70*/  BSSY.RECONVERGENT B0, `(.L_x_1502) ;  /* 0x000001f000007945 */ /* 0x000fe20003800200 */
[----:B------:R-:W-:-:S06]  /*3ed80*/  DADD R22, R80, -1 ;  /* 0xbff0000050167429 */ /* 0x000fcc0000000000 */
[----:B------:R-:W-:-:S08]  /*3ed90*/  DADD R24, R24, R68 ;  /* 0x0000000018187229 */ /* 0x000fd00000000044 */
        /* <DEDUP_REMOVED lines=17> */
.L_x_1504:
[----:B------:R-:W-:-:S14]  /*3eeb0*/  DSETP.NEU.AND P0, PT, |R110|, +INF , PT ;  /* 0x7ff000006e00742a */ /* 0x000fdc0003f0d200 */
[----:B------:R-:W-:Y:S05]  /*3eec0*/  @P0 BRA `(.L_x_1503) ;  /* 0x0000000000240947 */ /* 0x000fea0003800000 */
[C---:B------:R-:W-:Y:S01]  /*3eed0*/  ISETP.GE.AND P1, PT, R117.reuse, RZ, PT ;  /* 0x000000ff7500720c */ /* 0x040fe20003f26270 */
        /* <DEDUP_REMOVED lines=8> */
.L_x_1503:
[----:B------:R-:W-:Y:S05]  /*3ef60*/  BSYNC.RECONVERGENT B0 ;  /* 0x0000000000007941 */ /* 0x000fea0003800200 */
.L_x_1502:
[----:B------:R-:W0:Y:S01]  /*3ef70*/  MUFU.RCP64H R7, R23 ;  /* 0x0000001700077308 */ /* 0x000e220000001800 */
[----:B------:R-:W-:Y:S01]  /*3ef80*/  IMAD.MOV.U32 R6, RZ, RZ, 0x1 ;  /* 0x00000001ff067424 */ /* 0x000fe200078e00ff */
[----:B------:R-:W-:Y:S01]  /*3ef90*/  DSETP.NEU.AND P1, PT, R22, RZ, PT ;  /* 0x000000ff1600722a */ /* 0x000fe20003f2d000 */
[----:B------:R-:W-:Y:S01]  /*3efa0*/  FSETP.GEU.AND P2, PT, |R109|, 6.5827683646048100446e-37, PT ;  /* 0x036000006d00780b */ /* 0x000fe20003f4e200 */
[----:B------:R-:W-:Y:S01]  /*3efb0*/  DSETP.NEU.AND P0, PT, R24, 1, PT ;  /* 0x3ff000001800742a */ /* 0x000fe20003f0d000 */
[----:B------:R-:W-:Y:S02]  /*3efc0*/  BSSY.RECONVERGENT B6, `(.L_x_1505) ;  /* 0x0000016000067945 */ /* 0x000fe40003800200 */
[----:B0-----:R-:W-:-:S08]  /*3efd0*/  DFMA R114, -R22, R6, 1 ;  /* 0x3ff000001672742b */ /* 0x001fd00000000106 */
[----:B------:R-:W-:-:S08]  /*3efe0*/  DFMA R114, R114, R114, R114 ;  /* 0x000000727272722b */ /* 0x000fd00000000072 */
[----:B------:R-:W-:-:S08]  /*3eff0*/  DFMA R114, R6, R114, R6 ;  /* 0x000000720672722b */ /* 0x000fd00000000006 */
[----:B------:R-:W-:-:S08]  /*3f000*/  DFMA R6, -R22, R114, 1 ;  /* 0x3ff000001606742b */ /* 0x000fd00000000172 */
[----:B------:R-:W-:-:S08]  /*3f010*/  DFMA R6, R114, R6, R114 ;  /* 0x000000067206722b */ /* 0x000fd00000000072 */
        /* <DEDUP_REMOVED lines=16> */
.L_x_1506:
[----:B------:R-:W-:Y:S05]  /*3f120*/  BSYNC.RECONVERGENT B6 ;  /* 0x0000000000067941 */ /* 0x000fea0003800200 */
.L_x_1505:
[----:B------:R-:W-:-:S08]  /*3f130*/  DADD R116, R112, -R114 ;  /* 0x0000000070747229 */ /* 0x000fd00000000872 */
        /* <DEDUP_REMOVED lines=98> */
.L_x_1508:
[----:B------:R-:W-:Y:S01]  /*3f760*/  IMAD.MOV.U32 R22, RZ, RZ, 0x0 ;  /* 0x00000000ff167424 */ /* 0x000fe200078e00ff */
[----:B------:R-:W-:Y:S01]  /*3f770*/  LOP3.LUT P0, RZ, R21, 0x7fffffff, RZ, 0xc0, !PT ;  /* 0x7fffffff15ff7812 */ /* 0x000fe2000780c0ff */
[----:B------:R-:W-:-:S06]  /*3f780*/  IMAD.MOV.U32 R23, RZ, RZ, 0x7ff00000 ;  /* 0x7ff00000ff177424 */ /* 0x000fcc00078e00ff */
[----:B------:R-:W-:-:S10]  /*3f790*/  DFMA R22, R20, R22, +INF ;  /* 0x7ff000001416742b */ /* 0x000fd40000000016 */
[----:B------:R-:W-:Y:S02]  /*3f7a0*/  FSEL R118, R22, RZ, P0 ;  /* 0x000000ff16767208 */ /* 0x000fe40000000000 */
[----:B------:R-:W-:-:S07]  /*3f7b0*/  FSEL R119, R23, -QNAN , P0 ;  /* 0xfff0000017777808 */ /* 0x000fce0000000000 */
.L_x_1509:
[----:B------:R-:W-:Y:S05]  /*3f7c0*/  BSYNC.RECONVERGENT B0 ;  /* 0x0000000000007941 */ /* 0x000fea0003800200 */
.L_x_1507:
        /* <DEDUP_REMOVED lines=25> */
.L_x_1512:
        /* <DEDUP_REMOVED lines=11> */
.L_x_1511:
[----:B------:R-:W-:Y:S05]  /*3fa10*/  BSYNC.RECONVERGENT B0 ;  /* 0x0000000000007941 */ /* 0x000fea0003800200 */
.L_x_1510:
        /* <DEDUP_REMOVED lines=19> */
.L_x_1514:
[----:B------:R-:W-:Y:S05]  /*3fb50*/  BSYNC.RECONVERGENT B0 ;  /* 0x0000000000007941 */ /* 0x000fea0003800200 */
.L_x_1513:
[----:B------:R-:W-:Y:S01]  /*3fb60*/  DADD R20, -R82, R2 ;  /* 0x0000000052147229 */ /* 0x000fe20000000102 */
[----:B------:R-:W-:Y:S07]  /*3fb70*/  BSSY.RECONVERGENT B0, `(.L_x_1515) ;  /* 0x000001f000007945 */ /* 0x000fee0003800200 */
[----:B------:R-:W-:-:S08]  /*3fb80*/  DADD R20, R20, R68 ;  /* 0x0000000014147229 */ /* 0x000fd00000000044 */
        /* <DEDUP_REMOVED lines=10> */
.L_x_1516:
[----:B------:R-:W-:Y:S01]  /*3fc30*/  DADD R22, -RZ, |R110| ;  /* 0x00000000ff167229 */ /* 0x000fe2000000056e */
[----:B------:R-:W-:Y:S01]  /*3fc40*/  BSSY.RECONVERGENT B6, `(.L_x_1518) ;  /* 0x0000005000067945 */ /* 0x000fe20003800200 */
[----:B------:R-:W-:-:S08]  /*3fc50*/  DADD R20, -RZ, -R80 ;  /* 0x00000000ff147229 */ /* 0x000fd00000000950 */
[----:B------:R-:W-:Y:S01]  /*3fc60*/  IMAD.MOV.U32 R24, RZ, RZ, R22 ;  /* 0x000000ffff187224 */ /* 0x000fe200078e0016 */
[----:B------:R-:W-:-:S07]  /*3fc70*/  MOV R22, 0x3fc90 ;  /* 0x0003fc9000167802 */ /* 0x000fce0000000f00 */
[----:B------:R-:W-:Y:S05]  /*3fc80*/  CALL.REL.NOINC `($unbinned_batch_nll_grad$__internal_accurate_pow) ;  /* 0x000000e000407944 */ /* 0x000fea0003c00000 */
[----:B------:R-:W-:Y:S05]  /*3fc90*/  BSYNC.RECONVERGENT B6 ;  /* 0x0000000000067941 */ /* 0x000fea0003800200 */
.L_x_1518:
        /* <DEDUP_REMOVED lines=12> */
.L_x_1517:
[----:B------:R-:W-:Y:S05]  /*3fd60*/  BSYNC.RECONVERGENT B0 ;  /* 0x0000000000007941 */ /* 0x000fea0003800200 */
.L_x_1515:
[----:B------:R-:W-:Y:S01]  /*3fd70*/  DADD R122, -R82, R2 ;  /* 0x00000000527a7229 */ /* 0x000fe20000000102 */
[----:B------:R-:W-:Y:S07]  /*3fd80*/  BSSY.RECONVERGENT B0, `(.L_x_1519) ;  /* 0x0000014000007945 */ /* 0x000fee0003800200 */
        /* <DEDUP_REMOVED lines=19> */
.L_x_1520:
[----:B------:R-:W-:Y:S05]  /*3fec0*/  BSYNC.RECONVERGENT B0 ;  /* 0x0000000000007941 */ /* 0x000fea0003800200 */
.L_x_1519:
[----:B------:R-:W-:Y:S01]  /*3fed0*/  DMUL R24, R82, R82 ;  /* 0x0000005252187228 */ /* 0x000fe20000000000 */
[----:B------:R-:W-:Y:S01]  /*3fee0*/  IMAD.MOV.U32 R20, RZ, RZ, 0x1 ;  /* 0x00000001ff147424 */ /* 0x000fe200078e00ff */
[----:B------:R-:W-:Y:S01]  /*3fef0*/  FSETP.GEU.AND P2, PT, |R81|, 6.5827683646048100446e-37, PT ;  /* 0x036000005100780b */ /* 0x000fe20003f4e200 */
[----:B------:R-:W-:Y:S01]  /*3ff00*/  DSETP.NEU.AND P1, PT, R122, 1, PT ;  /* 0x3ff000007a00742a */ /* 0x000fe20003f2d000 */
[----:B------:R-:W-:Y:S02]  /*3ff10*/  BSSY.RECONVERGENT B6, `(.L_x_1521) ;  /* 0x0000018000067945 */ /* 0x000fe40003800200 */
[----:B------:R-:W0:Y:S03]  /*3ff20*/  MUFU.RCP64H R21, R25 ;  /* 0x0000001900157308 */ /* 0x000e260000001800 */
        /* <DEDUP_REMOVED lines=22> */
.L_x_1522:
[----:B------:R-:W-:Y:S05]  /*40090*/  BSYNC.RECONVERGENT B6 ;  /* 0x0000000000067941 */ /* 0x000fea0003800200 */
.L_x_1521:
        /* <DEDUP_REMOVED lines=84> */
.L_x_1524:
[----:B------:R-:W-:Y:S01]  /*405e0*/  IMAD.MOV.U32 R20, RZ, RZ, 0x0 ;  /* 0x00000000ff147424 */ /* 0x000fe200078e00ff */
[----:B------:R-:W-:Y:S01]  /*405f0*/  LOP3.LUT P0, RZ, R23, 0x7fffffff, RZ, 0xc0, !PT ;  /* 0x7fffffff17ff7812 */ /* 0x000fe2000780c0ff */
[----:B------:R-:W-:-:S06]  /*40600*/  IMAD.MOV.U32 R21, RZ, RZ, 0x7ff00000 ;  /* 0x7ff00000ff157424 */ /* 0x000fcc00078e00ff */
[----:B------:R-:W-:-:S10]  /*40610*/  DFMA R20, R22, R20, +INF ;  /* 0x7ff000001614742b */ /* 0x000fd40000000014 */
[----:B------:R-:W-:Y:S02]  /*40620*/  FSEL R110, R20, RZ, P0 ;  /* 0x000000ff146e7208 */ /* 0x000fe40000000000 */
[----:B------:R-:W-:-:S07]  /*40630*/  FSEL R111, R21, -QNAN , P0 ;  /* 0xfff00000156f7808 */ /* 0x000fce0000000000 */
.L_x_1525:
[----:B------:R-:W-:Y:S05]  /*40640*/  BSYNC.RECONVERGENT B0 ;  /* 0x0000000000007941 */ /* 0x000fea0003800200 */
.L_x_1523:
        /* <DEDUP_REMOVED lines=16> */
.L_x_1527:
[----:B------:R-:W-:Y:S05]  /*40750*/  BSYNC.RECONVERGENT B6 ;  /* 0x0000000000067941 */ /* 0x000fea0003800200 */
.L_x_1526:
        /* <DEDUP_REMOVED lines=24> */
.L_x_1529:
[----:B------:R-:W-:Y:S05]  /*408e0*/  BSYNC.RECONVERGENT B6 ;  /* 0x0000000000067941 */ /* 0x000fea0003800200 */
.L_x_1528:
[----:B------:R-:W-:Y:S01]  /*408f0*/  DADD R22, -R82, R2 ;  /* 0x0000000052167229 */ /* 0x000fe20000000102 */
[----:B------:R-:W-:Y:S01]  /*40900*/  ISETP.GT.AND P0, PT, R44, 0xfffff, PT ;  /* 0x000fffff2c00780c */ /* 0x000fe20003f04270 */
[----:B------:R-:W-:Y:S01]  /*40910*/  DADD R110, -R20, -R110 ;  /* 0x00000000146e7229 */ /* 0x000fe2000000096e */
[----:B------:R-:W-:Y:S01]  /*40920*/  BSSY.RECONVERGENT B0, `(.L_x_1530) ;  /* 0x0000054000007945 */ /* 0x000fe20003800200 */
[----:B------:R-:W-:-:S04]  /*40930*/  IMAD.MOV.U32 R43, RZ, RZ, -0x3ff ;  /* 0xfffffc01ff2b7424 */ /* 0x000fc800078e00ff */
[----:B------:R-:W-:Y:S02]  /*40940*/  DADD R22, R22, R68 ;  /* 0x0000000016167229 */ /* 0x000fe40000000044 */
[----:B------:R-:W-:-:S04]  /*40950*/  DMUL R112, R112, R110 ;  /* 0x0000006e70707228 */ /* 0x000fc80000000000 */
[----:B------:R-:W-:-:S04]  /*40960*/  @!P0 IMAD.MOV.U32 R43, RZ, RZ, -0x435 ;  /* 0xfffffbcbff2b8424 */ /* 0x000fc800078e00ff */
[----:B------:R-:W-:Y:S02]  /*40970*/  IMAD.MOV.U32 R24, RZ, RZ, R22 ;  /* 0x000000ffff187224 */ /* 0x000fe400078e0016 */
[----:B------:R-:W-:Y:S01]  /*40980*/  IMAD.MOV.U32 R25, RZ, RZ, R23 ;  /* 0x000000ffff197224 */ /* 0x000fe200078e0017 */
[----:B------:R-:W-:-:S10]  /*40990*/  @!P0 DMUL R24, R22, 1.80143985094819840000e+16 ;  /* 0x4350000016188828 */ /* 0x000fd40000000000 */
[----:B------:R-:W-:-:S04]  /*409a0*/  @!P0 IMAD.MOV.U32 R44, RZ, RZ, R25 ;  /* 0x000000ffff2c8224 */ /* 0x000fc800078e0019 */
[----:B------:R-:W-:-:S05]  /*409b0*/  VIADD R20, R44, 0xffffffff ;  /* 0xffffffff2c147836 */ /* 0x000fca0000000000 */
        /* <DEDUP_REMOVED lines=68> */
.L_x_1531:
[----:B------:R-:W-:Y:S01]  /*40e00*/  IMAD.MOV.U32 R20, RZ, RZ, 0x0 ;  /* 0x00000000ff147424 */ /* 0x000fe200078e00ff */
[----:B------:R-:W-:Y:S01]  /*40e10*/  LOP3.LUT P0, RZ, R25, 0x7fffffff, RZ, 0xc0, !PT ;  /* 0x7fffffff19ff7812 */ /* 0x000fe2000780c0ff */
[----:B------:R-:W-:-:S06]  /*40e20*/  IMAD.MOV.U32 R21, RZ, RZ, 0x7ff00000 ;  /* 0x7ff00000ff157424 */ /* 0x000fcc00078e00ff */
[----:B------:R-:W-:-:S10]  /*40e30*/  DFMA R20, R24, R20, +INF ;  /* 0x7ff000001814742b */ /* 0x000fd40000000014 */
[----:B------:R-:W-:Y:S02]  /*40e40*/  FSEL R106, R20, RZ, P0 ;  /* 0x000000ff146a7208 */ /* 0x000fe40000000000 */
[----:B------:R-:W-:-:S07]  /*40e50*/  FSEL R107, R21, -QNAN , P0 ;  /* 0xfff00000156b7808 */ /* 0x000fce0000000000 */
.L_x_1532:
[----:B------:R-:W-:Y:S05]  /*40e60*/  BSYNC.RECONVERGENT B0 ;  /* 0x0000000000007941 */ /* 0x000fea0003800200 */
.L_x_1530:
        /* <DEDUP_REMOVED lines=19> */
[----:B------:R-:W-:-:S07]  /*40fa0*/  IMAD.MOV.U32 R20, RZ, RZ, R22 ;  /* 0x000000ffff147224 */ /* 0x000fce00078e0016 */
.L_x_1534:
[----:B------:R-:W-:Y:S05]  /*40fb0*/  BSYNC.RECONVERGENT B6 ;  /* 0x0000000000067941 */ /* 0x000fea0003800200 */
.L_x_1533:
        /* <DEDUP_REMOVED lines=27> */
.L_x_1536:
[----:B------:R-:W-:Y:S05]  /*41170*/  BSYNC.RECONVERGENT B6 ;  /* 0x0000000000067941 */ /* 0x000fea0003800200 */
.L_x_1535:
[----:B------:R-:W-:Y:S02]  /*41180*/  DADD R106, R106, -R22 ;  /* 0x000000006a6a7229 */ /* 0x000fe40000000816 */
[----:B------:R-:W-:Y:S02]  /*41190*/  DADD R112, R112, -R114 ;  /* 0x0000000070707229 */ /* 0x000fe40000000872 */
[----:B------:R-:W-:Y:S02]  /*411a0*/  DADD R64, R64, R116 ;  /* 0x0000000040407229 */ /* 0x000fe40000000074 */
[----:B------:R-:W-:-:S04]  /*411b0*/  DADD R108, RZ, R108 ;  /* 0x00000000ff6c7229 */ /* 0x000fc8000000006c */
[----:B------:R-:W-:-:S08]  /*411c0*/  DFMA R6, R112, R6, R106 ;  /* 0x000000067006722b */ /* 0x000fd0000000006a */
[----:B------:R-:W-:-:S11]  /*411d0*/  DADD R6, RZ, R6 ;  /* 0x00000000ff067229 */ /* 0x000fd60000000006 */
.L_x_1489:
[----:B------:R-:W-:Y:S05]  /*411e0*/  BSYNC.RELIABLE B5 ;  /* 0x0000000000057941 */ /* 0x000fea0003800100 */
.L_x_1488:
        /* <DEDUP_REMOVED lines=96> */
.L_x_1538:
[----:B------:R-:W-:Y:S01]  /*417f0*/  IMAD.MOV.U32 R22, RZ, RZ, 0x0 ;  /* 0x00000000ff167424 */ /* 0x000fe200078e00ff */
[----:B------:R-:W-:Y:S01]  /*41800*/  LOP3.LUT P0, RZ, R21, 0x7fffffff, RZ, 0xc0, !PT ;  /* 0x7fffffff15ff7812 */ /* 0x000fe2000780c0ff */
[----:B------:R-:W-:-:S06]  /*41810*/  IMAD.MOV.U32 R23, RZ, RZ, 0x7ff00000 ;  /* 0x7ff00000ff177424 */ /* 0x000fcc00078e00ff */
[----:B------:R-:W-:-:S10]  /*41820*/  DFMA R22, R20, R22, +INF ;  /* 0x7ff000001416742b */ /* 0x000fd40000000016 */
[----:B------:R-:W-:Y:S02]  /*41830*/  FSEL R100, R22, RZ, P0 ;  /* 0x000000ff16647208 */ /* 0x000fe40000000000 */
[----:B------:R-:W-:-:S07]  /*41840*/  FSEL R101, R23, -QNAN , P0 ;  /* 0xfff0000017657808 */ /* 0x000fce0000000000 */
.L_x_1539:
[----:B------:R-:W-:Y:S05]  /*41850*/  BSYNC.RECONVERGENT B0 ;  /* 0x0000000000007941 */ /* 0x000fea0003800200 */
.L_x_1537:
[----:B------:R-:W-:Y:S04]  /*41860*/  BSSY.RECONVERGENT B0, `(.L_x_1540) ;  /* 0x00000b6000007945 */ /* 0x000fe80003800200 */
[----:B------:R-:W-:Y:S05]  /*41870*/  @P3 BRA `(.L_x_1541) ;  /* 0x0000000400603947 */ /* 0x000fea0003800000 */
[----:B------:R-:W-:Y:S01]  /*41880*/  DADD R20, -R86, R4 ;  /* 0x0000000056147229 */ /* 0x000fe20000000104 */
[----:B------:R-:W-:Y:S01]  /*41890*/  BSSY.RECONVERGENT B5, `(.L_x_1542) ;  /* 0x0000054000057945 */ /* 0x000fe20003800200 */
[----:B------:R-:W-:-:S06]  /*418a0*/  IMAD.MOV.U32 R43, RZ, RZ, -0x3ff ;  /* 0xfffffc01ff2b7424 */ /* 0x000fcc00078e00ff */
[----:B------:R-:W-:-:S10]  /*418b0*/  DADD R20, -R70, R20 ;  /* 0x0000000046147229 */ /* 0x000fd40000000114 */
        /* <DEDUP_REMOVED lines=75> */
.L_x_1543:
[----:B------:R-:W-:Y:S01]  /*41d70*/  IMAD.MOV.U32 R20, RZ, RZ, 0x0 ;  /* 0x00000000ff147424 */ /* 0x000fe200078e00ff */
[----:B------:R-:W-:Y:S01]  /*41d80*/  LOP3.LUT P0, RZ, R23, 0x7fffffff, RZ, 0xc0, !PT ;  /* 0x7fffffff17ff7812 */ /* 0x000fe2000780c0ff */
[----:B------:R-:W-:-:S06]  /*41d90*/  IMAD.MOV.U32 R21, RZ, RZ, 0x7ff00000 ;  /* 0x7ff00000ff157424 */ /* 0x000fcc00078e00ff */
[----:B------:R-:W-:-:S10]  /*41da0*/  DFMA R20, R22, R20, +INF ;  /* 0x7ff000001614742b */ /* 0x000fd40000000014 */
[----:B------:R-:W-:Y:S02]  /*41db0*/  FSEL R20, R20, RZ, P0 ;  /* 0x000000ff14147208 */ /* 0x000fe40000000000 */
[----:B------:R-:W-:-:S07]  /*41dc0*/  FSEL R21, R21, -QNAN , P0 ;  /* 0xfff0000015157808 */ /* 0x000fce0000000000 */
.L_x_1544:
[----:B------:R-:W-:Y:S05]  /*41dd0*/  BSYNC.RECONVERGENT B5 ;  /* 0x0000000000057941 */ /* 0x000fea0003800200 */
.L_x_1542:
[----:B------:R-:W-:Y:S01]  /*41de0*/  DFMA R20, -R84, R20, R76 ;  /* 0x000000145414722b */ /* 0x000fe2000000014c */
[----:B------:R-:W-:Y:S10]  /*41df0*/  BRA `(.L_x_1545) ;  /* 0x0000000400707947 */ /* 0x000ff40003800000 */
.L_x_1541:
[----:B------:R-:W-:-:S14]  /*41e00*/  DSETP.GT.AND P0, PT, R70, R82, PT ;  /* 0x000000524600722a */ /* 0x000fdc0003f04000 */
[----:B------:R-:W-:Y:S05]  /*41e10*/  @!P0 BRA `(.L_x_1546) ;  /* 0x0000000400608947 */ /* 0x000fea0003800000 */
[----:B------:R-:W-:Y:S01]  /*41e20*/  DADD R20, -R82, R2 ;  /* 0x0000000052147229 */ /* 0x000fe20000000102 */
[----:B------:R-:W-:Y:S01]  /*41e30*/  BSSY.RECONVERGENT B5, `(.L_x_1547) ;  /* 0x0000054000057945 */ /* 0x000fe20003800200 */
[----:B------:R-:W-:-:S06]  /*41e40*/  IMAD.MOV.U32 R43, RZ, RZ, -0x3ff ;  /* 0xfffffc01ff2b7424 */ /* 0x000fcc00078e00ff */
[----:B------:R-:W-:-:S10]  /*41e50*/  DADD R20, R20, R70 ;  /* 0x0000000014147229 */ /* 0x000fd40000000046 */
        /* <DEDUP_REMOVED lines=75> */
.L_x_1548:
[----:B------:R-:W-:Y:S01]  /*42310*/  IMAD.MOV.U32 R20, RZ, RZ, 0x0 ;  /* 0x00000000ff147424 */ /* 0x000fe200078e00ff */
[----:B------:R-:W-:Y:S01]  /*42320*/  LOP3.LUT P0, RZ, R23, 0x7fffffff, RZ, 0xc0, !PT ;  /* 0x7fffffff17ff7812 */ /* 0x000fe2000780c0ff */
[----:B------:R-:W-:-:S06]  /*42330*/  IMAD.MOV.U32 R21, RZ, RZ, 0x7ff00000 ;  /* 0x7ff00000ff157424 */ /* 0x000fcc00078e00ff */
[----:B------:R-:W-:-:S10]  /*42340*/  DFMA R20, R22, R20, +INF ;  /* 0x7ff000001614742b */ /* 0x000fd40000000014 */
[----:B------:R-:W-:Y:S02]  /*42350*/  FSEL R20, R20, RZ, P0 ;  /* 0x000000ff14147208 */ /* 0x000fe40000000000 */
[----:B------:R-:W-:-:S07]  /*42360*/  FSEL R21, R21, -QNAN , P0 ;  /* 0xfff0000015157808 */ /* 0x000fce0000000000 */
.L_x_1549:
[----:B------:R-:W-:Y:S05]  /*42370*/  BSYNC.RECONVERGENT B5 ;  /* 0x0000000000057941 */ /* 0x000fea0003800200 */
.L_x_1547:
[----:B------:R-:W-:Y:S01]  /*42380*/  DFMA R20, -R80, R20, R74 ;  /* 0x000000145014722b */ /* 0x000fe2000000014a */
[----:B------:R-:W-:Y:S10]  /*42390*/  BRA `(.L_x_1545) ;  /* 0x0000000000087947 */ /* 0x000ff40003800000 */
.L_x_1546:
[----:B------:R-:W-:-:S08]  /*423a0*/  DMUL R20, R70, -0.5 ;  /* 0xbfe0000046147828 */ /* 0x000fd00000000000 */
[----:B------:R-:W-:-:S11]  /*423b0*/  DMUL R20, R70, R20 ;  /* 0x0000001446147228 */ /* 0x000fd60000000000 */
.L_x_1545:
[----:B------:R-:W-:Y:S05]  /*423c0*/  BSYNC.RECONVERGENT B0 ;  /* 0x0000000000007941 */ /* 0x000fea0003800200 */
.L_x_1540:
[----:B------:R-:W-:Y:S01]  /*423d0*/  DSETP.GEU.AND P0, PT, R68, -R86, PT ;  /* 0x800000564400722a */ /* 0x000fe20003f0e000 */
[----:B------:R-:W-:-:S13]  /*423e0*/  BSSY.RECONVERGENT B0, `(.L_x_1550) ;  /* 0x00000b7000007945 */ /* 0x000fda0003800200 */
        /* <DEDUP_REMOVED lines=80> */
.L_x_1553:
[----:B------:R-:W-:Y:S01]  /*428f0*/  IMAD.MOV.U32 R22, RZ, RZ, 0x0 ;  /* 0x00000000ff167424 */ /* 0x000fe200078e00ff */
[----:B------:R-:W-:Y:S01]  /*42900*/  LOP3.LUT P0, RZ, R25, 0x7fffffff, RZ, 0xc0, !PT ;  /* 0x7fffffff19ff7812 */ /* 0x000fe2000780c0ff */
[----:B------:R-:W-:-:S06]  /*42910*/  IMAD.MOV.U32 R23, RZ, RZ, 0x7ff00000 ;  /* 0x7ff00000ff177424 */ /* 0x000fcc00078e00ff */
[----:B------:R-:W-:-:S10]  /*42920*/  DFMA R22, R24, R22, +INF ;  /* 0x7ff000001816742b */ /* 0x000fd40000000016 */
[----:B------:R-:W-:Y:S02]  /*42930*/  FSEL R22, R22, RZ, P0 ;  /* 0x000000ff16167208 */ /* 0x000fe40000000000 */
[----:B------:R-:W-:-:S07]  /*42940*/  FSEL R23, R23, -QNAN , P0 ;  /* 0xfff0000017177808 */ /* 0x000fce0000000000 */
.L_x_1554:
[----:B------:R-:W-:Y:S05]  /*42950*/  BSYNC.RECONVERGENT B5 ;  /* 0x0000000000057941 */ /* 0x000fea0003800200 */
.L_x_1552:
[----:B------:R-:W-:Y:S01]  /*42960*/  DFMA R22, -R84, R22, R76 ;  /* 0x000000165416722b */ /* 0x000fe2000000014c */
[----:B------:R-:W-:Y:S10]  /*42970*/  BRA `(.L_x_1555) ;  /* 0x0000000400747947 */ /* 0x000ff40003800000 */
.L_x_1551:
        /* <DEDUP_REMOVED lines=82> */
.L_x_1558:
[----:B------:R-:W-:Y:S01]  /*42ea0*/  IMAD.MOV.U32 R24, RZ, RZ, 0x0 ;  /* 0x00000000ff187424 */ /* 0x000fe200078e00ff */
[----:B------:R-:W-:Y:S01]  /*42eb0*/  LOP3.LUT P0, RZ, R23, 0x7fffffff, RZ, 0xc0, !PT ;  /* 0x7fffffff17ff7812 */ /* 0x000fe2000780c0ff */
[----:B------:R-:W-:-:S06]  /*42ec0*/  IMAD.MOV.U32 R25, RZ, RZ, 0x7ff00000 ;  /* 0x7ff00000ff197424 */ /* 0x000fcc00078e00ff */
[----:B------:R-:W-:-:S10]  /*42ed0*/  DFMA R24, R22, R24, +INF ;  /* 0x7ff000001618742b */ /* 0x000fd40000000018 */
[----:B------:R-:W-:Y:S02]  /*42ee0*/  FSEL R22, R24, RZ, P0 ;  /* 0x000000ff18167208 */ /* 0x000fe40000000000 */
[----:B------:R-:W-:-:S07]  /*42ef0*/  FSEL R23, R25, -QNAN , P0 ;  /* 0xfff0000019177808 */ /* 0x000fce0000000000 */
.L_x_1559:
[----:B------:R-:W-:Y:S05]  /*42f00*/  BSYNC.RECONVERGENT B5 ;  /* 0x0000000000057941 */ /* 0x000fea0003800200 */
.L_x_1557:
[----:B------:R-:W-:Y:S01]  /*42f10*/  DFMA R22, -R80, R22, R74 ;  /* 0x000000165016722b */ /* 0x000fe2000000014a */
[----:B------:R-:W-:Y:S10]  /*42f20*/  BRA `(.L_x_1555) ;  /* 0x0000000000087947 */ /* 0x000ff40003800000 */
.L_x_1556:
[----:B------:R-:W-:-:S08]  /*42f30*/  DMUL R22, R68, -0.5 ;  /* 0xbfe0000044167828 */ /* 0x000fd00000000000 */
[----:B------:R-:W-:-:S11]  /*42f40*/  DMUL R22, R68, R22 ;  /* 0x0000001644167228 */ /* 0x000fd60000000000 */
.L_x_1555:
[----:B------:R-:W-:Y:S05]  /*42f50*/  BSYNC.RECONVERGENT B0 ;  /* 0x0000000000007941 */ /* 0x000fea0003800200 */
.L_x_1550:
        /* <DEDUP_REMOVED lines=82> */
.L_x_1561:
[----:B------:R-:W-:Y:S05]  /*43480*/  BSYNC.RECONVERGENT B0 ;  /* 0x0000000000007941 */ /* 0x000fea0003800200 */
.L_x_1560:
        /* <DEDUP_REMOVED lines=17> */
.L_x_1563:
[----:B------:R-:W-:Y:S05]  /*435a0*/  BSYNC.RECONVERGENT B0 ;  /* 0x0000000000007941 */ /* 0x000fea0003800200 */
.L_x_1562:
        /* <DEDUP_REMOVED lines=18> */
.L_x_1565:
[----:B------:R-:W-:Y:S05]  /*436d0*/  BSYNC.RECONVERGENT B5 ;  /* 0x0000000000057941 */ /* 0x000fea0003800200 */
.L_x_1564:
        /* <DEDUP_REMOVED lines=25> */
.L_x_1567:
[----:B------:R-:W-:Y:S05]  /*43870*/  BSYNC.RECONVERGENT B5 ;  /* 0x0000000000057941 */ /* 0x000fea0003800200 */
.L_x_1566:
        /* <DEDUP_REMOVED lines=86> */
.L_x_1571:
[----:B------:R-:W-:Y:S01]  /*43de0*/  IMAD.MOV.U32 R26, RZ, RZ, 0x0 ;  /* 0x00000000ff1a7424 */ /* 0x000fe200078e00ff */
[----:B------:R-:W-:Y:S01]  /*43df0*/  LOP3.LUT P0, RZ, R25, 0x7fffffff, RZ, 0xc0, !PT ;  /* 0x7fffffff19ff7812 */ /* 0x000fe2000780c0ff */
[----:B------:R-:W-:-:S06]  /*43e00*/  IMAD.MOV.U32 R27, RZ, RZ, 0x7ff00000 ;  /* 0x7ff00000ff1b7424 */ /* 0x000fcc00078e00ff */
[----:B------:R-:W-:-:S10]  /*43e10*/  DFMA R26, R24, R26, +INF ;  /* 0x7ff00000181a742b */ /* 0x000fd4000000001a */
[----:B------:R-:W-:Y:S02]  /*43e20*/  FSEL R24, R26, RZ, P0 ;  /* 0x000000ff1a187208 */ /* 0x000fe40000000000 */
[----:B------:R-:W-:-:S07]  /*43e30*/  FSEL R25, R27, -QNAN , P0 ;  /* 0xfff000001b197808 */ /* 0x000fce0000000000 */
.L_x_1572:
[----:B------:R-:W-:Y:S05]  /*43e40*/  BSYNC.RECONVERGENT B0 ;  /* 0x0000000000007941 */ /* 0x000fea0003800200 */
.L_x_1570:
[----:B------:R-:W-:Y:S01]  /*43e50*/  ISETP.GT.AND P1, PT, R29, 0xfffff, PT ;  /* 0x000fffff1d00780c */ /* 0x000fe20003f24270 */
[----:B------:R-:W-:Y:S01]  /*43e60*/  IMAD.MOV.U32 R26, RZ, RZ, R4 ;  /* 0x000000ffff1a7224 */ /* 0x000fe200078e0004 */
[----:B------:R-:W-:Y:S01]  /*43e70*/  BSSY.RECONVERGENT B0, `(.L_x_1573) ;  /* 0x0000052000007945 */ /* 0x000fe20003800200 */
[----:B------:R-:W-:Y:S01]  /*43e80*/  IMAD.MOV.U32 R27, RZ, RZ, R5 ;  /* 0x000000ffff1b7224 */ /* 0x000fe200078e0005 */
[----:B------:R-:W-:Y:S01]  /*43e90*/  DFMA R74, -R84, R24, R76 ;  /* 0x00000018544a722b */ /* 0x000fe2000000014c */
        /* <DEDUP_REMOVED lines=18> */
[----:B------:R-:W-:-:S11]  /*43fc0*/  UMOV UR7, 0x43300000 ;  /* 0x4330000000077882 */ /* 0x000fd60000000000 */
        /* <DEDUP_REMOVED lines=54> */
.L_x_1574:
[----:B------:R-:W-:Y:S01]  /*44330*/  IMAD.MOV.U32 R24, RZ, RZ, 0x0 ;  /* 0x00000000ff187424 */ /* 0x000fe200078e00ff */
[----:B------:R-:W-:Y:S01]  /*44340*/  LOP3.LUT P0, RZ, R27, 0x7fffffff, RZ, 0xc0, !PT ;  /* 0x7fffffff1bff7812 */ /* 0x000fe2000780c0ff */
[----:B------:R-:W-:-:S06]  /*44350*/  IMAD.MOV.U32 R25, RZ, RZ, 0x7ff00000 ;  /* 0x7ff00000ff197424 */ /* 0x000fcc00078e00ff */
[----:B------:R-:W-:-:S10]  /*44360*/  DFMA R24, R26, R24, +INF ;  /* 0x7ff000001a18742b */ /* 0x000fd40000000018 */
[----:B------:R-:W-:Y:S02]  /*44370*/  FSEL R24, R24, RZ, P0 ;  /* 0x000000ff18187208 */ /* 0x000fe40000000000 */
[----:B------:R-:W-:-:S07]  /*44380*/  FSEL R25, R25, -QNAN , P0 ;  /* 0xfff0000019197808 */ /* 0x000fce0000000000 */
.L_x_1575:
[----:B------:R-:W-:Y:S05]  /*44390*/  BSYNC.RECONVERGENT B0 ;  /* 0x0000000000007941 */ /* 0x000fea0003800200 */
.L_x_1573:
        /* <DEDUP_REMOVED lines=76> */
.L_x_1577:
[----:B------:R-:W-:Y:S01]  /*44860*/  IMAD.MOV.U32 R20, RZ, RZ, 0x0 ;  /* 0x00000000ff147424 */ /* 0x000fe200078e00ff */
[----:B------:R-:W-:Y:S01]  /*44870*/  LOP3.LUT P0, RZ, R27, 0x7fffffff, RZ, 0xc0, !PT ;  /* 0x7fffffff1bff7812 */ /* 0x000fe2000780c0ff */
[----:B------:R-:W-:-:S06]  /*44880*/  IMAD.MOV.U32 R21, RZ, RZ, 0x7ff00000 ;  /* 0x7ff00000ff157424 */ /* 0x000fcc00078e00ff */
[----:B------:R-:W-:-:S10]  /*44890*/  DFMA R20, R26, R20, +INF ;  /* 0x7ff000001a14742b */ /* 0x000fd40000000014 */
[----:B------:R-:W-:Y:S02]  /*448a0*/  FSEL R92, R20, RZ, P0 ;  /* 0x000000ff145c7208 */ /* 0x000fe40000000000 */
[----:B------:R-:W-:-:S07]  /*448b0*/  FSEL R93, R21, -QNAN , P0 ;  /* 0xfff00000155d7808 */ /* 0x000fce0000000000 */
.L_x_1578:
[----:B------:R-:W-:Y:S05]  /*448c0*/  BSYNC.RECONVERGENT B0 ;  /* 0x0000000000007941 */ /* 0x000fea0003800200 */
.L_x_1576:
        /* <DEDUP_REMOVED lines=18> */
.L_x_1580:
[----:B------:R-:W-:Y:S05]  /*449f0*/  BSYNC.RECONVERGENT B6 ;  /* 0x0000000000067941 */ /* 0x000fea0003800200 */
.L_x_1579:
        /* <DEDUP_REMOVED lines=23> */
.L_x_1582:
[----:B------:R-:W-:Y:S05]  /*44b70*/  BSYNC.RECONVERGENT B6 ;  /* 0x0000000000067941 */ /* 0x000fea0003800200 */
.L_x_1581:
        /* <DEDUP_REMOVED lines=24> */
.L_x_1584:
[----:B------:R-:W-:Y:S05]  /*44d00*/  BSYNC.RECONVERGENT B6 ;  /* 0x0000000000067941 */ /* 0x000fea0003800200 */
.L_x_1583:
        /* <DEDUP_REMOVED lines=23> */
.L_x_1586:
[----:B------:R-:W-:Y:S05]  /*44e80*/  BSYNC.RECONVERGENT B6 ;  /* 0x0000000000067941 */ /* 0x000fea0003800200 */
.L_x_1585:
        /* <DEDUP_REMOVED lines=24> */
.L_x_1588:
[----:B------:R-:W-:Y:S05]  /*45010*/  BSYNC.RECONVERGENT B6 ;  /* 0x0000000000067941 */ /* 0x000fea0003800200 */
.L_x_1587:
[----:B------:R-:W-:Y:S01]  /*45020*/  IMAD.MOV.U32 R2, RZ, RZ, R22 ;  /* 0x000000ffff027224 */ /* 0x000fe200078e0016 */
[----:B------:R-:W-:Y:S01]  /*45030*/  CS2R R90, SRZ ;  /* 0x00000000005a7805 */ /* 0x000fe2000001ff00 */
[----:B------:R-:W-:Y:S01]  /*45040*/  IMAD.MOV.U32 R3, RZ, RZ, R23 ;  /* 0x000000ffff037224 */ /* 0x000fe200078e0017 */
[----:B------:R-:W-:Y:S01]  /*45050*/  CS2R R28, SRZ ;  /* 0x00000000001c7805 */ /* 0x000fe2000001ff00 */
[----:B------:R-:W-:Y:S06]  /*45060*/  BRA `(.L_x_1589) ;  /* 0x0000001800087947 */ /* 0x000fec0003800000 */
.L_x_1569:
[----:B------:R-:W-:Y:S01]  /*45070*/  DSETP.GT.AND P0, PT, R66, R82, PT ;  /* 0x000000524200722a */ /* 0x000fe20003f04000 */
[----:B------:R-:W-:Y:S02]  /*45080*/  CS2R R94, SRZ ;  /* 0x00000000005e7805 */ /* 0x000fe4000001ff00 */
[----:B------:R-:W-:-:S11]  /*45090*/  CS2R R92, SRZ ;  /* 0x00000000005c7805 */ /* 0x000fd6000001ff00 */
[----:B------:R-:W-:Y:S05]  /*450a0*/  @!P0 BRA `(.L_x_1590) ;  /* 0x0000001400e48947 */ /* 0x000fea0003800000 */
[----:B------:R-:W-:Y:S01]  /*450b0*/  DADD R4, -R82, R2 ;  /* 0x0000000052047229 */ /* 0x000fe20000000102 */
[----:B------:R-:W-:Y:S01]  /*450c0*/  BSSY.RECONVERGENT B0, `(.L_x_1591) ;  /* 0x0000058000007945 */ /* 0x000fe20003800200 */
[----:B------:R-:W-:-:S06]  /*450d0*/  IMAD.MOV.U32 R21, RZ, RZ, -0x3ff ;  /* 0xfffffc01ff157424 */ /* 0x000fcc00078e00ff */
[----:B------:R-:W-:-:S10]  /*450e0*/  DADD R4, R4, R66 ;  /* 0x0000000004047229 */ /* 0x000fd40000000042 */
        /* <DEDUP_REMOVED lines=79> */
.L_x_1592:
[----:B------:R-:W-:Y:S01]  /*455e0*/  IMAD.MOV.U32 R68, RZ, RZ, 0x0 ;  /* 0x00000000ff447424 */ /* 0x000fe200078e00ff */
[----:B------:R-:W-:Y:S01]  /*455f0*/  LOP3.LUT P0, RZ, R25, 0x7fffffff, RZ, 0xc0, !PT ;  /* 0x7fffffff19ff7812 */ /* 0x000fe2000780c0ff */
[----:B------:R-:W-:-:S06]  /*45600*/  IMAD.MOV.U32 R69, RZ, RZ, 0x7ff00000 ;  /* 0x7ff00000ff457424 */ /* 0x000fcc00078e00ff */
[----:B------:R-:W-:-:S10]  /*45610*/  DFMA R68, R24, R68, +INF ;  /* 0x7ff000001844742b */ /* 0x000fd40000000044 */
[----:B------:R-:W-:Y:S02]  /*45620*/  FSEL R24, R68, RZ, P0 ;  /* 0x000000ff44187208 */ /* 0x000fe40000000000 */
[----:B------:R-:W-:-:S07]  /*45630*/  FSEL R25, R69, -QNAN , P0 ;  /* 0xfff0000045197808 */ /* 0x000fce0000000000 */
.L_x_1593:
[----:B------:R-:W-:Y:S05]  /*45640*/  BSYNC.RECONVERGENT B0 ;  /* 0x0000000000007941 */ /* 0x000fea0003800200 */
.L_x_1591:
        /* <DEDUP_REMOVED lines=77> */
.L_x_1595:
[----:B------:R-:W-:Y:S01]  /*45b20*/  IMAD.MOV.U32 R24, RZ, RZ, 0x0 ;  /* 0x00000000ff187424 */ /* 0x000fe200078e00ff */
[----:B------:R-:W-:Y:S01]  /*45b30*/  LOP3.LUT P0, RZ, R69, 0x7fffffff, RZ, 0xc0, !PT ;  /* 0x7fffffff45ff7812 */ /* 0x000fe2000780c0ff */
[----:B------:R-:W-:-:S06]  /*45b40*/  IMAD.MOV.U32 R25, RZ, RZ, 0x7ff00000 ;  /* 0x7ff00000ff197424 */ /* 0x000fcc00078e00ff */
[----:B------:R-:W-:-:S10]  /*45b50*/  DFMA R24, R68, R24, +INF ;  /* 0x7ff000004418742b */ /* 0x000fd40000000018 */
[----:B------:R-:W-:Y:S02]  /*45b60*/  FSEL R24, R24, RZ, P0 ;  /* 0x000000ff18187208 */ /* 0x000fe40000000000 */
[----:B------:R-:W-:-:S07]  /*45b70*/  FSEL R25, R25, -QNAN , P0 ;  /* 0xfff0000019197808 */ /* 0x000fce0000000000 */
.L_x_1596:
[----:B------:R-:W-:Y:S05]  /*45b80*/  BSYNC.RECONVERGENT B0 ;  /* 0x0000000000007941 */ /* 0x000fea0003800200 */
.L_x_1594:
        /* <DEDUP_REMOVED lines=76> */
.L_x_1598:
[----:B------:R-:W-:Y:S01]  /*46050*/  IMAD.MOV.U32 R20, RZ, RZ, 0x0 ;  /* 0x00000000ff147424 */ /* 0x000fe200078e00ff */
[----:B------:R-:W-:Y:S01]  /*46060*/  LOP3.LUT P0, RZ, R27, 0x7fffffff, RZ, 0xc0, !PT ;  /* 0x7fffffff1bff7812 */ /* 0x000fe2000780c0ff */
[----:B------:R-:W-:-:S06]  /*46070*/  IMAD.MOV.U32 R21, RZ, RZ, 0x7ff00000 ;  /* 0x7ff00000ff157424 */ /* 0x000fcc00078e00ff */
[----:B------:R-:W-:-:S10]  /*46080*/  DFMA R20, R26, R20, +INF ;  /* 0x7ff000001a14742b */ /* 0x000fd40000000014 */
[----:B------:R-:W-:Y:S02]  /*46090*/  FSEL R28, R20, RZ, P0 ;  /* 0x000000ff141c7208 */ /* 0x000fe40000000000 */
[----:B------:R-:W-:-:S07]  /*460a0*/  FSEL R29, R21, -QNAN , P0 ;  /* 0xfff00000151d7808 */ /* 0x000fce0000000000 */
.L_x_1599:
[----:B------:R-:W-:Y:S05]  /*460b0*/  BSYNC.RECONVERGENT B0 ;  /* 0x0000000000007941 */ /* 0x000fea0003800200 */
.L_x_1597:
        /* <DEDUP_REMOVED lines=18> */
.L_x_1601:
[----:B------:R-:W-:Y:S05]  /*461e0*/  BSYNC.RECONVERGENT B6 ;  /* 0x0000000000067941 */ /* 0x000fea0003800200 */
.L_x_1600:
        /* <DEDUP_REMOVED lines=23> */
.L_x_1603:
[----:B------:R-:W-:Y:S05]  /*46360*/  BSYNC.RECONVERGENT B6 ;  /* 0x0000000000067941 */ /* 0x000fea0003800200 */
.L_x_1602:
        /* <DEDUP_REMOVED lines=24> */
.L_x_1605:
[----:B------:R-:W-:Y:S05]  /*464f0*/  BSYNC.RECONVERGENT B6 ;  /* 0x0000000000067941 */ /* 0x000fea0003800200 */
.L_x_1604:
        /* <DEDUP_REMOVED lines=23> */
.L_x_1607:
[----:B------:R-:W-:Y:S05]  /*46670*/  BSYNC.RECONVERGENT B6 ;  /* 0x0000000000067941 */ /* 0x000fea0003800200 */
.L_x_1606:
[----:B------:R-:W0:Y:S01]  /*46680*/  MUFU.RCP64H R23, R5 ;  /* 0x0000000500177308 */ /* 0x000e220000001800 */
[----:B------:R-:W-:Y:S01]  /*46690*/  IMAD.MOV.U32 R22, RZ, RZ, 0x1 ;  /* 0x00000001ff167424 */ /* 0x000fe200078e00ff */
        /* <DEDUP_REMOVED lines=22> */
.L_x_1609:
[----:B------:R-:W-:Y:S05]  /*46800*/  BSYNC.RECONVERGENT B6 ;  /* 0x0000000000067941 */ /* 0x000fea0003800200 */
.L_x_1608:
[----:B------:R-:W-:Y:S02]  /*46810*/  IMAD.MOV.U32 R2, RZ, RZ, R22 ;  /* 0x000000ffff027224 */ /* 0x000fe400078e0016 */
[----:B------:R-:W-:Y:S01]  /*46820*/  IMAD.MOV.U32 R3, RZ, RZ, R23 ;  /* 0x000000ffff037224 */ /* 0x000fe200078e0017 */
[----:B------:R-:W-:Y:S06]  /*46830*/  BRA `(.L_x_1589) ;  /* 0x0000000000147947 */ /* 0x000fec0003800000 */
.L_x_1590:
[----:B------:R-:W-:Y:S01]  /*46840*/  DMUL R74, R66, -0.5 ;  /* 0xbfe00000424a7828 */ /* 0x000fe20000000000 */
[----:B------:R-:W-:Y:S01]  /*46850*/  CS2R R90, SRZ ;  /* 0x00000000005a7805 */ /* 0x000fe2000001ff00 */
[----:B------:R-:W-:Y:S01]  /*46860*/  DADD R2, -RZ, -R66 ;  /* 0x00000000ff027229 */ /* 0x000fe20000000942 */
[----:B------:R-:W-:-:S05]  /*46870*/  CS2R R28, SRZ ;  /* 0x00000000001c7805 */ /* 0x000fca000001ff00 */
[----:B------:R-:W-:-:S11]  /*46880*/  DMUL R74, R66, R74 ;  /* 0x0000004a424a7228 */ /* 0x000fd60000000000 */
.L_x_1589:
[----:B------:R-:W-:Y:S05]  /*46890*/  BSYNC.RECONVERGENT B5 ;  /* 0x0000000000057941 */ /* 0x000fea0003800200 */
.L_x_1568:
        /* <DEDUP_REMOVED lines=76> */
.L_x_1611:
[----:B------:R-:W-:Y:S01]  /*46d60*/  IMAD.MOV.U32 R4, RZ, RZ, 0x0 ;  /* 0x00000000ff047424 */ /* 0x000fe200078e00ff */
[----:B------:R-:W-:Y:S01]  /*46d70*/  LOP3.LUT P0, RZ, R79, 0x7fffffff, RZ, 0xc0, !PT ;  /* 0x7fffffff4fff7812 */ /* 0x000fe2000780c0ff */
[----:B------:R-:W-:-:S06]  /*46d80*/  IMAD.MOV.U32 R5, RZ, RZ, 0x7ff00000 ;  /* 0x7ff00000ff057424 */ /* 0x000fcc00078e00ff */
[----:B------:R-:W-:-:S10]  /*46d90*/  DFMA R4, R78, R4, +INF ;  /* 0x7ff000004e04742b */ /* 0x000fd40000000004 */
[----:B------:R-:W-:Y:S02]  /*46da0*/  FSEL R4, R4, RZ, P0 ;  /* 0x000000ff04047208 */ /* 0x000fe40000000000 */
[----:B------:R-:W-:-:S07]  /*46db0*/  FSEL R5, R5, -QNAN , P0 ;  /* 0xfff0000005057808 */ /* 0x000fce0000000000 */
.L_x_1612:
[----:B------:R-:W-:Y:S05]  /*46dc0*/  BSYNC.RECONVERGENT B0 ;  /* 0x0000000000007941 */ /* 0x000fea0003800200 */
.L_x_1610:
        /* <DEDUP_REMOVED lines=28> */
.L_x_1614:
[----:B------:R-:W-:Y:S05]  /*46f90*/  BSYNC.RECONVERGENT B5 ;  /* 0x0000000000057941 */ /* 0x000fea0003800200 */
.L_x_1613:
        /* <DEDUP_REMOVED lines=23> */
.L_x_1616:
[----:B------:R-:W-:Y:S05]  /*47110*/  BSYNC.RECONVERGENT B5 ;  /* 0x0000000000057941 */ /* 0x000fea0003800200 */
.L_x_1615:
        /* <DEDUP_REMOVED lines=23> */
.L_x_1618:
[----:B------:R-:W-:Y:S05]  /*47290*/  BSYNC.RECONVERGENT B5 ;  /* 0x0000000000057941 */ /* 0x000fea0003800200 */
.L_x_1617:
        /* <DEDUP_REMOVED lines=23> */
.L_x_1620:
[----:B------:R-:W-:Y:S05]  /*47410*/  BSYNC.RECONVERGENT B5 ;  /* 0x0000000000057941 */ /* 0x000fea0003800200 */
.L_x_1619:
[----:B------:R-:W-:-:S11]  /*47420*/  DADD R88, -R20, R28 ;  /* 0x0000000014587229 */ /* 0x000fd6000000011c */
.L_x_1418:
[----:B------:R-:W-:Y:S05]  /*47430*/  BSYNC.RECONVERGENT B4 ;  /* 0x0000000000047941 */ /* 0x000fea0003800200 */
.L_x_1417:
        /* <DEDUP_REMOVED lines=61> */
.L_x_1622:
[----:B------:R-:W-:Y:S05]  /*47810*/  BSYNC.RECONVERGENT B0 ;  /* 0x0000000000007941 */ /* 0x000fea0003800200 */
.L_x_1621:
        /* <DEDUP_REMOVED lines=24> */
.L_x_1624:
[----:B------:R-:W-:Y:S05]  /*479a0*/  BSYNC.RECONVERGENT B0 ;  /* 0x0000000000007941 */ /* 0x000fea0003800200 */
.L_x_1623:
[----:B------:R-:W-:Y:S04]  /*479b0*/  BSSY B4, `(.L_x_1625) ;  /* 0x0000151000047945 */ /* 0x000fe80003800000 */
[----:B------:R-:W-:Y:S05]  /*479c0*/  @!P1 BRA `(.L_x_1626) ;  /* 0x00000014003c9947 */ /* 0x000fea0003800000 */
[----:B0-----:R-:W-:-:S07]  /*479d0*/  IMAD.MOV.U32 R4, RZ, RZ, RZ ;  /* 0x000000ffff047224 */ /* 0x001fce00078e00ff */
.L_x_1639:
        /* <DEDUP_REMOVED lines=123> */
.L_x_1633:
[----:B------:R-:W-:Y:S01]  /*48190*/  IMAD.MOV.U32 R6, RZ, RZ, 0x0 ;  /* 0x00000000ff067424 */ /* 0x000fe200078e00ff */
[----:B------:R-:W-:Y:S01]  /*481a0*/  LOP3.LUT P0, RZ, R21, 0x7fffffff, RZ, 0xc0, !PT ;  /* 0x7fffffff15ff7812 */ /* 0x000fe2000780c0ff */
[----:B------:R-:W-:-:S06]  /*481b0*/  IMAD.MOV.U32 R7, RZ, RZ, 0x7ff00000 ;  /* 0x7ff00000ff077424 */ /* 0x000fcc00078e00ff */
[----:B------:R-:W-:-:S10]  /*481c0*/  DFMA R6, R20, R6, +INF ;  /* 0x7ff000001406742b */ /* 0x000fd40000000006 */
[----:B------:R-:W-:Y:S02]  /*481d0*/  FSEL R22, R6, RZ, P0 ;  /* 0x000000ff06167208 */ /* 0x000fe40000000000 */
[----:B------:R-:W-:Y:S01]  /*481e0*/  FSEL R23, R7, -QNAN , P0 ;  /* 0xfff0000007177808 */ /* 0x000fe20000000000 */
[----:B------:R-:W-:Y:S06]  /*481f0*/  BRA `(.L_x_1631) ;  /* 0x0000000800ec7947 */ /* 0x000fec0003800000 */
.L_x_1632:
        /* <DEDUP_REMOVED lines=77> */
.L_x_1634:
        /* <DEDUP_REMOVED lines=8> */
.L_x_1630:
        /* <DEDUP_REMOVED lines=29> */
.L_x_1636:
        /* <DEDUP_REMOVED lines=28> */
.L_x_1637:
[----:B------:R-:W-:Y:S05]  /*48ae0*/  BSYNC.RECONVERGENT B0 ;  /* 0x0000000000007941 */ /* 0x000fea0003800200 */
.L_x_1635:
        /* <DEDUP_REMOVED lines=43> */
.L_x_1638:
[----:B------:R-:W-:Y:S05]  /*48da0*/  BSYNC.RECONVERGENT B7 ;  /* 0x0000000000077941 */ /* 0x000fea0003800200 */
.L_x_1631:
[----:B------:R-:W-:Y:S05]  /*48db0*/  BSYNC.RECONVERGENT B6 ;  /* 0x0000000000067941 */ /* 0x000fea0003800200 */
.L_x_1629:
        /* <DEDUP_REMOVED lines=14> */
.L_x_1628:
[----:B------:R-:W-:Y:S05]  /*48ea0*/  BSYNC.RECONVERGENT B5 ;  /* 0x0000000000057941 */ /* 0x000fea0003800200 */
.L_x_1627:
[----:B------:R-:W-:Y:S05]  /*48eb0*/  @P3 BRA `(.L_x_1639) ;  /* 0xffffffe800c83947 */ /* 0x000fea000383ffff */
.L_x_1626:
[----:B------:R-:W-:Y:S05]  /*48ec0*/  BSYNC B4 ;  /* 0x0000000000047941 */ /* 0x000fea0003800000 */
.L_x_1625:
[----:B------:R-:W-:Y:S01]  /*48ed0*/  DMUL R40, R40, -R2 ;  /* 0x8000000228287228 */ /* 0x000fe20000000000 */
[----:B------:R-:W-:-:S04]  /*48ee0*/  IMAD.WIDE.U32 R36, R36, 0x8, R62 ;  /* 0x0000000824247825 */ /* 0x000fc800078e003e */
[----:B------:R-:W-:-:S03]  /*48ef0*/  IMAD.WIDE.U32 R2, R35, 0x8, R62 ;  /* 0x0000000823027825 */ /* 0x000fc600078e003e */
[C---:B------:R-:W-:Y:S02]  /*48f00*/  DMUL R98, R40.reuse, R98 ;  /* 0x0000006228627228 */ /* 0x040fe40000000000 */
[C---:B------:R-:W-:Y:S02]  /*48f10*/  DMUL R96, R40.reuse, R96 ;  /* 0x0000006028607228 */ /* 0x040fe40000000000 */
[C---:B------:R-:W-:Y:S01]  /*48f20*/  DMUL R94, R40.reuse, R94 ;  /* 0x0000005e285e7228 */ /* 0x040fe20000000000 */
[--C-:B------:R-:W-:Y:S01]  /*48f30*/  IMAD.WIDE.U32 R34, R34, 0x8, R62.reuse ;  /* 0x0000000822227825 */ /* 0x100fe200078e003e */
[C---:B------:R-:W-:Y:S01]  /*48f40*/  DMUL R92, R40.reuse, R92 ;  /* 0x0000005c285c7228 */ /* 0x040fe20000000000 */
[----:B------:R4:W-:Y:S01]  /*48f50*/  REDG.E.ADD.F64.RN.STRONG.GPU desc[UR8][R2.64], R98 ;  /* 0x00000062020079a6 */ /* 0x0009e2000c12ff08 */
[C---:B------:R-:W-:Y:S01]  /*48f60*/  DMUL R90, R40.reuse, R90 ;  /* 0x0000005a285a7228 */ /* 0x040fe20000000000 */
[--C-:B0-----:R-:W-:Y:S01]  /*48f70*/  IMAD.WIDE.U32 R4, R33, 0x8, R62.reuse ;  /* 0x0000000821047825 */ /* 0x101fe200078e003e */
[----:B------:R-:W-:Y:S01]  /*48f80*/  DMUL R88, R40, R88 ;  /* 0x0000005828587228 */ /* 0x000fe20000000000 */
[----:B------:R4:W-:Y:S02]  /*48f90*/  REDG.E.ADD.F64.RN.STRONG.GPU desc[UR8][R36.64], R96 ;  /* 0x00000060240079a6 */ /* 0x0009e4000c12ff08 */
[----:B------:R-:W-:-:S02]  /*48fa0*/  IMAD.WIDE.U32 R32, R32, 0x8, R62 ;  /* 0x0000000820207825 */ /* 0x000fc400078e003e */
[----:B------:R4:W-:Y:S02]  /*48fb0*/  REDG.E.ADD.F64.RN.STRONG.GPU desc[UR8][R34.64], R94 ;  /* 0x0000005e220079a6 */ /* 0x0009e4000c12ff08 */
[----:B------:R-:W-:Y:S02]  /*48fc0*/  IMAD.WIDE.U32 R6, R31, 0x8, R62 ;  /* 0x000000081f067825 */ /* 0x000fe400078e003e */
[----:B------:R4:W-:Y:S04]  /*48fd0*/  REDG.E.ADD.F64.RN.STRONG.GPU desc[UR8][R4.64], R92 ;  /* 0x0000005c040079a6 */ /* 0x0009e8000c12ff08 */
[----:B------:R4:W-:Y:S04]  /*48fe0*/  REDG.E.ADD.F64.RN.STRONG.GPU desc[UR8][R32.64], R90 ;  /* 0x0000005a200079a6 */ /* 0x0009e8000c12ff08 */
[----:B------:R4:W-:Y:S02]  /*48ff0*/  REDG.E.ADD.F64.RN.STRONG.GPU desc[UR8][R6.64], R88 ;  /* 0x00000058060079a6 */ /* 0x0009e4000c12ff08 */
.L_x_1018:
[----:B------:R-:W-:Y:S05]  /*49000*/  BSYNC B2 ;  /* 0x0000000000027941 */ /* 0x000fea0003800000 */
.L_x_1017:
[----:B------:R-:W-:Y:S05]  /*49010*/  @P5 BRA `(.L_x_1640) ;  /* 0xfffffcec00a45947 */ /* 0x000fea000383ffff */
[----:B------:R-:W-:Y:S05]  /*49020*/  BSYNC B3 ;  /* 0x0000000000037941 */ /* 0x000fea0003800000 */
.L_x_1014:
[----:B------:R-:W0:Y:S02]  /*49030*/  LDCU UR4, c[0x0][0x360] ;  /* 0x00006c00ff0477ac */ /* 0x000e240008000800 */
[----:B0-----:R-:W-:-:S05]  /*49040*/  VIADD R9, R9, UR4 ;  /* 0x0000000409097c36 */ /* 0x001fca0008000000 */
[----:B------:R-:W-:-:S13]  /*49050*/  ISETP.GE.U32.AND P0, PT, R9, R8, PT ;  /* 0x000000080900720c */ /* 0x000fda0003f06070 */
[----:B------:R-:W-:Y:S05]  /*49060*/  @!P0 BRA `(.L_x_1641) ;  /* 0xfffffb7400408947 */ /* 0x000fea000383ffff */
.L_x_744:
[----:B-1-34-:R-:W1:Y:S01]  /*49070*/  S2R R3, SR_CgaCtaId ;  /* 0x0000000000037919 */ /* 0x01ae620000008800 */
[----:B0----5:R-:W0:Y:S01]  /*49080*/  LDC R5, c[0x0][0x3e0] ;  /* 0x0000f800ff057b82 */ /* 0x021e220000000800 */
[----:B------:R-:W-:Y:S01]  /*49090*/  MOV R0, 0x400 ;  /* 0x0000040000007802 */ /* 0x000fe20000000f00 */
[----:B------:R-:W-:Y:S05]  /*490a0*/  WARPSYNC.ALL ;  /* 0x0000000000007948 */ /* 0x000fea0003800000 */
[----:B------:R-:W3:Y:S01]  /*490b0*/  S2R R11, SR_TID.X ;  /* 0x00000000000b7919 */ /* 0x000ee20000002100 */
[----:B------:R-:W4:Y:S02]  /*490c0*/  LDCU UR4, c[0x0][0x360] ;  /* 0x00006c00ff0477ac */ /* 0x000f240008000800 */
[----:B----4-:R-:W-:Y:S01]  /*490d0*/  UISETP.GE.U32.AND UP0, UPT, UR4, 0x2, UPT ;  /* 0x000000020400788c */ /* 0x010fe2000bf06070 */
[----:B-1----:R-:W-:-:S05]  /*490e0*/  LEA R0, R3, R0, 0x18 ;  /* 0x0000000003007211 */ /* 0x002fca00078ec0ff */
[----:B0-----:R-:W-:Y:S01]  /*490f0*/  IMAD R6, R5, 0x8, R0 ;  /* 0x0000000805067824 */ /* 0x001fe200078e0200 */
[----:B---3--:R-:W-:-:S03]  /*49100*/  ISETP.NE.AND P1, PT, R11, RZ, PT ;  /* 0x000000ff0b00720c */ /* 0x008fc60003f25270 */
[----:B------:R-:W-:-:S05]  /*49110*/  IMAD R7, R11, 0x8, R6 ;  /* 0x000000080b077824 */ /* 0x000fca00078e0206 */
[----:B------:R0:W-:Y:S01]  /*49120*/  STS.64 [R7], R60 ;  /* 0x0000003c07007388 */ /* 0x0001e20000000a00 */
[----:B------:R-:W-:Y:S06]  /*49130*/  BAR.SYNC.DEFER_BLOCKING 0x0 ;  /* 0x0000000000007b1d */ /* 0x000fec0000010000 */
[----:B------:R-:W-:Y:S05]  /*49140*/  BRA.U !UP0, `(.L_x_1642) ;  /* 0x0000000108307547 */ /* 0x000fea000b800000 */
[----:B------:R-:W-:-:S07]  /*49150*/  IMAD.U32 R8, RZ, RZ, UR4 ;  /* 0x00000004ff087e24 */ /* 0x000fce000f8e00ff */
.L_x_1643:
[----:B------:R-:W-:-:S04]  /*49160*/  SHF.R.U32.HI R10, RZ, 0x1, R8 ;  /* 0x00000001ff0a7819 */ /* 0x000fc80000011608 */
[----:B------:R-:W-:-:S13]  /*49170*/  ISETP.GE.U32.AND P0, PT, R11, R10, PT ;  /* 0x0000000a0b00720c */ /* 0x000fda0003f06070 */
[----:B------:R-:W-:Y:S01]  /*49180*/  @!P0 IMAD R9, R10, 0x8, R7 ;  /* 0x000000080a098824 */ /* 0x000fe200078e0207 */
[----:B------:R-:W-:Y:S04]  /*49190*/  @!P0 LDS.64 R4, [R7] ;  /* 0x0000000007048984 */ /* 0x000fe80000000a00 */
[----:B------:R-:W1:Y:S02]  /*491a0*/  @!P0 LDS.64 R2, [R9] ;  /* 0x0000000009028984 */ /* 0x000e640000000a00 */
[----:B-1----:R-:W-:-:S07]  /*491b0*/  @!P0 DADD R2, R2, R4 ;  /* 0x0000000002028229 */ /* 0x002fce0000000004 */
[----:B------:R1:W-:Y:S01]  /*491c0*/  @!P0 STS.64 [R7], R2 ;  /* 0x0000000207008388 */ /* 0x0003e20000000a00 */
[----:B------:R-:W-:Y:S01]  /*491d0*/  BAR.SYNC.DEFER_BLOCKING 0x0 ;  /* 0x0000000000007b1d */ /* 0x000fe20000010000 */
[----:B------:R-:W-:Y:S01]  /*491e0*/  ISETP.GT.U32.AND P0, PT, R8, 0x3, PT ;  /* 0x000000030800780c */ /* 0x000fe20003f04070 */
[----:B------:R-:W-:-:S12]  /*491f0*/  IMAD.MOV.U32 R8, RZ, RZ, R10 ;  /* 0x000000ffff087224 */ /* 0x000fd800078e000a */
[----:B-1----:R-:W-:Y:S05]  /*49200*/  @P0 BRA `(.L_x_1643) ;  /* 0xfffffffc00d40947 */ /* 0x002fea000383ffff */
.L_x_1642:
[----:B------:R-:W-:Y:S05]  /*49210*/  @P1 EXIT ;  /* 0x000000000000194d */ /* 0x000fea0003800000 */
[----:B------:R1:W3:Y:S01]  /*49220*/  LDS.64 R2, [R6] ;  /* 0x0000000006027984 */ /* 0x0002e20000000a00 */
[----:B------:R-:W4:Y:S01]  /*49230*/  LDCU UR4, c[0x0][0x3e4] ;  /* 0x00007c80ff0477ac */ /* 0x000f220008000800 */
[----:B------:R-:W-:Y:S01]  /*49240*/  CS2R R4, SRZ ;  /* 0x0000000000047805 */ /* 0x000fe2000001ff00 */
[----:B----4-:R-:W-:-:S09]  /*49250*/  UISETP.NE.AND UP0, UPT, UR4, URZ, UPT ;  /* 0x000000ff0400728c */ /* 0x010fd2000bf05270 */
[----:B-1----:R-:W-:Y:S05]  /*49260*/  BRA.U !UP0, `(.L_x_1644) ;  /* 0x00000031086c7547 */ /* 0x002fea000b800000 */
[----:B------:R-:W-:Y:S01]  /*49270*/  IMAD.MOV.U32 R8, RZ, RZ, RZ ;  /* 0x000000ffff087224 */ /* 0x000fe200078e00ff */
[----:B------:R-:W-:-:S07]  /*49280*/  CS2R R4, SRZ ;  /* 0x0000000000047805 */ /* 0x000fce000001ff00 */
.L_x_1670:
[----:B0-----:R-:W1:Y:S01]  /*49290*/  LDC.64 R12, c[0x0][0x3a8] ;  /* 0x0000ea00ff0c7b82 */ /* 0x001e620000000a00 */
[----:B------:R-:W4:Y:S01]  /*492a0*/  LDCU UR4, c[0x0][0x3e4] ;  /* 0x00007c80ff0477ac */ /* 0x000f220008000800 */
[----:B-1----:R-:W-:-:S05]  /*492b0*/  IMAD.WIDE.U32 R12, R8, 0x30, R12 ;  /* 0x00000030080c7825 */ /* 0x002fca00078e000c */
[----:B------:R-:W2:Y:S04]  /*492c0*/  LDG.E.CONSTANT R36, desc[UR8][R12.64+0xc] ;  /* 0x00000c080c247981 */ /* 0x000ea8000c1e9900 */
[----:B------:R-:W3:Y:S04]  /*492d0*/  LDG.E.64.CONSTANT R16, desc[UR8][R12.64] ;  /* 0x000000080c107981 */ /* 0x000ee8000c1e9b00 */
[----:B-----5:R1:W5:Y:S04]  /*492e0*/  LDG.E.CONSTANT R9, desc[UR8][R12.64+0x1c] ;  /* 0x00001c080c097981 */ /* 0x020368000c1e9900 */
[----:B0-----:R1:W5:Y:S01]  /*492f0*/  LDG.E.64.CONSTANT R6, desc[UR8][R12.64+0x20] ;  /* 0x000020080c067981 */ /* 0x001362000c1e9b00 */
[----:B------:R-:W-:Y:S01]  /*49300*/  VIADD R8, R8, 0x1 ;  /* 0x0000000108087836 */ /* 0x000fe20000000000 */
[----:B------:R-:W-:-:S04]  /*49310*/  CS2R R10, SRZ ;  /* 0x00000000000a7805 */ /* 0x000fc8000001ff00 */
[----:B----4-:R-:W-:Y:S02]  /*49320*/  ISETP.NE.AND P4, PT, R8, UR4, PT ;  /* 0x0000000408007c0c */ /* 0x010fe4000bf85270 */
[----:B--2---:R-:W-:Y:S01]  /*49330*/  ISETP.NE.AND P0, PT, R36, RZ, PT ;  /* 0x000000ff2400720c */ /* 0x004fe20003f05270 */
[----:B---3--:R-:W-:Y:S02]  /*49340*/  IMAD.MOV.U32 R14, RZ, RZ, R16 ;  /* 0x000000ffff0e7224 */ /* 0x008fe400078e0010 */
[----:B------:R-:W-:-:S10]  /*49350*/  IMAD.MOV.U32 R15, RZ, RZ, R17 ;  /* 0x000000ffff0f7224 */ /* 0x000fd400078e0011 */
[----:B-1----:R-:W-:Y:S05]  /*49360*/  @!P0 BRA `(.L_x_1645) ;  /* 0x0000000000388947 */ /* 0x002fea0003800000 */
[----:B------:R-:W-:-:S13]  /*49370*/  ISETP.NE.AND P0, PT, R36, 0x2, PT ;  /* 0x000000022400780c */ /* 0x000fda0003f05270 */
[----:B------:R-:W-:Y:S05]  /*49380*/  @!P0 BRA `(.L_x_1646) ;  /* 0x00000000001c8947 */ /* 0x000fea0003800000 */
[----:B------:R-:W-:-:S13]  /*49390*/  ISETP.NE.AND P0, PT, R36, 0x1, PT ;  /* 0x000000012400780c */ /* 0x000fda0003f05270 */
[----:B------:R-:W-:Y:S05]  /*493a0*/  @P0 BRA `(.L_x_1647) ;  /* 0x0000003000180947 */ /* 0x000fea0003800000 */
[----:B-----5:R-:W-:Y:S02]  /*493b0*/  IMAD R14, R9, 0x8, R0 ;  /* 0x00000008090e7824 */ /* 0x020fe400078e0200 */
[----:B------:R-:W-:Y:S02]  /*493c0*/  IMAD.MOV.U32 R10, RZ, RZ, 0x0 ;  /* 0x00000000ff0a7424 */ /* 0x000fe400078e00ff */
[----:B------:R-:W-:Y:S02]  /*493d0*/  IMAD.MOV.U32 R11, RZ, RZ, 0x3ff00000 ;  /* 0x3ff00000ff0b7424 */ /* 0x000fe400078e00ff */
[----:B------:R-:W0:Y:S01]  /*493e0*/  LDS.64 R14, [R14] ;  /* 0x000000000e0e7984 */ /* 0x000e220000000a00 */
[----:B------:R-:W-:Y:S05]  /*493f0*/  BRA `(.L_x_1645) ;  /* 0x0000000000147947 */ /* 0x000fea0003800000 */
.L_x_1646:
[----:B-----5:R-:W-:Y:S02]  /*49400*/  IMAD R12, R9, 0x8, R0 ;  /* 0x00000008090c7824 */ /* 0x020fe400078e0200 */
[----:B------:R-:W-:Y:S02]  /*49410*/  IMAD.MOV.U32 R10, RZ, RZ, R16 ;  /* 0x000000ffff0a7224 */ /* 0x000fe400078e0010 */
[----:B------:R-:W-:Y:S01]  /*49420*/  IMAD.MOV.U32 R11, RZ, RZ, R17 ;  /* 0x000000ffff0b7224 */ /* 0x000fe200078e0011 */
[----:B------:R-:W0:Y:S02]  /*49430*/  LDS.64 R14, [R12] ;  /* 0x000000000c0e7984 */ /* 0x000e240000000a00 */
[----:B0-----:R-:W-:-:S11]  /*49440*/  DMUL R14, R16, R14 ;  /* 0x0000000e100e7228 */ /* 0x001fd60000000000 */
.L_x_1645:
[----:B------:R-:W1:Y:S01]  /*49450*/  LDC R13, c[0x0][0x3e8] ;  /* 0x0000fa00ff0d7b82 */ /* 0x000e620000000800 */
[----:B-----5:R-:W-:-:S05]  /*49460*/  IMAD.IADD R12, R6, 0x1, R7 ;  /* 0x00000001060c7824 */ /* 0x020fca00078e0207 */
[----:B-1----:R-:W-:Y:S01]  /*49470*/  ISETP.GT.U32.AND P0, PT, R12, R13, PT ;  /* 0x0000000d0c00720c */ /* 0x002fe20003f04070 */
[----:B------:R-:W-:Y:S02]  /*49480*/  IMAD.MOV.U32 R12, RZ, RZ, 0x0 ;  /* 0x00000000ff0c7424 */ /* 0x000fe400078e00ff */
[----:B------:R-:W-:Y:S01]  /*49490*/  IMAD.MOV.U32 R13, RZ, RZ, 0x3ff00000 ;  /* 0x3ff00000ff0d7424 */ /* 0x000fe200078e00ff */
[----:B------:R-:W-:-:S04]  /*494a0*/  SEL R7, R7, RZ, !P0 ;  /* 0x000000ff07077207 */ /* 0x000fc80004000000 */
[----:B------:R-:W-:-:S13]  /*494b0*/  ISETP.NE.AND P0, PT, R7, RZ, PT ;  /* 0x000000ff0700720c */ /* 0x000fda0003f05270 */
[----:B------:R-:W-:Y:S05]  /*494c0*/  @!P0 BRA `(.L_x_1648) ;  /* 0x00000018004c8947 */ /* 0x000fea0003800000 */
[----:B------:R-:W-:Y:S02]  /*494d0*/  IMAD.MOV R16, RZ, RZ, -R7 ;  /* 0x000000ffff107224 */ /* 0x000fe400078e0a07 */
[----:B------:R-:W-:Y:S02]  /*494e0*/  IMAD.MOV.U32 R17, RZ, RZ, R6 ;  /* 0x000000ffff117224 */ /* 0x000fe400078e0006 */
[----:B------:R-:W-:Y:S02]  /*494f0*/  IMAD.MOV.U32 R12, RZ, RZ, 0x0 ;  /* 0x00000000ff0c7424 */ /* 0x000fe400078e00ff */
[----:B------:R-:W-:-:S07]  /*49500*/  IMAD.MOV.U32 R13, RZ, RZ, 0x3ff00000 ;  /* 0x3ff00000ff0d7424 */ /* 0x000fce00078e00ff */
.L_x_1658:
[----:B------:R-:W1:Y:S02]  /*49510*/  LDC.64 R20, c[0x0][0x3b0] ;  /* 0x0000ec00ff147b82 */ /* 0x000e640000000a00 */
[----:B-1----:R-:W-:-:S05]  /*49520*/  IMAD.WIDE.U32 R20, R17, 0x20, R20 ;  /* 0x0000002011147825 */ /* 0x002fca00078e0014 */
[----:B--2---:R-:W2:Y:S04]  /*49530*/  LDG.E.64.CONSTANT R30, desc[UR8][R20.64] ;  /* 0x00000008141e7981 */ /* 0x004ea8000c1e9b00 */
[----:B-----5:R1:W5:Y:S04]  /*49540*/  LDG.E.CONSTANT R28, desc[UR8][R20.64+0x8] ;  /* 0x00000808141c7981 */ /* 0x020368000c1e9900 */
[----:B------:R1:W5:Y:S04]  /*49550*/  LDG.E.64.CONSTANT R22, desc[UR8][R20.64+0x10] ;  /* 0x0000100814167981 */ /* 0x000368000c1e9b00 */
[----:B------:R1:W5:Y:S01]  /*49560*/  LDG.E.64.CONSTANT R24, desc[UR8][R20.64+0x18] ;  /* 0x0000180814187981 */ /* 0x000362000c1e9b00 */
[----:B------:R-:W-:-:S02]  /*49570*/  VIADD R16, R16, 0x1 ;  /* 0x0000000110107836 */ /* 0x000fc40000000000 */
[----:B------:R-:W-:Y:S02]  /*49580*/  IMAD.MOV.U32 R26, RZ, RZ, 0x0 ;  /* 0x00000000ff1a7424 */ /* 0x000fe400078e00ff */
[----:B------:R-:W-:Y:S01]  /*49590*/  IMAD.MOV.U32 R27, RZ, RZ, 0x3ff00000 ;  /* 0x3ff00000ff1b7424 */ /* 0x000fe200078e00ff */
[----:B------:R-:W-:Y:S01]  /*495a0*/  ISETP.NE.AND P6, PT, R16, RZ, PT ;  /* 0x000000ff1000720c */ /* 0x000fe20003fc5270 */
[----:B--2---:R-:W-:Y:S01]  /*495b0*/  IMAD R18, R31, 0x8, R0 ;  /* 0x000000081f127824 */ /* 0x004fe200078e0200 */
[----:B------:R-:W-:-:S05]  /*495c0*/  ISETP.NE.AND P0, PT, R30, 0x1, PT ;  /* 0x000000011e00780c */ /* 0x000fca0003f05270 */
[----:B------:R-:W2:Y:S08]  /*495d0*/  LDS.64 R18, [R18] ;  /* 0x0000000012127984 */ /* 0x000eb00000000a00 */
        /* <DEDUP_REMOVED lines=13> */
[----:B------:R-:W-:Y:S02]  /*496b0*/  IADD3.X R20, PT, PT, R21, -0x100000, RZ, P0, !PT ;  /* 0xfff0000015147810 */ /* 0x000fe400007fe4ff */
[----:B------:R-:W-:-:S02]  /*496c0*/  ISETP.GT.U32.AND P0, PT, R22, RZ, PT ;  /* 0x000000ff1600720c */ /* 0x000fc40003f04070 */
        /* <DEDUP_REMOVED lines=85> */
.L_x_1652:
[----:B------:R-:W-:Y:S01]  /*49c20*/  IMAD.MOV.U32 R20, RZ, RZ, 0x0 ;  /* 0x00000000ff147424 */ /* 0x000fe200078e00ff */
[----:B------:R-:W-:Y:S01]  /*49c30*/  LOP3.LUT P0, RZ, R25, 0x7fffffff, RZ, 0xc0, !PT ;  /* 0x7fffffff19ff7812 */ /* 0x000fe2000780c0ff */
[----:B------:R-:W-:-:S06]  /*49c40*/  IMAD.MOV.U32 R21, RZ, RZ, 0x7ff00000 ;  /* 0x7ff00000ff157424 */ /* 0x000fcc00078e00ff */
[----:B------:R-:W-:-:S10]  /*49c50*/  DFMA R20, R24, R20, +INF ;  /* 0x7ff000001814742b */ /* 0x000fd40000000014 */
[----:B------:R-:W-:Y:S02]  /*49c60*/  FSEL R20, R20, RZ, P0 ;  /* 0x000000ff14147208 */ /* 0x000fe40000000000 */
[----:B------:R-:W-:-:S07]  /*49c70*/  FSEL R21, R21, -QNAN , P0 ;  /* 0xfff0000015157808 */ /* 0x000fce0000000000 */
.L_x_1653:
        /* <DEDUP_REMOVED lines=61> */
.L_x_1651:
        /* <DEDUP_REMOVED lines=75> */
.L_x_1654:
[----:B------:R-:W-:Y:S01]  /*4a500*/  IMAD.MOV.U32 R20, RZ, RZ, 0x0 ;  /* 0x00000000ff147424 */ /* 0x000fe200078e00ff */
[----:B------:R-:W-:Y:S01]  /*4a510*/  LOP3.LUT P0, RZ, R23, 0x7fffffff, RZ, 0xc0, !PT ;  /* 0x7fffffff17ff7812 */ /* 0x000fe2000780c0ff */
[----:B------:R-:W-:-:S06]  /*4a520*/  IMAD.MOV.U32 R21, RZ, RZ, 0x7ff00000 ;  /* 0x7ff00000ff157424 */ /* 0x000fcc00078e00ff */
[----:B------:R-:W-:-:S10]  /*4a530*/  DFMA R20, R22, R20, +INF ;  /* 0x7ff000001614742b */ /* 0x000fd40000000014 */
[----:B------:R-:W-:Y:S02]  /*4a540*/  FSEL R20, R20, RZ, P0 ;  /* 0x000000ff14147208 */ /* 0x000fe40000000000 */
[----:B------:R-:W-:-:S07]  /*4a550*/  FSEL R21, R21, -QNAN , P0 ;  /* 0xfff0000015157808 */ /* 0x000fce0000000000 */
.L_x_1655:
        /* <DEDUP_REMOVED lines=61> */
.L_x_1649:
        /* <DEDUP_REMOVED lines=28> */
.L_x_1656:
        /* <DEDUP_REMOVED lines=21> */
.L_x_1657:
        /* <DEDUP_REMOVED lines=25> */
.L_x_1650:
[----:B------:R-:W-:Y:S01]  /*4add0*/  DMUL R12, R26, R12 ;  /* 0x0000000c1a0c7228 */ /* 0x000fe20000000000 */
[----:B------:R-:W-:Y:S01]  /*4ade0*/  VIADD R17, R17, 0x1 ;  /* 0x0000000111117836 */ /* 0x000fe20000000000 */
[----:B------:R-:W-:Y:S09]  /*4adf0*/  @P6 BRA `(.L_x_1658) ;  /* 0xffffffe400c46947 */ /* 0x000ff2000383ffff */
.L_x_1648:
[----:B0-----:R-:W-:-:S10]  /*4ae00*/  DMUL R14, R14, R12 ;  /* 0x0000000c0e0e7228 */ /* 0x001fd40000000000 */
[C---:B------:R-:W-:Y:S02]  /*4ae10*/  IADD3 R17, P0, PT, R14.reuse, -0x1, RZ ;  /* 0xffffffff0e117810 */ /* 0x040fe40007f1e0ff */
[----:B------:R-:W-:Y:S02]  /*4ae20*/  IADD3 R16, P3, PT, RZ, R14, RZ ;  /* 0x0000000eff107210 */ /* 0x000fe40007f7e0ff */
[----:B------:R-:W-:Y:S02]  /*4ae30*/  ISETP.GE.U32.AND P1, PT, R17, -0x1, PT ;  /* 0xffffffff1100780c */ /* 0x000fe40003f26070 */
[C---:B------:R-:W-:Y:S02]  /*4ae40*/  LOP3.LUT R17, R15.reuse, 0x7fffffff, RZ, 0xc0, !PT ;  /* 0x7fffffff0f117812 */ /* 0x040fe400078ec0ff */
[----:B--2---:R-:W-:Y:S02]  /*4ae50*/  IADD3.X R18, PT, PT, R15, -0x1, RZ, P0, !PT ;  /* 0xffffffff0f127810 */ /* 0x004fe400007fe4ff */
[----:B------:R-:W-:-:S02]  /*4ae60*/  ISETP.GT.U32.AND P2, PT, R14, -0x1, PT ;  /* 0xffffffff0e00780c */ /* 0x000fc40003f44070 */
[----:B------:R-:W-:Y:S02]  /*4ae70*/  ISETP.LT.U32.AND P0, PT, R16, RZ, PT ;  /* 0x000000ff1000720c */ /* 0x000fe40003f01070 */
[----:B------:R-:W-:Y:S02]  /*4ae80*/  IADD3.X R16, PT, PT, R17, -0x100000, RZ, P3, !PT ;  /* 0xfff0000011107810 */ /* 0x000fe40001ffe4ff */
[----:B------:R-:W-:Y:S02]  /*4ae90*/  ISETP.GE.U32.AND.EX P1, PT, R18, 0xfffff, PT, P1 ;  /* 0x000fffff1200780c */ /* 0x000fe40003f26110 */
[----:B------:R-:W-:Y:S02]  /*4aea0*/  ISETP.GT.AND.EX P2, PT, R15, -0x1, PT, P2 ;  /* 0xffffffff0f00780c */ /* 0x000fe40003f44320 */
[----:B------:R-:W-:Y:S02]  /*4aeb0*/  ISETP.EQ.U32.AND P3, PT, R14, RZ, PT ;  /* 0x000000ff0e00720c */ /* 0x000fe40003f62070 */
[----:B------:R-:W-:-:S02]  /*4aec0*/  ISETP.LT.U32.AND.EX P0, PT, R16, 0x7fe00000, P2, P0 ;  /* 0x7fe000001000780c */ /* 0x000fc40001701100 */
[----:B------:R-:W-:Y:S01]  /*4aed0*/  ISETP.EQ.OR.EX P1, PT, R17, RZ, !P1, P3 ;  /* 0x000000ff1100720c */ /* 0x000fe20004f22730 */
[----:B------:R-:W-:-:S03]  /*4aee0*/  DMUL R16, R10, R12 ;  /* 0x0000000c0a107228 */ /* 0x000fc60000000000 */
[----:B------:R-:W-:-:S13]  /*4aef0*/  PLOP3.LUT P0, PT, P1, P0, PT, 0xf8, 0x8f ;  /* 0x00000000008f781c */ /* 0x000fda0000f01f70 */
[----:B------:R-:W-:Y:S05]  /*4af00*/  @!P0 BRA `(.L_x_1647) ;  /* 0x0000001400408947 */ /* 0x000fea0003800000 */
[----:B------:R-:W-:Y:S01]  /*4af10*/  DSETP.NE.AND P0, PT, |R16|, +INF , PT ;  /* 0x7ff000001000742a */ /* 0x000fe20003f05200 */
[----:B------:R-:W-:Y:S01]  /*4af20*/  ISETP.NE.AND P1, PT, R7, RZ, PT ;  /* 0x000000ff0700720c */ /* 0x000fe20003f25270 */
[----:B------:R-:W-:-:S04]  /*4af30*/  DADD R4, R4, R14 ;  /* 0x0000000004047229 */ /* 0x000fc8000000000e */
[----:B------:R-:W-:-:S13]  /*4af40*/  ISETP.EQ.OR P0, PT, R36, RZ, !P0 ;  /* 0x000000ff2400720c */ /* 0x000fda0004702670 */
[----:B------:R-:W-:-:S14]  /*4af50*/  DSETP.EQ.OR P0, PT, R16, RZ, P0 ;  /* 0x000000ff1000722a */ /* 0x000fdc0000702400 */
[----:B------:R-:W-:Y:S05]  /*4af60*/  @P0 BRA `(.L_x_1659) ;  /* 0x0000000000100947 */ /* 0x000fea0003800000 */
[----:B------:R-:W-:-:S05]  /*4af70*/  IMAD.WIDE.U32 R10, R9, 0x8, R62 ;  /* 0x00000008090a7825 */ /* 0x000fca00078e003e */
[----:B------:R-:W2:Y:S02]  /*4af80*/  LDG.E.64 R12, desc[UR8][R10.64] ;  /* 0x000000080a0c7981 */ /* 0x000ea4000c1e1b00 */
[----:B--2---:R-:W-:-:S07]  /*4af90*/  DADD R12, R16, R12 ;  /* 0x00000000100c7229 */ /* 0x004fce000000000c */
[----:B------:R0:W-:Y:S04]  /*4afa0*/  STG.E.64 desc[UR8][R10.64], R12 ;  /* 0x0000000c0a007986 */ /* 0x0001e8000c101b08 */
.L_x_1659:
[----:B------:R-:W-:Y:S05]  /*4afb0*/  @!P1 BRA `(.L_x_1647) ;  /* 0x0000001400149947 */ /* 0x000fea0003800000 */
[----:B------:R-:W1:Y:S01]  /*4afc0*/  LDCU UR5, c[0x0][0x3e0] ;  /* 0x00007c00ff0577ac */ /* 0x000e620008000800 */
[----:B------:R-:W-:-:S05]  /*4afd0*/  UMOV UR4, URZ ;  /* 0x000000ff00047c82 */ /* 0x000fca0008000000 */
.L_x_1669:
[----:B------:R-:W2:Y:S01]  /*4afe0*/  LDC.64 R16, c[0x0][0x3b0] ;  /* 0x0000ec00ff107b82 */ /* 0x000ea20000000a00 */
[----:B------:R-:W-:-:S04]  /*4aff0*/  VIADD R9, R6, UR4 ;  /* 0x0000000406097c36 */ /* 0x000fc80008000000 */
[----:B--2---:R-:W-:-:S05]  /*4b000*/  IMAD.WIDE.U32 R16, R9, 0x20, R16 ;  /* 0x0000002009107825 */ /* 0x004fca00078e0010 */
[----:B------:R-:W1:Y:S01]  /*4b010*/  LDG.E.CONSTANT R9, desc[UR8][R16.64+0x4] ;  /* 0x0000040810097981 */ /* 0x000e62000c1e9900 */
[----:B------:R-:W-:-:S06]  /*4b020*/  UIADD3 UR4, UPT, UPT, UR4, 0x1, URZ ;  /* 0x0000000104047890 */ /* 0x000fcc000fffe0ff */
[----:B------:R-:W-:Y:S02]  /*4b030*/  ISETP.NE.AND P3, PT, R7, UR4, PT ;  /* 0x0000000407007c0c */ /* 0x000fe4000bf65270 */
[----:B-1----:R-:W-:-:S13]  /*4b040*/  ISETP.GE.U32.AND P0, PT, R9, UR5, PT ;  /* 0x0000000509007c0c */ /* 0x002fda000bf06070 */
[----:B------:R-:W-:Y:S05]  /*4b050*/  @P0 BRA `(.L_x_1660) ;  /* 0x0000001000e80947 */ /* 0x000fea0003800000 */
[----:B------:R-:W2:Y:S04]  /*4b060*/  LDG.E.CONSTANT R19, desc[UR8][R16.64] ;  /* 0x0000000810137981 */ /* 0x000ea8000c1e9900 */
[----:B------:R1:W5:Y:S04]  /*4b070*/  LDG.E.CONSTANT R18, desc[UR8][R16.64+0x8] ;  /* 0x0000080810127981 */ /* 0x000368000c1e9900 */
[----:B0-----:R1:W5:Y:S04]  /*4b080*/  LDG.E.64.CONSTANT R10, desc[UR8][R16.64+0x10] ;  /* 0x00001008100a7981 */ /* 0x001368000c1e9b00 */
[----:B------:R1:W5:Y:S01]  /*4b090*/  LDG.E.64.CONSTANT R12, desc[UR8][R16.64+0x18] ;  /* 0x00001808100c7981 */ /* 0x000362000c1e9b00 */
[----:B------:R-:W-:Y:S01]  /*4b0a0*/  IMAD R26, R9, 0x8, R0 ;  /* 0x00000008091a7824 */ /* 0x000fe200078e0200 */
[----:B-----5:R-:W-:-:S05]  /*4b0b0*/  CS2R R22, SRZ ;  /* 0x0000000000167805 */ /* 0x020fca000001ff00 */
[----:B------:R-:W0:Y:S01]  /*4b0c0*/  LDS.64 R26, [R26] ;  /* 0x000000001a1a7984 */ /* 0x000e220000000a00 */
[----:B--2---:R-:W-:-:S13]  /*4b0d0*/  ISETP.NE.AND P0, PT, R19, 0x1, PT ;  /* 0x000000011300780c */ /* 0x004fda0003f05270 */
[----:B01----:R-:W-:Y:S05]  /*4b0e0*/  @!P0 BRA `(.L_x_1661) ;  /* 0x0000000800fc8947 */ /* 0x003fea0003800000 */
[----:B------:R-:W-:-:S13]  /*4b0f0*/  ISETP.NE.AND P0, PT, R19, RZ, PT ;  /* 0x000000ff1300720c */ /* 0x000fda0003f05270 */
        /* <DEDUP_REMOVED lines=98> */
.L_x_1664:
[----:B------:R-:W-:Y:S01]  /*4b720*/  IMAD.MOV.U32 R10, RZ, RZ, 0x0 ;  /* 0x00000000ff0a7424 */ /* 0x000fe200078e00ff */
[----:B------:R-:W-:Y:S01]  /*4b730*/  LOP3.LUT P0, RZ, R13, 0x7fffffff, RZ, 0xc0, !PT ;  /* 0x7fffffff0dff7812 */ /* 0x000fe2000780c0ff */
[----:B------:R-:W-:-:S06]  /*4b740*/  IMAD.MOV.U32 R11, RZ, RZ, 0x7ff00000 ;  /* 0x7ff00000ff0b7424 */ /* 0x000fcc00078e00ff */
[----:B------:R-:W-:-:S10]  /*4b750*/  DFMA R10, R12, R10, +INF ;  /* 0x7ff000000c0a742b */ /* 0x000fd4000000000a */
[----:B------:R-:W-:Y:S02]  /*4b760*/  FSEL R22, R10, RZ, P0 ;  /* 0x000000ff0a167208 */ /* 0x000fe40000000000 */
[----:B------:R-:W-:Y:S01]  /*4b770*/  FSEL R23, R11, -QNAN , P0 ;  /* 0xfff000000b177808 */ /* 0x000fe20000000000 */
[----:B------:R-:W-:Y:S06]  /*4b780*/  BRA `(.L_x_1662) ;  /* 0x0000000800d87947 */ /* 0x000fec0003800000 */
.L_x_1663:
        /* <DEDUP_REMOVED lines=77> */
.L_x_1665:
        /* <DEDUP_REMOVED lines=8> */
.L_x_1661:
[----:B------:R-:W-:Y:S02]  /*4bce0*/  IADD3 R17, P2, PT, R10, -0x1, RZ ;  /* 0xffffffff0a117810 */ /* 0x000fe40007f5e0ff */
        /* <DEDUP_REMOVED lines=22> */
[----:B------:R-:W-:-:S08]  /*4be50*/  @P0 DADD R12, R12, -1 ;  /* 0xbff000000c0c0429 */ /* 0x000fd00000000000 */
[----:B------:R-:W-:Y:S02]  /*4be60*/  @P0 DMUL R16, R26, R12 ;  /* 0x0000000c1a100228 */ /* 0x000fe40000000000 */
[----:B------:R-:W-:-:S08]  /*4be70*/  @!P0 DADD R12, -R10, 1 ;  /* 0x3ff000000a0c8429 */ /* 0x000fd00000000100 */
[----:B------:R-:W-:Y:S01]  /*4be80*/  @!P0 DMUL R16, R26, R12 ;  /* 0x0000000c1a108228 */ /* 0x000fe20000000000 */
[----:B------:R-:W-:Y:S10]  /*4be90*/  BRA `(.L_x_1667) ;  /* 0x0000000000707947 */ /* 0x000ff40003800000 */
.L_x_1666:
        /* <DEDUP_REMOVED lines=28> */
.L_x_1667:
[----:B------:R-:W-:-:S10]  /*4c060*/  DADD R16, R16, 1 ;  /* 0x3ff0000010107429 */ /* 0x000fd40000000000 */
        /* <DEDUP_REMOVED lines=10> */
[----:B------:R-:W-:Y:S02]  /*4c110*/  IADD3.X R10, PT, PT, R11, -0x100000, RZ, P0, !PT ;  /* 0xfff000000b0a7810 */ /* 0x000fe400007fe4ff */
[----:B------:R-:W-:-:S02]  /*4c120*/  ISETP.GT.U32.AND P0, PT, R16, RZ, PT ;  /* 0x000000ff1000720c */ /* 0x000fc40003f04070 */
[C---:B------:R-:W-:Y:S02]  /*4c130*/  ISETP.EQ.OR.EX P5, PT, R11.reuse, 0x7ff00000, P5, P1 ;  /* 0x7ff000000b00780c */ /* 0x040fe40002fa2710 */
[----:B------:R-:W-:Y:S02]  /*4c140*/  ISETP.LT.U32.AND.EX P6, PT, R10, 0x7fe00000, !P2, P6 ;  /* 0x7fe000000a00780c */ /* 0x000fe400057c1160 */
        /* <DEDUP_REMOVED lines=26> */
.L_x_1662:
[----:B------:R-:W-:Y:S01]  /*4c2f0*/  DMUL R22, R14, R22 ;  /* 0x000000160e167228 */ /* 0x000fe20000000000 */
[----:B------:R-:W-:Y:S09]  /*4c300*/  BSSY.RECONVERGENT B0, `(.L_x_1660) ;  /* 0x000000f000007945 */ /* 0x000ff20003800200 */
[----:B------:R-:W-:-:S02]  /*4c310*/  IADD3 R11, P5, PT, R22, -0x1, RZ ;  /* 0xffffffff160b7810 */ /* 0x000fc40007fbe0ff */
[----:B------:R-:W-:Y:S02]  /*4c320*/  IADD3 R12, P2, PT, RZ, R22, RZ ;  /* 0x00000016ff0c7210 */ /* 0x000fe40007f5e0ff */
[----:B------:R-:W-:Y:S02]  /*4c330*/  LOP3.LUT R10, R23, 0x7fffffff, RZ, 0xc0, !PT ;  /* 0x7fffffff170a7812 */ /* 0x000fe400078ec0ff */
[----:B------:R-:W-:Y:S02]  /*4c340*/  ISETP.GT.U32.AND P1, PT, R11, -0x2, PT ;  /* 0xfffffffe0b00780c */ /* 0x000fe40003f24070 */
[----:B------:R-:W-:Y:S02]  /*4c350*/  IADD3.X R11, PT, PT, R10, -0x100000, RZ, P2, !PT ;  /* 0xfff000000a0b7810 */ /* 0x000fe400017fe4ff */
[----:B------:R-:W-:Y:S02]  /*4c360*/  ISETP.GT.U32.AND P0, PT, R12, -0x1, PT ;  /* 0xffffffff0c00780c */ /* 0x000fe40003f04070 */
[----:B------:R-:W-:-:S02]  /*4c370*/  IADD3.X R10, PT, PT, R10, -0x1, RZ, P5, !PT ;  /* 0xffffffff0a0a7810 */ /* 0x000fc40002ffe4ff */
[----:B------:R-:W-:Y:S02]  /*4c380*/  ISETP.GT.U32.AND.EX P0, PT, R11, 0x7fdfffff, PT, P0 ;  /* 0x7fdfffff0b00780c */ /* 0x000fe40003f04100 */
[----:B------:R-:W-:-:S13]  /*4c390*/  ISETP.GT.U32.AND.EX P1, PT, R10, 0xfffff, PT, P1 ;  /* 0x000fffff0a00780c */ /* 0x000fda0003f24110 */
[----:B------:R-:W-:Y:S05]  /*4c3a0*/  @P0 BRA P1, `(.L_x_1668) ;  /* 0x0000000000100947 */ /* 0x000fea0000800000 */
[----:B------:R-:W-:-:S05]  /*4c3b0*/  IMAD.WIDE.U32 R10, R9, 0x8, R62 ;  /* 0x00000008090a7825 */ /* 0x000fca00078e003e */
[----:B------:R-:W2:Y:S02]  /*4c3c0*/  LDG.E.64 R12, desc[UR8][R10.64] ;  /* 0x000000080a0c7981 */ /* 0x000ea4000c1e1b00 */
[----:B--2---:R-:W-:-:S07]  /*4c3d0*/  DADD R12, R22, R12 ;  /* 0x00000000160c7229 */ /* 0x004fce000000000c */
[----:B------:R0:W-:Y:S04]  /*4c3e0*/  STG.E.64 desc[UR8][R10.64], R12 ;  /* 0x0000000c0a007986 */ /* 0x0001e8000c101b08 */
.L_x_1668:
[----:B------:R-:W-:Y:S05]  /*4c3f0*/  BSYNC.RECONVERGENT B0 ;  /* 0x0000000000007941 */ /* 0x000fea0003800200 */
.L_x_1660:
[----:B------:R-:W-:Y:S05]  /*4c400*/  @P3 BRA `(.L_x_1669) ;  /* 0xffffffe800f43947 */ /* 0x000fea000383ffff */
.L_x_1647:
[----:B------:R-:W-:Y:S05]  /*4c410*/  @P4 BRA `(.L_x_1670) ;  /* 0xffffffcc009c4947 */ /* 0x000fea000383ffff */
.L_x_1644:
[----:B------:R-:W1:Y:S01]  /*4c420*/  LDCU UR4, c[0x0][0x3f0] ;  /* 0x00007e00ff0477ac */ /* 0x000e620008000800 */
[----:B---3--:R-:W-:Y:S01]  /*4c430*/  DADD R2, -R2, R4 ;  /* 0x0000000002027229 */ /* 0x008fe20000000104 */
[----:B-1----:R-:W-:-:S09]  /*4c440*/  UISETP.NE.AND UP0, UPT, UR4, URZ, UPT ;  /* 0x000000ff0400728c */ /* 0x002fd2000bf05270 */
[----:B------:R-:W-:Y:S05]  /*4c450*/  BRA.U !UP0, `(.L_x_1671) ;  /* 0x0000000d08f47547 */ /* 0x000fea000b800000 */
[----:B------:R-:W-:Y:S01]  /*4c460*/  UISETP.GE.U32.AND UP1, UPT, UR4, 0x8, UPT ;  /* 0x000000080400788c */ /* 0x000fe2000bf26070 */
[----:B------:R-:W-:Y:S01]  /*4c470*/  IMAD.MOV.U32 R4, RZ, RZ, RZ ;  /* 0x000000ffff047224 */ /* 0x000fe200078e00ff */
[----:B------:R-:W-:-:S04]  /*4c480*/  ULOP3.LUT UR10, UR4, 0x7, URZ, 0xc0, !UPT ;  /* 0x00000007040a7892 */ /* 0x000fc8000f8ec0ff */
[----:B------:R-:W-:-:S03]  /*4c490*/  UISETP.NE.AND UP0, UPT, UR10, URZ, UPT ;  /* 0x000000ff0a00728c */ /* 0x000fc6000bf05270 */
[----:B------:R-:W-:Y:S08]  /*4c4a0*/  BRA.U !UP1, `(.L_x_1672) ;  /* 0x0000000509f87547 */ /* 0x000ff0000b800000 */
[----:B------:R-:W1:Y:S01]  /*4c4b0*/  LDCU.64 UR6, c[0x0][0x3c8] ;  /* 0x00007900ff0677ac */ /* 0x000e620008000a00 */
[----:B------:R-:W-:-:S06]  /*4c4c0*/  ULOP3.LUT UR4, UR4, 0xfffffff8, URZ, 0xc0, !UPT ;  /* 0xfffffff804047892 */ /* 0x000fcc000f8ec0ff */
[----:B------:R-:W-:Y:S01]  /*4c4d0*/  IMAD.U32 R4, RZ, RZ, UR4 ;  /* 0x00000004ff047e24 */ /* 0x000fe2000f8e00ff */
[----:B-1----:R-:W-:-:S04]  /*4c4e0*/  UIADD3 UR5, UP1, UPT, UR6, 0x60, URZ ;  /* 0x0000006006057890 */ /* 0x002fc8000ff3e0ff */
[----:B------:R-:W-:Y:S02]  /*4c4f0*/  UIADD3.X UR6, UPT, UPT, URZ, UR7, URZ, UP1, !UPT ;  /* 0x00000007ff067290 */ /* 0x000fe40008ffe4ff */
[----:B-----5:R-:W-:Y:S01]  /*4c500*/  IMAD.U32 R6, RZ, RZ, UR5 ;  /* 0x00000005ff067e24 */ /* 0x020fe2000f8e00ff */
[----:B------:R-:W-:-:S03]  /*4c510*/  UIADD3 UR7, UPT, UPT, -UR4, URZ, URZ ;  /* 0x000000ff04077290 */ /* 0x000fc6000fffe1ff */
[----:B0-----:R-:W-:-:S09]  /*4c520*/  IMAD.U32 R7, RZ, RZ, UR6 ;  /* 0x00000006ff077e24 */ /* 0x001fd2000f8e00ff */
.L_x_1673:
[----:B------:R-:W3:Y:S01]  /*4c530*/  LDG.E.CONSTANT R5, desc[UR8][R6.64+-0x50] ;  /* 0xffffb00806057981 */ /* 0x000ee2000c1e9900 */
[----:B------:R-:W3:Y:S03]  /*4c540*/  LDC R36, c[0x0][0x3e0] ;  /* 0x0000f800ff247b82 */ /* 0x000ee60000000800 */
[----:B------:R-:W4:Y:S04]  /*4c550*/  LDG.E.CONSTANT R19, desc[UR8][R6.64+-0x38] ;  /* 0xffffc80806137981 */ /* 0x000f28000c1e9900 */
[----:B-1----:R-:W5:Y:S04]  /*4c560*/  LDG.E.CONSTANT R27, desc[UR8][R6.64+-0x20] ;  /* 0xffffe008061b7981 */ /* 0x002f68000c1e9900 */
[----:B------:R-:W5:Y:S04]  /*4c570*/  LDG.E.CONSTANT R29, desc[UR8][R6.64+-0x8] ;  /* 0xfffff808061d7981 */ /* 0x000f68000c1e9900 */
[----:B------:R-:W5:Y:S04]  /*4c580*/  LDG.E.CONSTANT R31, desc[UR8][R6.64+0x10] ;  /* 0x00001008061f7981 */ /* 0x000f68000c1e9900 */
[----:B------:R-:W5:Y:S04]  /*4c590*/  LDG.E.CONSTANT R33, desc[UR8][R6.64+0x28] ;  /* 0x0000280806217981 */ /* 0x000f68000c1e9900 */
[----:B------:R-:W5:Y:S04]  /*4c5a0*/  LDG.E.CONSTANT R37, desc[UR8][R6.64+0x40] ;  /* 0x0000400806257981 */ /* 0x000f68000c1e9900 */
[----:B------:R-:W5:Y:S01]  /*4c5b0*/  LDG.E.CONSTANT R39, desc[UR8][R6.64+0x58] ;  /* 0x0000580806277981 */ /* 0x000f62000c1e9900 */
[----:B---3--:R-:W-:-:S13]  /*4c5c0*/  ISETP.GE.U32.AND P6, PT, R5, R36, PT ;  /* 0x000000240500720c */ /* 0x008fda0003fc6070 */
[----:B------:R-:W3:Y:S01]  /*4c5d0*/  @!P6 LDG.E.64.CONSTANT R10, desc[UR8][R6.64+-0x60] ;  /* 0xffffa008060ae981 */ /* 0x000ee2000c1e9b00 */
[----:B------:R-:W-:-:S03]  /*4c5e0*/  @!P6 IMAD.WIDE.U32 R14, R5, 0x8, R62 ;  /* 0x00000008050ee825 */ /* 0x000fc600078e003e */
[----:B------:R-:W2:Y:S04]  /*4c5f0*/  @!P6 LDG.E.64.CONSTANT R8, desc[UR8][R6.64+-0x58] ;  /* 0xffffa8080608e981 */ /* 0x000ea8000c1e9b00 */
[----:B------:R-:W5:Y:S01]  /*4c600*/  @!P6 LDG.E.64 R16, desc[UR8][R14.64] ;  /* 0x000000080e10e981 */ /* 0x000f62000c1e1b00 */
[----:B------:R-:W-:-:S05]  /*4c610*/  @!P6 IMAD R5, R5, 0x8, R0 ;  /* 0x000000080505e824 */ /* 0x000fca00078e0200 */
[----:B------:R0:W3:Y:S01]  /*4c620*/  @!P6 LDS.64 R12, [R5] ;  /* 0x00000000050ce984 */ /* 0x0000e20000000a00 */
[----:B----4-:R-:W-:-:S13]  /*4c630*/  ISETP.GE.U32.AND P0, PT, R19, R36, PT ;  /* 0x000000241300720c */ /* 0x010fda0003f06070 */
[----:B------:R-:W-:-:S04]  /*4c640*/  @!P0 IMAD.WIDE.U32 R20, R19, 0x8, R62 ;  /* 0x0000000813148825 */ /* 0x000fc800078e003e */
[----:B0-----:R-:W-:-:S05]  /*4c650*/  @!P0 IMAD R5, R19, 0x8, R0 ;  /* 0x0000000813058824 */ /* 0x001fca00078e0200 */
[----:B------:R-:W0:Y:S01]  /*4c660*/  @!P0 LDS.64 R18, [R5] ;  /* 0x0000000005128984 */ /* 0x000e220000000a00 */
[----:B---3--:R-:W-:-:S03]  /*4c670*/  @!P6 DADD R10, -R10, R12 ;  /* 0x000000000a0ae229 */ /* 0x008fc6000000010c */
[----:B------:R-:W0:Y:S05]  /*4c680*/  @!P0 LDG.E.64.CONSTANT R12, desc[UR8][R6.64+-0x48] ;  /* 0xffffb808060c8981 */ /* 0x000e2a000c1e9b00 */
[----:B--2---:R-:W-:-:S08]  /*4c690*/  @!P6 DMUL R10, R8, R10 ;  /* 0x0000000a080ae228 */ /* 0x004fd00000000000 */
[----:B-----5:R-:W-:Y:S01]  /*4c6a0*/  @!P6 DFMA R16, R8, R10, R16 ;  /* 0x0000000a0810e22b */ /* 0x020fe20000000010 */
[----:B------:R-:W2:Y:S06]  /*4c6b0*/  @!P0 LDG.E.64.CONSTANT R8, desc[UR8][R6.64+-0x40] ;  /* 0xffffc00806088981 */ /* 0x000eac000c1e9b00 */
[----:B------:R1:W-:Y:S04]  /*4c6c0*/  @!P6 STG.E.64 desc[UR8][R14.64], R16 ;  /* 0x000000100e00e986 */ /* 0x0003e8000c101b08 */
[----:B------:R-:W3:Y:S01]  /*4c6d0*/  @!P0 LDG.E.64 R22, desc[UR8][R20.64] ;  /* 0x0000000814168981 */ /* 0x000ee2000c1e1b00 */
[----:B------:R-:W-:-:S13]  /*4c6e0*/  ISETP.GE.U32.AND P1, PT, R27, R36, PT ;  /* 0x000000241b00720c */ /* 0x000fda0003f26070 */
[----:B-1----:R-:W-:Y:S01]  /*4c6f0*/  @!P1 IMAD.WIDE.U32 R16, R27, 0x8, R62 ;  /* 0x000000081b109825 */ /* 0x002fe200078e003e */
[----:B0-----:R-:W-:Y:S01]  /*4c700*/  @!P0 DADD R12, -R12, R18 ;  /* 0x000000000c0c8229 */ /* 0x001fe20000000112 */
[----:B------:R-:W4:Y:S07]  /*4c710*/  @!P1 LDG.E.64.CONSTANT R18, desc[UR8][R6.64+-0x30] ;  /* 0xffffd00806129981 */ /* 0x000f2e000c1e9b00 */
[----:B--2---:R-:W-:-:S08]  /*4c720*/  @!P0 DMUL R12, R8, R12 ;  /* 0x0000000c080c8228 */ /* 0x004fd00000000000 */
[----:B---3--:R-:W-:Y:S01]  /*4c730*/  @!P0 DFMA R22, R8, R12, R22 ;  /* 0x0000000c0816822b */ /* 0x008fe20000000016 */
[----:B------:R-:W2:Y:S06]  /*4c740*/  @!P1 LDG.E.64.CONSTANT R8, desc[UR8][R6.64+-0x28] ;  /* 0xffffd80806089981 */ /* 0x000eac000c1e9b00 */
[----:B------:R0:W-:Y:S04]  /*4c750*/  @!P0 STG.E.64 desc[UR8][R20.64], R22 ;  /* 0x0000001614008986 */ /* 0x0001e8000c101b08 */
[----:B------:R-:W3:Y:S01]  /*4c760*/  @!P1 LDG.E.64 R24, desc[UR8][R16.64] ;  /* 0x0000000810189981 */ /* 0x000ee2000c1e1b00 */
[----:B------:R-:W-:-:S05]  /*4c770*/  @!P1 IMAD R5, R27, 0x8, R0 ;  /* 0x000000081b059824 */ /* 0x000fca00078e0200 */
[----:B------:R-:W4:Y:S01]  /*4c780*/  @!P1 LDS.64 R14, [R5] ;  /* 0x00000000050e9984 */ /* 0x000f220000000a00 */
[----:B------:R-:W-:-:S13]  /*4c790*/  ISETP.GE.U32.AND P2, PT, R29, R36, PT ;  /* 0x000000241d00720c */ /* 0x000fda0003f46070 */
[----:B0-----:R-:W-:Y:S01]  /*4c7a0*/  @!P2 IMAD.WIDE.U32 R22, R29, 0x8, R62 ;  /* 0x000000081d16a825 */ /* 0x001fe200078e003e */
[----:B----4-:R-:W-:Y:S01]  /*4c7b0*/  @!P1 DADD R14, -R18, R14 ;  /* 0x00000000120e9229 */ /* 0x010fe2000000010e */
        /* <DEDUP_REMOVED lines=31> */
[----:B------:R-:W5:Y:S01]  /*4c9b0*/  @!P5 LDG.E.64.CONSTANT R32, desc[UR8][R6.64+0x30] ;  /* 0x000030080620d981 */ /* 0x000f62000c1e9b00 */
[----:B0-----:R-:W-:Y:S01]  /*4c9c0*/  @!P5 IMAD.WIDE.U32 R28, R37, 0x8, R62 ;  /* 0x00000008251cd825 */ /* 0x001fe200078e003e */
[----:B----4-:R-:W-:Y:S02]  /*4c9d0*/  @!P4 DADD R20, -R20, R22 ;  /* 0x000000001414c229 */ /* 0x010fe40000000116 */
[----:B------:R-:W4:Y:S06]  /*4c9e0*/  @!P5 LDG.E.64.CONSTANT R22, desc[UR8][R6.64+0x38] ;  /* 0x000038080616d981 */ /* 0x000f2c000c1e9b00 */
[----:B--2---:R-:W-:-:S08]  /*4c9f0*/  @!P4 DMUL R20, R8, R20 ;  /* 0x000000140814c228 */ /* 0x004fd00000000000 */
[----:B---3--:R-:W-:-:S07]  /*4ca00*/  @!P4 DFMA R30, R8, R20, R30 ;  /* 0x00000014081ec22b */ /* 0x008fce000000001e */
[----:B------:R-:W-:Y:S04]  /*4ca10*/  @!P4 STG.E.64 desc[UR8][R26.64], R30 ;  /* 0x0000001e1a00c986 */ /* 0x000fe8000c101b08 */
[----:B------:R-:W2:Y:S01]  /*4ca20*/  @!P5 LDG.E.64 R34, desc[UR8][R28.64] ;  /* 0x000000081c22d981 */ /* 0x000ea2000c1e1b00 */
[----:B------:R-:W-:-:S05]  /*4ca30*/  @!P5 IMAD R5, R37, 0x8, R0 ;  /* 0x000000082505d824 */ /* 0x000fca00078e0200 */
[----:B------:R-:W5:Y:S01]  /*4ca40*/  @!P5 LDS.64 R24, [R5] ;  /* 0x000000000518d984 */ /* 0x000f620000000a00 */
[----:B------:R-:W-:-:S08]  /*4ca50*/  @!P6 DMUL R8, R10, 0.5 ;  /* 0x3fe000000a08e828 */ /* 0x000fd00000000000 */
[----:B------:R-:W-:Y:S01]  /*4ca60*/  @!P6 DFMA R2, R10, R8, R2 ;  /* 0x000000080a02e22b */ /* 0x000fe20000000002 */
[----:B------:R-:W-:-:S13]  /*4ca70*/  ISETP.GE.U32.AND P6, PT, R39, R36, PT ;  /* 0x000000242700720c */ /* 0x000fda0003fc6070 */
[----:B------:R-:W3:Y:S01]  /*4ca80*/  @!P6 LDG.E.64.CONSTANT R10, desc[UR8][R6.64+0x50] ;  /* 0x00005008060ae981 */ /* 0x000ee2000c1e9b00 */
[----:B-----5:R-:W-:-:S03]  /*4ca90*/  @!P5 DADD R24, -R32, R24 ;  /* 0x000000002018d229 */ /* 0x020fc60000000118 */
[----:B------:R-:W5:Y:S01]  /*4caa0*/  @!P6 LDG.E.64.CONSTANT R32, desc[UR8][R6.64+0x48] ;  /* 0x000048080620e981 */ /* 0x000f62000c1e9b00 */
[----:B------:R-:W-:-:S04]  /*4cab0*/  @!P6 IMAD.WIDE.U32 R26, R39, 0x8, R62 ;  /* 0x00000008271ae825 */ /* 0x000fc800078e003e */
[----:B----4-:R-:W-:-:S08]  /*4cac0*/  @!P5 DMUL R24, R22, R24 ;  /* 0x000000181618d228 */ /* 0x010fd00000000000 */
[----:B--2---:R-:W-:-:S07]  /*4cad0*/  @!P5 DFMA R34, R22, R24, R34 ;  /* 0x000000181622d22b */ /* 0x004fce0000000022 */
[----:B------:R-:W-:Y:S04]  /*4cae0*/  @!P5 STG.E.64 desc[UR8][R28.64], R34 ;  /* 0x000000221c00d986 */ /* 0x000fe8000c101b08 */
[----:B------:R-:W2:Y:S01]  /*4caf0*/  @!P6 LDG.E.64 R30, desc[UR8][R26.64] ;  /* 0x000000081a1ee981 */ /* 0x000ea2000c1e1b00 */
[----:B------:R-:W-:-:S05]  /*4cb00*/  @!P6 IMAD R5, R39, 0x8, R0 ;  /* 0x000000082705e824 */ /* 0x000fca00078e0200 */
[----:B------:R-:W5:Y:S01]  /*4cb10*/  @!P6 LDS.64 R22, [R5] ;  /* 0x000000000516e984 */ /* 0x000f620000000a00 */
[----:B------:R-:W-:-:S08]  /*4cb20*/  @!P0 DMUL R8, R12, 0.5 ;  /* 0x3fe000000c088828 */ /* 0x000fd00000000000 */
[----:B------:R-:W-:Y:S02]  /*4cb30*/  @!P0 DFMA R2, R12, R8, R2 ;  /* 0x000000080c02822b */ /* 0x000fe40000000002 */
[----:B------:R-:W-:-:S08]  /*4cb40*/  @!P1 DMUL R8, R14, 0.5 ;  /* 0x3fe000000e089828 */ /* 0x000fd00000000000 */
[----:B------:R-:W-:Y:S02]  /*4cb50*/  @!P1 DFMA R2, R14, R8, R2 ;  /* 0x000000080e02922b */ /* 0x000fe40000000002 */
[----:B------:R-:W-:-:S08]  /*4cb60*/  @!P2 DMUL R8, R18, 0.5 ;  /* 0x3fe000001208a828 */ /* 0x000fd00000000000 */
[----:B------:R-:W-:Y:S02]  /*4cb70*/  @!P2 DFMA R2, R18, R8, R2 ;  /* 0x000000081202a22b */ /* 0x000fe40000000002 */
[----:B------:R-:W-:Y:S02]  /*4cb80*/  @!P3 DMUL R8, R16, 0.5 ;  /* 0x3fe000001008b828 */ /* 0x000fe40000000000 */
[----:B-----5:R-:W-:-:S08]  /*4cb90*/  @!P6 DADD R22, -R32, R22 ;  /* 0x000000002016e229 */ /* 0x020fd00000000116 */
[----:B---3--:R-:W-:Y:S02]  /*4cba0*/  @!P6 DMUL R22, R10, R22 ;  /* 0x000000160a16e228 */ /* 0x008fe40000000000 */
[----:B------:R-:W-:Y:S02]  /*4cbb0*/  @!P3 DFMA R2, R16, R8, R2 ;  /* 0x000000081002b22b */ /* 0x000fe40000000002 */
[----:B------:R-:W-:Y:S01]  /*4cbc0*/  @!P4 DMUL R8, R20, 0.5 ;  /* 0x3fe000001408c828 */ /* 0x000fe20000000000 */
[----:B------:R-:W-:-:S07]  /*4cbd0*/  UIADD3 UR7, UPT, UPT, UR7, 0x8, URZ ;  /* 0x0000000807077890 */ /* 0x000fce000fffe0ff */
[----:B------:R-:W-:Y:S01]  /*4cbe0*/  @!P4 DFMA R2, R20, R8, R2 ;  /* 0x000000081402c22b */ /* 0x000fe20000000002 */
[----:B------:R-:W-:Y:S01]  /*4cbf0*/  UISETP.NE.AND UP1, UPT, UR7, URZ, UPT ;  /* 0x000000ff0700728c */ /* 0x000fe2000bf25270 */
[----:B------:R-:W-:Y:S01]  /*4cc00*/  @!P6 DMUL R8, R22, 0.5 ;  /* 0x3fe000001608e828 */ /* 0x000fe20000000000 */
[----:B------:R-:W-:-:S05]  /*4cc10*/  IADD3 R6, P0, PT, R6, 0xc0, RZ ;  /* 0x000000c006067810 */ /* 0x000fca0007f1e0ff */
[----:B------:R-:W-:Y:S01]  /*4cc20*/  IMAD.X R7, RZ, RZ, R7, P0 ;  /* 0x000000ffff077224 */ /* 0x000fe200000e0607 */
[----:B--2---:R-:W-:Y:S02]  /*4cc30*/  @!P6 DFMA R30, R10, R22, R30 ;  /* 0x000000160a1ee22b */ /* 0x004fe4000000001e */
[----:B------:R-:W-:-:S05]  /*4cc40*/  @!P5 DMUL R10, R24, 0.5 ;  /* 0x3fe00000180ad828 */ /* 0x000fca0000000000 */
[----:B------:R1:W-:Y:S03]  /*4cc50*/  @!P6 STG.E.64 desc[UR8][R26.64], R30 ;  /* 0x0000001e1a00e986 */ /* 0x0003e6000c101b08 */
[----:B------:R-:W-:-:S08]  /*4cc60*/  @!P5 DFMA R2, R24, R10, R2 ;  /* 0x0000000a1802d22b */ /* 0x000fd00000000002 */
[----:B------:R-:W-:Y:S01]  /*4cc70*/  @!P6 DFMA R2, R22, R8, R2 ;  /* 0x000000081602e22b */ /* 0x000fe20000000002 */
[----:B------:R-:W-:Y:S10]  /*4cc80*/  BRA.U UP1, `(.L_x_1673) ;  /* 0xfffffff901287547 */ /* 0x000ff4000b83ffff */
.L_x_1672:
[----:B------:R-:W-:Y:S05]  /*4cc90*/  BRA.U !UP0, `(.L_x_1671) ;  /* 0x0000000508e47547 */ /* 0x000fea000b800000 */
[----:B------:R-:W3:Y:S01]  /*4cca0*/  LDCU UR4, c[0x0][0x3f0] ;  /* 0x00007e00ff0477ac */ /* 0x000ee20008000800 */
[----:B------:R-:W-:Y:S02]  /*4ccb0*/  UISETP.GE.U32.AND UP0, UPT, UR10, 0x4, UPT ;  /* 0x000000040a00788c */ /* 0x000fe4000bf06070 */
[----:B---3--:R-:W-:-:S04]  /*4ccc0*/  ULOP3.LUT UR5, UR4, 0x3, URZ, 0xc0, !UPT ;  /* 0x0000000304057892 */ /* 0x008fc8000f8ec0ff */
[----:B------:R-:W-:-:S03]  /*4ccd0*/  UISETP.NE.AND UP1, UPT, UR5, URZ, UPT ;  /* 0x000000ff0500728c */ /* 0x000fc6000bf25270 */
[----:B------:R-:W-:Y:S08]  /*4cce0*/  BRA.U !UP0, `(.L_x_1674) ;  /* 0x0000000108f07547 */ /* 0x000ff0000b800000 */
[----:B0----5:R-:W0:Y:S08]  /*4ccf0*/  LDC.64 R6, c[0x0][0x3c8] ;  /* 0x0000f200ff067b82 */ /* 0x021e300000000a00 */
[----:B------:R-:W3:Y:S01]  /*4cd00*/  LDC R24, c[0x0][0x3e0] ;  /* 0x0000f800ff187b82 */ /* 0x000ee20000000800 */
[----:B0-----:R-:W-:-:S05]  /*4cd10*/  IMAD.WIDE.U32 R28, R4, 0x18, R6 ;  /* 0x00000018041c7825 */ /* 0x001fca00078e0006 */
[----:B------:R-:W3:Y:S04]  /*4cd20*/  LDG.E.CONSTANT R5, desc[UR8][R28.64+0x10] ;  /* 0x000010081c057981 */ /* 0x000ee8000c1e9900 */
[----:B------:R-:W4:Y:S04]  /*4cd30*/  LDG.E.CONSTANT R17, desc[UR8][R28.64+0x28] ;  /* 0x000028081c117981 */ /* 0x000f28000c1e9900 */
[----:B------:R-:W2:Y:S04]  /*4cd40*/  LDG.E.CONSTANT R25, desc[UR8][R28.64+0x40] ;  /* 0x000040081c197981 */ /* 0x000ea8000c1e9900 */
[----:B-1----:R-:W2:Y:S01]  /*4cd50*/  LDG.E.CONSTANT R31, desc[UR8][R28.64+0x58] ;  /* 0x000058081c1f7981 */ /* 0x002ea2000c1e9900 */
[----:B---3--:R-:W-:-:S13]  /*4cd60*/  ISETP.GE.U32.AND P0, PT, R5, R24, PT ;  /* 0x000000180500720c */ /* 0x008fda0003f06070 */
[----:B------:R-:W3:Y:S01]  /*4cd70*/  @!P0 LDG.E.64.CONSTANT R8, desc[UR8][R28.64] ;  /* 0x000000081c088981 */ /* 0x000ee2000c1e9b00 */
[----:B------:R-:W-:-:S03]  /*4cd80*/  @!P0 IMAD.WIDE.U32 R12, R5, 0x8, R62 ;  /* 0x00000008050c8825 */ /* 0x000fc600078e003e */
[----:B------:R-:W2:Y:S04]  /*4cd90*/  @!P0 LDG.E.64.CONSTANT R6, desc[UR8][R28.64+0x8] ;  /* 0x000008081c068981 */ /* 0x000ea8000c1e9b00 */
[----:B------:R-:W2:Y:S01]  /*4cda0*/  @!P0 LDG.E.64 R14, desc[UR8][R12.64] ;  /* 0x000000080c0e8981 */ /* 0x000ea2000c1e1b00 */
        /* <DEDUP_REMOVED lines=9> */
[----:B------:R-:W-:Y:S01]  /*4ce40*/  @!P0 DFMA R14, R6, R8, R14 ;  /* 0x00000008060e822b */ /* 0x000fe2000000000e */
        /* <DEDUP_REMOVED lines=10> */
[----:B------:R-:W-:Y:S04]  /*4cef0*/  @!P1 STG.E.64 desc[UR8][R18.64], R20 ;  /* 0x0000001412009986 */ /* 0x000fe8000c101b08 */
[----:B------:R-:W3:Y:S01]  /*4cf00*/  @!P2 LDG.E.64 R22, desc[UR8][R14.64] ;  /* 0x000000080e16a981 */ /* 0x000ee2000c1e1b00 */
[----:B------:R-:W-:-:S05]  /*4cf10*/  @!P2 IMAD R5, R25, 0x8, R0 ;  /* 0x000000081905a824 */ /* 0x000fca00078e0200 */
[----:B------:R-:W4:Y:S01]  /*4cf20*/  @!P2 LDS.64 R12, [R5] ;  /* 0x00000000050ca984 */ /* 0x000f220000000a00 */
[----:B------:R-:W-:-:S13]  /*4cf30*/  ISETP.GE.U32.AND P3, PT, R31, R24, PT ;  /* 0x000000181f00720c */ /* 0x000fda0003f66070 */
[----:B------:R-:W3:Y:S01]  /*4cf40*/  @!P3 LDG.E.64.CONSTANT R24, desc[UR8][R28.64+0x48] ;  /* 0x000048081c18b981 */ /* 0x000ee2000c1e9b00 */
[----:B------:R-:W-:Y:S01]  /*4cf50*/  @!P3 IMAD.WIDE.U32 R26, R31, 0x8, R62 ;  /* 0x000000081f1ab825 */ /* 0x000fe200078e003e */
[----:B----4-:R-:W-:Y:S02]  /*4cf60*/  @!P2 DADD R12, -R16, R12 ;  /* 0x00000000100ca229 */ /* 0x010fe4000000010c */
[----:B------:R-:W4:Y:S06]  /*4cf70*/  @!P3 LDG.E.64.CONSTANT R16, desc[UR8][R28.64+0x50] ;  /* 0x000050081c10b981 */ /* 0x000f2c000c1e9b00 */
[----:B--2---:R-:W-:-:S08]  /*4cf80*/  @!P2 DMUL R12, R6, R12 ;  /* 0x0000000c060ca228 */ /* 0x004fd00000000000 */
[----:B---3--:R-:W-:-:S07]  /*4cf90*/  @!P2 DFMA R22, R6, R12, R22 ;  /* 0x0000000c0616a22b */ /* 0x008fce0000000016 */
[----:B------:R-:W-:Y:S04]  /*4cfa0*/  @!P2 STG.E.64 desc[UR8][R14.64], R22 ;  /* 0x000000160e00a986 */ /* 0x000fe8000c101b08 */
[----:B------:R-:W2:Y:S01]  /*4cfb0*/  @!P3 LDG.E.64 R18, desc[UR8][R26.64] ;  /* 0x000000081a12b981 */ /* 0x000ea2000c1e1b00 */
[----:B------:R-:W-:-:S05]  /*4cfc0*/  @!P3 IMAD R20, R31, 0x8, R0 ;  /* 0x000000081f14b824 */ /* 0x000fca00078e0200 */
[----:B------:R-:W0:Y:S02]  /*4cfd0*/  @!P3 LDS.64 R6, [R20] ;  /* 0x000000001406b984 */ /* 0x000e240000000a00 */
[----:B0-----:R-:W-:Y:S02]  /*4cfe0*/  @!P3 DADD R24, -R24, R6 ;  /* 0x000000001818b229 */ /* 0x001fe40000000106 */
[----:B------:R-:W-:-:S08]  /*4cff0*/  @!P0 DMUL R6, R8, 0.5 ;  /* 0x3fe0000008068828 */ /* 0x000fd00000000000 */
[----:B------:R-:W-:Y:S02]  /*4d000*/  @!P0 DFMA R2, R8, R6, R2 ;  /* 0x000000060802822b */ /* 0x000fe40000000002 */
[----:B------:R-:W-:Y:S02]  /*4d010*/  @!P1 DMUL R6, R10, 0.5 ;  /* 0x3fe000000a069828 */ /* 0x000fe40000000000 */
[----:B------:R-:W-:-:S06]  /*4d020*/  @!P2 DMUL R8, R12, 0.5 ;  /* 0x3fe000000c08a828 */ /* 0x000fcc0000000000 */
[----:B------:R-:W-:-:S08]  /*4d030*/  @!P1 DFMA R2, R10, R6, R2 ;  /* 0x000000060a02922b */ /* 0x000fd00000000002 */
[----:B------:R-:W-:Y:S01]  /*4d040*/  @!P2 DFMA R2, R12, R8, R2 ;  /* 0x000000080c02a22b */ /* 0x000fe20000000002 */
[----:B------:R-:W-:Y:S01]  /*4d050*/  VIADD R4, R4, 0x4 ;  /* 0x0000000404047836 */ /* 0x000fe20000000000 */
[----:B----4-:R-:W-:-:S08]  /*4d060*/  @!P3 DMUL R24, R16, R24 ;  /* 0x000000181018b228 */ /* 0x010fd00000000000 */
[----:B------:R-:W-:-:S08]  /*4d070*/  @!P3 DMUL R6, R24, 0.5 ;  /* 0x3fe000001806b828 */ /* 0x000fd00000000000 */
[----:B------:R-:W-:Y:S02]  /*4d080*/  @!P3 DFMA R2, R24, R6, R2 ;  /* 0x000000061802b22b */ /* 0x000fe40000000002 */
[----:B--2---:R-:W-:-:S07]  /*4d090*/  @!P3 DFMA R18, R16, R24, R18 ;  /* 0x000000181012b22b */ /* 0x004fce0000000012 */
[----:B------:R3:W-:Y:S04]  /*4d0a0*/  @!P3 STG.E.64 desc[UR8][R26.64], R18 ;  /* 0x000000121a00b986 */ /* 0x0007e8000c101b08 */
.L_x_1674:
[----:B------:R-:W-:Y:S05]  /*4d0b0*/  BRA.U !UP1, `(.L_x_1671) ;  /* 0x0000000109dc7547 */ /* 0x000fea000b800000 */
[----:B------:R-:W-:Y:S02]  /*4d0c0*/  UISETP.NE.AND UP0, UPT, UR5, 0x1, UPT ;  /* 0x000000010500788c */ /* 0x000fe4000bf05270 */
[----:B------:R-:W-:-:S04]  /*4d0d0*/  ULOP3.LUT UR4, UR4, 0x1, URZ, 0xc0, !UPT ;  /* 0x0000000104047892 */ /* 0x000fc8000f8ec0ff */
[----:B------:R-:W-:-:S03]  /*4d0e0*/  UISETP.NE.U32.AND UP1, UPT, UR4, 0x1, UPT ;  /* 0x000000010400788c */ /* 0x000fc6000bf25070 */
[----:B------:R-:W-:Y:S08]  /*4d0f0*/  BRA.U !UP0, `(.L_x_1675) ;  /* 0x0000000108807547 */ /* 0x000ff0000b800000 */
[----:B0----5:R-:W2:Y:S08]  /*4d100*/  LDC.64 R6, c[0x0][0x3c8] ;  /* 0x0000f200ff067b82 */ /* 0x021eb00000000a00 */
[----:B------:R-:W0:Y:S01]  /*4d110*/  LDC R16, c[0x0][0x3e0] ;  /* 0x0000f800ff107b82 */ /* 0x000e220000000800 */
[----:B--2---:R-:W-:-:S05]  /*4d120*/  IMAD.WIDE.U32 R22, R4, 0x18, R6 ;  /* 0x0000001804167825 */ /* 0x004fca00078e0006 */
[----:B------:R-:W0:Y:S04]  /*4d130*/  LDG.E.CONSTANT R5, desc[UR8][R22.64+0x10] ;  /* 0x0000100816057981 */ /* 0x000e28000c1e9900 */
[----:B------:R-:W2:Y:S01]  /*4d140*/  LDG.E.CONSTANT R25, desc[UR8][R22.64+0x28] ;  /* 0x0000280816197981 */ /* 0x000ea2000c1e9900 */
[----:B0-----:R-:W-:-:S13]  /*4d150*/  ISETP.GE.U32.AND P0, PT, R5, R16, PT ;  /* 0x000000100500720c */ /* 0x001fda0003f06070 */
[----:B------:R-:W4:Y:S01]  /*4d160*/  @!P0 LDG.E.64.CONSTANT R8, desc[UR8][R22.64] ;  /* 0x0000000816088981 */ /* 0x000f22000c1e9b00 */
[----:B------:R-:W-:-:S03]  /*4d170*/  @!P0 IMAD.WIDE.U32 R12, R5, 0x8, R62 ;  /* 0x00000008050c8825 */ /* 0x000fc600078e003e */
[----:B------:R-:W4:Y:S04]  /*4d180*/  @!P0 LDG.E.64.CONSTANT R6, desc[UR8][R22.64+0x8] ;  /* 0x0000080816068981 */ /* 0x000f28000c1e9b00 */
[----:B------:R-:W4:Y:S01]  /*4d190*/  @!P0 LDG.E.64 R14, desc[UR8][R12.64] ;  /* 0x000000080c0e8981 */ /* 0x000f22000c1e1b00 */
[----:B------:R-:W-:-:S05]  /*4d1a0*/  @!P0 IMAD R5, R5, 0x8, R0 ;  /* 0x0000000805058824 */ /* 0x000fca00078e0200 */
[----:B------:R-:W4:Y:S01]  /*4d1b0*/  @!P0 LDS.64 R10, [R5] ;  /* 0x00000000050a8984 */ /* 0x000f220000000a00 */
[----:B--2---:R-:W-:-:S13]  /*4d1c0*/  ISETP.GE.U32.AND P1, PT, R25, R16, PT ;  /* 0x000000101900720c */ /* 0x004fda0003f26070 */
[----:B------:R-:W2:Y:S01]  /*4d1d0*/  @!P1 LDG.E.64.CONSTANT R16, desc[UR8][R22.64+0x18] ;  /* 0x0000180816109981 */ /* 0x000ea2000c1e9b00 */
[----:B---3--:R-:W-:-:S04]  /*4d1e0*/  @!P1 IMAD.WIDE.U32 R18, R25, 0x8, R62 ;  /* 0x0000000819129825 */ /* 0x008fc800078e003e */
[----:B------:R-:W-:Y:S01]  /*4d1f0*/  @!P1 IMAD R24, R25, 0x8, R0 ;  /* 0x0000000819189824 */ /* 0x000fe200078e0200 */
[----:B----4-:R-:W-:Y:S01]  /*4d200*/  @!P0 DADD R8, -R8, R10 ;  /* 0x0000000008088229 */ /* 0x010fe2000000010a */
[----:B------:R-:W3:Y:S07]  /*4d210*/  @!P1 LDG.E.64.CONSTANT R10, desc[UR8][R22.64+0x20] ;  /* 0x00002008160a9981 */ /* 0x000eee000c1e9b00 */
[----:B------:R-:W-:-:S08]  /*4d220*/  @!P0 DMUL R8, R6, R8 ;  /* 0x0000000806088228 */ /* 0x000fd00000000000 */
[----:B------:R-:W-:Y:S01]  /*4d230*/  @!P0 DFMA R14, R6, R8, R14 ;  /* 0x00000008060e822b */ /* 0x000fe2000000000e */
[----:B------:R-:W2:Y:S06]  /*4d240*/  @!P1 LDS.64 R6, [R24] ;  /* 0x0000000018069984 */ /* 0x000eac0000000a00 */
[----:B------:R4:W-:Y:S04]  /*4d250*/  @!P0 STG.E.64 desc[UR8][R12.64], R14 ;  /* 0x0000000e0c008986 */ /* 0x0009e8000c101b08 */
[----:B------:R-:W4:Y:S01]  /*4d260*/  @!P1 LDG.E.64 R20, desc[UR8][R18.64] ;  /* 0x0000000812149981 */ /* 0x000f22000c1e1b00 */
[----:B--2---:R-:W-:Y:S01]  /*4d270*/  @!P1 DADD R6, -R16, R6 ;  /* 0x0000000010069229 */ /* 0x004fe20000000106 */
[----:B------:R-:W-:-:S07]  /*4d280*/  VIADD R4, R4, 0x2 ;  /* 0x0000000204047836 */ /* 0x000fce0000000000 */
[----:B---3--:R-:W-:Y:S02]  /*4d290*/  @!P1 DMUL R16, R10, R6 ;  /* 0x000000060a109228 */ /* 0x008fe40000000000 */
[----:B------:R-:W-:-:S06]  /*4d2a0*/  @!P0 DMUL R6, R8, 0.5 ;  /* 0x3fe0000008068828 */ /* 0x000fcc0000000000 */
[----:B----4-:R-:W-:-:S07]  /*4d2b0*/  @!P1 DFMA R20, R10, R16, R20 ;  /* 0x000000100a14922b */ /* 0x010fce0000000014 */
[----:B------:R4:W-:Y:S01]  /*4d2c0*/  @!P1 STG.E.64 desc[UR8][R18.64], R20 ;  /* 0x0000001412009986 */ /* 0x0009e2000c101b08 */
[----:B------:R-:W-:Y:S02]  /*4d2d0*/  @!P1 DMUL R10, R16, 0.5 ;  /* 0x3fe00000100a9828 */ /* 0x000fe40000000000 */
[----:B------:R-:W-:-:S08]  /*4d2e0*/  @!P0 DFMA R2, R8, R6, R2 ;  /* 0x000000060802822b */ /* 0x000fd00000000002 */
[----:B------:R-:W-:-:S11]  /*4d2f0*/  @!P1 DFMA R2, R16, R10, R2 ;  /* 0x0000000a1002922b */ /* 0x000fd60000000002 */
.L_x_1675:
[----:B------:R-:W-:Y:S05]  /*4d300*/  BRA.U UP1, `(.L_x_1671) ;  /* 0x0000000101487547 */ /* 0x000fea000b800000 */
[----:B0-----:R-:W0:Y:S01]  /*4d310*/  LDC.64 R12, c[0x0][0x3c8] ;  /* 0x0000f200ff0c7b82 */ /* 0x001e220000000a00 */
[----:B------:R-:W1:Y:S01]  /*4d320*/  LDCU UR4, c[0x0][0x3e0] ;  /* 0x00007c00ff0477ac */ /* 0x000e620008000800 */
[----:B0-----:R-:W-:-:S05]  /*4d330*/  IMAD.WIDE.U32 R12, R4, 0x18, R12 ;  /* 0x00000018040c7825 */ /* 0x001fca00078e000c */
[----:B-----5:R-:W1:Y:S02]  /*4d340*/  LDG.E.CONSTANT R9, desc[UR8][R12.64+0x10] ;  /* 0x000010080c097981 */ /* 0x020e64000c1e9900 */
[----:B-1----:R-:W-:-:S13]  /*4d350*/  ISETP.GE.U32.AND P0, PT, R9, UR4, PT ;  /* 0x0000000409007c0c */ /* 0x002fda000bf06070 */
[----:B------:R-:W-:Y:S05]  /*4d360*/  @P0 BRA `(.L_x_1671) ;  /* 0x0000000000300947 */ /* 0x000fea0003800000 */
[----:B------:R-:W5:Y:S01]  /*4d370*/  LDG.E.64.CONSTANT R6, desc[UR8][R12.64] ;  /* 0x000000080c067981 */ /* 0x000f62000c1e9b00 */
[----:B------:R-:W-:-:S03]  /*4d380*/  IMAD.WIDE.U32 R62, R9, 0x8, R62 ;  /* 0x00000008093e7825 */ /* 0x000fc600078e003e */
[----:B------:R-:W2:Y:S04]  /*4d390*/  LDG.E.64.CONSTANT R4, desc[UR8][R12.64+0x8] ;  /* 0x000008080c047981 */ /* 0x000ea8000c1e9b00 */
[----:B------:R-:W3:Y:S01]  /*4d3a0*/  LDG.E.64 R10, desc[UR8][R62.64] ;  /* 0x000000083e0a7981 */ /* 0x000ee2000c1e1b00 */
[----:B------:R-:W-:-:S06]  /*4d3b0*/  IMAD R8, R9, 0x8, R0 ;  /* 0x0000000809087824 */ /* 0x000fcc00078e0200 */
[----:B------:R-:W5:Y:S02]  /*4d3c0*/  LDS.64 R8, [R8] ;  /* 0x0000000008087984 */ /* 0x000f640000000a00 */
[----:B-----5:R-:W-:-:S08]  /*4d3d0*/  DADD R6, -R6, R8 ;  /* 0x0000000006067229 */ /* 0x020fd00000000108 */
[----:B--2---:R-:W-:-:S08]  /*4d3e0*/  DMUL R6, R4, R6 ;  /* 0x0000000604067228 */ /* 0x004fd00000000000 */
[----:B---3--:R-:W-:Y:S02]  /*4d3f0*/  DFMA R10, R4, R6, R10 ;  /* 0x00000006040a722b */ /* 0x008fe4000000000a */
[----:B------:R-:W-:-:S05]  /*4d400*/  DMUL R4, R6, 0.5 ;  /* 0x3fe0000006047828 */ /* 0x000fca0000000000 */
[----:B------:R0:W-:Y:S03]  /*4d410*/  STG.E.64 desc[UR8][R62.64], R10 ;  /* 0x0000000a3e007986 */ /* 0x0001e6000c101b08 */
[----:B------:R-:W-:-:S11]  /*4d420*/  DFMA R2, R6, R4, R2 ;  /* 0x000000040602722b */ /* 0x000fd60000000002 */
.L_x_1671:
[----:B0----5:R-:W0:Y:S01]  /*4d430*/  S2R R7, SR_CTAID.X ;  /* 0x0000000000077919 */ /* 0x021e220000002500 */
[----:B------:R-:W0:Y:S01]  /*4d440*/  LDC.64 R4, c[0x0][0x3d0] ;  /* 0x0000f400ff047b82 */ /* 0x000e220000000a00 */
[----:B------:R-:W1:Y:S02]  /*4d450*/  LDCU.64 UR4, c[0x0][0x3f8] ;  /* 0x00007f00ff0477ac */ /* 0x000e640008000a00 */
[----:B-1----:R-:W-:Y:S01]  /*4d460*/  DADD R2, R2, UR4 ;  /* 0x0000000402027e29 */ /* 0x002fe20008000000 */
[----:B0-----:R-:W-:-:S06]  /*4d470*/  IMAD.WIDE.U32 R4, R7, 0x8, R4 ;  /* 0x0000000807047825 */ /* 0x001fcc00078e0004 */
[----:B------:R-:W-:Y:S01]  /*4d480*/  STG.E.64 desc[UR8][R4.64], R2 ;  /* 0x0000000204007986 */ /* 0x000fe2000c101b08 */
[----:B------:R-:W-:Y:S05]  /*4d490*/  EXIT ;  /* 0x000000000000794d */ /* 0x000fea0003800000 */
        .weak           $__internal_7_$__cuda_sm20_dblrcp_rn_slowpath_v3
        .type           $__internal_7_$__cuda_sm20_dblrcp_rn_slowpath_v3,@function
        .size           $__internal_7_$__cuda_sm20_dblrcp_rn_slowpath_v3,($__internal_8_$__cuda_sm20_div_rn_f64_full - $__internal_7_$__cuda_sm20_dblrcp_rn_slowpath_v3)
$__internal_7_$__cuda_sm20_dblrcp_rn_slowpath_v3:
[----:B------:R-:W-:Y:S01]  /*4d4a0*/  IMAD.MOV.U32 R25, RZ, RZ, R21 ;  /* 0x000000ffff197224 */ /* 0x000fe200078e0015 */
[----:B------:R-:W-:Y:S05]  /*4d4b0*/  BSSY.RECONVERGENT B0, `(.L_x_1676) ;  /* 0x0000023000007945 */ /* 0x000fea0003800200 */
[----:B------:R-:W-:-:S14]  /*4d4c0*/  DSETP.GTU.AND P0, PT, |R24|, +INF , PT ;  /* 0x7ff000001800742a */ /* 0x000fdc0003f0c200 */
        /* <DEDUP_REMOVED lines=22> */
.L_x_1679:
[----:B------:R-:W-:-:S06]  /*4d630*/  DMUL R24, R24, 8.11296384146066816958e+31 ;  /* 0x4690000018187828 */ /* 0x000fcc0000000000 */
        /* <DEDUP_REMOVED lines=8> */
.L_x_1677:
[----:B------:R-:W-:Y:S01]  /*4d6c0*/  LOP3.LUT R121, R25, 0x80000, RZ, 0xfc, !PT ;  /* 0x0008000019797812 */ /* 0x000fe200078efcff */
[----:B------:R-:W-:-:S07]  /*4d6d0*/  IMAD.MOV.U32 R120, RZ, RZ, R24 ;  /* 0x000000ffff787224 */ /* 0x000fce00078e0018 */
.L_x_1678:
[----:B------:R-:W-:Y:S05]  /*4d6e0*/  BSYNC.RECONVERGENT B0 ;  /* 0x0000000000007941 */ /* 0x000fea0003800200 */
.L_x_1676:
[----:B------:R-:W-:Y:S02]  /*4d6f0*/  IMAD.MOV.U32 R23, RZ, RZ, 0x0 ;  /* 0x00000000ff177424 */ /* 0x000fe400078e00ff */
[----:B------:R-:W-:Y:S02]  /*4d700*/  IMAD.MOV.U32 R20, RZ, RZ, R120 ;  /* 0x000000ffff147224 */ /* 0x000fe400078e0078 */
[----:B------:R-:W-:Y:S01]  /*4d710*/  IMAD.MOV.U32 R21, RZ, RZ, R121 ;  /* 0x000000ffff157224 */ /* 0x000fe200078e0079 */
[----:B------:R-:W-:Y:S06]  /*4d720*/  RET.REL.NODEC R22 `(unbinned_batch_nll_grad) ;  /* 0xfffffb2816347950 */ /* 0x000fec0003c3ffff */
        .weak           $__internal_8_$__cuda_sm20_div_rn_f64_full
        .type           $__internal_8_$__cuda_sm20_div_rn_f64_full,@function
        .size           $__internal_8_$__cuda_sm20_div_rn_f64_full,($unbinned_batch_nll_grad$__internal_accurate_pow - $__internal_8_$__cuda_sm20_div_rn_f64_full)
$__internal_8_$__cuda_sm20_div_rn_f64_full:
[C---:B------:R-:W-:Y:S01]  /*4d730*/  FSETP.GEU.AND P0, PT, |R23|.reuse, 1.469367938527859385e-39, PT ;  /* 0x001000001700780b */ /* 0x040fe20003f0e200 */
[--C-:B------:R-:W-:Y:S01]  /*4d740*/  IMAD.MOV.U32 R122, RZ, RZ, R22.reuse ;  /* 0x000000ffff7a7224 */ /* 0x100fe200078e0016 */
[----:B------:R-:W-:Y:S01]  /*4d750*/  LOP3.LUT R25, R23, 0x800fffff, RZ, 0xc0, !PT ;  /* 0x800fffff17197812 */ /* 0x000fe200078ec0ff */
[----:B------:R-:W-:Y:S01]  /*4d760*/  IMAD.MOV.U32 R123, RZ, RZ, R23 ;  /* 0x000000ffff7b7224 */ /* 0x000fe200078e0017 */
[----:B------:R-:W-:Y:S01]  /*4d770*/  BSSY.RECONVERGENT B0, `(.L_x_1680) ;  /* 0x000005c000007945 */ /* 0x000fe20003800200 */
[----:B------:R-:W-:Y:S01]  /*4d780*/  IMAD.MOV.U32 R124, RZ, RZ, R22 ;  /* 0x000000ffff7c7224 */ /* 0x000fe200078e0016 */
[----:B------:R-:W-:Y:S01]  /*4d790*/  LOP3.LUT R125, R25, 0x3ff00000, RZ, 0xfc, !PT ;  /* 0x3ff00000197d7812 */ /* 0x000fe200078efcff */
[----:B------:R-:W-:Y:S02]  /*4d7a0*/  IMAD.MOV.U32 R127, RZ, RZ, R21 ;  /* 0x000000ffff7f7224 */ /* 0x000fe400078e0015 */
[----:B------:R-:W-:Y:S02]  /*4d7b0*/  IMAD.MOV.U32 R128, RZ, RZ, 0x1 ;  /* 0x00000001ff807424 */ /* 0x000fe400078e00ff */
[----:B------:R-:W-:Y:S01]  /*4d7c0*/  IMAD.MOV.U32 R126, RZ, RZ, R24 ;  /* 0x000000ffff7e7224 */ /* 0x000fe200078e0018 */
[C---:B------:R-:W-:Y:S01]  /*4d7d0*/  FSETP.GEU.AND P1, PT, |R127|.reuse, 1.469367938527859385e-39, PT ;  /* 0x001000007f00780b */ /* 0x040fe20003f2e200 */
[----:B------:R-:W-:Y:S01]  /*4d7e0*/  @!P0 DMUL R124, R122, 8.98846567431157953865e+307 ;  /* 0x7fe000007a7c8828 */ /* 0x000fe20000000000 */
[----:B------:R-:W-:Y:S01]  /*4d7f0*/  LOP3.LUT R21, R127, 0x7ff00000, RZ, 0xc0, !PT ;  /* 0x7ff000007f157812 */ /* 0x000fe200078ec0ff */
[----:B------:R-:W-:-:S04]  /*4d800*/  IMAD.MOV.U32 R22, RZ, RZ, 0x1ca00000 ;  /* 0x1ca00000ff167424 */ /* 0x000fc800078e00ff */
[----:B------:R-:W0:Y:S06]  /*4d810*/  MUFU.RCP64H R129, R125 ;  /* 0x0000007d00817308 */ /* 0x000e2c0000001800 */
[----:B------:R-:W-:Y:S01]  /*4d820*/  @!P1 LOP3.LUT R24, R123, 0x7ff00000, RZ, 0xc0, !PT ;  /* 0x7ff000007b189812 */ /* 0x000fe200078ec0ff */
[----:B------:R-:W-:-:S03]  /*4d830*/  @!P1 IMAD.MOV.U32 R134, RZ, RZ, RZ ;  /* 0x000000ffff869224 */ /* 0x000fc600078e00ff */
[----:B------:R-:W-:Y:S02]  /*4d840*/  @!P1 ISETP.GE.U32.AND P2, PT, R21, R24, PT ;  /* 0x000000181500920c */ /* 0x000fe40003f46070 */
[----:B------:R-:W-:Y:S02]  /*4d850*/  LOP3.LUT R24, R23, 0x7ff00000, RZ, 0xc0, !PT ;  /* 0x7ff0000017187812 */ /* 0x000fe400078ec0ff */
[C---:B------:R-:W-:Y:S02]  /*4d860*/  @!P1 SEL R25, R22.reuse, 0x63400000, !P2 ;  /* 0x6340000016199807 */ /* 0x040fe40005000000 */
[----:B------:R-:W-:Y:S01]  /*4d870*/  ISETP.GE.U32.AND P2, PT, R21, R24, PT ;  /* 0x000000181500720c */ /* 0x000fe20003f46070 */
[----:B0-----:R-:W-:Y:S01]  /*4d880*/  DFMA R132, R128, -R124, 1 ;  /* 0x3ff000008084742b */ /* 0x001fe2000000087c */
[----:B------:R-:W-:Y:S02]  /*4d890*/  @!P1 LOP3.LUT R25, R25, 0x80000000, R127, 0xf8, !PT ;  /* 0x8000000019199812 */ /* 0x000fe400078ef87f */
[----:B------:R-:W-:-:S02]  /*4d8a0*/  SEL R23, R22, 0x63400000, !P2 ;  /* 0x6340000016177807 */ /* 0x000fc40005000000 */
[----:B------:R-:W-:Y:S02]  /*4d8b0*/  @!P1 LOP3.LUT R135, R25, 0x100000, RZ, 0xfc, !PT ;  /* 0x0010000019879812 */ /* 0x000fe400078efcff */
[----:B------:R-:W-:Y:S01]  /*4d8c0*/  @!P0 LOP3.LUT R24, R125, 0x7ff00000, RZ, 0xc0, !PT ;  /* 0x7ff000007d188812 */ /* 0x000fe200078ec0ff */
[----:B------:R-:W-:-:S04]  /*4d8d0*/  DFMA R132, R132, R132, R132 ;  /* 0x000000848484722b */ /* 0x000fc80000000084 */
[----:B------:R-:W-:-:S04]  /*4d8e0*/  VIADD R26, R24, 0xffffffff ;  /* 0xffffffff181a7836 */ /* 0x000fc80000000000 */
[----:B------:R-:W-:Y:S01]  /*4d8f0*/  DFMA R132, R128, R132, R128 ;  /* 0x000000848084722b */ /* 0x000fe20000000080 */
[----:B------:R-:W-:Y:S01]  /*4d900*/  LOP3.LUT R129, R23, 0x800fffff, R127, 0xf8, !PT ;  /* 0x800fffff17817812 */ /* 0x000fe200078ef87f */
[----:B------:R-:W-:Y:S02]  /*4d910*/  IMAD.MOV.U32 R128, RZ, RZ, R126 ;  /* 0x000000ffff807224 */ /* 0x000fe400078e007e */
[----:B------:R-:W-:-:S04]  /*4d920*/  IMAD.MOV.U32 R23, RZ, RZ, R21 ;  /* 0x000000ffff177224 */ /* 0x000fc800078e0015 */
[----:B------:R-:W-:Y:S02]  /*4d930*/  DFMA R130, R132, -R124, 1 ;  /* 0x3ff000008482742b */ /* 0x000fe4000000087c */
[----:B------:R-:W-:-:S06]  /*4d940*/  @!P1 DFMA R128, R128, 2, -R134 ;  /* 0x400000008080982b */ /* 0x000fcc0000000886 */
[----:B------:R-:W-:-:S04]  /*4d950*/  DFMA R132, R132, R130, R132 ;  /* 0x000000828484722b */ /* 0x000fc80000000084 */
[----:B------:R-:W-:-:S04]  /*4d960*/  @!P1 LOP3.LUT R23, R129, 0x7ff00000, RZ, 0xc0, !PT ;  /* 0x7ff0000081179812 */ /* 0x000fc800078ec0ff */
[----:B------:R-:W-:Y:S01]  /*4d970*/  DMUL R130, R132, R128 ;  /* 0x0000008084827228 */ /* 0x000fe20000000000 */
[----:B------:R-:W-:-:S05]  /*4d980*/  VIADD R25, R23, 0xffffffff ;  /* 0xffffffff17197836 */ /* 0x000fca0000000000 */
[----:B------:R-:W-:Y:S02]  /*4d990*/  ISETP.GT.U32.AND P0, PT, R25, 0x7feffffe, PT ;  /* 0x7feffffe1900780c */ /* 0x000fe40003f04070 */
[----:B------:R-:W-:Y:S02]  /*4d9a0*/  DFMA R134, R130, -R124, R128 ;  /* 0x8000007c8286722b */ /* 0x000fe40000000080 */
[----:B------:R-:W-:-:S06]  /*4d9b0*/  ISETP.GT.U32.OR P0, PT, R26, 0x7feffffe, P0 ;  /* 0x7feffffe1a00780c */ /* 0x000fcc0000704470 */
[----:B------:R-:W-:-:S07]  /*4d9c0*/  DFMA R130, R132, R134, R130 ;  /* 0x000000868482722b */ /* 0x000fce0000000082 */
[----:B------:R-:W-:Y:S05]  /*4d9d0*/  @P0 BRA `(.L_x_1681) ;  /* 0x0000000000740947 */ /* 0x000fea0003800000 */
[----:B------:R-:W-:-:S04]  /*4d9e0*/  LOP3.LUT R24, R123, 0x7ff00000, RZ, 0xc0, !PT ;  /* 0x7ff000007b187812 */ /* 0x000fc800078ec0ff */
[CC--:B------:R-:W-:Y:S02]  /*4d9f0*/  VIADDMNMX R23, R21.reuse, -R24.reuse, 0xb9600000, !PT ;  /* 0xb960000015177446 */ /* 0x0c0fe40007800918 */
[----:B------:R-:W-:Y:S01]  /*4da00*/  ISETP.GE.U32.AND P0, PT, R21, R24, PT ;  /* 0x000000181500720c */ /* 0x000fe20003f06070 */
[----:B------:R-:W-:Y:S01]  /*4da10*/  IMAD.MOV.U32 R24, RZ, RZ, RZ ;  /* 0x000000ffff187224 */ /* 0x000fe200078e00ff */
[----:B------:R-:W-:Y:S02]  /*4da20*/  VIMNMX R23, PT, PT, R23, 0x46a00000, PT ;  /* 0x46a0000017177848 */ /* 0x000fe40003fe0100 */
[----:B------:R-:W-:-:S05]  /*4da30*/  SEL R22, R22, 0x63400000, !P0 ;  /* 0x6340000016167807 */ /* 0x000fca0004000000 */
        /* <DEDUP_REMOVED lines=19> */
[----:B------:R-:W-:-:S03]  /*4db70*/  FSEL R23, R21, R133, !P0 ;  /* 0x0000008515177208 */ /* 0x000fc60004000000 */
[----:B------:R-:W-:Y:S02]  /*4db80*/  IMAD.MOV.U32 R132, RZ, RZ, R22 ;  /* 0x000000ffff847224 */ /* 0x000fe400078e0016 */
[----:B------:R-:W-:Y:S01]  /*4db90*/  IMAD.MOV.U32 R133, RZ, RZ, R23 ;  /* 0x000000ffff857224 */ /* 0x000fe200078e0017 */
[----:B------:R-:W-:Y:S06]  /*4dba0*/  BRA `(.L_x_1682) ;  /* 0x0000000000607947 */ /* 0x000fec0003800000 */
.L_x_1681:
        /* <DEDUP_REMOVED lines=17> */
.L_x_1684:
[----:B------:R-:W-:Y:S01]  /*4dcc0*/  LOP3.LUT R21, R123, 0x80000, RZ, 0xfc, !PT ;  /* 0x000800007b157812 */ /* 0x000fe200078efcff */
[----:B------:R-:W-:-:S04]  /*4dcd0*/  IMAD.MOV.U32 R132, RZ, RZ, R122 ;  /* 0x000000ffff847224 */ /* 0x000fc800078e007a */
[----:B------:R-:W-:Y:S01]  /*4dce0*/  IMAD.MOV.U32 R133, RZ, RZ, R21 ;  /* 0x000000ffff857224 */ /* 0x000fe200078e0015 */
[----:B------:R-:W-:Y:S06]  /*4dcf0*/  BRA `(.L_x_1682) ;  /* 0x00000000000c7947 */ /* 0x000fec0003800000 */
.L_x_1683:
[----:B------:R-:W-:Y:S01]  /*4dd00*/  LOP3.LUT R21, R127, 0x80000, RZ, 0xfc, !PT ;  /* 0x000800007f157812 */ /* 0x000fe200078efcff */
[----:B------:R-:W-:-:S04]  /*4dd10*/  IMAD.MOV.U32 R132, RZ, RZ, R126 ;  /* 0x000000ffff847224 */ /* 0x000fc800078e007e */
[----:B------:R-:W-:-:S07]  /*4dd20*/  IMAD.MOV.U32 R133, RZ, RZ, R21 ;  /* 0x000000ffff857224 */ /* 0x000fce00078e0015 */
.L_x_1682:
[----:B------:R-:W-:Y:S05]  /*4dd30*/  BSYNC.RECONVERGENT B0 ;  /* 0x0000000000007941 */ /* 0x000fea0003800200 */
.L_x_1680:
[----:B------:R-:W-:Y:S02]  /*4dd40*/  IMAD.MOV.U32 R24, RZ, RZ, R20 ;  /* 0x000000ffff187224 */ /* 0x000fe400078e0014 */
[----:B------:R-:W-:Y:S02]  /*4dd50*/  IMAD.MOV.U32 R25, RZ, RZ, 0x0 ;  /* 0x00000000ff197424 */ /* 0x000fe400078e00ff */
[----:B------:R-:W-:Y:S02]  /*4dd60*/  IMAD.MOV.U32 R22, RZ, RZ, R132 ;  /* 0x000000ffff167224 */ /* 0x000fe400078e0084 */
[----:B------:R-:W-:Y:S01]  /*4dd70*/  IMAD.MOV.U32 R21, RZ, RZ, R133 ;  /* 0x000000ffff157224 */ /* 0x000fe200078e0085 */
[----:B------:R-:W-:Y:S06]  /*4dd80*/  RET.REL.NODEC R24 `(unbinned_batch_nll_grad) ;  /* 0xfffffb20189c7950 */ /* 0x000fec0003c3ffff */
        .type           $unbinned_batch_nll_grad$__internal_accurate_pow,@function
        .size           $unbinned_batch_nll_grad$__internal_accurate_pow,(.L_x_2989 - $unbinned_batch_nll_grad$__internal_accurate_pow)
$unbinned_batch_nll_grad$__internal_accurate_pow:
[----:B------:R-:W-:Y:S01]  /*4dd90*/  ISETP.GT.U32.AND P0, PT, R23, 0xfffff, PT ;  /* 0x000fffff1700780c */ /* 0x000fe20003f04070 */
[--C-:B------:R-:W-:Y:S01]  /*4dda0*/  IMAD.MOV.U32 R25, RZ, RZ, R23.reuse ;  /* 0x000000ffff197224 */ /* 0x100fe200078e0017 */
[----:B------:R-:W-:Y:S01]  /*4ddb0*/  UMOV UR4, 0x7d2cafe2 ;  /* 0x7d2cafe200047882 */ /* 0x000fe20000000000 */
[----:B------:R-:W-:Y:S01]  /*4ddc0*/  IMAD.MOV.U32 R124, RZ, RZ, RZ ;  /* 0x000000ffff7c7224 */ /* 0x000fe200078e00ff */
[----:B------:R-:W-:Y:S01]  /*4ddd0*/  UMOV UR5, 0x3eb0f5ff ;  /* 0x3eb0f5ff00057882 */ /* 0x000fe20000000000 */
[----:B------:R-:W-:Y:S01]  /*4dde0*/  SHF.R.U32.HI R23, RZ, 0x14, R23 ;  /* 0x00000014ff177819 */ /* 0x000fe20000011617 */
[----:B------:R-:W-:Y:S01]  /*4ddf0*/  UMOV UR6, 0x3b39803f ;  /* 0x3b39803f00067882 */ /* 0x000fe20000000000 */
[----:B------:R-:W-:-:S06]  /*4de00*/  UMOV UR7, 0x3c7abc9e ;  /* 0x3c7abc9e00077882 */ /* 0x000fcc0000000000 */
[----:B------:R-:W-:-:S10]  /*4de10*/  @!P0 DMUL R122, R24, 1.80143985094819840000e+16 ;  /* 0x43500000187a8828 */ /* 0x000fd40000000000 */
[----:B------:R-:W-:Y:S01]  /*4de20*/  @!P0 IMAD.MOV.U32 R25, RZ, RZ, R123 ;  /* 0x000000ffff198224 */ /* 0x000fe200078e007b */
[----:B------:R-:W-:Y:S01]  /*4de30*/  @!P0 LEA.HI R23, R123, 0xffffffca, RZ, 0xc ;  /* 0xffffffca7b178811 */ /* 0x000fe200078f60ff */
[----:B------:R-:W-:-:S03]  /*4de40*/  @!P0 IMAD.MOV.U32 R24, RZ, RZ, R122 ;  /* 0x000000ffff188224 */ /* 0x000fc600078e007a */
[----:B------:R-:W-:Y:S01]  /*4de50*/  LOP3.LUT R25, R25, 0x800fffff, RZ, 0xc0, !PT ;  /* 0x800fffff19197812 */ /* 0x000fe200078ec0ff */
[----:B------:R-:W-:-:S03]  /*4de60*/  IMAD.MOV.U32 R134, RZ, RZ, R24 ;  /* 0x000000ffff867224 */ /* 0x000fc600078e0018 */
[----:B------:R-:W-:-:S04]  /*4de70*/  LOP3.LUT R25, R25, 0x3ff00000, RZ, 0xfc, !PT ;  /* 0x3ff0000019197812 */ /* 0x000fc800078efcff */
[----:B------:R-:W-:Y:S01]  /*4de80*/  ISETP.GE.U32.AND P1, PT, R25, 0x3ff6a09f, PT ;  /* 0x3ff6a09f1900780c */ /* 0x000fe20003f26070 */
[----:B------:R-:W-:-:S12]  /*4de90*/  IMAD.MOV.U32 R135, RZ, RZ, R25 ;  /* 0x000000ffff877224 */ /* 0x000fd800078e0019 */
        /* <DEDUP_REMOVED lines=8> */
[----:B------:R-:W-:Y:S02]  /*4df20*/  IMAD.MOV.U32 R124, RZ, RZ, 0x41ad3b5a ;  /* 0x41ad3b5aff7c7424 */ /* 0x000fe400078e00ff */
[----:B------:R-:W-:-:S05]  /*4df30*/  IMAD.MOV.U32 R125, RZ, RZ, 0x3ed0f5d2 ;  /* 0x3ed0f5d2ff7d7424 */ /* 0x000fca00078e00ff */
[----:B------:R-:W-:-:S08]  /*4df40*/  DMUL R140, R134, R24 ;  /* 0x00000018868c7228 */ /* 0x000fd00000000000 */
[----:B------:R-:W-:-:S08]  /*4df50*/  DFMA R140, R134, R24, R140 ;  /* 0x00000018868c722b */ /* 0x000fd0000000008c */
[CC--:B------:R-:W-:Y:S02]  /*4df60*/  DMUL R130, R140.reuse, R140.reuse ;  /* 0x0000008c8c827228 */ /* 0x0c0fe40000000000 */
[----:B------:R-:W-:-:S06]  /*4df70*/  DMUL R132, R140, R140 ;  /* 0x0000008c8c847228 */ /* 0x000fcc0000000000 */
        /* <DEDUP_REMOVED lines=27> */
[C---:B------:R-:W-:Y:S01]  /*4e130*/  DMUL R126, R140.reuse, R132 ;  /* 0x000000848c7e7228 */ /* 0x040fe20000000000 */
[----:B------:R-:W-:Y:S01]  /*4e140*/  VIADD R129, R125, 0x100000 ;  /* 0x001000007d817836 */ /* 0x000fe20000000000 */
[----:B------:R-:W-:Y:S01]  /*4e150*/  DFMA R130, R140, R140, -R132 ;  /* 0x0000008c8c82722b */ /* 0x000fe20000000884 */
[----:B------:R-:W-:-:S03]  /*4e160*/  IMAD.MOV.U32 R128, RZ, RZ, R124 ;  /* 0x000000ffff807224 */ /* 0x000fc600078e007c */
        /* <DEDUP_REMOVED lines=19> */
[----:B------:R-:W-:Y:S01]  /*4e2a0*/  DADD R140, R24, R140 ;  /* 0x00000000188c7229 */ /* 0x000fe2000000008c */
[C---:B------:R-:W-:Y:S02]  /*4e2b0*/  VIADD R24, R23.reuse, 0xfffffc01 ;  /* 0xfffffc0117187836 */ /* 0x040fe40000000000 */
[----:B------:R-:W-:Y:S02]  /*4e2c0*/  @P1 VIADD R24, R23, 0xfffffc02 ;  /* 0xfffffc0217181836 */ /* 0x000fe40000000000 */
[----:B------:R-:W-:-:S03]  /*4e2d0*/  IMAD.MOV.U32 R25, RZ, RZ, 0x43300000 ;  /* 0x43300000ff197424 */ /* 0x000fc600078e00ff */
[----:B------:R-:W-:Y:S01]  /*4e2e0*/  DADD R128, R128, R140 ;  /* 0x0000000080807229 */ /* 0x000fe2000000008c */
[----:B------:R-:W-:-:S06]  /*4e2f0*/  LOP3.LUT R24, R24, 0x80000000, RZ, 0x3c, !PT ;  /* 0x8000000018187812 */ /* 0x000fcc00078e3cff */
[----:B------:R-:W-:Y:S01]  /*4e300*/  DADD R122, R24, -UR4 ;  /* 0x80000004187a7e29 */ /* 0x000fe20008000000 */
[----:B------:R-:W-:Y:S01]  /*4e310*/  UMOV UR4, 0xfefa39ef ;  /* 0xfefa39ef00047882 */ /* 0x000fe20000000000 */
[----:B------:R-:W-:Y:S01]  /*4e320*/  DADD R124, R124, R128 ;  /* 0x000000007c7c7229 */ /* 0x000fe20000000080 */
[----:B------:R-:W-:-:S07]  /*4e330*/  UMOV UR5, 0x3fe62e42 ;  /* 0x3fe62e4200057882 */ /* 0x000fce0000000000 */
[----:B------:R-:W-:-:S08]  /*4e340*/  DADD R128, R126, R124 ;  /* 0x000000007e807229 */ /* 0x000fd0000000007c */
[--C-:B------:R-:W-:Y:S02]  /*4e350*/  DFMA R24, R122, UR4, R128.reuse ;  /* 0x000000047a187c2b */ /* 0x100fe40008000080 */
[----:B------:R-:W-:-:S06]  /*4e360*/  DADD R130, R126, -R128 ;  /* 0x000000007e827229 */ /* 0x000fcc0000000880 */
[----:B------:R-:W-:Y:S02]  /*4e370*/  DFMA R126, R122, -UR4, R24 ;  /* 0x800000047a7e7c2b */ /* 0x000fe40008000018 */
[----:B------:R-:W-:Y:S01]  /*4e380*/  DADD R130, R124, R130 ;  /* 0x000000007c827229 */ /* 0x000fe20000000082 */
[----:B------:R-:W-:Y:S02]  /*4e390*/  IMAD.MOV.U32 R125, RZ, RZ, R21 ;  /* 0x000000ffff7d7224 */ /* 0x000fe400078e0015 */
[----:B------:R-:W-:-:S03]  /*4e3a0*/  IMAD.MOV.U32 R124, RZ, RZ, R20 ;  /* 0x000000ffff7c7224 */ /* 0x000fc600078e0014 */
[----:B------:R-:W-:Y:S01]  /*4e3b0*/  DADD R126, -R128, R126 ;  /* 0x00000000807e7229 */ /* 0x000fe2000000017e */
[C---:B------:R-:W-:Y:S01]  /*4e3c0*/  IMAD.SHL.U32 R20, R125.reuse, 0x2, RZ ;  /* 0x000000027d147824 */ /* 0x040fe200078e00ff */
[----:B------:R-:W-:-:S04]  /*4e3d0*/  LOP3.LUT R21, R125, 0xff0fffff, RZ, 0xc0, !PT ;  /* 0xff0fffff7d157812 */ /* 0x000fc800078ec0ff */
[----:B------:R-:W-:Y:S02]  /*4e3e0*/  ISETP.GT.U32.AND P0, PT, R20, -0x2000001, PT ;  /* 0xfdffffff1400780c */ /* 0x000fe40003f04070 */
[----:B------:R-:W-:Y:S02]  /*4e3f0*/  DADD R126, R130, -R126 ;  /* 0x00000000827e7229 */ /* 0x000fe4000000087e */
[----:B------:R-:W-:-:S06]  /*4e400*/  SEL R125, R21, R125, P0 ;  /* 0x0000007d157d7207 */ /* 0x000fcc0000000000 */
[----:B------:R-:W-:-:S08]  /*4e410*/  DFMA R122, R122, UR6, R126 ;  /* 0x000000067a7a7c2b */ /* 0x000fd0000800007e */
[----:B------:R-:W-:-:S08]  /*4e420*/  DADD R126, R24, R122 ;  /* 0x00000000187e7229 */ /* 0x000fd0000000007a */
[----:B------:R-:W-:Y:S02]  /*4e430*/  DADD R24, R24, -R126 ;  /* 0x0000000018187229 */ /* 0x000fe4000000087e */
[----:B------:R-:W-:-:S06]  /*4e440*/  DMUL R20, R126, R124 ;  /* 0x0000007c7e147228 */ /* 0x000fcc0000000000 */
[----:B------:R-:W-:Y:S02]  /*4e450*/  DADD R122, R122, R24 ;  /* 0x000000007a7a7229 */ /* 0x000fe40000000018 */
[----:B------:R-:W-:-:S08]  /*4e460*/  DFMA R126, R126, R124, -R20 ;  /* 0x0000007c7e7e722b */ /* 0x000fd00000000814 */
[----:B------:R-:W-:Y:S01]  /*4e470*/  DFMA R122, R122, R124, R126 ;  /* 0x0000007c7a7a722b */ /* 0x000fe2000000007e */
[----:B------:R-:W-:Y:S02]  /*4e480*/  IMAD.MOV.U32 R126, RZ, RZ, 0x652b82fe ;  /* 0x652b82feff7e7424 */ /* 0x000fe400078e00ff */
[----:B------:R-:W-:-:S05]  /*4e490*/  IMAD.MOV.U32 R127, RZ, RZ, 0x3ff71547 ;  /* 0x3ff71547ff7f7424 */ /* 0x000fca00078e00ff */
        /* <DEDUP_REMOVED lines=52> */
[----:B------:R-:W-:Y:S02]  /*4e7e0*/  @!P0 IMAD R25, R20, 0x100000, R25 ;  /* 0x0010000014198824 */ /* 0x000fe400078e0219 */
[----:B------:R-:W-:Y:S01]  /*4e7f0*/  @!P0 IMAD.MOV.U32 R20, RZ, RZ, RZ ;  /* 0x000000ffff148224 */ /* 0x000fe200078e00ff */
[----:B------:R-:W-:-:S06]  /*4e800*/  @!P0 LEA R21, R21, 0x3ff00000, 0x14 ;  /* 0x3ff0000015158811 */ /* 0x000fcc00078ea0ff */
[----:B------:R-:W-:-:S11]  /*4e810*/  @!P0 DMUL R124, R24, R20 ;  /* 0x00000014187c8228 */ /* 0x000fd60000000000 */
.L_x_1685:
[----:B------:R-:W-:Y:S01]  /*4e820*/  DFMA R122, R122, R124, R124 ;  /* 0x0000007c7a7a722b */ /* 0x000fe2000000007c */
[----:B------:R-:W-:Y:S01]  /*4e830*/  IMAD.MOV.U32 R23, RZ, RZ, 0x0 ;  /* 0x00000000ff177424 */ /* 0x000fe200078e00ff */
[----:B------:R-:W-:-:S08]  /*4e840*/  DSETP.NEU.AND P0, PT, |R124|, +INF , PT ;  /* 0x7ff000007c00742a */ /* 0x000fd00003f0d200 */
[----:B------:R-:W-:Y:S02]  /*4e850*/  FSEL R20, R124, R122, !P0 ;  /* 0x0000007a7c147208 */ /* 0x000fe40004000000 */
[----:B------:R-:W-:Y:S01]  /*4e860*/  FSEL R21, R125, R123, !P0 ;  /* 0x0000007b7d157208 */ /* 0x000fe20004000000 */
[----:B------:R-:W-:Y:S06]  /*4e870*/  RET.REL.NODEC R22 `(unbinned_batch_nll_grad) ;  /* 0xfffffb1416e07950 */ /* 0x000fec0003c3ffff */
.L_x_1686:
        /* <DEDUP_REMOVED lines=16> */
.L_x_2989:


//--------------------- .text.unbinned_nll_only   --------------------------
	.section	.text.unbinned_nll_only,"ax",@progbits
	.align	128
        .global         unbinned_nll_only
        .type           unbinned_nll_only,@function
        .size           unbinned_nll_only,(.L_x_2992 - unbinned_nll_only)
        .other          unbinned_nll_only,@"STO_CUDA_ENTRY STV_DEFAULT"
unbinned_nll_only:
.text.unbinned_nll_only:
[----:B------:R-:W-:Y:S01]  /*0000*/  LDC R1, c[0x0][0x37c] ;  /* 0x0000df00ff017b82 */ /* 0x000fe20000000800 */
[----:B------:R-:W0:Y:S01]  /*0010*/  S2R R2, SR_TID.X ;  /* 0x0000000000027919 */ /* 0x000e220000002100 */
[----:B------:R-:W0:Y:S01]  /*0020*/  LDCU UR5, c[0x0][0x3e0] ;  /* 0x00007c00ff0577ac */ /* 0x000e220008000800 */
[----:B------:R-:W-:Y:S01]  /*0030*/  BSSY.RECONVERGENT B0, `(.L_x_1687) ;  /* 0x0000012000007945 */ /* 0x000fe20003800200 */
[----:B------:R-:W1:Y:S01]  /*0040*/  LDCU UR4, c[0x0][0x360] ;  /* 0x00006c00ff0477ac */ /* 0x000e620008000800 */
[----:B------:R-:W2:Y:S01]  /*0050*/  LDCU.64 UR10, c[0x0][0x358] ;  /* 0x00006b00ff0a77ac */ /* 0x000ea20008000a00 */
[----:B-1----:R-:W-:Y:S01]  /*0060*/  IMAD.U32 R3, RZ, RZ, UR4 ;  /* 0x00000004ff037e24 */ /* 0x002fe2000f8e00ff */
[----:B0-----:R-:W-:-:S13]  /*0070*/  ISETP.GE.U32.AND P0, PT, R2, UR5, PT ;  /* 0x0000000502007c0c */ /* 0x001fda000bf06070 */
[----:B--2---:R-:W-:Y:S05]  /*0080*/  @P0 BRA `(.L_x_1688) ;  /* 0x0000000000300947 */ /* 0x004fea0003800000 */
[----:B------:R-:W0:Y:S01]  /*0090*/  S2R R5, SR_CgaCtaId ;  /* 0x0000000000057919 */ /* 0x000e220000008800 */
[----:B------:R-:W1:Y:S01]  /*00a0*/  LDC.64 R6, c[0x0][0x380] ;  /* 0x0000e000ff067b82 */ /* 0x000e620000000a00 */
[----:B------:R-:W-:Y:S01]  /*00b0*/  MOV R0, 0x400 ;  /* 0x0000040000007802 */ /* 0x000fe20000000f00 */
[----:B------:R-:W-:-:S03]  /*00c0*/  IMAD.MOV.U32 R9, RZ, RZ, R2 ;  /* 0x000000ffff097224 */ /* 0x000fc600078e0002 */
[----:B0-----:R-:W-:-:S07]  /*00d0*/  LEA R0, R5, R0, 0x18 ;  /* 0x0000000005007211 */ /* 0x001fce00078ec0ff */
.L_x_1689:
[----:B01----:R-:W-:-:S06]  /*00e0*/  IMAD.WIDE.U32 R4, R9, 0x8, R6 ;  /* 0x0000000809047825 */ /* 0x003fcc00078e0006 */
[----:B------:R-:W2:Y:S01]  /*00f0*/  LDG.E.64.CONSTANT R4, desc[UR10][R4.64] ;  /* 0x0000000a04047981 */ /* 0x000ea2000c1e9b00 */
[----:B------:R-:W-:Y:S02]  /*0100*/  IMAD R11, R9, 0x8, R0 ;  /* 0x00000008090b7824 */ /* 0x000fe400078e0200 */
[----:B------:R-:W-:-:S05]  /*0110*/  IMAD.IADD R9, R3, 0x1, R9 ;  /* 0x0000000103097824 */ /* 0x000fca00078e0209 */
[----:B------:R-:W-:Y:S01]  /*0120*/  ISETP.GE.U32.AND P0, PT, R9, UR5, PT ;  /* 0x0000000509007c0c */ /* 0x000fe2000bf06070 */
[----:B--2---:R0:W-:-:S12]  /*0130*/  STS.64 [R11], R4 ;  /* 0x000000040b007388 */ /* 0x0041d80000000a00 */
[----:B------:R-:W-:Y:S05]  /*0140*/  @!P0 BRA `(.L_x_1689) ;  /* 0xfffffffc00e48947 */ /* 0x000fea000383ffff */
.L_x_1688:
[----:B------:R-:W-:Y:S05]  /*0150*/  BSYNC.RECONVERGENT B0 ;  /* 0x0000000000007941 */ /* 0x000fea0003800200 */
.L_x_1687:
[----:B------:R-:W1:Y:S01]  /*0160*/  LDCU UR4, c[0x0][0x3e8] ;  /* 0x00007d00ff0477ac */ /* 0x000e620008000800 */
[----:B------:R-:W-:Y:S01]  /*0170*/  BSSY.RECONVERGENT B2, `(.L_x_1690) ;  /* 0x0001766000027945 */ /* 0x000fe20003800200 */
[----:B------:R-:W-:Y:S01]  /*0180*/  CS2R R48, SRZ ;  /* 0x0000000000307805 */ /* 0x000fe2000001ff00 */
[----:B------:R-:W-:Y:S01]  /*0190*/  BAR.SYNC.DEFER_BLOCKING 0x0 ;  /* 0x0000000000007b1d */ /* 0x000fe20000010000 */
[----:B-1----:R-:W-:-:S13]  /*01a0*/  ISETP.GE.U32.AND P0, PT, R2, UR4, PT ;  /* 0x0000000402007c0c */ /* 0x002fda000bf06070 */
[----:B------:R-:W-:Y:S05]  /*01b0*/  @P0 BRA `(.L_x_1691) ;  /* 0x0000017400840947 */ /* 0x000fea0003800000 */
[----:B------:R-:W-:Y:S01]  /*01c0*/  IMAD.MOV.U32 R46, RZ, RZ, 0x0 ;  /* 0x00000000ff2e7424 */ /* 0x000fe200078e00ff */
[----:B------:R-:W-:Y:S01]  /*01d0*/  CS2R R48, SRZ ;  /* 0x0000000000307805 */ /* 0x000fe2000001ff00 */
[----:B------:R-:W-:Y:S02]  /*01e0*/  IMAD.MOV.U32 R47, RZ, RZ, 0x7ff00000 ;  /* 0x7ff00000ff2f7424 */ /* 0x000fe400078e00ff */
[----:B0-----:R-:W-:Y:S02]  /*01f0*/  IMAD.MOV.U32 R4, RZ, RZ, 0x0 ;  /* 0x00000000ff047424 */ /* 0x001fe400078e00ff */
[----:B------:R-:W-:-:S06]  /*0200*/  IMAD.MOV.U32 R5, RZ, RZ, 0x100000 ;  /* 0x00100000ff057424 */ /* 0x000fcc00078e00ff */
[----:B------:R-:W-:Y:S01]  /*0210*/  DFMA R46, R46, R4, +INF ;  /* 0x7ff000002e2e742b */ /* 0x000fe20000000004 */
[----:B------:R-:W-:-:S10]  /*0220*/  IMAD.MOV.U32 R4, RZ, RZ, R2 ;  /* 0x000000ffff047224 */ /* 0x000fd400078e0002 */
.L_x_1923:
[----:B0-----:R-:W0:Y:S01]  /*0230*/  LDCU UR4, c[0x0][0x3a8] ;  /* 0x00007500ff0477ac */ /* 0x001e220008000800 */
[----:B------:R-:W-:Y:S02]  /*0240*/  IMAD.MOV.U32 R44, RZ, RZ, 0x0 ;  /* 0x00000000ff2c7424 */ /* 0x000fe400078e00ff */
[----:B------:R-:W-:Y:S01]  /*0250*/  IMAD.MOV.U32 R45, RZ, RZ, 0x3ff00000 ;  /* 0x3ff00000ff2d7424 */ /* 0x000fe200078e00ff */
[----:B0-----:R-:W-:-:S09]  /*0260*/  UISETP.NE.AND UP0, UPT, UR4, URZ, UPT ;  /* 0x000000ff0400728c */ /* 0x001fd2000bf05270 */
[----:B--2---:R-:W-:Y:S05]  /*0270*/  BRA.U !UP0, `(.L_x_1692) ;  /* 0x00000001080c7547 */ /* 0x004fea000b800000 */
[----:B------:R-:W0:Y:S02]  /*0280*/  LDC.64 R44, c[0x0][0x3a0] ;  /* 0x0000e800ff2c7b82 */ /* 0x000e240000000a00 */
[----:B0-----:R-:W-:-:S06]  /*0290*/  IMAD.WIDE.U32 R44, R4, 0x8, R44 ;  /* 0x00000008042c7825 */ /* 0x001fcc00078e002c */
[----:B------:R-:W5:Y:S02]  /*02a0*/  LDG.E.64.CONSTANT R44, desc[UR10][R44.64] ;  /* 0x0000000a2c2c7981 */ /* 0x000f64000c1e9b00 */
.L_x_1692:
[----:B-----5:R-:W-:Y:S01]  /*02b0*/  DSETP.NEU.AND P0, PT, R44, RZ, PT ;  /* 0x000000ff2c00722a */ /* 0x020fe20003f0d000 */
[----:B------:R-:W-:-:S13]  /*02c0*/  BSSY.RECONVERGENT B1, `(.L_x_1693) ;  /* 0x000174c000017945 */ /* 0x000fda0003800200 */
[----:B------:R-:W-:Y:S05]  /*02d0*/  @!P0 BRA `(.L_x_1694) ;  /* 0x0000017400288947 */ /* 0x000fea0003800000 */
[----:B------:R-:W0:Y:S01]  /*02e0*/  LDCU UR4, c[0x0][0x3ec] ;  /* 0x00007d80ff0477ac */ /* 0x000e220008000800 */
[----:B------:R-:W-:Y:S01]  /*02f0*/  CS2R R42, SRZ ;  /* 0x00000000002a7805 */ /* 0x000fe2000001ff00 */
[----:B------:R-:W-:Y:S02]  /*0300*/  IMAD.MOV.U32 R40, RZ, RZ, 0x0 ;  /* 0x00000000ff287424 */ /* 0x000fe400078e00ff */
[----:B------:R-:W-:Y:S01]  /*0310*/  IMAD.MOV.U32 R41, RZ, RZ, -0x100000 ;  /* 0xfff00000ff297424 */ /* 0x000fe200078e00ff */
[----:B0-----:R-:W-:-:S09]  /*0320*/  UISETP.NE.AND UP0, UPT, UR4, URZ, UPT ;  /* 0x000000ff0400728c */ /* 0x001fd2000bf05270 */
[----:B------:R-:W-:Y:S05]  /*0330*/  BRA.U !UP0, `(.L_x_1695) ;  /* 0x0000016908cc7547 */ /* 0x000fea000b800000 */
[----:B------:R-:W-:Y:S01]  /*0340*/  IMAD.MOV.U32 R5, RZ, RZ, RZ ;  /* 0x000000ffff057224 */ /* 0x000fe200078e00ff */
[----:B------:R-:W-:Y:S01]  /*0350*/  CS2R R42, SRZ ;  /* 0x00000000002a7805 */ /* 0x000fe2000001ff00 */
[----:B------:R-:W-:Y:S02]  /*0360*/  IMAD.MOV.U32 R40, RZ, RZ, 0x0 ;  /* 0x00000000ff287424 */ /* 0x000fe400078e00ff */
[----:B------:R-:W-:Y:S02]  /*0370*/  IMAD.MOV.U32 R41, RZ, RZ, -0x100000 ;  /* 0xfff00000ff297424 */ /* 0x000fe400078e00ff */
[----:B------:R-:W-:Y:S02]  /*0380*/  IMAD.MOV.U32 R38, RZ, RZ, R4 ;  /* 0x000000ffff267224 */ /* 0x000fe400078e0004 */
[----:B------:R-:W-:-:S07]  /*0390*/  IMAD.MOV.U32 R39, RZ, RZ, RZ ;  /* 0x000000ffff277224 */ /* 0x000fce00078e00ff */
.L_x_1917:
[----:B0----5:R-:W0:Y:S01]  /*03a0*/  LDC.64 R6, c[0x0][0x3b0] ;  /* 0x0000ec00ff067b82 */ /* 0x021e220000000a00 */
[----:B------:R-:W1:Y:S01]  /*03b0*/  LDCU UR4, c[0x0][0x3e4] ;  /* 0x00007c80ff0477ac */ /* 0x000e620008000800 */
[----:B--2---:R-:W2:Y:S01]  /*03c0*/  LDCU UR5, c[0x0][0x3ec] ;  /* 0x00007d80ff0577ac */ /* 0x004ea20008000800 */
[----:B0-----:R-:W-:-:S05]  /*03d0*/  IMAD.WIDE.U32 R16, R5, 0x30, R6 ;  /* 0x0000003005107825 */ /* 0x001fca00078e0006 */
[----:B------:R-:W1:Y:S01]  /*03e0*/  LDG.E.64.CONSTANT R10, desc[UR10][R16.64+0x10] ;  /* 0x0000100a100a7981 */ /* 0x000e62000c1e9b00 */
[----:B------:R-:W-:-:S05]  /*03f0*/  VIADD R5, R5, 0x1 ;  /* 0x0000000105057836 */ /* 0x000fca0000000000 */
[----:B--2---:R-:W-:Y:S02]  /*0400*/  ISETP.NE.AND P4, PT, R5, UR5, PT ;  /* 0x0000000505007c0c */ /* 0x004fe4000bf85270 */
[----:B-1----:R-:W-:-:S13]  /*0410*/  ISETP.GE.U32.AND P0, PT, R10, UR4, PT ;  /* 0x000000040a007c0c */ /* 0x002fda000bf06070 */
[----:B------:R-:W-:Y:S05]  /*0420*/  @P0 BRA `(.L_x_1696) ;  /* 0x00000168008c0947 */ /* 0x000fea0003800000 */
[----:B------:R-:W0:Y:S01]  /*0430*/  LDCU UR6, c[0x0][0x3e8] ;  /* 0x00007d00ff0677ac */ /* 0x000e220008000800 */
[----:B------:R-:W1:Y:S01]  /*0440*/  LDC.64 R62, c[0x0][0x390] ;  /* 0x0000e400ff3e7b82 */ /* 0x000e620000000a00 */
[----:B------:R-:W2:Y:S01]  /*0450*/  LDG.E.64.CONSTANT R8, desc[UR10][R16.64+0x8] ;  /* 0x0000080a10087981 */ /* 0x000ea2000c1e9b00 */
[----:B------:R-:W3:Y:S03]  /*0460*/  LDCU.64 UR4, c[0x0][0x388] ;  /* 0x00007100ff0477ac */ /* 0x000ee60008000a00 */
[----:B------:R4:W5:Y:S03]  /*0470*/  LDG.E.64.CONSTANT R36, desc[UR10][R16.64] ;  /* 0x0000000a10247981 */ /* 0x000966000c1e9b00 */
[----:B------:R-:W4:Y:S01]  /*0480*/  LDC.64 R60, c[0x0][0x398] ;  /* 0x0000e600ff3c7b82 */ /* 0x000f220000000a00 */
[----:B------:R1:W5:Y:S04]  /*0490*/  LDG.E.64.CONSTANT R12, desc[UR10][R16.64+0x18] ;  /* 0x0000180a100c7981 */ /* 0x000368000c1e9b00 */
[----:B------:R1:W5:Y:S01]  /*04a0*/  LDG.E.64.CONSTANT R14, desc[UR10][R16.64+0x20] ;  /* 0x0000200a100e7981 */ /* 0x000362000c1e9b00 */
[----:B0-----:R-:W-:-:S03]  /*04b0*/  IMAD.WIDE.U32 R6, R10, UR6, R38 ;  /* 0x000000060a067c25 */ /* 0x001fc6000f8e0026 */
[----:B---3--:R-:W-:Y:S01]  /*04c0*/  LEA R58, P0, R6, UR4, 0x3 ;  /* 0x00000004063a7c11 */ /* 0x008fe2000f8018ff */
[----:B-1----:R-:W-:-:S03]  /*04d0*/  IMAD.WIDE.U32 R62, R10, 0x8, R62 ;  /* 0x000000080a3e7825 */ /* 0x002fc600078e003e */
[----:B------:R-:W-:Y:S02]  /*04e0*/  LEA.HI.X R59, R6, UR5, R7, 0x3, P0 ;  /* 0x00000005063b7c11 */ /* 0x000fe400080f1c07 */
[----:B------:R0:W5:Y:S01]  /*04f0*/  LDG.E.64.CONSTANT R6, desc[UR10][R16.64+0x28] ;  /* 0x0000280a10067981 */ /* 0x000162000c1e9b00 */
[----:B----4-:R-:W-:-:S03]  /*0500*/  IMAD.WIDE.U32 R60, R10, 0x8, R60 ;  /* 0x000000080a3c7825 */ /* 0x010fc600078e003c */
[----:B------:R-:W5:Y:S04]  /*0510*/  LDG.E.64.CONSTANT R62, desc[UR10][R62.64] ;  /* 0x0000000a3e3e7981 */ /* 0x000f68000c1e9b00 */
[----:B------:R-:W5:Y:S04]  /*0520*/  LDG.E.64.CONSTANT R58, desc[UR10][R58.64] ;  /* 0x0000000a3a3a7981 */ /* 0x000f68000c1e9b00 */
[----:B------:R-:W5:Y:S01]  /*0530*/  LDG.E.64.CONSTANT R60, desc[UR10][R60.64] ;  /* 0x0000000a3c3c7981 */ /* 0x000f62000c1e9b00 */
        /* <DEDUP_REMOVED lines=13> */
.L_x_1698:
[----:B------:R-:W0:Y:S01]  /*0610*/  S2R R9, SR_CgaCtaId ;  /* 0x0000000000097919 */ /* 0x000e220000008800 */
[----:B------:R-:W-:-:S04]  /*0620*/  MOV R0, 0x400 ;  /* 0x0000040000007802 */ /* 0x000fc80000000f00 */
[----:B0-----:R-:W-:-:S05]  /*0630*/  LEA R0, R9, R0, 0x18 ;  /* 0x0000000009007211 */ /* 0x001fca00078ec0ff */
[----:B-----5:R-:W-:-:S05]  /*0640*/  IMAD R0, R13, 0x8, R0 ;  /* 0x000000080d007824 */ /* 0x020fca00078e0200 */
[----:B------:R-:W0:Y:S02]  /*0650*/  LDS.64 R16, [R0] ;  /* 0x0000000000107984 */ /* 0x000e240000000a00 */
[----:B0-----:R-:W-:-:S11]  /*0660*/  DMUL R36, R36, R16 ;  /* 0x0000001024247228 */ /* 0x001fd60000000000 */
.L_x_1697:
        /* <DEDUP_REMOVED lines=9> */
.L_x_1710:
        /* <DEDUP_REMOVED lines=15> */
[C---:B-----5:R-:W-:Y:S02]  /*07f0*/  IADD3 R9, P0, PT, R18.reuse, -0x1, RZ ;  /* 0xffffffff12097810 */ /* 0x060fe40007f1e0ff */
[----:B0-----:R-:W-:Y:S02]  /*0800*/  LOP3.LUT R13, R19, 0x7fffffff, RZ, 0xc0, !PT ;  /* 0x7fffffff130d7812 */ /* 0x001fe400078ec0ff */
        /* <DEDUP_REMOVED lines=95> */
.L_x_1704:
[----:B------:R-:W-:Y:S01]  /*0e00*/  IMAD.MOV.U32 R18, RZ, RZ, 0x0 ;  /* 0x00000000ff127424 */ /* 0x000fe200078e00ff */
[----:B------:R-:W-:Y:S01]  /*0e10*/  LOP3.LUT P0, RZ, R23, 0x7fffffff, RZ, 0xc0, !PT ;  /* 0x7fffffff17ff7812 */ /* 0x000fe2000780c0ff */
[----:B------:R-:W-:-:S06]  /*0e20*/  IMAD.MOV.U32 R19, RZ, RZ, 0x7ff00000 ;  /* 0x7ff00000ff137424 */ /* 0x000fcc00078e00ff */
[----:B------:R-:W-:-:S10]  /*0e30*/  DFMA R18, R22, R18, +INF ;  /* 0x7ff000001612742b */ /* 0x000fd40000000012 */
[----:B------:R-:W-:Y:S02]  /*0e40*/  FSEL R20, R18, RZ, P0 ;  /* 0x000000ff12147208 */ /* 0x000fe40000000000 */
[----:B------:R-:W-:-:S07]  /*0e50*/  FSEL R21, R19, -QNAN , P0 ;  /* 0xfff0000013157808 */ /* 0x000fce0000000000 */
.L_x_1705:
        /* <DEDUP_REMOVED lines=61> */
.L_x_1703:
        /* <DEDUP_REMOVED lines=76> */
.L_x_1706:
[----:B------:R-:W-:Y:S01]  /*16f0*/  IMAD.MOV.U32 R20, RZ, RZ, 0x0 ;  /* 0x00000000ff147424 */ /* 0x000fe200078e00ff */
[----:B------:R-:W-:Y:S01]  /*1700*/  LOP3.LUT P0, RZ, R19, 0x7fffffff, RZ, 0xc0, !PT ;  /* 0x7fffffff13ff7812 */ /* 0x000fe2000780c0ff */
[----:B------:R-:W-:-:S06]  /*1710*/  IMAD.MOV.U32 R21, RZ, RZ, 0x7ff00000 ;  /* 0x7ff00000ff157424 */ /* 0x000fcc00078e00ff */
[----:B------:R-:W-:-:S10]  /*1720*/  DFMA R20, R18, R20, +INF ;  /* 0x7ff000001214742b */ /* 0x000fd40000000014 */
[----:B------:R-:W-:Y:S02]  /*1730*/  FSEL R20, R20, RZ, P0 ;  /* 0x000000ff14147208 */ /* 0x000fe40000000000 */
[----:B------:R-:W-:-:S07]  /*1740*/  FSEL R21, R21, -QNAN , P0 ;  /* 0xfff0000015157808 */ /* 0x000fce0000000000 */
.L_x_1707:
        /* <DEDUP_REMOVED lines=61> */
.L_x_1701:
[----:B-----5:R-:W-:Y:S02]  /*1b20*/  IADD3 R20, P0, PT, R18, -0x1, RZ ;  /* 0xffffffff12147810 */ /* 0x020fe40007f1e0ff */
[C---:B0-----:R-:W-:Y:S02]  /*1b30*/  LOP3.LUT R13, R19.reuse, 0x7fffffff, RZ, 0xc0, !PT ;  /* 0x7fffffff130d7812 */ /* 0x041fe400078ec0ff */
        /* <DEDUP_REMOVED lines=26> */
.L_x_1708:
        /* <DEDUP_REMOVED lines=21> */
.L_x_1709:
        /* <DEDUP_REMOVED lines=25> */
.L_x_1702:
[----:B------:R-:W-:Y:S01]  /*1fc0*/  VIADD R0, R0, 0x1 ;  /* 0x0000000100007836 */ /* 0x000fe20000000000 */
[----:B-1----:R-:W-:-:S04]  /*1fd0*/  DMUL R36, R24, R36 ;  /* 0x0000002418247228 */ /* 0x002fc80000000000 */
[----:B------:R-:W-:-:S13]  /*1fe0*/  ISETP.GT.U32.AND P0, PT, R15, R0, PT ;  /* 0x000000000f00720c */ /* 0x000fda0003f04070 */
[----:B------:R-:W-:Y:S05]  /*1ff0*/  @P0 BRA `(.L_x_1710) ;  /* 0xffffffe400c00947 */ /* 0x000fea000383ffff */
.L_x_1700:
[----:B-1----:R-:W-:Y:S02]  /*2000*/  IADD3 R0, P0, PT, R36, -0x1, RZ ;  /* 0xffffffff24007810 */ /* 0x002fe40007f1e0ff */
[C---:B------:R-:W-:Y:S02]  /*2010*/  LOP3.LUT R10, R37.reuse, 0x7fffffff, RZ, 0xc0, !PT ;  /* 0x7fffffff250a7812 */ /* 0x040fe400078ec0ff */
[----:B------:R-:W-:Y:S02]  /*2020*/  ISETP.LT.U32.AND P5, PT, R0, -0x1, PT ;  /* 0xffffffff0000780c */ /* 0x000fe40003fa1070 */
[----:B------:R-:W-:Y:S02]  /*2030*/  ISETP.GE.AND P1, PT, R37, RZ, PT ;  /* 0x000000ff2500720c */ /* 0x000fe40003f26270 */
[----:B------:R-:W-:Y:S02]  /*2040*/  IADD3.X R0, PT, PT, R10, -0x1, RZ, P0, !PT ;  /* 0xffffffff0a007810 */ /* 0x000fe400007fe4ff */
[----:B-----5:R-:W-:-:S02]  /*2050*/  IADD3 R9, P6, PT, RZ, R36, RZ ;  /* 0x00000024ff097210 */ /* 0x020fc40007fde0ff */
[----:B------:R-:W-:Y:S02]  /*2060*/  ISETP.EQ.U32.AND P3, PT, R36, RZ, PT ;  /* 0x000000ff2400720c */ /* 0x000fe40003f62070 */
[----:B------:R-:W-:Y:S02]  /*2070*/  ISETP.LT.U32.AND.EX P5, PT, R0, 0xfffff, !P1, P5 ;  /* 0x000fffff0000780c */ /* 0x000fe40004fa1150 */
[----:B------:R-:W-:Y:S02]  /*2080*/  ISETP.LT.U32.AND P2, PT, R9, RZ, PT ;  /* 0x000000ff0900720c */ /* 0x000fe40003f41070 */
[----:B------:R-:W-:Y:S02]  /*2090*/  ISETP.GT.U32.AND P0, PT, R36, RZ, PT ;  /* 0x000000ff2400720c */ /* 0x000fe40003f04070 */
[C---:B------:R-:W-:Y:S02]  /*20a0*/  IADD3.X R0, PT, PT, R10.reuse, -0x100000, RZ, P6, !PT ;  /* 0xfff000000a007810 */ /* 0x040fe400037fe4ff */
[----:B------:R-:W-:-:S02]  /*20b0*/  ISETP.EQ.OR.EX P3, PT, R10, 0x7ff00000, P5, P3 ;  /* 0x7ff000000a00780c */ /* 0x000fc40002f62730 */
[----:B------:R-:W-:Y:S02]  /*20c0*/  ISETP.LT.U32.AND.EX P2, PT, R0, 0x7fe00000, !P1, P2 ;  /* 0x7fe000000000780c */ /* 0x000fe40004f41120 */
        /* <DEDUP_REMOVED lines=9> */
.L_x_2950:
[----:B------:R-:W-:Y:S05]  /*2160*/  BRX R14 -0x2170                                                           (*"BRANCH_TARGETS .L_x_2951,.L_x_2952,.L_x_2953"*) ;  /* 0xffffffdc0ea47949 */ /* 0x000fea000383ffff */
.L_x_2952:
        /* <DEDUP_REMOVED lines=8> */
[C---:B------:R-:W-:Y:S01]  /*21f0*/  DSETP.GEU.AND P0, PT, R62.reuse, R60, PT ;  /* 0x0000003c3e00722a */ /* 0x040fe20003f0e000 */
[----:B------:R-:W-:Y:S01]  /*2200*/  IMAD.MOV.U32 R10, RZ, RZ, 0x0 ;  /* 0x00000000ff0a7424 */ /* 0x000fe200078e00ff */
[----:B------:R-:W1:Y:S01]  /*2210*/  S2R R9, SR_CgaCtaId ;  /* 0x0000000000097919 */ /* 0x000e620000008800 */
[----:B------:R-:W-:Y:S01]  /*2220*/  DSETP.NE.AND P2, PT, |R62|, +INF , PT ;  /* 0x7ff000003e00742a */ /* 0x000fe20003f45200 */
[----:B------:R-:W-:Y:S02]  /*2230*/  IMAD.MOV.U32 R11, RZ, RZ, 0x7ff00000 ;  /* 0x7ff00000ff0b7424 */ /* 0x000fe400078e00ff */
[----:B------:R-:W-:Y:S01]  /*2240*/  DSETP.EQU.OR P1, PT, |R60|, +INF , P0 ;  /* 0x7ff000003c00742a */ /* 0x000fe2000072a600 */
[----:B-1----:R-:W-:-:S05]  /*2250*/  LEA R9, R9, R0, 0x18 ;  /* 0x0000000009097211 */ /* 0x002fca00078ec0ff */
[----:B---3--:R-:W-:-:S06]  /*2260*/  IMAD R34, R6, 0x8, R9 ;  /* 0x0000000806227824 */ /* 0x008fcc00078e0209 */
[----:B------:R-:W1:Y:S02]  /*2270*/  LDS.64 R34, [R34] ;  /* 0x0000000022227984 */ /* 0x000e640000000a00 */
[----:B-1----:R-:W-:-:S06]  /*2280*/  DSETP.EQU.OR P0, PT, |R34|, +INF , !P2 ;  /* 0x7ff000002200742a */ /* 0x002fcc000570a600 */
[----:B------:R-:W-:-:S13]  /*2290*/  PLOP3.LUT P0, PT, P0, P1, PT, 0xf8, 0x8f ;  /* 0x00000000008f781c */ /* 0x000fda0000703f70 */
[----:B------:R-:W-:Y:S05]  /*22a0*/  @P0 BRA `(.L_x_1712) ;  /* 0x0000001c00a00947 */ /* 0x000fea0003800000 */
[----:B------:R-:W-:Y:S01]  /*22b0*/  DADD R14, -RZ, |R34| ;  /* 0x00000000ff0e7229 */ /* 0x000fe20000000522 */
[----:B------:R-:W-:Y:S01]  /*22c0*/  UMOV UR4, 0x812dea11 ;  /* 0x812dea1100047882 */ /* 0x000fe20000000000 */
[----:B------:R-:W-:-:S06]  /*22d0*/  UMOV UR5, 0x3d719799 ;  /* 0x3d71979900057882 */ /* 0x000fcc0000000000 */
[----:B------:R-:W-:-:S14]  /*22e0*/  DSETP.GEU.AND P0, PT, R14, UR4, PT ;  /* 0x000000040e007e2a */ /* 0x000fdc000bf0e000 */
[----:B------:R-:W-:Y:S05]  /*22f0*/  @P0 BRA `(.L_x_1713) ;  /* 0x0000000400880947 */ /* 0x000fea0003800000 */
[----:B------:R-:W-:-:S10]  /*2300*/  DADD R60, -R62, R60 ;  /* 0x000000003e3c7229 */ /* 0x000fd4000000013c */
        /* <DEDUP_REMOVED lines=8> */
[----:B------:R-:W-:Y:S02]  /*2390*/  ISETP.LT.U32.AND P3, PT, R6, RZ, PT ;  /* 0x000000ff0600720c */ /* 0x000fe40003f61070 */
[C---:B------:R-:W-:Y:S02]  /*23a0*/  IADD3.X R0, PT, PT, R7.reuse, -0x100000, RZ, P5, !PT ;  /* 0xfff0000007007810 */ /* 0x040fe40002ffe4ff */
[----:B------:R-:W-:Y:S02]  /*23b0*/  ISETP.EQ.OR.EX P2, PT, R7, RZ, P2, P0 ;  /* 0x000000ff0700720c */ /* 0x000fe40001742700 */
[----:B------:R-:W-:-:S02]  /*23c0*/  ISETP.LT.U32.AND.EX P1, PT, R0, 0x7fe00000, !P1, P3 ;  /* 0x7fe000000000780c */ /* 0x000fc40004f21130 */
[----:B------:R-:W-:-:S04]  /*23d0*/  ISETP.EQ.OR.EX P2, PT, R7, 0x7ff00000, P2, P0 ;  /* 0x7ff000000700780c */ /* 0x000fc80001742700 */
        /* <DEDUP_REMOVED lines=16> */
[----:B--2---:R-:W-:Y:S01]  /*24e0*/  IMAD.MOV.U32 R16, RZ, RZ, -0x748574fc ;  /* 0x8b7a8b04ff107424 */ /* 0x004fe200078e00ff */
        /* <DEDUP_REMOVED lines=60> */
.L_x_1714:
[----:B------:R-:W-:Y:S01]  /*28b0*/  IMAD.MOV.U32 R6, RZ, RZ, 0x0 ;  /* 0x00000000ff067424 */ /* 0x000fe200078e00ff */
[----:B------:R-:W-:Y:S01]  /*28c0*/  LOP3.LUT P0, RZ, R61, 0x7fffffff, RZ, 0xc0, !PT ;  /* 0x7fffffff3dff7812 */ /* 0x000fe2000780c0ff */
[----:B------:R-:W-:-:S06]  /*28d0*/  IMAD.MOV.U32 R7, RZ, RZ, 0x7ff00000 ;  /* 0x7ff00000ff077424 */ /* 0x000fcc00078e00ff */
[----:B------:R-:W-:-:S10]  /*28e0*/  DFMA R6, R60, R6, +INF ;  /* 0x7ff000003c06742b */ /* 0x000fd40000000006 */
[----:B------:R-:W-:Y:S02]  /*28f0*/  FSEL R10, R6, RZ, P0 ;  /* 0x000000ff060a7208 */ /* 0x000fe40000000000 */
[----:B------:R-:W-:Y:S01]  /*2900*/  FSEL R11, R7, -QNAN , P0 ;  /* 0xfff00000070b7808 */ /* 0x000fe20000000000 */
[----:B------:R-:W-:Y:S06]  /*2910*/  BRA `(.L_x_1712) ;  /* 0x0000001800047947 */ /* 0x000fec0003800000 */
.L_x_1713:
[-C--:B------:R-:W-:Y:S01]  /*2920*/  DMUL R6, R62, R34.reuse ;  /* 0x000000223e067228 */ /* 0x080fe20000000000 */
[----:B------:R-:W-:Y:S01]  /*2930*/  IMAD.MOV.U32 R18, RZ, RZ, 0x652b82fe ;  /* 0x652b82feff127424 */ /* 0x000fe200078e00ff */
        /* <DEDUP_REMOVED lines=11> */
[----:B--2---:R-:W-:-:S08]  /*29f0*/  DADD R16, -R10, R6 ;  /* 0x000000000a107229 */ /* 0x004fd00000000106 */
        /* <DEDUP_REMOVED lines=53> */
.L_x_1715:
        /* <DEDUP_REMOVED lines=21> */
[----:B------:R-:W-:-:S07]  /*2ea0*/  IMAD.MOV.U32 R7, RZ, RZ, R17 ;  /* 0x000000ffff077224 */ /* 0x000fce00078e0011 */
[----:B------:R-:W-:Y:S05]  /*2eb0*/  CALL.REL.NOINC `($__internal_10_$__cuda_sm20_div_rn_f64_full) ;  /* 0x0000017400287944 */ /* 0x000fea0003c00000 */
.L_x_1717:
        /* <DEDUP_REMOVED lines=30> */
.L_x_1716:
        /* <DEDUP_REMOVED lines=75> */
.L_x_1719:
[----:B------:R-:W-:Y:S01]  /*3550*/  IMAD.MOV.U32 R6, RZ, RZ, 0x0 ;  /* 0x00000000ff067424 */ /* 0x000fe200078e00ff */
[----:B------:R-:W-:Y:S01]  /*3560*/  LOP3.LUT P0, RZ, R9, 0x7fffffff, RZ, 0xc0, !PT ;  /* 0x7fffffff09ff7812 */ /* 0x000fe2000780c0ff */
[----:B------:R-:W-:-:S06]  /*3570*/  IMAD.MOV.U32 R7, RZ, RZ, 0x7ff00000 ;  /* 0x7ff00000ff077424 */ /* 0x000fcc00078e00ff */
[----:B------:R-:W-:-:S10]  /*3580*/  DFMA R6, R8, R6, +INF ;  /* 0x7ff000000806742b */ /* 0x000fd40000000006 */
[----:B------:R-:W-:Y:S02]  /*3590*/  FSEL R16, R6, RZ, P0 ;  /* 0x000000ff06107208 */ /* 0x000fe40000000000 */
[----:B------:R-:W-:-:S07]  /*35a0*/  FSEL R17, R7, -QNAN , P0 ;  /* 0xfff0000007117808 */ /* 0x000fce0000000000 */
.L_x_1718:
        /* <DEDUP_REMOVED lines=76> */
.L_x_1720:
[----:B------:R-:W-:Y:S01]  /*3a70*/  IMAD.MOV.U32 R6, RZ, RZ, 0x0 ;  /* 0x00000000ff067424 */ /* 0x000fe200078e00ff */
[----:B------:R-:W-:Y:S01]  /*3a80*/  LOP3.LUT P0, RZ, R15, 0x7fffffff, RZ, 0xc0, !PT ;  /* 0x7fffffff0fff7812 */ /* 0x000fe2000780c0ff */
[----:B------:R-:W-:-:S06]  /*3a90*/  IMAD.MOV.U32 R7, RZ, RZ, 0x7ff00000 ;  /* 0x7ff00000ff077424 */ /* 0x000fcc00078e00ff */
[----:B------:R-:W-:-:S10]  /*3aa0*/  DFMA R6, R14, R6, +INF ;  /* 0x7ff000000e06742b */ /* 0x000fd40000000006 */
[----:B------:R-:W-:Y:S02]  /*3ab0*/  FSEL R6, R6, RZ, P0 ;  /* 0x000000ff06067208 */ /* 0x000fe40000000000 */
[----:B------:R-:W-:-:S07]  /*3ac0*/  FSEL R7, R7, -QNAN , P0 ;  /* 0xfff0000007077808 */ /* 0x000fce0000000000 */
.L_x_1721:
[----:B------:R-:W-:Y:S02]  /*3ad0*/  DADD R12, -R12, 1 ;  /* 0x3ff000000c0c7429 */ /* 0x000fe40000000100 */
[----:B------:R-:W-:-:S08]  /*3ae0*/  DADD R10, R10, -R6 ;  /* 0x000000000a0a7229 */ /* 0x000fd00000000806 */
        /* <DEDUP_REMOVED lines=16> */
[----:B------:R-:W-:Y:S05]  /*3bf0*/  @!P2 BRA `(.L_x_1712) ;  /* 0x00000004004ca947 */ /* 0x000fea0003800000 */
[----:B------:R-:W-:-:S10]  /*3c00*/  DADD R60, -R62, R60 ;  /* 0x000000003e3c7229 */ /* 0x000fd4000000013c */
        /* <DEDUP_REMOVED lines=76> */
.L_x_1722:
[----:B------:R-:W-:Y:S01]  /*40d0*/  IMAD.MOV.U32 R8, RZ, RZ, 0x0 ;  /* 0x00000000ff087424 */ /* 0x000fe200078e00ff */
[----:B------:R-:W-:Y:S01]  /*40e0*/  LOP3.LUT P0, RZ, R7, 0x7fffffff, RZ, 0xc0, !PT ;  /* 0x7fffffff07ff7812 */ /* 0x000fe2000780c0ff */
[----:B------:R-:W-:-:S06]  /*40f0*/  IMAD.MOV.U32 R9, RZ, RZ, 0x7ff00000 ;  /* 0x7ff00000ff097424 */ /* 0x000fcc00078e00ff */
[----:B------:R-:W-:-:S10]  /*4100*/  DFMA R8, R6, R8, +INF ;  /* 0x7ff000000608742b */ /* 0x000fd40000000008 */
[----:B------:R-:W-:Y:S02]  /*4110*/  FSEL R10, R8, RZ, P0 ;  /* 0x000000ff080a7208 */ /* 0x000fe40000000000 */
[----:B------:R-:W-:-:S07]  /*4120*/  FSEL R11, R9, -QNAN , P0 ;  /* 0xfff00000090b7808 */ /* 0x000fce0000000000 */
.L_x_1712:
[----:B------:R-:W-:Y:S01]  /*4130*/  DFMA R34, R58, R34, -R10 ;  /* 0x000000223a22722b */ /* 0x000fe2000000080a */
[----:B------:R-:W-:Y:S10]  /*4140*/  BRA `(.L_x_1723) ;  /* 0x0000011c00f47947 */ /* 0x000ff40003800000 */
.L_x_2951:
        /* <DEDUP_REMOVED lines=37> */
[----:B--2---:R-:W-:Y:S05]  /*43a0*/  CALL.REL.NOINC `($__internal_9_$__cuda_sm20_dblrcp_rn_slowpath_v3) ;  /* 0x0000015c004c7944 */ /* 0x004fea0003c00000 */
[----:B------:R-:W-:Y:S02]  /*43b0*/  IMAD.MOV.U32 R18, RZ, RZ, R52 ;  /* 0x000000ffff127224 */ /* 0x000fe400078e0034 */
[----:B------:R-:W-:-:S07]  /*43c0*/  IMAD.MOV.U32 R19, RZ, RZ, R53 ;  /* 0x000000ffff137224 */ /* 0x000fce00078e0035 */
.L_x_1724:
[--C-:B------:R-:W-:Y:S01]  /*43d0*/  DADD R60, R60, -R8.reuse ;  /* 0x000000003c3c7229 */ /* 0x100fe20000000808 */
[----:B------:R-:W-:Y:S01]  /*43e0*/  IMAD.MOV.U32 R10, RZ, RZ, 0x667f3bcd ;  /* 0x667f3bcdff0a7424 */ /* 0x000fe200078e00ff */
[--C-:B------:R-:W-:Y:S01]  /*43f0*/  DADD R14, R62, -R8.reuse ;  /* 0x000000003e0e7229 */ /* 0x100fe20000000808 */
[----:B------:R-:W-:Y:S01]  /*4400*/  IMAD.MOV.U32 R11, RZ, RZ, 0x3fe6a09e ;  /* 0x3fe6a09eff0b7424 */ /* 0x000fe200078e00ff */
[----:B------:R-:W-:Y:S01]  /*4410*/  DADD R8, R58, -R8 ;  /* 0x000000003a087229 */ /* 0x000fe20000000808 */
[----:B------:R-:W-:Y:S03]  /*4420*/  BSSY.RECONVERGENT B3, `(.L_x_1725) ;  /* 0x00000ab000037945 */ /* 0x000fe60003800200 */
[-C--:B------:R-:W-:Y:S02]  /*4430*/  DMUL R12, R60, R18.reuse ;  /* 0x000000123c0c7228 */ /* 0x080fe40000000000 */
[----:B------:R-:W-:-:S02]  /*4440*/  DMUL R14, R14, R18 ;  /* 0x000000120e0e7228 */ /* 0x000fc40000000000 */
[----:B------:R-:W-:-:S04]  /*4450*/  DMUL R8, R8, R18 ;  /* 0x0000001208087228 */ /* 0x000fc80000000000 */
[----:B------:R-:W-:-:S10]  /*4460*/  DMUL R12, R12, -R10 ;  /* 0x8000000a0c0c7228 */ /* 0x000fd40000000000 */
[----:B--2---:R-:W-:-:S04]  /*4470*/  LOP3.LUT R17, R13, 0x7fffffff, RZ, 0xc0, !PT ;  /* 0x7fffffff0d117812 */ /* 0x004fc800078ec0ff */
        /* <DEDUP_REMOVED lines=156> */
.L_x_1726:
        /* <DEDUP_REMOVED lines=9> */
.L_x_1727:
[----:B------:R-:W-:Y:S05]  /*4ed0*/  BSYNC.RECONVERGENT B3 ;  /* 0x0000000000037941 */ /* 0x000fea0003800200 */
.L_x_1725:
        /* <DEDUP_REMOVED lines=159> */
.L_x_1729:
        /* <DEDUP_REMOVED lines=9> */
.L_x_1730:
[----:B------:R-:W-:Y:S05]  /*5960*/  BSYNC.RECONVERGENT B3 ;  /* 0x0000000000037941 */ /* 0x000fea0003800200 */
.L_x_1728:
        /* <DEDUP_REMOVED lines=16> */
[----:B------:R-:W-:Y:S02]  /*5a70*/  ISETP.GT.AND.EX P2, PT, R14, 0x7fefffff, PT, P2 ;  /* 0x7fefffff0e00780c */ /* 0x000fe40003f44320 */
[----:B------:R-:W-:Y:S02]  /*5a80*/  FSEL R0, R13, R11, !P1 ;  /* 0x0000000b0d007208 */ /* 0x000fe40004800000 */
[C---:B------:R-:W-:Y:S02]  /*5a90*/  FSEL R11, R10.reuse, RZ, P5 ;  /* 0x000000ff0a0b7208 */ /* 0x040fe40002800000 */
[----:B------:R-:W-:Y:S02]  /*5aa0*/  ISETP.NE.U32.AND P3, PT, R10, RZ, PT ;  /* 0x000000ff0a00720c */ /* 0x000fe40003f65070 */
[----:B------:R-:W-:Y:S02]  /*5ab0*/  FSEL R0, R0, 1.469367938527859385e-39, !P2 ;  /* 0x0010000000007808 */ /* 0x000fe40005000000 */
[----:B------:R-:W-:-:S02]  /*5ac0*/  FSEL R10, R11, R10, !P1 ;  /* 0x0000000a0b0a7208 */ /* 0x000fc40004800000 */
        /* <DEDUP_REMOVED lines=81> */
.L_x_1732:
[----:B------:R-:W-:Y:S01]  /*5fe0*/  IMAD.MOV.U32 R12, RZ, RZ, 0x0 ;  /* 0x00000000ff0c7424 */ /* 0x000fe200078e00ff */
[----:B------:R-:W-:Y:S01]  /*5ff0*/  LOP3.LUT P0, RZ, R11, 0x7fffffff, RZ, 0xc0, !PT ;  /* 0x7fffffff0bff7812 */ /* 0x000fe2000780c0ff */
[----:B------:R-:W-:-:S06]  /*6000*/  IMAD.MOV.U32 R13, RZ, RZ, 0x7ff00000 ;  /* 0x7ff00000ff0d7424 */ /* 0x000fcc00078e00ff */
[----:B------:R-:W-:-:S10]  /*6010*/  DFMA R12, R10, R12, +INF ;  /* 0x7ff000000a0c742b */ /* 0x000fd4000000000c */
[----:B------:R-:W-:Y:S02]  /*6020*/  FSEL R34, R12, RZ, P0 ;  /* 0x000000ff0c227208 */ /* 0x000fe40000000000 */
[----:B------:R-:W-:-:S07]  /*6030*/  FSEL R35, R13, -QNAN , P0 ;  /* 0xfff000000d237808 */ /* 0x000fce0000000000 */
.L_x_1733:
[----:B------:R-:W-:Y:S05]  /*6040*/  BSYNC.RECONVERGENT B3 ;  /* 0x0000000000037941 */ /* 0x000fea0003800200 */
.L_x_1731:
[----:B------:R-:W-:Y:S01]  /*6050*/  ISETP.GT.AND P0, PT, R7, 0xfffff, PT ;  /* 0x000fffff0700780c */ /* 0x000fe20003f04270 */
[----:B------:R-:W-:Y:S01]  /*6060*/  IMAD.MOV.U32 R0, RZ, RZ, R7 ;  /* 0x000000ffff007224 */ /* 0x000fe200078e0007 */
[----:B------:R-:W-:Y:S01]  /*6070*/  DMUL R10, R8, 0.5 ;  /* 0x3fe00000080a7828 */ /* 0x000fe20000000000 */
[----:B------:R-:W-:Y:S02]  /*6080*/  IMAD.MOV.U32 R12, RZ, RZ, R6 ;  /* 0x000000ffff0c7224 */ /* 0x000fe400078e0006 */
[----:B------:R-:W-:-:S05]  /*6090*/  IMAD.MOV.U32 R21, RZ, RZ, -0x3ff ;  /* 0xfffffc01ff157424 */ /* 0x000fca00078e00ff */
        /* <DEDUP_REMOVED lines=73> */
.L_x_1734:
[----:B------:R-:W-:Y:S01]  /*6530*/  IMAD.MOV.U32 R10, RZ, RZ, 0x0 ;  /* 0x00000000ff0a7424 */ /* 0x000fe200078e00ff */
[----:B------:R-:W-:Y:S01]  /*6540*/  LOP3.LUT P0, RZ, R7, 0x7fffffff, RZ, 0xc0, !PT ;  /* 0x7fffffff07ff7812 */ /* 0x000fe2000780c0ff */
[----:B------:R-:W-:-:S06]  /*6550*/  IMAD.MOV.U32 R11, RZ, RZ, 0x7ff00000 ;  /* 0x7ff00000ff0b7424 */ /* 0x000fcc00078e00ff */
[----:B------:R-:W-:-:S10]  /*6560*/  DFMA R10, R6, R10, +INF ;  /* 0x7ff00000060a742b */ /* 0x000fd4000000000a */
[----:B------:R-:W-:Y:S02]  /*6570*/  FSEL R6, R10, RZ, P0 ;  /* 0x000000ff0a067208 */ /* 0x000fe40000000000 */
[----:B------:R-:W-:-:S07]  /*6580*/  FSEL R7, R11, -QNAN , P0 ;  /* 0xfff000000b077808 */ /* 0x000fce0000000000 */
.L_x_1735:
[----:B------:R-:W-:Y:S01]  /*6590*/  UMOV UR4, 0xc864beb5 ;  /* 0xc864beb500047882 */ /* 0x000fe20000000000 */
[----:B------:R-:W-:Y:S02]  /*65a0*/  UMOV UR5, 0x3fed67f1 ;  /* 0x3fed67f100057882 */ /* 0x000fe40000000000 */
[----:B------:R-:W-:-:S08]  /*65b0*/  DADD R8, -R8, -UR4 ;  /* 0x8000000408087e29 */ /* 0x000fd00008000100 */
[----:B------:R-:W-:-:S08]  /*65c0*/  DADD R6, R8, -R6 ;  /* 0x0000000008067229 */ /* 0x000fd00000000806 */
[----:B------:R-:W-:Y:S01]  /*65d0*/  DADD R34, R6, -R34 ;  /* 0x0000000006227229 */ /* 0x000fe20000000822 */
[----:B------:R-:W-:Y:S10]  /*65e0*/  BRA `(.L_x_1723) ;  /* 0x000000f800cc7947 */ /* 0x000ff40003800000 */
.L_x_1711:
[----:B------:R-:W-:-:S05]  /*65f0*/  IMAD.MOV.U32 R9, RZ, RZ, -0x2 ;  /* 0xfffffffeff097424 */ /* 0x000fca00078e00ff */
[----:B------:R-:W-:-:S05]  /*6600*/  VIADDMNMX.U32 R0, R8, R9, 0x3, PT ;  /* 0x0000000308007446 */ /* 0x000fca0003800009 */
[----:B------:R-:W-:-:S04]  /*6610*/  IMAD.SHL.U32 R0, R0, 0x4, RZ ;  /* 0x0000000400007824 */ /* 0x000fc800078e00ff */
[----:B------:R-:W1:Y:S02]  /*6620*/  LDC R14, c[0x2][R0+0xc] ;  /* 0x00800300000e7b82 */ /* 0x000e640000000800 */
[----:B-1----:R-:W-:-:S04]  /*6630*/  SHF.R.S32.HI R15, RZ, 0x1f, R14 ;  /* 0x0000001fff0f7819 */ /* 0x002fc8000001140e */
.L_x_2954:
[----:B------:R-:W-:Y:S05]  /*6640*/  BRX R14 -0x6650                                                           (*"BRANCH_TARGETS .L_x_2955,.L_x_2956,.L_x_2957,.L_x_2953"*) ;  /* 0xffffff980e6c7949 */ /* 0x000fea000383ffff */
.L_x_2957:
[----:B------:R-:W1:Y:S01]  /*6650*/  LDCU UR4, c[0x0][0x3f4] ;  /* 0x00007e80ff0477ac */ /* 0x000e620008000800 */
[----:B------:R-:W-:-:S04]  /*6660*/  IADD3 R0, PT, PT, R11, -0x1, R12 ;  /* 0xffffffff0b007810 */ /* 0x000fc80007ffe00c */
[----:B-1----:R-:W-:-:S04]  /*6670*/  ISETP.GE.U32.AND P0, PT, R0, UR4, PT ;  /* 0x0000000400007c0c */ /* 0x002fc8000bf06070 */
[----:B------:R-:W-:-:S13]  /*6680*/  ISETP.EQ.OR P0, PT, R12, RZ, P0 ;  /* 0x000000ff0c00720c */ /* 0x000fda0000702670 */
[----:B------:R-:W-:Y:S05]  /*6690*/  @P0 BRA `(.L_x_1699) ;  /* 0x0000010400ec0947 */ /* 0x000fea0003800000 */
[----:B------:R-:W-:Y:S01]  /*66a0*/  DADD R14, -R62, R60 ;  /* 0x000000003e0e7229 */ /* 0x000fe2000000013c */
[----:B------:R-:W-:Y:S01]  /*66b0*/  BSSY.RECONVERGENT B3, `(.L_x_1736) ;  /* 0x00002df000037945 */ /* 0x000fe20003800200 */
[----:B------:R-:W-:Y:S02]  /*66c0*/  IMAD.MOV.U32 R34, RZ, RZ, 0x0 ;  /* 0x00000000ff227424 */ /* 0x000fe400078e00ff */
[----:B------:R-:W-:-:S06]  /*66d0*/  IMAD.MOV.U32 R35, RZ, RZ, -0x100000 ;  /* 0xfff00000ff237424 */ /* 0x000fcc00078e00ff */
        /* <DEDUP_REMOVED lines=17> */
[C---:B------:R-:W-:Y:S01]  /*67f0*/  ISETP.GE.U32.AND P0, PT, R12.reuse, 0x8, PT ;  /* 0x000000080c00780c */ /* 0x040fe20003f06070 */
[----:B------:R-:W-:Y:S01]  /*6800*/  IMAD.MOV.U32 R10, RZ, RZ, RZ ;  /* 0x000000ffff0a7224 */ /* 0x000fe200078e00ff */
[----:B0-----:R-:W-:Y:S01]  /*6810*/  LOP3.LUT R13, R12, 0x7, RZ, 0xc0, !PT ;  /* 0x000000070c0d7812 */ /* 0x001fe200078ec0ff */
[----:B--2---:R-:W-:Y:S02]  /*6820*/  IMAD.MOV.U32 R16, RZ, RZ, R14 ;  /* 0x000000ffff107224 */ /* 0x004fe400078e000e */
[----:B------:R-:W-:-:S08]  /*6830*/  IMAD.MOV.U32 R17, RZ, RZ, R15 ;  /* 0x000000ffff117224 */ /* 0x000fd000078e000f */
[----:B------:R-:W-:Y:S05]  /*6840*/  @!P0 BRA `(.L_x_1738) ;  /* 0x0000000800088947 */ /* 0x000fea0003800000 */
[----:B------:R-:W-:Y:S01]  /*6850*/  LOP3.LUT R10, R12, 0xfffffff8, RZ, 0xc0, !PT ;  /* 0xfffffff80c0a7812 */ /* 0x000fe200078ec0ff */
[----:B------:R-:W-:Y:S02]  /*6860*/  VIADD R18, R11, 0x1 ;  /* 0x000000010b127836 */ /* 0x000fe40000000000 */
[----:B------:R-:W-:Y:S02]  /*6870*/  IMAD.MOV.U32 R19, RZ, RZ, RZ ;  /* 0x000000ffff137224 */ /* 0x000fe400078e00ff */
[----:B------:R-:W-:Y:S02]  /*6880*/  IMAD.MOV.U32 R16, RZ, RZ, R14 ;  /* 0x000000ffff107224 */ /* 0x000fe400078e000e */
[----:B------:R-:W-:-:S07]  /*6890*/  IMAD.MOV.U32 R17, RZ, RZ, R15 ;  /* 0x000000ffff117224 */ /* 0x000fce00078e000f */
.L_x_1743:
        /* <DEDUP_REMOVED lines=8> */
[----:B------:R-:W1:Y:S02]  /*6920*/  I2F.F64.U32 R8, R24 ;  /* 0x0000001800087312 */ /* 0x000e640000201800 */
[----:B-1----:R-:W-:-:S06]  /*6930*/  DFMA R64, -R8, R8, 1 ;  /* 0x3ff000000840742b */ /* 0x002fcc0000000108 */
[----:B------:R-:W1:Y:S01]  /*6940*/  MUFU.RCP64H R23, R65 ;  /* 0x0000004100177308 */ /* 0x000e620000001800 */
[----:B0-----:R-:W-:-:S05]  /*6950*/  LEA R21, R0, R21, 0x18 ;  /* 0x0000001500157211 */ /* 0x001fca00078ec0ff */
[----:B--2---:R-:W-:Y:S01]  /*6960*/  IMAD R0, R6, 0x8, R21 ;  /* 0x0000000806007824 */ /* 0x004fe200078e0215 */
        /* <DEDUP_REMOVED lines=18> */
.L_x_1739:
        /* <DEDUP_REMOVED lines=29> */
[----:B------:R-:W-:Y:S02]  /*6c60*/  IMAD.MOV.U32 R6, RZ, RZ, R72 ;  /* 0x000000ffff067224 */ /* 0x000fe400078e0048 */
[----:B------:R-:W-:-:S07]  /*6c70*/  IMAD.MOV.U32 R7, RZ, RZ, R73 ;  /* 0x000000ffff077224 */ /* 0x000fce00078e0049 */
.L_x_1740:
        /* <DEDUP_REMOVED lines=29> */
.L_x_1741:
        /* <DEDUP_REMOVED lines=31> */
.L_x_1742:
[----:B------:R-:W-:Y:S01]  /*7040*/  ISETP.NE.AND P0, PT, R19, R10, PT ;  /* 0x0000000a1300720c */ /* 0x000fe20003f05270 */
[----:B------:R-:W-:-:S12]  /*7050*/  DADD R16, R16, R6 ;  /* 0x0000000010107229 */ /* 0x000fd80000000006 */
[----:B------:R-:W-:Y:S05]  /*7060*/  @P0 BRA `(.L_x_1743) ;  /* 0xfffffff8000c0947 */ /* 0x000fea000383ffff */
.L_x_1738:
[----:B------:R-:W-:-:S13]  /*7070*/  ISETP.NE.AND P0, PT, R13, RZ, PT ;  /* 0x000000ff0d00720c */ /* 0x000fda0003f05270 */
[----:B------:R-:W-:Y:S05]  /*7080*/  @!P0 BRA `(.L_x_1744) ;  /* 0x0000000800c88947 */ /* 0x000fea0003800000 */
[----:B------:R-:W-:Y:S02]  /*7090*/  ISETP.GE.U32.AND P0, PT, R13, 0x4, PT ;  /* 0x000000040d00780c */ /* 0x000fe40003f06070 */
[----:B------:R-:W-:-:S11]  /*70a0*/  LOP3.LUT R18, R12, 0x3, RZ, 0xc0, !PT ;  /* 0x000000030c127812 */ /* 0x000fd600078ec0ff */
[----:B------:R-:W-:Y:S05]  /*70b0*/  @!P0 BRA `(.L_x_1745) ;  /* 0x0000000400008947 */ /* 0x000fea0003800000 */
[----:B------:R-:W0:Y:S01]  /*70c0*/  LDC.64 R6, c[0x0][0x3c0] ;  /* 0x0000f000ff067b82 */ /* 0x000e220000000a00 */
[----:B------:R-:W-:-:S04]  /*70d0*/  IMAD.IADD R19, R11, 0x1, R10 ;  /* 0x000000010b137824 */ /* 0x000fc800078e020a */
[----:B------:R-:W-:-:S04]  /*70e0*/  VIADD R9, R19, 0x1 ;  /* 0x0000000113097836 */ /* 0x000fc80000000000 */
[----:B0-----:R-:W-:-:S06]  /*70f0*/  IMAD.WIDE.U32 R6, R9, 0x4, R6 ;  /* 0x0000000409067825 */ /* 0x001fcc00078e0006 */
[----:B------:R-:W2:Y:S01]  /*7100*/  LDG.E.CONSTANT R7, desc[UR10][R6.64] ;  /* 0x0000000a06077981 */ /* 0x000ea2000c1e9900 */
[----:B------:R-:W-:Y:S01]  /*7110*/  VIADD R21, R10, 0x2 ;  /* 0x000000020a157836 */ /* 0x000fe20000000000 */
[----:B------:R-:W-:Y:S01]  /*7120*/  MOV R20, 0x400 ;  /* 0x0000040000147802 */ /* 0x000fe20000000f00 */
[----:B------:R-:W-:Y:S01]  /*7130*/  IMAD.MOV.U32 R22, RZ, RZ, 0x1 ;  /* 0x00000001ff167424 */ /* 0x000fe200078e00ff */
[----:B------:R-:W0:Y:S01]  /*7140*/  S2R R23, SR_CgaCtaId ;  /* 0x0000000000177919 */ /* 0x000e220000008800 */
[----:B------:R-:W1:Y:S02]  /*7150*/  I2F.F64.U32 R8, R21 ;  /* 0x0000001500087312 */ /* 0x000e640000201800 */
        /* <DEDUP_REMOVED lines=22> */
.L_x_1746:
[----:B------:R-:W0:Y:S01]  /*72c0*/  LDC.64 R6, c[0x0][0x3c0] ;  /* 0x0000f000ff067b82 */ /* 0x000e220000000a00 */
[----:B------:R-:W-:-:S04]  /*72d0*/  VIADD R19, R19, 0x3 ;  /* 0x0000000313137836 */ /* 0x000fc80000000000 */
[----:B0-----:R-:W-:-:S06]  /*72e0*/  IMAD.WIDE.U32 R6, R19, 0x4, R6 ;  /* 0x0000000413067825 */ /* 0x001fcc00078e0006 */
[----:B------:R-:W2:Y:S01]  /*72f0*/  LDG.E.CONSTANT R7, desc[UR10][R6.64] ;  /* 0x0000000a06077981 */ /* 0x000ea2000c1e9900 */
[----:B------:R-:W-:Y:S01]  /*7300*/  VIADD R10, R10, 0x4 ;  /* 0x000000040a0a7836 */ /* 0x000fe20000000000 */
[----:B------:R-:W-:-:S03]  /*7310*/  DADD R16, R16, R72 ;  /* 0x0000000010107229 */ /* 0x000fc60000000048 */
[----:B------:R-:W0:Y:S02]  /*7320*/  I2F.F64.U32 R8, R10 ;  /* 0x0000000a00087312 */ /* 0x000e240000201800 */
[----:B0-----:R-:W-:-:S06]  /*7330*/  DFMA R64, -R8, R8, 1 ;  /* 0x3ff000000840742b */ /* 0x001fcc0000000108 */
[----:B------:R-:W0:Y:S01]  /*7340*/  MUFU.RCP64H R21, R65 ;  /* 0x0000004100157308 */ /* 0x000e220000001800 */
[----:B--2---:R-:W-:Y:S02]  /*7350*/  IMAD R0, R7, 0x8, R20 ;  /* 0x0000000807007824 */ /* 0x004fe400078e0214 */
[----:B------:R-:W-:-:S03]  /*7360*/  IMAD.MOV.U32 R20, RZ, RZ, 0x1 ;  /* 0x00000001ff147424 */ /* 0x000fc600078e00ff */
[----:B------:R-:W1:Y:S03]  /*7370*/  LDS.64 R8, [R0] ;  /* 0x0000000000087984 */ /* 0x000e660000000a00 */
[----:B0-----:R-:W-:-:S08]  /*7380*/  DFMA R22, -R64, R20, 1 ;  /* 0x3ff000004016742b */ /* 0x001fd00000000114 */
[----:B------:R-:W-:-:S08]  /*7390*/  DFMA R22, R22, R22, R22 ;  /* 0x000000161616722b */ /* 0x000fd00000000016 */
[----:B------:R-:W-:-:S08]  /*73a0*/  DFMA R22, R20, R22, R20 ;  /* 0x000000161416722b */ /* 0x000fd00000000014 */
[----:B------:R-:W-:-:S08]  /*73b0*/  DFMA R6, -R64, R22, 1 ;  /* 0x3ff000004006742b */ /* 0x000fd00000000116 */
[----:B------:R-:W-:Y:S02]  /*73c0*/  DFMA R6, R22, R6, R22 ;  /* 0x000000061606722b */ /* 0x000fe40000000016 */
[----:B-1----:R-:W-:-:S08]  /*73d0*/  DMUL R24, R14, R8 ;  /* 0x000000080e187228 */ /* 0x002fd00000000000 */
        /* <DEDUP_REMOVED lines=13> */
.L_x_1747:
[----:B------:R-:W-:-:S11]  /*74b0*/  DADD R16, R16, R6 ;  /* 0x0000000010107229 */ /* 0x000fd60000000006 */
.L_x_1745:
        /* <DEDUP_REMOVED lines=37> */
.L_x_1750:
[----:B------:R-:W-:-:S11]  /*7710*/  DADD R16, R16, R72 ;  /* 0x0000000010107229 */ /* 0x000fd60000000048 */
.L_x_1749:
[----:B------:R-:W-:-:S13]  /*7720*/  ISETP.NE.AND P0, PT, R18, RZ, PT ;  /* 0x000000ff1200720c */ /* 0x000fda0003f05270 */
[----:B------:R-:W-:Y:S05]  /*7730*/  @P0 BRA `(.L_x_1751) ;  /* 0x0000000000840947 */ /* 0x000fea0003800000 */
[----:B------:R-:W0:Y:S01]  /*7740*/  LDC.64 R6, c[0x0][0x3c0] ;  /* 0x0000f000ff067b82 */ /* 0x000e220000000a00 */
[----:B------:R-:W-:-:S05]  /*7750*/  VIADD R19, R19, 0x1 ;  /* 0x0000000113137836 */ /* 0x000fca0000000000 */
[----:B0-----:R-:W-:-:S04]  /*7760*/  LEA R18, P0, R19, R6, 0x2 ;  /* 0x0000000613127211 */ /* 0x001fc800078010ff */
[----:B------:R-:W-:-:S05]  /*7770*/  LEA.HI.X R19, R19, R7, RZ, 0x2, P0 ;  /* 0x0000000713137211 */ /* 0x000fca00000f14ff */
        /* <DEDUP_REMOVED lines=28> */
.L_x_1752:
[----:B------:R-:W-:-:S11]  /*7940*/  DADD R16, R16, R72 ;  /* 0x0000000010107229 */ /* 0x000fd60000000048 */
.L_x_1751:
[----:B------:R-:W-:-:S07]  /*7950*/  VIADD R10, R10, 0x2 ;  /* 0x000000020a0a7836 */ /* 0x000fce0000000000 */
.L_x_1748:
        /* <DEDUP_REMOVED lines=36> */
.L_x_1753:
[----:B------:R-:W-:-:S11]  /*7ba0*/  DADD R16, R16, R72 ;  /* 0x0000000010107229 */ /* 0x000fd60000000048 */
.L_x_1744:
        /* <DEDUP_REMOVED lines=93> */
.L_x_1755:
[----:B------:R-:W-:Y:S01]  /*8180*/  IMAD.MOV.U32 R6, RZ, RZ, 0x0 ;  /* 0x00000000ff067424 */ /* 0x000fe200078e00ff */
[----:B------:R-:W-:Y:S01]  /*8190*/  LOP3.LUT P0, RZ, R17, 0x7fffffff, RZ, 0xc0, !PT ;  /* 0x7fffffff11ff7812 */ /* 0x000fe2000780c0ff */
[----:B------:R-:W-:-:S06]  /*81a0*/  IMAD.MOV.U32 R7, RZ, RZ, 0x7ff00000 ;  /* 0x7ff00000ff077424 */ /* 0x000fcc00078e00ff */
[----:B------:R-:W-:-:S10]  /*81b0*/  DFMA R6, R16, R6, +INF ;  /* 0x7ff000001006742b */ /* 0x000fd40000000006 */
[----:B------:R-:W-:Y:S02]  /*81c0*/  FSEL R16, R6, RZ, P0 ;  /* 0x000000ff06107208 */ /* 0x000fe40000000000 */
[----:B------:R-:W-:-:S07]  /*81d0*/  FSEL R17, R7, -QNAN , P0 ;  /* 0xfff0000007117808 */ /* 0x000fce0000000000 */
.L_x_1756:
[----:B------:R-:W-:Y:S05]  /*81e0*/  BSYNC.RECONVERGENT B4 ;  /* 0x0000000000047941 */ /* 0x000fea0003800200 */
.L_x_1754:
[----:B------:R-:W0:Y:S01]  /*81f0*/  MUFU.RCP64H R7, R15 ;  /* 0x0000000f00077308 */ /* 0x000e220000001800 */
[----:B------:R-:W-:Y:S01]  /*8200*/  IMAD.MOV.U32 R6, RZ, RZ, 0x1 ;  /* 0x00000001ff067424 */ /* 0x000fe200078e00ff */
[----:B------:R-:W-:Y:S01]  /*8210*/  DADD R60, R62, R60 ;  /* 0x000000003e3c7229 */ /* 0x000fe2000000003c */
[----:B------:R-:W-:Y:S01]  /*8220*/  BSSY.RECONVERGENT B4, `(.L_x_1757) ;  /* 0x0000015000047945 */ /* 0x000fe20003800200 */
[----:B------:R-:W-:-:S08]  /*8230*/  DADD R58, R58, R58 ;  /* 0x000000003a3a7229 */ /* 0x000fd0000000003a */
[----:B------:R-:W-:Y:S02]  /*8240*/  DADD R58, R58, -R60 ;  /* 0x000000003a3a7229 */ /* 0x000fe4000000083c */
        /* <DEDUP_REMOVED lines=17> */
[----:B------:R-:W-:Y:S05]  /*8360*/  CALL.REL.NOINC `($__internal_10_$__cuda_sm20_div_rn_f64_full) ;  /* 0x0000011c00fc7944 */ /* 0x000fea0003c00000 */
.L_x_1758:
[----:B------:R-:W-:Y:S05]  /*8370*/  BSYNC.RECONVERGENT B4 ;  /* 0x0000000000047941 */ /* 0x000fea0003800200 */
.L_x_1757:
[----:B------:R-:W-:Y:S01]  /*8380*/  DSETP.GEU.AND P0, PT, R72, -1, PT ;  /* 0xbff000004800742a */ /* 0x000fe20003f0e000 */
[----:B------:R-:W-:Y:S01]  /*8390*/  ISETP.GE.U32.AND P2, PT, R12, 0x8, PT ;  /* 0x000000080c00780c */ /* 0x000fe20003f46070 */
[----:B------:R-:W-:Y:S01]  /*83a0*/  IMAD.MOV.U32 R0, RZ, RZ, RZ ;  /* 0x000000ffff007224 */ /* 0x000fe200078e00ff */
[----:B------:R-:W-:Y:S01]  /*83b0*/  ISETP.NE.AND P1, PT, R13, RZ, PT ;  /* 0x000000ff0d00720c */ /* 0x000fe20003f25270 */
        /* <DEDUP_REMOVED lines=8> */
[----:B------:R-:W-:-:S06]  /*8440*/  FSEL R15, R7, 1.875, !P0 ;  /* 0x3ff00000070f7808 */ /* 0x000fcc0004000000 */
[----:B------:R-:W-:Y:S01]  /*8450*/  DADD R6, R14, R14 ;  /* 0x000000000e067229 */ /* 0x000fe2000000000e */
[----:B------:R-:W-:Y:S10]  /*8460*/  @!P2 BRA `(.L_x_1759) ;  /* 0x000000040020a947 */ /* 0x000ff40003800000 */
[----:B------:R-:W0:Y:S01]  /*8470*/  S2UR UR5, SR_CgaCtaId ;  /* 0x00000000000579c3 */ /* 0x000e220000008800 */
[----:B------:R-:W-:Y:S01]  /*8480*/  UMOV UR4, 0x400 ;  /* 0x0000040000047882 */ /* 0x000fe20000000000 */
[----:B------:R-:W-:Y:S01]  /*8490*/  LOP3.LUT R0, R12, 0xfffffff8, RZ, 0xc0, !PT ;  /* 0xfffffff80c007812 */ /* 0x000fe200078ec0ff */
[----:B------:R-:W-:Y:S02]  /*84a0*/  IMAD.MOV.U32 R8, RZ, RZ, 0x0 ;  /* 0x00000000ff087424 */ /* 0x000fe400078e00ff */
[----:B------:R-:W-:Y:S01]  /*84b0*/  IMAD.MOV.U32 R9, RZ, RZ, 0x3ff00000 ;  /* 0x3ff00000ff097424 */ /* 0x000fe200078e00ff */
[----:B0-----:R-:W-:-:S03]  /*84c0*/  ULEA UR5, UR5, UR4, 0x18 ;  /* 0x0000000405057291 */ /* 0x001fc6000f8ec0ff */
[----:B------:R-:W-:-:S09]  /*84d0*/  UMOV UR4, URZ ;  /* 0x000000ff00047c82 */ /* 0x000fd20008000000 */
.L_x_1760:
[----:B------:R-:W0:Y:S01]  /*84e0*/  LDC.64 R50, c[0x0][0x3c0] ;  /* 0x0000f000ff327b82 */ /* 0x000e220000000a00 */
[----:B------:R-:W-:-:S04]  /*84f0*/  VIADD R53, R11, UR4 ;  /* 0x000000040b357c36 */ /* 0x000fc80008000000 */
[C---:B------:R-:W-:Y:S02]  /*8500*/  VIADD R23, R53.reuse, 0x1 ;  /* 0x0000000135177836 */ /* 0x040fe40000000000 */
[C---:B------:R-:W-:Y:S02]  /*8510*/  VIADD R25, R53.reuse, 0x2 ;  /* 0x0000000235197836 */ /* 0x040fe40000000000 */
[----:B0-----:R-:W-:-:S04]  /*8520*/  IMAD.WIDE.U32 R20, R53, 0x4, R50 ;  /* 0x0000000435147825 */ /* 0x001fc800078e0032 */
[--C-:B------:R-:W-:Y:S02]  /*8530*/  IMAD.WIDE.U32 R22, R23, 0x4, R50.reuse ;  /* 0x0000000417167825 */ /* 0x100fe400078e0032 */
[----:B------:R-:W2:Y:S04]  /*8540*/  LDG.E.CONSTANT R20, desc[UR10][R20.64] ;  /* 0x0000000a14147981 */ /* 0x000ea8000c1e9900 */
[----:B------:R-:W3:Y:S01]  /*8550*/  LDG.E.CONSTANT R22, desc[UR10][R22.64] ;  /* 0x0000000a16167981 */ /* 0x000ee2000c1e9900 */
[----:B------:R-:W-:-:S05]  /*8560*/  IMAD.WIDE.U32 R24, R25, 0x4, R50 ;  /* 0x0000000419187825 */ /* 0x000fca00078e0032 */
[----:B------:R3:W4:Y:S01]  /*8570*/  LDG.E.CONSTANT R10, desc[UR10][R24.64] ;  /* 0x0000000a180a7981 */ /* 0x000722000c1e9900 */
[C---:B------:R-:W-:Y:S02]  /*8580*/  VIADD R27, R53.reuse, 0x3 ;  /* 0x00000003351b7836 */ /* 0x040fe40000000000 */
        /* <DEDUP_REMOVED lines=14> */
[----:B------:R-:W-:Y:S01]  /*8670*/  ISETP.NE.AND P0, PT, RZ, UR4, PT ;  /* 0x00000004ff007c0c */ /* 0x000fe2000bf05270 */
[----:B------:R-:W-:Y:S01]  /*8680*/  UIADD3 UR4, UPT, UPT, UR4, 0x8, URZ ;  /* 0x0000000804047890 */ /* 0x000fe2000fffe0ff */
[----:B--2---:R-:W-:Y:S02]  /*8690*/  LEA R20, R20, UR5, 0x3 ;  /* 0x0000000514147c11 */ /* 0x004fe4000f8e18ff */
[----:B---3--:R-:W-:Y:S01]  /*86a0*/  LEA R24, R22, UR5, 0x3 ;  /* 0x0000000516187c11 */ /* 0x008fe2000f8e18ff */
[----:B------:R-:W-:-:S03]  /*86b0*/  DFMA R22, R6, R14, -R8 ;  /* 0x0000000e0616722b */ /* 0x000fc60000000808 */
[----:B------:R-:W1:Y:S01]  /*86c0*/  LDS.64 R20, [R20] ;  /* 0x0000000014147984 */ /* 0x000e620000000a00 */
[----:B------:R-:W-:Y:S02]  /*86d0*/  FSEL R9, R9, R15, !P0 ;  /* 0x0000000f09097208 */ /* 0x000fe40004000000 */
[----:B------:R-:W-:Y:S01]  /*86e0*/  FSEL R8, R8, R14, !P0 ;  /* 0x0000000e08087208 */ /* 0x000fe20004000000 */
[----:B------:R-:W2:Y:S01]  /*86f0*/  LDS.64 R24, [R24] ;  /* 0x0000000018187984 */ /* 0x000ea20000000a00 */
[----:B----4-:R-:W-:Y:S02]  /*8700*/  LEA R10, R10, UR5, 0x3 ;  /* 0x000000050a0a7c11 */ /* 0x010fe4000f8e18ff */
[----:B------:R-:W-:-:S03]  /*8710*/  FSEL R22, R14, R22, !P0 ;  /* 0x000000160e167208 */ /* 0x000fc60004000000 */
[----:B0-----:R-:W0:Y:S01]  /*8720*/  LDS.64 R26, [R10] ;  /* 0x000000000a1a7984 */ /* 0x001e220000000a00 */
[----:B------:R-:W-:Y:S02]  /*8730*/  FSEL R23, R15, R23, !P0 ;  /* 0x000000170f177208 */ /* 0x000fe40004000000 */
[----:B------:R-:W-:Y:S02]  /*8740*/  ISETP.NE.AND P0, PT, R0, UR4, PT ;  /* 0x0000000400007c0c */ /* 0x000fe4000bf05270 */
[----:B-----5:R-:W-:Y:S02]  /*8750*/  LEA R28, R52, UR5, 0x3 ;  /* 0x00000005341c7c11 */ /* 0x020fe4000f8e18ff */
[----:B------:R-:W-:Y:S01]  /*8760*/  DFMA R8, R6, R22, -R8 ;  /* 0x000000160608722b */ /* 0x000fe20000000808 */
[----:B------:R-:W-:-:S03]  /*8770*/  LEA R54, R54, UR5, 0x3 ;  /* 0x0000000536367c11 */ /* 0x000fc6000f8e18ff */
[----:B------:R-:W3:Y:S04]  /*8780*/  LDS.64 R28, [R28] ;  /* 0x000000001c1c7984 */ /* 0x000ee80000000a00 */
[----:B------:R-:W4:Y:S01]  /*8790*/  LDS.64 R14, [R54] ;  /* 0x00000000360e7984 */ /* 0x000f220000000a00 */
[----:B-1----:R-:W-:Y:S01]  /*87a0*/  DFMA R20, R20, R22, R18 ;  /* 0x000000161414722b */ /* 0x002fe20000000012 */
[----:B------:R-:W-:Y:S01]  /*87b0*/  LEA R18, R30, UR5, 0x3 ;  /* 0x000000051e127c11 */ /* 0x000fe2000f8e18ff */
[----:B------:R-:W-:-:S05]  /*87c0*/  DFMA R22, R6, R8, -R22 ;  /* 0x000000080616722b */ /* 0x000fca0000000816 */
[----:B------:R-:W1:Y:S01]  /*87d0*/  LDS.64 R18, [R18] ;  /* 0x0000000012127984 */ /* 0x000e620000000a00 */
[----:B--2---:R-:W-:Y:S01]  /*87e0*/  DFMA R20, R24, R8, R20 ;  /* 0x000000081814722b */ /* 0x004fe20000000014 */
[----:B------:R-:W-:Y:S01]  /*87f0*/  LEA R24, R32, UR5, 0x3 ;  /* 0x0000000520187c11 */ /* 0x000fe2000f8e18ff */
[----:B------:R-:W-:-:S05]  /*8800*/  DFMA R8, R6, R22, -R8 ;  /* 0x000000160608722b */ /* 0x000fca0000000808 */
[----:B------:R-:W2:Y:S01]  /*8810*/  LDS.64 R24, [R24] ;  /* 0x0000000018187984 */ /* 0x000ea20000000a00 */
[----:B0-----:R-:W-:Y:S01]  /*8820*/  DFMA R20, R26, R22, R20 ;  /* 0x000000161a14722b */ /* 0x001fe20000000014 */
[----:B------:R-:W-:Y:S01]  /*8830*/  LEA R26, R50, UR5, 0x3 ;  /* 0x00000005321a7c11 */ /* 0x000fe2000f8e18ff */
[----:B------:R-:W-:-:S05]  /*8840*/  DFMA R22, R6, R8, -R22 ;  /* 0x000000080616722b */ /* 0x000fca0000000816 */
[----:B------:R-:W0:Y:S01]  /*8850*/  LDS.64 R26, [R26] ;  /* 0x000000001a1a7984 */ /* 0x000e220000000a00 */
[----:B---3--:R-:W-:-:S08]  /*8860*/  DFMA R20, R28, R8, R20 ;  /* 0x000000081c14722b */ /* 0x008fd00000000014 */
[-C--:B----4-:R-:W-:Y:S02]  /*8870*/  DFMA R14, R14, R22.reuse, R20 ;  /* 0x000000160e0e722b */ /* 0x090fe40000000014 */
[----:B------:R-:W-:-:S08]  /*8880*/  DFMA R20, R6, R22, -R8 ;  /* 0x000000160614722b */ /* 0x000fd00000000808 */
[-C--:B------:R-:W-:Y:S02]  /*8890*/  DFMA R8, R6, R20.reuse, -R22 ;  /* 0x000000140608722b */ /* 0x080fe40000000816 */
[----:B-1----:R-:W-:-:S08]  /*88a0*/  DFMA R14, R18, R20, R14 ;  /* 0x00000014120e722b */ /* 0x002fd0000000000e */
[-C--:B--2---:R-:W-:Y:S02]  /*88b0*/  DFMA R24, R24, R8.reuse, R14 ;  /* 0x000000081818722b */ /* 0x084fe4000000000e */
[----:B------:R-:W-:-:S08]  /*88c0*/  DFMA R14, R6, R8, -R20 ;  /* 0x00000008060e722b */ /* 0x000fd00000000814 */
[----:B0-----:R-:W-:Y:S01]  /*88d0*/  DFMA R18, R26, R14, R24 ;  /* 0x0000000e1a12722b */ /* 0x001fe20000000018 */
[----:B------:R-:W-:Y:S10]  /*88e0*/  @P0 BRA `(.L_x_1760) ;  /* 0xfffffff800fc0947 */ /* 0x000ff4000383ffff */
.L_x_1759:
[----:B------:R-:W-:Y:S05]  /*88f0*/  @!P1 BRA `(.L_x_1761) ;  /* 0x0000000400589947 */ /* 0x000fea0003800000 */
[----:B------:R-:W-:Y:S02]  /*8900*/  ISETP.GE.U32.AND P0, PT, R13, 0x4, PT ;  /* 0x000000040d00780c */ /* 0x000fe40003f06070 */
        /* <DEDUP_REMOVED lines=16> */
[----:B------:R-:W-:Y:S02]  /*8a10*/  MOV R10, 0x400 ;  /* 0x00000400000a7802 */ /* 0x000fe40000000f00 */
        /* <DEDUP_REMOVED lines=24> */
.L_x_1762:
[----:B------:R-:W-:Y:S05]  /*8ba0*/  @!P1 BRA `(.L_x_1761) ;  /* 0x0000000000ac9947 */ /* 0x000fea0003800000 */
[----:B------:R-:W-:Y:S02]  /*8bb0*/  ISETP.NE.AND P0, PT, R32, 0x1, PT ;  /* 0x000000012000780c */ /* 0x000fe40003f05270 */
        /* <DEDUP_REMOVED lines=10> */
[----:B------:R-:W-:Y:S02]  /*8c60*/  MOV R10, 0x400 ;  /* 0x00000400000a7802 */ /* 0x000fe40000000f00 */
[C---:B------:R-:W-:Y:S01]  /*8c70*/  ISETP.NE.AND P0, PT, R0.reuse, RZ, PT ;  /* 0x000000ff0000720c */ /* 0x040fe20003f05270 */
[----:B------:R-:W1:Y:S01]  /*8c80*/  S2R R13, SR_CgaCtaId ;  /* 0x00000000000d7919 */ /* 0x000e620000008800 */
[----:B------:R-:W-:-:S02]  /*8c90*/  VIADD R0, R0, 0x2 ;  /* 0x0000000200007836 */ /* 0x000fc40000000000 */
[----:B0-----:R-:W-:Y:S02]  /*8ca0*/  FSEL R21, R9, R15, !P0 ;  /* 0x0000000f09157208 */ /* 0x001fe40004000000 */
[----:B-1----:R-:W-:-:S05]  /*8cb0*/  LEA R23, R13, R10, 0x18 ;  /* 0x0000000a0d177211 */ /* 0x002fca00078ec0ff */
[--C-:B--2---:R-:W-:Y:S01]  /*8cc0*/  IMAD R12, R20, 0x8, R23.reuse ;  /* 0x00000008140c7824 */ /* 0x104fe200078e0217 */
[----:B------:R-:W-:Y:S01]  /*8cd0*/  FSEL R20, R8, R14, !P0 ;  /* 0x0000000e08147208 */ /* 0x000fe20004000000 */
[----:B---3--:R-:W-:Y:S01]  /*8ce0*/  IMAD R26, R24, 0x8, R23 ;  /* 0x00000008181a7824 */ /* 0x008fe200078e0217 */
[----:B------:R-:W-:-:S03]  /*8cf0*/  DFMA R22, R6, R14, -R8 ;  /* 0x0000000e0616722b */ /* 0x000fc60000000808 */
[----:B------:R-:W0:Y:S04]  /*8d00*/  LDS.64 R12, [R12] ;  /* 0x000000000c0c7984 */ /* 0x000e280000000a00 */
[----:B------:R-:W1:Y:S03]  /*8d10*/  LDS.64 R26, [R26] ;  /* 0x000000001a1a7984 */ /* 0x000e660000000a00 */
[----:B------:R-:W-:Y:S02]  /*8d20*/  FSEL R8, R14, R22, !P0 ;  /* 0x000000160e087208 */ /* 0x000fe40004000000 */
[----:B------:R-:W-:-:S06]  /*8d30*/  FSEL R9, R15, R23, !P0 ;  /* 0x000000170f097208 */ /* 0x000fcc0004000000 */
[-C--:B------:R-:W-:Y:S02]  /*8d40*/  DFMA R14, R6, R8.reuse, -R20 ;  /* 0x00000008060e722b */ /* 0x080fe40000000814 */
[----:B0-----:R-:W-:-:S08]  /*8d50*/  DFMA R12, R12, R8, R18 ;  /* 0x000000080c0c722b */ /* 0x001fd00000000012 */
[----:B-1----:R-:W-:-:S11]  /*8d60*/  DFMA R18, R26, R14, R12 ;  /* 0x0000000e1a12722b */ /* 0x002fd6000000000c */
.L_x_1763:
[----:B------:R-:W-:Y:S05]  /*8d70*/  @P1 BRA `(.L_x_1761) ;  /* 0x0000000000381947 */ /* 0x000fea0003800000 */
[----:B------:R-:W0:Y:S01]  /*8d80*/  LDC.64 R12, c[0x0][0x3c0] ;  /* 0x0000f000ff0c7b82 */ /* 0x000e220000000a00 */
[----:B------:R-:W-:-:S04]  /*8d90*/  IMAD.IADD R11, R11, 0x1, R0 ;  /* 0x000000010b0b7824 */ /* 0x000fc800078e0200 */
[----:B0-----:R-:W-:-:S06]  /*8da0*/  IMAD.WIDE.U32 R10, R11, 0x4, R12 ;  /* 0x000000040b0a7825 */ /* 0x001fcc00078e000c */
[----:B------:R-:W2:Y:S01]  /*8db0*/  LDG.E.CONSTANT R10, desc[UR10][R10.64] ;  /* 0x0000000a0a0a7981 */ /* 0x000ea2000c1e9900 */
[----:B------:R-:W-:Y:S01]  /*8dc0*/  MOV R12, 0x400 ;  /* 0x00000400000c7802 */ /* 0x000fe20000000f00 */
[----:B------:R-:W-:Y:S01]  /*8dd0*/  DFMA R6, R6, R14, -R8 ;  /* 0x0000000e0606722b */ /* 0x000fe20000000808 */
[----:B------:R-:W-:Y:S01]  /*8de0*/  ISETP.NE.AND P0, PT, R0, RZ, PT ;  /* 0x000000ff0000720c */ /* 0x000fe20003f05270 */
[----:B------:R-:W0:Y:S08]  /*8df0*/  S2R R13, SR_CgaCtaId ;  /* 0x00000000000d7919 */ /* 0x000e300000008800 */
[----:B------:R-:W-:-:S02]  /*8e00*/  FSEL R6, R14, R6, !P0 ;  /* 0x000000060e067208 */ /* 0x000fc40004000000 */
[----:B------:R-:W-:Y:S02]  /*8e10*/  FSEL R7, R15, R7, !P0 ;  /* 0x000000070f077208 */ /* 0x000fe40004000000 */
[----:B0-----:R-:W-:-:S05]  /*8e20*/  LEA R13, R13, R12, 0x18 ;  /* 0x0000000c0d0d7211 */ /* 0x001fca00078ec0ff */
[----:B--2---:R-:W-:-:S06]  /*8e30*/  IMAD R12, R10, 0x8, R13 ;  /* 0x000000080a0c7824 */ /* 0x004fcc00078e020d */
[----:B------:R-:W0:Y:S02]  /*8e40*/  LDS.64 R12, [R12] ;  /* 0x000000000c0c7984 */ /* 0x000e240000000a00 */
[----:B0-----:R-:W-:-:S11]  /*8e50*/  DFMA R18, R12, R6, R18 ;  /* 0x000000060c12722b */ /* 0x001fd60000000012 */
.L_x_1761:
        /* <DEDUP_REMOVED lines=93> */
.L_x_1764:
[----:B------:R-:W-:Y:S01]  /*9430*/  IMAD.MOV.U32 R6, RZ, RZ, 0x0 ;  /* 0x00000000ff067424 */ /* 0x000fe200078e00ff */
[----:B------:R-:W-:Y:S01]  /*9440*/  LOP3.LUT P0, RZ, R19, 0x7fffffff, RZ, 0xc0, !PT ;  /* 0x7fffffff13ff7812 */ /* 0x000fe2000780c0ff */
[----:B------:R-:W-:-:S06]  /*9450*/  IMAD.MOV.U32 R7, RZ, RZ, 0x7ff00000 ;  /* 0x7ff00000ff077424 */ /* 0x000fcc00078e00ff */
[----:B------:R-:W-:-:S10]  /*9460*/  DFMA R6, R18, R6, +INF ;  /* 0x7ff000001206742b */ /* 0x000fd40000000006 */
[----:B------:R-:W-:Y:S02]  /*9470*/  FSEL R34, R6, RZ, P0 ;  /* 0x000000ff06227208 */ /* 0x000fe40000000000 */
[----:B------:R-:W-:-:S06]  /*9480*/  FSEL R35, R7, -QNAN , P0 ;  /* 0xfff0000007237808 */ /* 0x000fcc0000000000 */
[----:B------:R-:W-:-:S11]  /*9490*/  DADD R34, -R16, R34 ;  /* 0x0000000010227229 */ /* 0x000fd60000000122 */
.L_x_1737:
[----:B------:R-:W-:Y:S05]  /*94a0*/  BSYNC.RECONVERGENT B3 ;  /* 0x0000000000037941 */ /* 0x000fea0003800200 */
.L_x_1736:
[----:B------:R-:W-:Y:S05]  /*94b0*/  BRA `(.L_x_1723) ;  /* 0x000000cc00187947 */ /* 0x000fea0003800000 */
.L_x_2953:
        /* <DEDUP_REMOVED lines=14> */
[----:B0-----:R-:W4:Y:S01]  /*95a0*/  LDG.E.64.CONSTANT R12, desc[UR10][R10.64] ;  /* 0x0000000a0a0c7981 */ /* 0x001f22000c1e9b00 */
[----:B---3--:R-:W-:Y:S02]  /*95b0*/  DSETP.NE.AND P0, PT, |R6|, +INF , PT ;  /* 0x7ff000000600742a */ /* 0x008fe40003f05200 */
[----:B----4-:R-:W-:-:S04]  /*95c0*/  DSETP.GT.AND P1, PT, R58, R12, PT ;  /* 0x0000000c3a00722a */ /* 0x010fc80003f24000 */
        /* <DEDUP_REMOVED lines=11> */
.L_x_1767:
[----:B------:R-:W-:Y:S02]  /*9680*/  ISETP.GE.U32.AND P0, PT, R0, 0x4, PT ;  /* 0x000000040000780c */ /* 0x000fe40003f06070 */
[----:B------:R-:W-:-:S11]  /*9690*/  CS2R R6, SRZ ;  /* 0x0000000000067805 */ /* 0x000fd6000001ff00 */
[----:B------:R-:W-:Y:S05]  /*96a0*/  @!P0 BRA `(.L_x_1768) ;  /* 0x00000000003c8947 */ /* 0x000fea0003800000 */
[----:B------:R-:W-:Y:S01]  /*96b0*/  BSSY.RECONVERGENT B4, `(.L_x_1769) ;  /* 0x000000c000047945 */ /* 0x000fe20003800200 */
[----:B------:R-:W-:-:S07]  /*96c0*/  IMAD.MOV.U32 R0, RZ, RZ, RZ ;  /* 0x000000ffff007224 */ /* 0x000fce00078e00ff */
.L_x_1770:
[----:B------:R-:W-:-:S05]  /*96d0*/  IMAD.IADD R6, R0, 0x1, R15 ;  /* 0x0000000100067824 */ /* 0x000fca00078e020f */
[----:B------:R-:W-:-:S05]  /*96e0*/  SHF.R.U32.HI R13, RZ, 0x1, R6 ;  /* 0x00000001ff0d7819 */ /* 0x000fca0000011606 */
[----:B------:R-:W-:-:S06]  /*96f0*/  IMAD.WIDE.U32 R6, R13, 0x8, R8 ;  /* 0x000000080d067825 */ /* 0x000fcc00078e0008 */
[----:B------:R-:W3:Y:S02]  /*9700*/  LDG.E.64.CONSTANT R6, desc[UR10][R6.64] ;  /* 0x0000000a06067981 */ /* 0x000ee4000c1e9b00 */
[----:B---3--:R-:W-:-:S06]  /*9710*/  DSETP.GTU.AND P0, PT, R6, R58, PT ;  /* 0x0000003a0600722a */ /* 0x008fcc0003f0c000 */
[----:B------:R-:W-:Y:S02]  /*9720*/  SEL R0, R13, R0, !P0 ;  /* 0x000000000d007207 */ /* 0x000fe40004000000 */
[----:B------:R-:W-:-:S03]  /*9730*/  SEL R15, R15, R13, !P0 ;  /* 0x0000000d0f0f7207 */ /* 0x000fc60004000000 */
[----:B------:R-:W-:-:S05]  /*9740*/  VIADD R12, R0, 0x1 ;  /* 0x00000001000c7836 */ /* 0x000fca0000000000 */
[----:B------:R-:W-:-:S13]  /*9750*/  ISETP.GE.U32.AND P0, PT, R12, R15, PT ;  /* 0x0000000f0c00720c */ /* 0x000fda0003f06070 */
[----:B------:R-:W-:Y:S05]  /*9760*/  @!P0 BRA `(.L_x_1770) ;  /* 0xfffffffc00d88947 */ /* 0x000fea000383ffff */
[----:B------:R-:W-:Y:S05]  /*9770*/  BSYNC.RECONVERGENT B4 ;  /* 0x0000000000047941 */ /* 0x000fea0003800200 */
.L_x_1769:
[----:B------:R-:W-:Y:S02]  /*9780*/  IMAD.MOV.U32 R6, RZ, RZ, R0 ;  /* 0x000000ffff067224 */ /* 0x000fe400078e0000 */
[----:B------:R-:W-:-:S07]  /*9790*/  IMAD.MOV.U32 R7, RZ, RZ, RZ ;  /* 0x000000ffff077224 */ /* 0x000fce00078e00ff */
.L_x_1768:
[----:B------:R-:W-:-:S04]  /*97a0*/  LEA R34, P0, R6, R10, 0x3 ;  /* 0x0000000a06227211 */ /* 0x000fc800078018ff */
[----:B------:R-:W-:-:S06]  /*97b0*/  LEA.HI.X R35, R6, R11, R7, 0x3, P0 ;  /* 0x0000000b06237211 */ /* 0x000fcc00000f1c07 */
[----:B------:R-:W5:Y:S03]  /*97c0*/  LDG.E.64.CONSTANT R34, desc[UR10][R34.64+0x8] ;  /* 0x0000080a22227981 */ /* 0x000f66000c1e9b00 */
.L_x_1766:
[----:B------:R-:W-:Y:S05]  /*97d0*/  BSYNC.RECONVERGENT B3 ;  /* 0x0000000000037941 */ /* 0x000fea0003800200 */
.L_x_1765:
[----:B------:R-:W-:Y:S05]  /*97e0*/  BRA `(.L_x_1723) ;  /* 0x000000c8004c7947 */ /* 0x000fea0003800000 */
.L_x_2955:
[----:B------:R-:W1:Y:S01]  /*97f0*/  LDCU UR4, c[0x0][0x3f4] ;  /* 0x00007e80ff0477ac */ /* 0x000e620008000800 */
[----:B--2---:R-:W-:-:S05]  /*9800*/  VIADD R17, R11, 0x3 ;  /* 0x000000030b117836 */ /* 0x004fca0000000000 */
[----:B-1----:R-:W-:-:S04]  /*9810*/  ISETP.GE.U32.AND P0, PT, R17, UR4, PT ;  /* 0x0000000411007c0c */ /* 0x002fc8000bf06070 */
[----:B------:R-:W-:-:S13]  /*9820*/  ISETP.NE.OR P0, PT, R12, 0x4, P0 ;  /* 0x000000040c00780c */ /* 0x000fda0000705670 */
[----:B------:R-:W-:Y:S05]  /*9830*/  @P0 BRA `(.L_x_1699) ;  /* 0x000000d400840947 */ /* 0x000fea0003800000 */
[----:B0-----:R-:W0:Y:S01]  /*9840*/  LDC.64 R12, c[0x0][0x3c0] ;  /* 0x0000f000ff0c7b82 */ /* 0x001e220000000a00 */
[----:B------:R-:W-:-:S04]  /*9850*/  VIADD R7, R11, 0x1 ;  /* 0x000000010b077836 */ /* 0x000fc80000000000 */
[----:B0-----:R-:W-:-:S04]  /*9860*/  IMAD.WIDE.U32 R6, R7, 0x4, R12 ;  /* 0x0000000407067825 */ /* 0x001fc800078e000c */
[C-C-:B------:R-:W-:Y:S02]  /*9870*/  IMAD.WIDE.U32 R14, R11.reuse, 0x4, R12.reuse ;  /* 0x000000040b0e7825 */ /* 0x140fe400078e000c */
[----:B------:R-:W2:Y:S04]  /*9880*/  LDG.E.CONSTANT R6, desc[UR10][R6.64] ;  /* 0x0000000a06067981 */ /* 0x000ea8000c1e9900 */
[----:B------:R-:W3:Y:S01]  /*9890*/  LDG.E.CONSTANT R14, desc[UR10][R14.64] ;  /* 0x0000000a0e0e7981 */ /* 0x000ee2000c1e9900 */
[----:B------:R-:W-:Y:S02]  /*98a0*/  VIADD R9, R11, 0x2 ;  /* 0x000000020b097836 */ /* 0x000fe40000000000 */
[----:B------:R-:W-:-:S04]  /*98b0*/  IMAD.WIDE.U32 R10, R17, 0x4, R12 ;  /* 0x00000004110a7825 */ /* 0x000fc800078e000c */
[----:B------:R-:W-:Y:S02]  /*98c0*/  IMAD.WIDE.U32 R8, R9, 0x4, R12 ;  /* 0x0000000409087825 */ /* 0x000fe400078e000c */
[----:B------:R-:W4:Y:S04]  /*98d0*/  LDG.E.CONSTANT R10, desc[UR10][R10.64] ;  /* 0x0000000a0a0a7981 */ /* 0x000f28000c1e9900 */
        /* <DEDUP_REMOVED lines=11> */
[--C-:B----4-:R-:W-:Y:S02]  /*9990*/  IMAD R10, R10, 0x8, R13.reuse ;  /* 0x000000080a0a7824 */ /* 0x110fe400078e020d */
[----:B-----5:R-:W-:Y:S01]  /*99a0*/  IMAD R8, R8, 0x8, R13 ;  /* 0x0000000808087824 */ /* 0x020fe200078e020d */
[----:B0-----:R-:W-:-:S06]  /*99b0*/  DSETP.NE.AND P0, PT, |R24|, +INF , PT ;  /* 0x7ff000001800742a */ /* 0x001fcc0003f05200 */
[----:B-1----:R-:W-:-:S06]  /*99c0*/  DSETP.EQU.OR P0, PT, |R16|, +INF , !P0 ;  /* 0x7ff000001000742a */ /* 0x002fcc000470a600 */
[----:B------:R-:W-:-:S14]  /*99d0*/  DSETP.LE.OR P0, PT, R24, RZ, P0 ;  /* 0x000000ff1800722a */ /* 0x000fdc0000703400 */
        /* <DEDUP_REMOVED lines=8> */
[----:B------:R-:W-:Y:S02]  /*9a60*/  ISETP.EQ.U32.AND P0, PT, R20, RZ, PT ;  /* 0x000000ff1400720c */ /* 0x000fe40003f02070 */
[----:B------:R-:W-:Y:S02]  /*9a70*/  ISETP.LT.U32.AND.EX P2, PT, R0, 0xfffff, !P1, P2 ;  /* 0x000fffff0000780c */ /* 0x000fe40004f41120 */
[----:B------:R-:W-:Y:S02]  /*9a80*/  IADD3 R0, P5, PT, RZ, R20, RZ ;  /* 0x00000014ff007210 */ /* 0x000fe40007fbe0ff */
[----:B------:R-:W-:Y:S02]  /*9a90*/  ISETP.EQ.OR.EX P6, PT, R6, RZ, P2, P0 ;  /* 0x000000ff0600720c */ /* 0x000fe400017c2700 */
[----:B------:R-:W-:-:S02]  /*9aa0*/  ISETP.LT.U32.AND P3, PT, R0, RZ, PT ;  /* 0x000000ff0000720c */ /* 0x000fc40003f61070 */
[----:B------:R-:W-:Y:S02]  /*9ab0*/  ISETP.GT.U32.AND P2, PT, R20, RZ, PT ;  /* 0x000000ff1400720c */ /* 0x000fe40003f44070 */
[C---:B------:R-:W-:Y:S02]  /*9ac0*/  IADD3.X R0, PT, PT, R6.reuse, -0x100000, RZ, P5, !PT ;  /* 0xfff0000006007810 */ /* 0x040fe40002ffe4ff */
[----:B------:R-:W-:Y:S02]  /*9ad0*/  ISETP.EQ.OR.EX P6, PT, R6, 0x7ff00000, P6, P0 ;  /* 0x7ff000000600780c */ /* 0x000fe400037c2700 */
[----:B------:R-:W-:Y:S02]  /*9ae0*/  ISETP.LT.U32.AND.EX P3, PT, R0, 0x7fe00000, !P1, P3 ;  /* 0x7fe000000000780c */ /* 0x000fe40004f61130 */
[----:B------:R-:W-:-:S04]  /*9af0*/  ISETP.GT.OR.EX P2, PT, R6, 0x7ff00000, P6, P2 ;  /* 0x7ff000000600780c */ /* 0x000fc80003744720 */
[----:B------:R-:W-:-:S13]  /*9b00*/  PLOP3.LUT P2, PT, P2, P3, PT, 0xf8, 0x8f ;  /* 0x00000000008f781c */ /* 0x000fda0001747f70 */
[----:B-1----:R-:W-:-:S06]  /*9b10*/  DSETP.EQU.OR P2, PT, |R10|, +INF , P2 ;  /* 0x7ff000000a00742a */ /* 0x002fcc000174a600 */
        /* <DEDUP_REMOVED lines=22> */
.L_x_1773:
        /* <DEDUP_REMOVED lines=79> */
.L_x_1775:
[----:B------:R-:W-:Y:S01]  /*a170*/  IMAD.MOV.U32 R8, RZ, RZ, 0x0 ;  /* 0x00000000ff087424 */ /* 0x000fe200078e00ff */
[----:B------:R-:W-:Y:S01]  /*a180*/  LOP3.LUT P0, RZ, R7, 0x7fffffff, RZ, 0xc0, !PT ;  /* 0x7fffffff07ff7812 */ /* 0x000fe2000780c0ff */
[----:B------:R-:W-:-:S06]  /*a190*/  IMAD.MOV.U32 R9, RZ, RZ, 0x7ff00000 ;  /* 0x7ff00000ff097424 */ /* 0x000fcc00078e00ff */
[----:B------:R-:W-:-:S10]  /*a1a0*/  DFMA R8, R6, R8, +INF ;  /* 0x7ff000000608742b */ /* 0x000fd40000000008 */
[----:B------:R-:W-:Y:S02]  /*a1b0*/  FSEL R14, R8, RZ, P0 ;  /* 0x000000ff080e7208 */ /* 0x000fe40000000000 */
[----:B------:R-:W-:-:S07]  /*a1c0*/  FSEL R15, R9, -QNAN , P0 ;  /* 0xfff00000090f7808 */ /* 0x000fce0000000000 */
.L_x_1776:
[----:B------:R-:W-:Y:S05]  /*a1d0*/  BSYNC.RECONVERGENT B4 ;  /* 0x0000000000047941 */ /* 0x000fea0003800200 */
.L_x_1774:
        /* <DEDUP_REMOVED lines=21> */
[----:B------:R-:W-:Y:S05]  /*a330*/  CALL.REL.NOINC `($__internal_9_$__cuda_sm20_dblrcp_rn_slowpath_v3) ;  /* 0x000000fc00687944 */ /* 0x000fea0003c00000 */
[----:B------:R-:W-:Y:S02]  /*a340*/  IMAD.MOV.U32 R18, RZ, RZ, R52 ;  /* 0x000000ffff127224 */ /* 0x000fe400078e0034 */
[----:B------:R-:W-:-:S07]  /*a350*/  IMAD.MOV.U32 R19, RZ, RZ, R53 ;  /* 0x000000ffff137224 */ /* 0x000fce00078e0035 */
.L_x_1777:
        /* <DEDUP_REMOVED lines=56> */
[----:B------:R-:W-:Y:S01]  /*a6e0*/  SHF.L.U32 R9, R28, R53, RZ ;  /* 0x000000351c097219 */ /* 0x000fe200000006ff */
[----:B------:R-:W-:-:S03]  /*a6f0*/  UMOV UR5, 0x3fe00000 ;  /* 0x3fe0000000057882 */ /* 0x000fc60000000000 */
[----:B------:R-:W-:Y:S02]  /*a700*/  ISETP.NE.U32.AND P0, PT, R9, RZ, PT ;  /* 0x000000ff0900720c */ /* 0x000fe40003f05070 */
        /* <DEDUP_REMOVED lines=25> */
.L_x_1781:
[----:B------:R-:W-:Y:S05]  /*a8a0*/  BSYNC.RECONVERGENT B5 ;  /* 0x0000000000057941 */ /* 0x000fea0003800200 */
.L_x_1780:
        /* <DEDUP_REMOVED lines=8> */
[----:B------:R-:W-:-:S07]  /*a930*/  IMAD.MOV.U32 R7, RZ, RZ, R29 ;  /* 0x000000ffff077224 */ /* 0x000fce00078e001d */
[----:B------:R-:W-:Y:S05]  /*a940*/  CALL.REL.NOINC `($unbinned_nll_only$__internal_accurate_pow) ;  /* 0x000000fc00f47944 */ /* 0x000fea0003c00000 */
[----:B------:R-:W-:Y:S05]  /*a950*/  BSYNC.RECONVERGENT B6 ;  /* 0x0000000000067941 */ /* 0x000fea0003800200 */
.L_x_1784:
        /* <DEDUP_REMOVED lines=11> */
.L_x_1783:
[----:B------:R-:W-:Y:S05]  /*aa10*/  BSYNC.RECONVERGENT B5 ;  /* 0x0000000000057941 */ /* 0x000fea0003800200 */
.L_x_1782:
        /* <DEDUP_REMOVED lines=18> */
.L_x_1787:
        /* <DEDUP_REMOVED lines=11> */
.L_x_1786:
[----:B------:R-:W-:Y:S05]  /*abf0*/  BSYNC.RECONVERGENT B5 ;  /* 0x0000000000057941 */ /* 0x000fea0003800200 */
.L_x_1785:
[----:B------:R-:W-:Y:S01]  /*ac00*/  DADD R16, R12, -R16 ;  /* 0x000000000c107229 */ /* 0x000fe20000000810 */
[----:B------:R-:W-:Y:S07]  /*ac10*/  BSSY.RECONVERGENT B5, `(.L_x_1788) ;  /* 0x000001e000057945 */ /* 0x000fee0003800200 */
[----:B------:R-:W-:-:S14]  /*ac20*/  DSETP.NEU.AND P1, PT, R16, RZ, PT ;  /* 0x000000ff1000722a */ /* 0x000fdc0003f2d000 */
        /* <DEDUP_REMOVED lines=9> */
.L_x_1789:
[----:B------:R-:W-:Y:S01]  /*acc0*/  DADD R6, -RZ, -R26 ;  /* 0x00000000ff067229 */ /* 0x000fe2000000091a */
[----:B------:R-:W-:Y:S01]  /*acd0*/  BSSY.RECONVERGENT B6, `(.L_x_1791) ;  /* 0x0000005000067945 */ /* 0x000fe20003800200 */
[----:B------:R-:W-:Y:S01]  /*ace0*/  DADD R54, -RZ, |R16| ;  /* 0x00000000ff367229 */ /* 0x000fe20000000510 */
[----:B------:R-:W-:-:S07]  /*acf0*/  MOV R0, 0xad20 ;  /* 0x0000ad2000007802 */ /* 0x000fce0000000f00 */
[----:B------:R-:W-:-:S07]  /*ad00*/  IMAD.MOV.U32 R8, RZ, RZ, R6 ;  /* 0x000000ffff087224 */ /* 0x000fce00078e0006 */
[----:B------:R-:W-:Y:S05]  /*ad10*/  CALL.REL.NOINC `($unbinned_nll_only$__internal_accurate_pow) ;  /* 0x000000fc00007944 */ /* 0x000fea0003c00000 */
[----:B------:R-:W-:Y:S05]  /*ad20*/  BSYNC.RECONVERGENT B6 ;  /* 0x0000000000067941 */ /* 0x000fea0003800200 */
.L_x_1791:
        /* <DEDUP_REMOVED lines=12> */
.L_x_1790:
[----:B------:R-:W-:Y:S05]  /*adf0*/  BSYNC.RECONVERGENT B5 ;  /* 0x0000000000057941 */ /* 0x000fea0003800200 */
.L_x_1788:
        /* <DEDUP_REMOVED lines=18> */
.L_x_1794:
        /* <DEDUP_REMOVED lines=11> */
.L_x_1793:
[----:B------:R-:W-:Y:S05]  /*afd0*/  BSYNC.RECONVERGENT B5 ;  /* 0x0000000000057941 */ /* 0x000fea0003800200 */
.L_x_1792:
        /* <DEDUP_REMOVED lines=29> */
.L_x_1796:
[----:B------:R-:W-:Y:S05]  /*b1b0*/  BSYNC.RECONVERGENT B6 ;  /* 0x0000000000067941 */ /* 0x000fea0003800200 */
.L_x_1795:
        /* <DEDUP_REMOVED lines=23> */
[----:B------:R-:W-:Y:S05]  /*b330*/  @P2 BREAK.RELIABLE B4 ;  /* 0x0000000000042942 */ /* 0x000fea0003800100 */
[----:B------:R-:W-:Y:S05]  /*b340*/  @P2 BRA `(.L_x_1772) ;  /* 0x0000004800fc2947 */ /* 0x000fea0003800000 */
[----:B------:R-:W-:Y:S05]  /*b350*/  BRA `(.L_x_1797) ;  /* 0x00000038009c7947 */ /* 0x000fea0003800000 */
.L_x_1779:
        /* <DEDUP_REMOVED lines=163> */
.L_x_1800:
        /* <DEDUP_REMOVED lines=9> */
.L_x_1801:
[----:B------:R-:W-:Y:S05]  /*be20*/  BSYNC.RECONVERGENT B5 ;  /* 0x0000000000057941 */ /* 0x000fea0003800200 */
.L_x_1799:
        /* <DEDUP_REMOVED lines=159> */
.L_x_1803:
        /* <DEDUP_REMOVED lines=9> */
.L_x_1804:
[----:B------:R-:W-:Y:S05]  /*c8b0*/  BSYNC.RECONVERGENT B5 ;  /* 0x0000000000057941 */ /* 0x000fea0003800200 */
.L_x_1802:
[----:B------:R-:W-:Y:S01]  /*c8c0*/  DMUL R6, R6, 0.5 ;  /* 0x3fe0000006067828 */ /* 0x000fe20000000000 */
[----:B------:R-:W-:Y:S01]  /*c8d0*/  UMOV UR4, 0x1ff62706 ;  /* 0x1ff6270600047882 */ /* 0x000fe20000000000 */
[----:B------:R-:W-:-:S06]  /*c8e0*/  UMOV UR5, 0x40040d93 ;  /* 0x40040d9300057882 */ /* 0x000fcc0000000000 */
[----:B------:R-:W-:-:S08]  /*c8f0*/  DFMA R6, R8, 0.5, -R6 ;  /* 0x3fe000000806782b */ /* 0x000fd00000000806 */
[----:B------:R-:W-:Y:S01]  /*c900*/  DMUL R16, R6, UR4 ;  /* 0x0000000406107c28 */ /* 0x000fe20008000000 */
[----:B------:R-:W-:Y:S10]  /*c910*/  BRA `(.L_x_1797) ;  /* 0x00000024002c7947 */ /* 0x000ff40003800000 */
.L_x_1798:
        /* <DEDUP_REMOVED lines=75> */
.L_x_1806:
[----:B------:R-:W-:Y:S05]  /*cdd0*/  BSYNC.RECONVERGENT B5 ;  /* 0x0000000000057941 */ /* 0x000fea0003800200 */
.L_x_1805:
[----:B------:R-:W-:Y:S01]  /*cde0*/  BSSY.RECONVERGENT B5, `(.L_x_1807) ;  /* 0x0000015000057945 */ /* 0x000fe20003800200 */
[----:B------:R-:W-:-:S03]  /*cdf0*/  @!P2 IMAD.MOV.U32 R62, RZ, RZ, RZ ;  /* 0x000000ffff3ea224 */ /* 0x000fc600078e00ff */
[----:B------:R-:W-:Y:S05]  /*ce00*/  @!P2 BRA `(.L_x_1808) ;  /* 0x000000000048a947 */ /* 0x000fea0003800000 */
[----:B------:R-:W-:Y:S01]  /*ce10*/  DADD R54, -RZ, |R28| ;  /* 0x00000000ff367229 */ /* 0x000fe2000000051c */
[----:B------:R-:W-:Y:S01]  /*ce20*/  BSSY.RECONVERGENT B6, `(.L_x_1809) ;  /* 0x0000005000067945 */ /* 0x000fe20003800200 */
[----:B------:R-:W-:Y:S01]  /*ce30*/  IMAD.MOV.U32 R8, RZ, RZ, R32 ;  /* 0x000000ffff087224 */ /* 0x000fe200078e0020 */
[----:B------:R-:W-:Y:S01]  /*ce40*/  MOV R0, 0xce70 ;  /* 0x0000ce7000007802 */ /* 0x000fe20000000f00 */
[----:B------:R-:W-:-:S07]  /*ce50*/  IMAD.MOV.U32 R7, RZ, RZ, R33 ;  /* 0x000000ffff077224 */ /* 0x000fce00078e0021 */
[----:B------:R-:W-:Y:S05]  /*ce60*/  CALL.REL.NOINC `($unbinned_nll_only$__internal_accurate_pow) ;  /* 0x000000d800ac7944 */ /* 0x000fea0003c00000 */
[----:B------:R-:W-:Y:S05]  /*ce70*/  BSYNC.RECONVERGENT B6 ;  /* 0x0000000000067941 */ /* 0x000fea0003800200 */
.L_x_1809:
        /* <DEDUP_REMOVED lines=11> */
.L_x_1808:
[----:B------:R-:W-:Y:S05]  /*cf30*/  BSYNC.RECONVERGENT B5 ;  /* 0x0000000000057941 */ /* 0x000fea0003800200 */
.L_x_1807:
        /* <DEDUP_REMOVED lines=15> */
.L_x_1812:
        /* <DEDUP_REMOVED lines=11> */
.L_x_1811:
[----:B------:R-:W-:Y:S05]  /*d0e0*/  BSYNC.RECONVERGENT B5 ;  /* 0x0000000000057941 */ /* 0x000fea0003800200 */
.L_x_1810:
        /* <DEDUP_REMOVED lines=12> */
.L_x_1814:
[----:B------:R-:W-:Y:S01]  /*d1b0*/  DADD R6, -RZ, -R26 ;  /* 0x00000000ff067229 */ /* 0x000fe2000000091a */
[----:B------:R-:W-:Y:S01]  /*d1c0*/  BSSY.RECONVERGENT B6, `(.L_x_1816) ;  /* 0x0000005000067945 */ /* 0x000fe20003800200 */
[----:B------:R-:W-:Y:S01]  /*d1d0*/  DADD R54, -RZ, |R16| ;  /* 0x00000000ff367229 */ /* 0x000fe20000000510 */
[----:B------:R-:W-:-:S07]  /*d1e0*/  MOV R0, 0xd210 ;  /* 0x0000d21000007802 */ /* 0x000fce0000000f00 */
[----:B------:R-:W-:-:S07]  /*d1f0*/  IMAD.MOV.U32 R8, RZ, RZ, R6 ;  /* 0x000000ffff087224 */ /* 0x000fce00078e0006 */
[----:B------:R-:W-:Y:S05]  /*d200*/  CALL.REL.NOINC `($unbinned_nll_only$__internal_accurate_pow) ;  /* 0x000000d400c47944 */ /* 0x000fea0003c00000 */
[----:B------:R-:W-:Y:S05]  /*d210*/  BSYNC.RECONVERGENT B6 ;  /* 0x0000000000067941 */ /* 0x000fea0003800200 */
.L_x_1816:
        /* <DEDUP_REMOVED lines=12> */
.L_x_1815:
[----:B------:R-:W-:Y:S05]  /*d2e0*/  BSYNC.RECONVERGENT B5 ;  /* 0x0000000000057941 */ /* 0x000fea0003800200 */
.L_x_1813:
        /* <DEDUP_REMOVED lines=18> */
.L_x_1819:
        /* <DEDUP_REMOVED lines=11> */
.L_x_1818:
[----:B------:R-:W-:Y:S05]  /*d4c0*/  BSYNC.RECONVERGENT B5 ;  /* 0x0000000000057941 */ /* 0x000fea0003800200 */
.L_x_1817:
        /* <DEDUP_REMOVED lines=29> */
.L_x_1821:
[----:B------:R-:W-:Y:S05]  /*d6a0*/  BSYNC.RECONVERGENT B6 ;  /* 0x0000000000067941 */ /* 0x000fea0003800200 */
.L_x_1820:
        /* <DEDUP_REMOVED lines=186> */
.L_x_1823:
        /* <DEDUP_REMOVED lines=9> */
.L_x_1824:
[----:B------:R-:W-:Y:S05]  /*e2e0*/  BSYNC.RECONVERGENT B5 ;  /* 0x0000000000057941 */ /* 0x000fea0003800200 */
.L_x_1822:
        /* <DEDUP_REMOVED lines=160> */
.L_x_1825:
        /* <DEDUP_REMOVED lines=9> */
.L_x_1826:
[----:B------:R-:W-:Y:S01]  /*ed80*/  DMUL R8, R8, 0.5 ;  /* 0x3fe0000008087828 */ /* 0x000fe20000000000 */
[----:B------:R-:W-:Y:S01]  /*ed90*/  UMOV UR4, 0x1ff62706 ;  /* 0x1ff6270600047882 */ /* 0x000fe20000000000 */
[----:B------:R-:W-:-:S06]  /*eda0*/  UMOV UR5, 0x40040d93 ;  /* 0x40040d9300057882 */ /* 0x000fcc0000000000 */
[----:B------:R-:W-:-:S08]  /*edb0*/  DFMA R6, R6, 0.5, -R8 ;  /* 0x3fe000000606782b */ /* 0x000fd00000000808 */
[----:B------:R-:W-:-:S11]  /*edc0*/  DFMA R16, R6, UR4, R72 ;  /* 0x0000000406107c2b */ /* 0x000fd60008000048 */
.L_x_1797:
[----:B------:R-:W-:Y:S05]  /*edd0*/  BSYNC.RELIABLE B4 ;  /* 0x0000000000047941 */ /* 0x000fea0003800100 */
.L_x_1778:
        /* <DEDUP_REMOVED lines=93> */
.L_x_1828:
[----:B------:R-:W-:Y:S01]  /*f3b0*/  IMAD.MOV.U32 R6, RZ, RZ, 0x0 ;  /* 0x00000000ff067424 */ /* 0x000fe200078e00ff */
[----:B------:R-:W-:Y:S01]  /*f3c0*/  LOP3.LUT P0, RZ, R17, 0x7fffffff, RZ, 0xc0, !PT ;  /* 0x7fffffff11ff7812 */ /* 0x000fe2000780c0ff */
[----:B------:R-:W-:-:S06]  /*f3d0*/  IMAD.MOV.U32 R7, RZ, RZ, 0x7ff00000 ;  /* 0x7ff00000ff077424 */ /* 0x000fcc00078e00ff */
[----:B------:R-:W-:-:S10]  /*f3e0*/  DFMA R6, R16, R6, +INF ;  /* 0x7ff000001006742b */ /* 0x000fd40000000006 */
[----:B------:R-:W-:Y:S02]  /*f3f0*/  FSEL R34, R6, RZ, P0 ;  /* 0x000000ff06227208 */ /* 0x000fe40000000000 */
[----:B------:R-:W-:-:S07]  /*f400*/  FSEL R35, R7, -QNAN , P0 ;  /* 0xfff0000007237808 */ /* 0x000fce0000000000 */
.L_x_1829:
[----:B------:R-:W-:Y:S05]  /*f410*/  BSYNC.RECONVERGENT B4 ;  /* 0x0000000000047941 */ /* 0x000fea0003800200 */
.L_x_1827:
        /* <DEDUP_REMOVED lines=84> */
.L_x_1833:
[----:B------:R-:W-:Y:S01]  /*f960*/  IMAD.MOV.U32 R8, RZ, RZ, 0x0 ;  /* 0x00000000ff087424 */ /* 0x000fe200078e00ff */
[----:B------:R-:W-:Y:S01]  /*f970*/  LOP3.LUT P0, RZ, R7, 0x7fffffff, RZ, 0xc0, !PT ;  /* 0x7fffffff07ff7812 */ /* 0x000fe2000780c0ff */
[----:B------:R-:W-:-:S06]  /*f980*/  IMAD.MOV.U32 R9, RZ, RZ, 0x7ff00000 ;  /* 0x7ff00000ff097424 */ /* 0x000fcc00078e00ff */
[----:B------:R-:W-:-:S10]  /*f990*/  DFMA R8, R6, R8, +INF ;  /* 0x7ff000000608742b */ /* 0x000fd40000000008 */
[----:B------:R-:W-:Y:S02]  /*f9a0*/  FSEL R6, R8, RZ, P0 ;  /* 0x000000ff08067208 */ /* 0x000fe40000000000 */
[----:B------:R-:W-:-:S07]  /*f9b0*/  FSEL R7, R9, -QNAN , P0 ;  /* 0xfff0000009077808 */ /* 0x000fce0000000000 */
.L_x_1834:
[----:B------:R-:W-:Y:S05]  /*f9c0*/  BSYNC.RECONVERGENT B5 ;  /* 0x0000000000057941 */ /* 0x000fea0003800200 */
.L_x_1832:
[----:B------:R-:W-:-:S11]  /*f9d0*/  DFMA R6, -R10, R6, R14 ;  /* 0x000000060a06722b */ /* 0x000fd6000000010e */
.L_x_1831:
[----:B------:R-:W-:Y:S05]  /*f9e0*/  BSYNC.RECONVERGENT B4 ;  /* 0x0000000000047941 */ /* 0x000fea0003800200 */
.L_x_1830:
        /* <DEDUP_REMOVED lines=76> */
.L_x_1836:
[----:B------:R-:W-:Y:S01]  /*feb0*/  IMAD.MOV.U32 R8, RZ, RZ, 0x0 ;  /* 0x00000000ff087424 */ /* 0x000fe200078e00ff */
[----:B------:R-:W-:Y:S01]  /*fec0*/  LOP3.LUT P0, RZ, R25, 0x7fffffff, RZ, 0xc0, !PT ;  /* 0x7fffffff19ff7812 */ /* 0x000fe2000780c0ff */
[----:B------:R-:W-:-:S06]  /*fed0*/  IMAD.MOV.U32 R9, RZ, RZ, 0x7ff00000 ;  /* 0x7ff00000ff097424 */ /* 0x000fcc00078e00ff */
[----:B------:R-:W-:-:S10]  /*fee0*/  DFMA R8, R24, R8, +INF ;  /* 0x7ff000001808742b */ /* 0x000fd40000000008 */
[----:B------:R-:W-:Y:S02]  /*fef0*/  FSEL R8, R8, RZ, P0 ;  /* 0x000000ff08087208 */ /* 0x000fe40000000000 */
[----:B------:R-:W-:-:S07]  /*ff00*/  FSEL R9, R9, -QNAN , P0 ;  /* 0xfff0000009097808 */ /* 0x000fce0000000000 */
.L_x_1837:
[----:B------:R-:W-:Y:S05]  /*ff10*/  BSYNC.RECONVERGENT B4 ;  /* 0x0000000000047941 */ /* 0x000fea0003800200 */
.L_x_1835:
[----:B------:R-:W-:-:S08]  /*ff20*/  DADD R6, -R8, R6 ;  /* 0x0000000008067229 */ /* 0x000fd00000000106 */
[----:B------:R-:W-:-:S11]  /*ff30*/  DADD R34, R6, -R34 ;  /* 0x0000000006227229 */ /* 0x000fd60000000822 */
.L_x_1772:
[----:B------:R-:W-:Y:S05]  /*ff40*/  BSYNC.RECONVERGENT B3 ;  /* 0x0000000000037941 */ /* 0x000fea0003800200 */
.L_x_1771:
[----:B------:R-:W-:Y:S05]  /*ff50*/  BRA `(.L_x_1723) ;  /* 0x0000006000707947 */ /* 0x000fea0003800000 */
.L_x_2956:
[----:B------:R-:W1:Y:S01]  /*ff60*/  LDCU UR4, c[0x0][0x3f4] ;  /* 0x00007e80ff0477ac */ /* 0x000e620008000800 */
[----:B------:R-:W-:-:S05]  /*ff70*/  VIADD R21, R11, 0x5 ;  /* 0x000000050b157836 */ /* 0x000fca0000000000 */
[----:B-1----:R-:W-:-:S04]  /*ff80*/  ISETP.GE.U32.AND P0, PT, R21, UR4, PT ;  /* 0x0000000415007c0c */ /* 0x002fc8000bf06070 */
[----:B------:R-:W-:-:S13]  /*ff90*/  ISETP.NE.OR P0, PT, R12, 0x6, P0 ;  /* 0x000000060c00780c */ /* 0x000fda0000705670 */
[----:B------:R-:W-:Y:S05]  /*ffa0*/  @P0 BRA `(.L_x_1699) ;  /* 0x0000006c00a80947 */ /* 0x000fea0003800000 */
[----:B0-----:R-:W0:Y:S01]  /*ffb0*/  LDC.64 R12, c[0x0][0x3c0] ;  /* 0x0000f000ff0c7b82 */ /* 0x001e220000000a00 */
[----:B--2---:R-:W-:-:S04]  /*ffc0*/  VIADD R17, R11, 0x1 ;  /* 0x000000010b117836 */ /* 0x004fc80000000000 */
[----:B0-----:R-:W-:-:S04]  /*ffd0*/  IMAD.WIDE.U32 R16, R17, 0x4, R12 ;  /* 0x0000000411107825 */ /* 0x001fc800078e000c */
[C---:B------:R-:W-:Y:S02]  /*ffe0*/  IMAD.WIDE.U32 R14, R11.reuse, 0x4, R12 ;  /* 0x000000040b0e7825 */ /* 0x040fe400078e000c */
[----:B------:R-:W2:Y:S04]  /*fff0*/  LDG.E.CONSTANT R16, desc[UR10][R16.64] ;  /* 0x0000000a10107981 */ /* 0x000ea8000c1e9900 */
[----:B------:R0:W3:Y:S01]  /*10000*/  LDG.E.CONSTANT R14, desc[UR10][R14.64] ;  /* 0x0000000a0e0e7981 */ /* 0x0000e2000c1e9900 */
        /* <DEDUP_REMOVED lines=32> */
[C---:B------:R-:W-:Y:S02]  /*10210*/  LOP3.LUT R7, R33.reuse, 0x7fffffff, RZ, 0xc0, !PT ;  /* 0x7fffffff21077812 */ /* 0x040fe400078ec0ff */
[----:B------:R-:W-:Y:S02]  /*10220*/  ISETP.LT.U32.AND P2, PT, R0, -0x1, PT ;  /* 0xffffffff0000780c */ /* 0x000fe40003f41070 */
[----:B------:R-:W-:-:S02]  /*10230*/  ISETP.GE.AND P1, PT, R33, RZ, PT ;  /* 0x000000ff2100720c */ /* 0x000fc40003f26270 */
[C---:B------:R-:W-:Y:S02]  /*10240*/  IADD3.X R0, PT, PT, R7.reuse, -0x1, RZ, P0, !PT ;  /* 0xffffffff07007810 */ /* 0x040fe400007fe4ff */
[----:B------:R-:W-:Y:S02]  /*10250*/  ISETP.EQ.U32.AND P0, PT, R32, RZ, PT ;  /* 0x000000ff2000720c */ /* 0x000fe40003f02070 */
[----:B------:R-:W-:Y:S02]  /*10260*/  ISETP.LT.U32.AND.EX P2, PT, R0, 0xfffff, !P1, P2 ;  /* 0x000fffff0000780c */ /* 0x000fe40004f41120 */
[----:B------:R-:W-:Y:S02]  /*10270*/  IADD3 R0, P5, PT, RZ, R32, RZ ;  /* 0x00000020ff007210 */ /* 0x000fe40007fbe0ff */
[----:B------:R-:W-:Y:S02]  /*10280*/  ISETP.EQ.OR.EX P6, PT, R7, RZ, P2, P0 ;  /* 0x000000ff0700720c */ /* 0x000fe400017c2700 */
[----:B------:R-:W-:-:S02]  /*10290*/  ISETP.LT.U32.AND P3, PT, R0, RZ, PT ;  /* 0x000000ff0000720c */ /* 0x000fc40003f61070 */
[----:B------:R-:W-:Y:S02]  /*102a0*/  ISETP.GT.U32.AND P2, PT, R32, RZ, PT ;  /* 0x000000ff2000720c */ /* 0x000fe40003f44070 */
[C---:B------:R-:W-:Y:S02]  /*102b0*/  IADD3.X R0, PT, PT, R7.reuse, -0x100000, RZ, P5, !PT ;  /* 0xfff0000007007810 */ /* 0x040fe40002ffe4ff */
[C---:B------:R-:W-:Y:S02]  /*102c0*/  ISETP.EQ.OR.EX P6, PT, R7.reuse, 0x7ff00000, P6, P0 ;  /* 0x7ff000000700780c */ /* 0x040fe400037c2700 */
        /* <DEDUP_REMOVED lines=27> */
[----:B------:R-:W-:Y:S05]  /*10480*/  CALL.REL.NOINC `($__internal_10_$__cuda_sm20_div_rn_f64_full) ;  /* 0x0000009c00b47944 */ /* 0x000fea0003c00000 */
.L_x_1839:
        /* <DEDUP_REMOVED lines=79> */
.L_x_1841:
[----:B------:R-:W-:Y:S01]  /*10980*/  IMAD.MOV.U32 R8, RZ, RZ, 0x0 ;  /* 0x00000000ff087424 */ /* 0x000fe200078e00ff */
[----:B------:R-:W-:Y:S01]  /*10990*/  LOP3.LUT P0, RZ, R7, 0x7fffffff, RZ, 0xc0, !PT ;  /* 0x7fffffff07ff7812 */ /* 0x000fe2000780c0ff */
[----:B------:R-:W-:-:S06]  /*109a0*/  IMAD.MOV.U32 R9, RZ, RZ, 0x7ff00000 ;  /* 0x7ff00000ff097424 */ /* 0x000fcc00078e00ff */
[----:B------:R-:W-:-:S10]  /*109b0*/  DFMA R8, R6, R8, +INF ;  /* 0x7ff000000608742b */ /* 0x000fd40000000008 */
[----:B------:R-:W-:Y:S02]  /*109c0*/  FSEL R20, R8, RZ, P0 ;  /* 0x000000ff08147208 */ /* 0x000fe40000000000 */
[----:B------:R-:W-:-:S07]  /*109d0*/  FSEL R21, R9, -QNAN , P0 ;  /* 0xfff0000009157808 */ /* 0x000fce0000000000 */
.L_x_1842:
[----:B------:R-:W-:Y:S05]  /*109e0*/  BSYNC.RECONVERGENT B4 ;  /* 0x0000000000047941 */ /* 0x000fea0003800200 */
.L_x_1840:
        /* <DEDUP_REMOVED lines=46> */
.L_x_1843:
        /* <DEDUP_REMOVED lines=79> */
.L_x_1845:
[----:B------:R-:W-:Y:S01]  /*111c0*/  IMAD.MOV.U32 R8, RZ, RZ, 0x0 ;  /* 0x00000000ff087424 */ /* 0x000fe200078e00ff */
[----:B------:R-:W-:Y:S01]  /*111d0*/  LOP3.LUT P0, RZ, R7, 0x7fffffff, RZ, 0xc0, !PT ;  /* 0x7fffffff07ff7812 */ /* 0x000fe2000780c0ff */
[----:B------:R-:W-:-:S06]  /*111e0*/  IMAD.MOV.U32 R9, RZ, RZ, 0x7ff00000 ;  /* 0x7ff00000ff097424 */ /* 0x000fcc00078e00ff */
[----:B------:R-:W-:-:S10]  /*111f0*/  DFMA R8, R6, R8, +INF ;  /* 0x7ff000000608742b */ /* 0x000fd40000000008 */
[----:B------:R-:W-:Y:S02]  /*11200*/  FSEL R16, R8, RZ, P0 ;  /* 0x000000ff08107208 */ /* 0x000fe40000000000 */
[----:B------:R-:W-:-:S07]  /*11210*/  FSEL R17, R9, -QNAN , P0 ;  /* 0xfff0000009117808 */ /* 0x000fce0000000000 */
.L_x_1846:
[----:B------:R-:W-:Y:S05]  /*11220*/  BSYNC.RECONVERGENT B4 ;  /* 0x0000000000047941 */ /* 0x000fea0003800200 */
.L_x_1844:
        /* <DEDUP_REMOVED lines=24> */
.L_x_1847:
        /* <DEDUP_REMOVED lines=16> */
[--C-:B------:R-:W-:Y:S01]  /*114b0*/  DADD R52, -RZ, -R32.reuse ;  /* 0x00000000ff347229 */ /* 0x100fe20000000920 */
[----:B------:R-:W-:Y:S01]  /*114c0*/  BSSY.RECONVERGENT B5, `(.L_x_1850) ;  /* 0x0000048000057945 */ /* 0x000fe20003800200 */
[----:B------:R-:W-:Y:S02]  /*114d0*/  DFMA R6, R20, R6, 6.75539944105574400000e+15 ;  /* 0x433800001406742b */ /* 0x000fe40000000006 */
[----:B------:R-:W-:-:S02]  /*114e0*/  DSETP.GEU.AND P0, PT, R12, -R32, PT ;  /* 0x800000200c00722a */ /* 0x000fc40003f0e000 */
[----:B------:R-:W-:-:S04]  /*114f0*/  DADD R64, -RZ, -R62 ;  /* 0x00000000ff407229 */ /* 0x000fc8000000093e */
[----:B------:R-:W-:Y:S01]  /*11500*/  DADD R50, R6, -6.75539944105574400000e+15 ;  /* 0xc338000006327429 */ /* 0x000fe20000000000 */
[----:B------:R-:W-:Y:S02]  /*11510*/  FSEL R66, R12, R52, !P0 ;  /* 0x000000340c427208 */ /* 0x000fe40004000000 */
[----:B------:R-:W-:-:S03]  /*11520*/  FSEL R67, R13, R53, !P0 ;  /* 0x000000350d437208 */ /* 0x000fc60004000000 */
[----:B------:R-:W-:Y:S02]  /*11530*/  SHF.R.U32.HI R0, RZ, 0x14, R65 ;  /* 0x00000014ff007819 */ /* 0x000fe40000011641 */
        /* <DEDUP_REMOVED lines=15> */
[----:B------:R-:W-:Y:S02]  /*11630*/  SHF.L.U64.HI R78, R64, R55, R65 ;  /* 0x00000037404e7219 */ /* 0x000fe40000010241 */
[----:B------:R-:W-:-:S03]  /*11640*/  ISETP.GE.OR P5, PT, R65, RZ, P2 ;  /* 0x000000ff4100720c */ /* 0x000fc600017a6670 */
        /* <DEDUP_REMOVED lines=23> */
[----:B------:R-:W-:Y:S02]  /*117c0*/  DFMA R52, R50, R52, UR4 ;  /* 0x0000000432347e2b */ /* 0x000fe40008000034 */
[----:B------:R-:W-:-:S06]  /*117d0*/  ISETP.NE.AND.EX P0, PT, R78, -0x80000000, PT, P0 ;  /* 0x800000004e00780c */ /* 0x000fcc0003f05300 */
[----:B------:R-:W-:-:S07]  /*117e0*/  DFMA R52, R50, R52, 1 ;  /* 0x3ff000003234742b */ /* 0x000fce0000000034 */
[----:B------:R-:W-:Y:S01]  /*117f0*/  @!P2 DSETP.NEU.AND P1, PT, |R62|, 0.5, !P0 ;  /* 0x3fe000003e00a42a */ /* 0x000fe2000472d200 */
[----:B------:R-:W-:Y:S01]  /*11800*/  PLOP3.LUT P0, PT, P0, PT, PT, 0x8, 0x80 ;  /* 0x000000000080781c */ /* 0x000fe2000070e170 */
[----:B------:R-:W-:-:S04]  /*11810*/  DFMA R52, R50, R52, 1 ;  /* 0x3ff000003234742b */ /* 0x000fc80000000034 */
[----:B------:R-:W-:-:S04]  /*11820*/  @!P2 SEL R71, R67, RZ, P1 ;  /* 0x000000ff4347a207 */ /* 0x000fc80000800000 */
[----:B------:R-:W-:Y:S02]  /*11830*/  @!P5 LOP3.LUT R71, R71, 0x7ff00000, RZ, 0xfc, !PT ;  /* 0x7ff000004747d812 */ /* 0x000fe400078efcff */
        /* <DEDUP_REMOVED lines=16> */
.L_x_1851:
[----:B------:R-:W-:Y:S05]  /*11940*/  BSYNC.RECONVERGENT B5 ;  /* 0x0000000000057941 */ /* 0x000fea0003800200 */
.L_x_1850:
        /* <DEDUP_REMOVED lines=10> */
.L_x_1854:
        /* <DEDUP_REMOVED lines=11> */
.L_x_1853:
[----:B------:R-:W-:Y:S05]  /*11aa0*/  BSYNC.RECONVERGENT B5 ;  /* 0x0000000000057941 */ /* 0x000fea0003800200 */
.L_x_1852:
        /* <DEDUP_REMOVED lines=18> */
.L_x_1857:
        /* <DEDUP_REMOVED lines=11> */
.L_x_1856:
[----:B------:R-:W-:Y:S05]  /*11c80*/  BSYNC.RECONVERGENT B5 ;  /* 0x0000000000057941 */ /* 0x000fea0003800200 */
.L_x_1855:
        /* <DEDUP_REMOVED lines=12> */
.L_x_1859:
[----:B------:R-:W-:Y:S01]  /*11d50*/  DADD R6, -RZ, -R62 ;  /* 0x00000000ff067229 */ /* 0x000fe2000000093e */
[----:B------:R-:W-:Y:S01]  /*11d60*/  BSSY.RECONVERGENT B6, `(.L_x_1861) ;  /* 0x0000005000067945 */ /* 0x000fe20003800200 */
[----:B------:R-:W-:Y:S01]  /*11d70*/  DADD R54, -RZ, |R72| ;  /* 0x00000000ff367229 */ /* 0x000fe20000000548 */
[----:B------:R-:W-:-:S07]  /*11d80*/  MOV R0, 0x11db0 ;  /* 0x00011db000007802 */ /* 0x000fce0000000f00 */
[----:B------:R-:W-:-:S07]  /*11d90*/  IMAD.MOV.U32 R8, RZ, RZ, R6 ;  /* 0x000000ffff087224 */ /* 0x000fce00078e0006 */
[----:B------:R-:W-:Y:S05]  /*11da0*/  CALL.REL.NOINC `($unbinned_nll_only$__internal_accurate_pow) ;  /* 0x0000008800dc7944 */ /* 0x000fea0003c00000 */
[----:B------:R-:W-:Y:S05]  /*11db0*/  BSYNC.RECONVERGENT B6 ;  /* 0x0000000000067941 */ /* 0x000fea0003800200 */
.L_x_1861:
        /* <DEDUP_REMOVED lines=12> */
.L_x_1860:
[----:B------:R-:W-:Y:S05]  /*11e80*/  BSYNC.RECONVERGENT B5 ;  /* 0x0000000000057941 */ /* 0x000fea0003800200 */
.L_x_1858:
        /* <DEDUP_REMOVED lines=18> */
.L_x_1864:
        /* <DEDUP_REMOVED lines=11> */
.L_x_1863:
[----:B------:R-:W-:Y:S05]  /*12060*/  BSYNC.RECONVERGENT B5 ;  /* 0x0000000000057941 */ /* 0x000fea0003800200 */
.L_x_1862:
        /* <DEDUP_REMOVED lines=29> */
[----:B------:R-:W-:Y:S02]  /*12240*/  IMAD.MOV.U32 R6, RZ, RZ, R72 ;  /* 0x000000ffff067224 */ /* 0x000fe400078e0048 */
[----:B------:R-:W-:-:S07]  /*12250*/  IMAD.MOV.U32 R7, RZ, RZ, R73 ;  /* 0x000000ffff077224 */ /* 0x000fce00078e0049 */
.L_x_1866:
[----:B------:R-:W-:Y:S05]  /*12260*/  BSYNC.RECONVERGENT B6 ;  /* 0x0000000000067941 */ /* 0x000fea0003800200 */
.L_x_1865:
        /* <DEDUP_REMOVED lines=25> */
.L_x_1849:
[----:B------:R-:W-:Y:S05]  /*12400*/  BSYNC.RELIABLE B4 ;  /* 0x0000000000047941 */ /* 0x000fea0003800100 */
.L_x_1848:
        /* <DEDUP_REMOVED lines=22> */
[----:B------:R-:W-:Y:S01]  /*12570*/  UMOV UR6, 0xfefa39ef ;  /* 0xfefa39ef00067882 */ /* 0x000fe20000000000 */
[----:B------:R-:W-:Y:S01]  /*12580*/  DADD R56, R52, 4 ;  /* 0x4010000034387429 */ /* 0x000fe20000000000 */
[----:B------:R-:W-:Y:S01]  /*12590*/  IMAD.MOV.U32 R65, RZ, RZ, 0x3ff71547 ;  /* 0x3ff71547ff417424 */ /* 0x000fe200078e00ff */
[----:B------:R-:W-:Y:S01]  /*125a0*/  UMOV UR7, 0x3fe62e42 ;  /* 0x3fe62e4200077882 */ /* 0x000fe20000000000 */
[----:B------:R-:W-:Y:S01]  /*125b0*/  IMAD.MOV.U32 R66, RZ, RZ, 0x0 ;  /* 0x00000000ff427424 */ /* 0x000fe200078e00ff */
[----:B------:R-:W-:Y:S01]  /*125c0*/  ISETP.GT.U32.AND P0, PT, R53, 0x403b4000, PT ;  /* 0x403b40003500780c */ /* 0x000fe20003f04070 */
[----:B------:R-:W-:Y:S01]  /*125d0*/  IMAD.MOV.U32 R67, RZ, RZ, 0x3ff00000 ;  /* 0x3ff00000ff437424 */ /* 0x000fe200078e00ff */
[----:B------:R-:W0:Y:S01]  /*125e0*/  MUFU.RCP64H R59, R57 ;  /* 0x00000039003b7308 */ /* 0x000e220000001800 */
[----:B------:R-:W-:-:S04]  /*125f0*/  IMAD.MOV.U32 R68, RZ, RZ, RZ ;  /* 0x000000ffff447224 */ /* 0x000fc800078e00ff */
[----:B------:R-:W-:-:S06]  /*12600*/  DFMA R66, R52, 2, R66 ;  /* 0x400000003442782b */ /* 0x000fcc0000000042 */
[----:B------:R-:W1:Y:S01]  /*12610*/  MUFU.RCP64H R69, R67 ;  /* 0x0000004300457308 */ /* 0x000e620000001800 */
        /* <DEDUP_REMOVED lines=27> */
[----:B------:R-:W-:Y:S01]  /*127d0*/  DFMA R60, R54, R58, UR4 ;  /* 0x00000004363c7e2b */ /* 0x000fe2000800003a */
        /* <DEDUP_REMOVED lines=10> */
[--C-:B------:R-:W-:Y:S01]  /*12880*/  DFMA R72, R70, -UR6, R56.reuse ;  /* 0x8000000646487c2b */ /* 0x100fe20008000038 */
[----:B------:R-:W-:Y:S01]  /*12890*/  UMOV UR5, 0x3ef995b4 ;  /* 0x3ef995b400057882 */ /* 0x000fe20000000000 */
[----:B------:R-:W-:Y:S01]  /*128a0*/  UMOV UR6, 0x69ce2bdf ;  /* 0x69ce2bdf00067882 */ /* 0x000fe20000000000 */
[----:B------:R-:W-:Y:S01]  /*128b0*/  UMOV UR7, 0x3e5ade15 ;  /* 0x3e5ade1500077882 */ /* 0x000fe20000000000 */
[----:B------:R-:W-:Y:S01]  /*128c0*/  SHF.R.S32.HI R59, RZ, 0x1, R0 ;  /* 0x00000001ff3b7819 */ /* 0x000fe20000011400 */
[----:B------:R-:W-:Y:S02]  /*128d0*/  DFMA R56, -R52, R52, -R56 ;  /* 0x000000343438722b */ /* 0x000fe40000000938 */
[----:B------:R-:W-:Y:S01]  /*128e0*/  DFMA R64, R54, R60, -UR4 ;  /* 0x8000000436407e2b */ /* 0x000fe2000800003c */
[----:B------:R-:W-:Y:S01]  /*128f0*/  UMOV UR4, 0x3b39803f ;  /* 0x3b39803f00047882 */ /* 0x000fe20000000000 */
[----:B------:R-:W-:Y:S01]  /*12900*/  UMOV UR5, 0x3c7abc9e ;  /* 0x3c7abc9e00057882 */ /* 0x000fe20000000000 */
[----:B------:R-:W-:Y:S01]  /*12910*/  IMAD.IADD R58, R58, 0x1, -R59 ;  /* 0x000000013a3a7824 */ /* 0x000fe200078e0a3b */
[----:B------:R-:W-:Y:S01]  /*12920*/  DFMA R60, R70, -UR4, R72 ;  /* 0x80000004463c7c2b */ /* 0x000fe20008000048 */
[----:B------:R-:W-:Y:S01]  /*12930*/  UMOV UR4, 0xcf0a29b2 ;  /* 0xcf0a29b200047882 */ /* 0x000fe20000000000 */
[----:B------:R-:W-:Y:S01]  /*12940*/  UMOV UR5, 0x3f23be27 ;  /* 0x3f23be2700057882 */ /* 0x000fe20000000000 */
[----:B-1----:R-:W-:-:S02]  /*12950*/  DFMA R70, -R66, R68, 1 ;  /* 0x3ff000004246742b */ /* 0x002fc40000000144 */
[----:B------:R-:W-:Y:S01]  /*12960*/  DFMA R64, R54, R64, UR4 ;  /* 0x0000000436407e2b */ /* 0x000fe20008000040 */
[----:B------:R-:W-:Y:S01]  /*12970*/  UMOV UR4, 0x3e81672e ;  /* 0x3e81672e00047882 */ /* 0x000fe20000000000 */
[----:B------:R-:W-:-:S04]  /*12980*/  UMOV UR5, 0x3f2a1def ;  /* 0x3f2a1def00057882 */ /* 0x000fc80000000000 */
[----:B------:R-:W-:Y:S02]  /*12990*/  DFMA R70, R70, R70, R70 ;  /* 0x000000464646722b */ /* 0x000fe40000000046 */
[----:B------:R-:W-:Y:S01]  /*129a0*/  DFMA R64, R54, R64, -UR4 ;  /* 0x8000000436407e2b */ /* 0x000fe20008000040 */
[----:B------:R-:W-:Y:S01]  /*129b0*/  UMOV UR4, 0xe68c1713 ;  /* 0xe68c171300047882 */ /* 0x000fe20000000000 */
[----:B------:R-:W-:-:S06]  /*129c0*/  UMOV UR5, 0x3f48d4ab ;  /* 0x3f48d4ab00057882 */ /* 0x000fcc0000000000 */
[----:B------:R-:W-:Y:S01]  /*129d0*/  DFMA R66, R54, R64, -UR4 ;  /* 0x8000000436427e2b */ /* 0x000fe20008000040 */
[----:B------:R-:W-:Y:S01]  /*129e0*/  UMOV UR4, 0x210dd6b4 ;  /* 0x210dd6b400047882 */ /* 0x000fe20000000000 */
[----:B------:R-:W-:Y:S01]  /*129f0*/  UMOV UR5, 0x3f749c67 ;  /* 0x3f749c6700057882 */ /* 0x000fe20000000000 */
[----:B------:R-:W-:Y:S01]  /*12a00*/  DFMA R64, R68, R70, R68 ;  /* 0x000000464440722b */ /* 0x000fe20000000044 */
[----:B------:R-:W-:Y:S02]  /*12a10*/  IMAD.MOV.U32 R68, RZ, RZ, -0x35dec16 ;  /* 0xfca213eaff447424 */ /* 0x000fe400078e00ff */
[----:B------:R-:W-:Y:S02]  /*12a20*/  IMAD.MOV.U32 R69, RZ, RZ, 0x3e928af3 ;  /* 0x3e928af3ff457424 */ /* 0x000fe400078e00ff */
[----:B------:R-:W-:Y:S01]  /*12a30*/  DFMA R66, R54, R66, UR4 ;  /* 0x0000000436427e2b */ /* 0x000fe20008000042 */
[----:B------:R-:W-:Y:S01]  /*12a40*/  UMOV UR4, 0x8568e357 ;  /* 0x8568e35700047882 */ /* 0x000fe20000000000 */
[----:B------:R-:W-:-:S02]  /*12a50*/  UMOV UR5, 0x3f909623 ;  /* 0x3f90962300057882 */ /* 0x000fc40000000000 */
        /* <DEDUP_REMOVED lines=48> */
[----:B------:R-:W-:-:S04]  /*12d60*/  DFMA R68, R60, R68, UR6 ;  /* 0x000000063c447e2b */ /* 0x000fc80008000044 */
        /* <DEDUP_REMOVED lines=21> */
.L_x_1870:
        /* <DEDUP_REMOVED lines=9> */
.L_x_1871:
[----:B------:R-:W-:Y:S05]  /*12f50*/  BSYNC.RECONVERGENT B5 ;  /* 0x0000000000057941 */ /* 0x000fea0003800200 */
.L_x_1869:
        /* <DEDUP_REMOVED lines=79> */
[----:B------:R-:W-:Y:S02]  /*13450*/  IMAD.MOV.U32 R66, RZ, RZ, 0x0 ;  /* 0x00000000ff427424 */ /* 0x000fe400078e00ff */
[----:B------:R-:W-:Y:S01]  /*13460*/  IMAD.MOV.U32 R67, RZ, RZ, 0x3ff00000 ;  /* 0x3ff00000ff437424 */ /* 0x000fe200078e00ff */
[----:B------:R-:W-:Y:S01]  /*13470*/  DFMA R64, R58, UR4, R64 ;  /* 0x000000043a407c2b */ /* 0x000fe20008000040 */
[----:B------:R-:W-:Y:S01]  /*13480*/  UMOV UR4, 0x8568e357 ;  /* 0x8568e35700047882 */ /* 0x000fe20000000000 */
[----:B------:R-:W-:-:S02]  /*13490*/  UMOV UR5, 0x3f909623 ;  /* 0x3f90962300057882 */ /* 0x000fc40000000000 */
[----:B------:R-:W-:Y:S01]  /*134a0*/  DFMA R60, R52, R60, -UR4 ;  /* 0x80000004343c7e2b */ /* 0x000fe2000800003c */
[----:B------:R-:W-:Y:S01]  /*134b0*/  UMOV UR4, 0x62401315 ;  /* 0x6240131500047882 */ /* 0x000fe20000000000 */
[----:B------:R-:W-:Y:S01]  /*134c0*/  UMOV UR5, 0x3ec71dee ;  /* 0x3ec71dee00057882 */ /* 0x000fe20000000000 */
[----:B------:R-:W-:Y:S02]  /*134d0*/  DFMA R66, R8, 2, R66 ;  /* 0x400000000842782b */ /* 0x000fe40000000042 */
        /* <DEDUP_REMOVED lines=55> */
[----:B------:R-:W-:Y:S01]  /*13850*/  IMAD R71, R57, 0x100000, R71 ;  /* 0x0010000039477824 */ /* 0x000fe200078e0247 */
[----:B------:R-:W-:Y:S01]  /*13860*/  LEA R57, R56, 0x3ff00000, 0x14 ;  /* 0x3ff0000038397811 */ /* 0x000fe200078ea0ff */
[----:B------:R-:W-:Y:S01]  /*13870*/  IMAD.MOV.U32 R56, RZ, RZ, RZ ;  /* 0x000000ffff387224 */ /* 0x000fe200078e00ff */
[----:B------:R-:W-:-:S05]  /*13880*/  DFMA R58, R8, R58, R64 ;  /* 0x0000003a083a722b */ /* 0x000fca0000000040 */
[----:B------:R-:W-:-:S03]  /*13890*/  DMUL R56, R70, R56 ;  /* 0x0000003846387228 */ /* 0x000fc60000000000 */
[----:B------:R-:W-:-:S05]  /*138a0*/  DADD R58, -R52, R58 ;  /* 0x00000000343a7229 */ /* 0x000fca000000013a */
[----:B------:R-:W-:-:S03]  /*138b0*/  DFMA R54, R56, R54, R56 ;  /* 0x000000363836722b */ /* 0x000fc60000000038 */
        /* <DEDUP_REMOVED lines=9> */
.L_x_1873:
        /* <DEDUP_REMOVED lines=9> */
.L_x_1874:
[----:B------:R-:W-:Y:S05]  /*139e0*/  BSYNC.RECONVERGENT B5 ;  /* 0x0000000000057941 */ /* 0x000fea0003800200 */
.L_x_1872:
[----:B------:R-:W-:Y:S01]  /*139f0*/  DMUL R6, R6, 0.5 ;  /* 0x3fe0000006067828 */ /* 0x000fe20000000000 */
[----:B------:R-:W-:Y:S01]  /*13a00*/  UMOV UR4, 0x1ff62706 ;  /* 0x1ff6270600047882 */ /* 0x000fe20000000000 */
[----:B------:R-:W-:-:S06]  /*13a10*/  UMOV UR5, 0x40040d93 ;  /* 0x40040d9300057882 */ /* 0x000fcc0000000000 */
[----:B------:R-:W-:-:S08]  /*13a20*/  DFMA R6, R50, 0.5, -R6 ;  /* 0x3fe000003206782b */ /* 0x000fd00000000806 */
[----:B------:R-:W-:-:S11]  /*13a30*/  DFMA R62, R6, UR4, R62 ;  /* 0x00000004063e7c2b */ /* 0x000fd6000800003e */
.L_x_1868:
[----:B------:R-:W-:Y:S05]  /*13a40*/  BSYNC.RECONVERGENT B4 ;  /* 0x0000000000047941 */ /* 0x000fea0003800200 */
.L_x_1867:
        /* <DEDUP_REMOVED lines=33> */
[----:B------:R-:W-:-:S05]  /*13c60*/  SHF.L.U64.HI R72, R66, R55, R67 ;  /* 0x0000003742487219 */ /* 0x000fca0000010243 */
        /* <DEDUP_REMOVED lines=47> */
.L_x_1878:
[----:B------:R-:W-:Y:S05]  /*13f60*/  BSYNC.RECONVERGENT B5 ;  /* 0x0000000000057941 */ /* 0x000fea0003800200 */
.L_x_1877:
        /* <DEDUP_REMOVED lines=10> */
.L_x_1881:
        /* <DEDUP_REMOVED lines=11> */
.L_x_1880:
[----:B------:R-:W-:Y:S05]  /*140c0*/  BSYNC.RECONVERGENT B5 ;  /* 0x0000000000057941 */ /* 0x000fea0003800200 */
.L_x_1879:
        /* <DEDUP_REMOVED lines=18> */
.L_x_1884:
        /* <DEDUP_REMOVED lines=11> */
.L_x_1883:
[----:B------:R-:W-:Y:S05]  /*142a0*/  BSYNC.RECONVERGENT B5 ;  /* 0x0000000000057941 */ /* 0x000fea0003800200 */
.L_x_1882:
        /* <DEDUP_REMOVED lines=12> */
.L_x_1886:
[----:B------:R-:W-:Y:S01]  /*14370*/  DADD R6, -RZ, -R64 ;  /* 0x00000000ff067229 */ /* 0x000fe20000000940 */
[----:B------:R-:W-:Y:S01]  /*14380*/  BSSY.RECONVERGENT B6, `(.L_x_1888) ;  /* 0x0000005000067945 */ /* 0x000fe20003800200 */
[----:B------:R-:W-:Y:S01]  /*14390*/  DADD R54, -RZ, |R12| ;  /* 0x00000000ff367229 */ /* 0x000fe2000000050c */
[----:B------:R-:W-:-:S07]  /*143a0*/  MOV R0, 0x143d0 ;  /* 0x000143d000007802 */ /* 0x000fce0000000f00 */
[----:B------:R-:W-:-:S07]  /*143b0*/  IMAD.MOV.U32 R8, RZ, RZ, R6 ;  /* 0x000000ffff087224 */ /* 0x000fce00078e0006 */
[----:B------:R-:W-:Y:S05]  /*143c0*/  CALL.REL.NOINC `($unbinned_nll_only$__internal_accurate_pow) ;  /* 0x0000006400547944 */ /* 0x000fea0003c00000 */
[----:B------:R-:W-:Y:S05]  /*143d0*/  BSYNC.RECONVERGENT B6 ;  /* 0x0000000000067941 */ /* 0x000fea0003800200 */
.L_x_1888:
        /* <DEDUP_REMOVED lines=12> */
.L_x_1887:
[----:B------:R-:W-:Y:S05]  /*144a0*/  BSYNC.RECONVERGENT B5 ;  /* 0x0000000000057941 */ /* 0x000fea0003800200 */
.L_x_1885:
        /* <DEDUP_REMOVED lines=18> */
.L_x_1891:
        /* <DEDUP_REMOVED lines=11> */
.L_x_1890:
[----:B------:R-:W-:Y:S05]  /*14680*/  BSYNC.RECONVERGENT B5 ;  /* 0x0000000000057941 */ /* 0x000fea0003800200 */
.L_x_1889:
        /* <DEDUP_REMOVED lines=27> */
.L_x_1893:
[----:B------:R-:W-:Y:S05]  /*14840*/  BSYNC.RECONVERGENT B6 ;  /* 0x0000000000067941 */ /* 0x000fea0003800200 */
.L_x_1892:
        /* <DEDUP_REMOVED lines=25> */
[----:B------:R-:W-:-:S11]  /*149e0*/  DADD R62, R62, R12 ;  /* 0x000000003e3e7229 */ /* 0x000fd6000000000c */
.L_x_1876:
[----:B------:R-:W-:Y:S05]  /*149f0*/  BSYNC.RELIABLE B4 ;  /* 0x0000000000047941 */ /* 0x000fea0003800100 */
.L_x_1875:
        /* <DEDUP_REMOVED lines=93> */
.L_x_1895:
[----:B------:R-:W-:Y:S01]  /*14fd0*/  IMAD.MOV.U32 R6, RZ, RZ, 0x0 ;  /* 0x00000000ff067424 */ /* 0x000fe200078e00ff */
[----:B------:R-:W-:Y:S01]  /*14fe0*/  LOP3.LUT P0, RZ, R63, 0x7fffffff, RZ, 0xc0, !PT ;  /* 0x7fffffff3fff7812 */ /* 0x000fe2000780c0ff */
[----:B------:R-:W-:-:S06]  /*14ff0*/  IMAD.MOV.U32 R7, RZ, RZ, 0x7ff00000 ;  /* 0x7ff00000ff077424 */ /* 0x000fcc00078e00ff */
[----:B------:R-:W-:-:S10]  /*15000*/  DFMA R6, R62, R6, +INF ;  /* 0x7ff000003e06742b */ /* 0x000fd40000000006 */
[----:B------:R-:W-:Y:S02]  /*15010*/  FSEL R34, R6, RZ, P0 ;  /* 0x000000ff06227208 */ /* 0x000fe40000000000 */
[----:B------:R-:W-:-:S07]  /*15020*/  FSEL R35, R7, -QNAN , P0 ;  /* 0xfff0000007237808 */ /* 0x000fce0000000000 */
.L_x_1896:
[----:B------:R-:W-:Y:S05]  /*15030*/  BSYNC.RECONVERGENT B4 ;  /* 0x0000000000047941 */ /* 0x000fea0003800200 */
.L_x_1894:
        /* <DEDUP_REMOVED lines=82> */
.L_x_1900:
[----:B------:R-:W-:Y:S01]  /*15560*/  IMAD.MOV.U32 R8, RZ, RZ, 0x0 ;  /* 0x00000000ff087424 */ /* 0x000fe200078e00ff */
[----:B------:R-:W-:Y:S01]  /*15570*/  LOP3.LUT P0, RZ, R7, 0x7fffffff, RZ, 0xc0, !PT ;  /* 0x7fffffff07ff7812 */ /* 0x000fe2000780c0ff */
[----:B------:R-:W-:-:S06]  /*15580*/  IMAD.MOV.U32 R9, RZ, RZ, 0x7ff00000 ;  /* 0x7ff00000ff097424 */ /* 0x000fcc00078e00ff */
[----:B------:R-:W-:-:S10]  /*15590*/  DFMA R8, R6, R8, +INF ;  /* 0x7ff000000608742b */ /* 0x000fd40000000008 */
[----:B------:R-:W-:Y:S02]  /*155a0*/  FSEL R6, R8, RZ, P0 ;  /* 0x000000ff08067208 */ /* 0x000fe40000000000 */
[----:B------:R-:W-:-:S07]  /*155b0*/  FSEL R7, R9, -QNAN , P0 ;  /* 0xfff0000009077808 */ /* 0x000fce0000000000 */
.L_x_1901:
[----:B------:R-:W-:Y:S05]  /*155c0*/  BSYNC.RECONVERGENT B5 ;  /* 0x0000000000057941 */ /* 0x000fea0003800200 */
.L_x_1899:
[----:B------:R-:W-:Y:S01]  /*155d0*/  DFMA R10, -R30, R6, R20 ;  /* 0x000000061e0a722b */ /* 0x000fe20000000114 */
[----:B------:R-:W-:Y:S10]  /*155e0*/  BRA `(.L_x_1902) ;  /* 0x0000000400707947 */ /* 0x000ff40003800000 */
.L_x_1898:
        /* <DEDUP_REMOVED lines=81> */
.L_x_1905:
[----:B------:R-:W-:Y:S01]  /*15b00*/  IMAD.MOV.U32 R8, RZ, RZ, 0x0 ;  /* 0x00000000ff087424 */ /* 0x000fe200078e00ff */
[----:B------:R-:W-:Y:S01]  /*15b10*/  LOP3.LUT P0, RZ, R7, 0x7fffffff, RZ, 0xc0, !PT ;  /* 0x7fffffff07ff7812 */ /* 0x000fe2000780c0ff */
[----:B------:R-:W-:-:S06]  /*15b20*/  IMAD.MOV.U32 R9, RZ, RZ, 0x7ff00000 ;  /* 0x7ff00000ff097424 */ /* 0x000fcc00078e00ff */
[----:B------:R-:W-:-:S10]  /*15b30*/  DFMA R8, R6, R8, +INF ;  /* 0x7ff000000608742b */ /* 0x000fd40000000008 */
[----:B------:R-:W-:Y:S02]  /*15b40*/  FSEL R6, R8, RZ, P0 ;  /* 0x000000ff08067208 */ /* 0x000fe40000000000 */
[----:B------:R-:W-:-:S07]  /*15b50*/  FSEL R7, R9, -QNAN , P0 ;  /* 0xfff0000009077808 */ /* 0x000fce0000000000 */
.L_x_1906:
[----:B------:R-:W-:Y:S05]  /*15b60*/  BSYNC.RECONVERGENT B5 ;  /* 0x0000000000057941 */ /* 0x000fea0003800200 */
.L_x_1904:
[----:B------:R-:W-:Y:S01]  /*15b70*/  DFMA R10, -R26, R6, R16 ;  /* 0x000000061a0a722b */ /* 0x000fe20000000110 */
[----:B------:R-:W-:Y:S10]  /*15b80*/  BRA `(.L_x_1902) ;  /* 0x0000000000087947 */ /* 0x000ff40003800000 */
.L_x_1903:
[----:B------:R-:W-:-:S08]  /*15b90*/  DMUL R6, R10, -0.5 ;  /* 0xbfe000000a067828 */ /* 0x000fd00000000000 */
[----:B------:R-:W-:-:S11]  /*15ba0*/  DMUL R10, R10, R6 ;  /* 0x000000060a0a7228 */ /* 0x000fd60000000000 */
.L_x_1902:
[----:B------:R-:W-:Y:S05]  /*15bb0*/  BSYNC.RECONVERGENT B4 ;  /* 0x0000000000047941 */ /* 0x000fea0003800200 */
.L_x_1897:
        /* <DEDUP_REMOVED lines=76> */
.L_x_1908:
[----:B------:R-:W-:Y:S01]  /*16080*/  IMAD.MOV.U32 R6, RZ, RZ, 0x0 ;  /* 0x00000000ff067424 */ /* 0x000fe200078e00ff */
[----:B------:R-:W-:Y:S01]  /*16090*/  LOP3.LUT P0, RZ, R25, 0x7fffffff, RZ, 0xc0, !PT ;  /* 0x7fffffff19ff7812 */ /* 0x000fe2000780c0ff */
[----:B------:R-:W-:-:S06]  /*160a0*/  IMAD.MOV.U32 R7, RZ, RZ, 0x7ff00000 ;  /* 0x7ff00000ff077424 */ /* 0x000fcc00078e00ff */
[----:B------:R-:W-:-:S10]  /*160b0*/  DFMA R6, R24, R6, +INF ;  /* 0x7ff000001806742b */ /* 0x000fd40000000006 */
[----:B------:R-:W-:Y:S02]  /*160c0*/  FSEL R6, R6, RZ, P0 ;  /* 0x000000ff06067208 */ /* 0x000fe40000000000 */
[----:B------:R-:W-:-:S07]  /*160d0*/  FSEL R7, R7, -QNAN , P0 ;  /* 0xfff0000007077808 */ /* 0x000fce0000000000 */
.L_x_1909:
[----:B------:R-:W-:Y:S05]  /*160e0*/  BSYNC.RECONVERGENT B4 ;  /* 0x0000000000047941 */ /* 0x000fea0003800200 */
.L_x_1907:
[----:B------:R-:W-:-:S08]  /*160f0*/  DADD R6, -R6, R10 ;  /* 0x0000000006067229 */ /* 0x000fd0000000010a */
[----:B------:R-:W-:-:S11]  /*16100*/  DADD R34, R6, -R34 ;  /* 0x0000000006227229 */ /* 0x000fd60000000822 */
.L_x_1838:
[----:B------:R-:W-:Y:S05]  /*16110*/  BSYNC.RECONVERGENT B3 ;  /* 0x0000000000037941 */ /* 0x000fea0003800200 */
.L_x_1723:
        /* <DEDUP_REMOVED lines=75> */
.L_x_1910:
[----:B------:R-:W-:Y:S01]  /*165d0*/  IMAD.MOV.U32 R6, RZ, RZ, 0x0 ;  /* 0x00000000ff067424 */ /* 0x000fe200078e00ff */
[----:B------:R-:W-:Y:S01]  /*165e0*/  LOP3.LUT P0, RZ, R37, 0x7fffffff, RZ, 0xc0, !PT ;  /* 0x7fffffff25ff7812 */ /* 0x000fe2000780c0ff */
[----:B------:R-:W-:-:S06]  /*165f0*/  IMAD.MOV.U32 R7, RZ, RZ, 0x7ff00000 ;  /* 0x7ff00000ff077424 */ /* 0x000fcc00078e00ff */
[----:B------:R-:W-:-:S10]  /*16600*/  DFMA R6, R36, R6, +INF ;  /* 0x7ff000002406742b */ /* 0x000fd40000000006 */
[----:B------:R-:W-:Y:S02]  /*16610*/  FSEL R6, R6, RZ, P0 ;  /* 0x000000ff06067208 */ /* 0x000fe40000000000 */
[----:B------:R-:W-:-:S07]  /*16620*/  FSEL R7, R7, -QNAN , P0 ;  /* 0xfff0000007077808 */ /* 0x000fce0000000000 */
.L_x_1911:
        /* <DEDUP_REMOVED lines=8> */
[----:B0-----:R-:W-:Y:S01]  /*166b0*/  IMAD.MOV.U32 R13, RZ, RZ, 0x3ff71547 ;  /* 0x3ff71547ff0d7424 */ /* 0x001fe200078e00ff */
        /* <DEDUP_REMOVED lines=55> */
.L_x_1914:
[----:B------:R-:W-:Y:S05]  /*16a30*/  BSYNC.RECONVERGENT B3 ;  /* 0x0000000000037941 */ /* 0x000fea0003800200 */
.L_x_1913:
[----:B------:R-:W-:Y:S01]  /*16a40*/  DFMA R42, R42, R6, 1 ;  /* 0x3ff000002a2a742b */ /* 0x000fe20000000006 */
[----:B------:R-:W-:Y:S02]  /*16a50*/  IMAD.MOV.U32 R40, RZ, RZ, R34 ;  /* 0x000000ffff287224 */ /* 0x000fe400078e0022 */
[----:B------:R-:W-:Y:S01]  /*16a60*/  IMAD.MOV.U32 R41, RZ, RZ, R35 ;  /* 0x000000ffff297224 */ /* 0x000fe200078e0023 */
[----:B------:R-:W-:Y:S07]  /*16a70*/  BRA `(.L_x_1699) ;  /* 0x0000000000f47947 */ /* 0x000fee0003800000 */
.L_x_1912:
[----:B------:R-:W-:Y:S01]  /*16a80*/  DADD R10, -R40, R34 ;  /* 0x00000000280a7229 */ /* 0x000fe20000000122 */
        /* <DEDUP_REMOVED lines=58> */
.L_x_1916:
[----:B------:R-:W-:Y:S05]  /*16e30*/  BSYNC.RECONVERGENT B3 ;  /* 0x0000000000037941 */ /* 0x000fea0003800200 */
.L_x_1915:
[----:B------:R-:W-:-:S11]  /*16e40*/  DADD R42, R42, R6 ;  /* 0x000000002a2a7229 */ /* 0x000fd60000000006 */
.L_x_1699:
[----:B------:R-:W-:Y:S05]  /*16e50*/  BSYNC.RECONVERGENT B0 ;  /* 0x0000000000007941 */ /* 0x000fea0003800200 */
.L_x_1696:
[----:B------:R-:W-:Y:S05]  /*16e60*/  @P4 BRA `(.L_x_1917) ;  /* 0xfffffe94004c4947 */ /* 0x000fea000383ffff */
.L_x_1695:
        /* <DEDUP_REMOVED lines=16> */
[----:B--2---:R-:W-:Y:S01]  /*16f70*/  IMAD.MOV.U32 R16, RZ, RZ, -0x748574fc ;  /* 0x8b7a8b04ff107424 */ /* 0x004fe200078e00ff */
        /* <DEDUP_REMOVED lines=60> */
.L_x_1919:
[----:B------:R-:W-:Y:S01]  /*17340*/  IMAD.MOV.U32 R6, RZ, RZ, 0x0 ;  /* 0x00000000ff067424 */ /* 0x000fe200078e00ff */
[----:B------:R-:W-:Y:S01]  /*17350*/  LOP3.LUT P0, RZ, R9, 0x7fffffff, RZ, 0xc0, !PT ;  /* 0x7fffffff09ff7812 */ /* 0x000fe2000780c0ff */
[----:B------:R-:W-:-:S06]  /*17360*/  IMAD.MOV.U32 R7, RZ, RZ, 0x7ff00000 ;  /* 0x7ff00000ff077424 */ /* 0x000fcc00078e00ff */
[----:B------:R-:W-:-:S10]  /*17370*/  DFMA R6, R8, R6, +INF ;  /* 0x7ff000000806742b */ /* 0x000fd40000000006 */
[----:B------:R-:W-:Y:S02]  /*17380*/  FSEL R6, R6, RZ, P0 ;  /* 0x000000ff06067208 */ /* 0x000fe40000000000 */
[----:B------:R-:W-:-:S07]  /*17390*/  FSEL R7, R7, -QNAN , P0 ;  /* 0xfff0000007077808 */ /* 0x000fce0000000000 */
.L_x_1920:
[----:B------:R-:W-:Y:S05]  /*173a0*/  BSYNC.RECONVERGENT B0 ;  /* 0x0000000000007941 */ /* 0x000fea0003800200 */
.L_x_1918:
        /* <DEDUP_REMOVED lines=13> */
[----:B------:R-:W-:Y:S01]  /*17480*/  IMAD.MOV.U32 R12, RZ, RZ, -0x748574fc ;  /* 0x8b7a8b04ff0c7424 */ /* 0x000fe200078e00ff */
[----:B------:R-:W-:Y:S01]  /*17490*/  UMOV UR7, 0x3fb55555 ;  /* 0x3fb5555500077882 */ /* 0x000fe20000000000 */
[----:B0-----:R-:W-:Y:S02]  /*174a0*/  IMAD.MOV.U32 R13, RZ, RZ, 0x3ed0ee25 ;  /* 0x3ed0ee25ff0d7424 */ /* 0x001fe400078e00ff */
[----:B--2---:R-:W-:-:S02]  /*174b0*/  IMAD.MOV.U32 R16, RZ, RZ, -0x105c611 ;  /* 0xfefa39efff107424 */ /* 0x004fc400078e00ff */
[----:B------:R-:W-:Y:S02]  /*174c0*/  IMAD.MOV.U32 R17, RZ, RZ, 0x3fe62e42 ;  /* 0x3fe62e42ff117424 */ /* 0x000fe400078e00ff */
[----:B------:R-:W-:Y:S01]  /*174d0*/  IMAD.MOV.U32 R18, RZ, RZ, -0x105c611 ;  /* 0xfefa39efff127424 */ /* 0x000fe200078e00ff */
[----:B-1----:R-:W-:Y:S01]  /*174e0*/  DFMA R8, R6, -R8, 1 ;  /* 0x3ff000000608742b */ /* 0x002fe20000000808 */
        /* <DEDUP_REMOVED lines=39> */
.L_x_1922:
[----:B------:R-:W-:Y:S05]  /*17760*/  BSYNC.RECONVERGENT B0 ;  /* 0x0000000000007941 */ /* 0x000fea0003800200 */
.L_x_1921:
[----:B------:R-:W-:-:S11]  /*17770*/  DFMA R48, R6, R44, R48 ;  /* 0x0000002c0630722b */ /* 0x000fd60000000030 */
.L_x_1694:
[----:B------:R-:W-:Y:S05]  /*17780*/  BSYNC.RECONVERGENT B1 ;  /* 0x0000000000017941 */ /* 0x000fea0003800200 */
.L_x_1693:
[----:B------:R-:W1:Y:S01]  /*17790*/  LDCU UR4, c[0x0][0x3e8] ;  /* 0x00007d00ff0477ac */ /* 0x000e620008000800 */
[----:B------:R-:W-:-:S05]  /*177a0*/  IMAD.IADD R4, R3, 0x1, R4 ;  /* 0x0000000103047824 */ /* 0x000fca00078e0204 */
[----:B-1----:R-:W-:-:S13]  /*177b0*/  ISETP.GE.U32.AND P0, PT, R4, UR4, PT ;  /* 0x0000000404007c0c */ /* 0x002fda000bf06070 */
[----:B------:R-:W-:Y:S05]  /*177c0*/  @!P0 BRA `(.L_x_1923) ;  /* 0xfffffe8800988947 */ /* 0x000fea000383ffff */
.L_x_1691:
[----:B------:R-:W-:Y:S05]  /*177d0*/  BSYNC.RECONVERGENT B2 ;  /* 0x0000000000027941 */ /* 0x000fea0003800200 */
.L_x_1690:
[----:B------:R-:W-:Y:S05]  /*177e0*/  WARPSYNC.ALL ;  /* 0x0000000000007948 */ /* 0x000fea0003800000 */
[----:B------:R-:W1:Y:S01]  /*177f0*/  S2UR UR4, SR_CgaCtaId ;  /* 0x00000000000479c3 */ /* 0x000e620000008800 */
[----:B------:R-:W3:Y:S01]  /*17800*/  LDCU UR6, c[0x0][0x3e0] ;  /* 0x00007c00ff0677ac */ /* 0x000ee20008000800 */
[----:B------:R-:W-:Y:S02]  /*17810*/  ISETP.GE.U32.AND P0, PT, R3, 0x2, PT ;  /* 0x000000020300780c */ /* 0x000fe40003f06070 */
[----:B------:R-:W-:Y:S01]  /*17820*/  ISETP.NE.AND P1, PT, R2, RZ, PT ;  /* 0x000000ff0200720c */ /* 0x000fe20003f25270 */
[----:B------:R-:W-:-:S02]  /*17830*/  UMOV UR5, 0x400 ;  /* 0x0000040000057882 */ /* 0x000fc40000000000 */
[----:B-1----:R-:W-:-:S04]  /*17840*/  ULEA UR5, UR4, UR5, 0x18 ;  /* 0x0000000504057291 */ /* 0x002fc8000f8ec0ff */
[----:B---3--:R-:W-:-:S06]  /*17850*/  ULEA UR4, UR6, UR5, 0x3 ;  /* 0x0000000506047291 */ /* 0x008fcc000f8e18ff */
[----:B------:R-:W-:-:S05]  /*17860*/  LEA R9, R2, UR4, 0x3 ;  /* 0x0000000402097c11 */ /* 0x000fca000f8e18ff */
[----:B------:R1:W-:Y:S01]  /*17870*/  STS.64 [R9], R48 ;  /* 0x0000003009007388 */ /* 0x0003e20000000a00 */
[----:B------:R-:W-:Y:S06]  /*17880*/  BAR.SYNC.DEFER_BLOCKING 0x0 ;  /* 0x0000000000007b1d */ /* 0x000fec0000010000 */
[----:B------:R-:W-:Y:S05]  /*17890*/  @!P0 BRA `(.L_x_1924) ;  /* 0x00000000002c8947 */ /* 0x000fea0003800000 */
.L_x_1925:
        /* <DEDUP_REMOVED lines=11> */
.L_x_1924:
[----:B------:R-:W-:Y:S05]  /*17950*/  @P1 EXIT ;  /* 0x000000000000194d */ /* 0x000fea0003800000 */
[----:B------:R-:W3:Y:S01]  /*17960*/  LDS.64 R2, [UR4] ;  /* 0x00000004ff027984 */ /* 0x000ee20008000a00 */
[----:B------:R-:W4:Y:S01]  /*17970*/  LDCU UR4, c[0x0][0x3ec] ;  /* 0x00007d80ff0477ac */ /* 0x000f220008000800 */
[----:B0-----:R-:W-:Y:S01]  /*17980*/  CS2R R4, SRZ ;  /* 0x0000000000047805 */ /* 0x001fe2000001ff00 */
[----:B----4-:R-:W-:-:S09]  /*17990*/  UISETP.NE.AND UP0, UPT, UR4, URZ, UPT ;  /* 0x000000ff0400728c */ /* 0x010fd2000bf05270 */
[----:B------:R-:W-:Y:S05]  /*179a0*/  BRA.U !UP0, `(.L_x_1926) ;  /* 0x0000001908f87547 */ /* 0x000fea000b800000 */
[----:B------:R-:W-:Y:S01]  /*179b0*/  IMAD.MOV.U32 R0, RZ, RZ, RZ ;  /* 0x000000ffff007224 */ /* 0x000fe200078e00ff */
[----:B------:R-:W-:-:S07]  /*179c0*/  CS2R R4, SRZ ;  /* 0x0000000000047805 */ /* 0x000fce000001ff00 */
.L_x_1941:
[----:B-----5:R-:W0:Y:S01]  /*179d0*/  LDC.64 R10, c[0x0][0x3b0] ;  /* 0x0000ec00ff0a7b82 */ /* 0x020e220000000a00 */
[----:B------:R-:W4:Y:S01]  /*179e0*/  LDCU UR4, c[0x0][0x3ec] ;  /* 0x00007d80ff0477ac */ /* 0x000f220008000800 */
[----:B0-----:R-:W-:-:S05]  /*179f0*/  IMAD.WIDE.U32 R10, R0, 0x30, R10 ;  /* 0x00000030000a7825 */ /* 0x001fca00078e000a */
[----:B------:R-:W2:Y:S04]  /*17a00*/  LDG.E.CONSTANT R12, desc[UR10][R10.64+0xc] ;  /* 0x00000c0a0a0c7981 */ /* 0x000ea8000c1e9900 */
[----:B------:R0:W5:Y:S04]  /*17a10*/  LDG.E.64.CONSTANT R6, desc[UR10][R10.64] ;  /* 0x0000000a0a067981 */ /* 0x000168000c1e9b00 */
[----:B-1----:R0:W5:Y:S01]  /*17a20*/  LDG.E.64.CONSTANT R8, desc[UR10][R10.64+0x20] ;  /* 0x0000200a0a087981 */ /* 0x002162000c1e9b00 */
[----:B------:R-:W-:-:S05]  /*17a30*/  VIADD R0, R0, 0x1 ;  /* 0x0000000100007836 */ /* 0x000fca0000000000 */
[----:B----4-:R-:W-:Y:S02]  /*17a40*/  ISETP.NE.AND P4, PT, R0, UR4, PT ;  /* 0x0000000400007c0c */ /* 0x010fe4000bf85270 */
[----:B--2---:R-:W-:-:S13]  /*17a50*/  ISETP.NE.AND P0, PT, R12, RZ, PT ;  /* 0x000000ff0c00720c */ /* 0x004fda0003f05270 */
[----:B0-----:R-:W-:Y:S05]  /*17a60*/  @!P0 BRA `(.L_x_1927) ;  /* 0x00000000002c8947 */ /* 0x001fea0003800000 */
[----:B------:R0:W5:Y:S01]  /*17a70*/  LDG.E.CONSTANT R10, desc[UR10][R10.64+0x1c] ;  /* 0x00001c0a0a0a7981 */ /* 0x000162000c1e9900 */
[----:B------:R-:W-:-:S13]  /*17a80*/  ISETP.NE.AND P0, PT, R12, 0x2, PT ;  /* 0x000000020c00780c */ /* 0x000fda0003f05270 */
[----:B0-----:R-:W-:Y:S05]  /*17a90*/  @!P0 BRA `(.L_x_1928) ;  /* 0x0000000000148947 */ /* 0x001fea0003800000 */
[----:B------:R-:W-:-:S13]  /*17aa0*/  ISETP.NE.AND P0, PT, R12, 0x1, PT ;  /* 0x000000010c00780c */ /* 0x000fda0003f05270 */
[----:B------:R-:W-:Y:S05]  /*17ab0*/  @P0 BRA `(.L_x_1929) ;  /* 0x0000001800b00947 */ /* 0x000fea0003800000 */
[----:B-----5:R-:W-:-:S06]  /*17ac0*/  LEA R6, R10, UR5, 0x3 ;  /* 0x000000050a067c11 */ /* 0x020fcc000f8e18ff */
[----:B------:R-:W0:Y:S01]  /*17ad0*/  LDS.64 R6, [R6] ;  /* 0x0000000006067984 */ /* 0x000e220000000a00 */
[----:B------:R-:W-:Y:S05]  /*17ae0*/  BRA `(.L_x_1927) ;  /* 0x00000000000c7947 */ /* 0x000fea0003800000 */
.L_x_1928:
[----:B-----5:R-:W-:-:S06]  /*17af0*/  LEA R10, R10, UR5, 0x3 ;  /* 0x000000050a0a7c11 */ /* 0x020fcc000f8e18ff */
[----:B------:R-:W0:Y:S02]  /*17b00*/  LDS.64 R10, [R10] ;  /* 0x000000000a0a7984 */ /* 0x000e240000000a00 */
[----:B0-----:R-:W-:-:S11]  /*17b10*/  DMUL R6, R6, R10 ;  /* 0x0000000a06067228 */ /* 0x001fd60000000000 */
.L_x_1927:
[----:B------:R-:W1:Y:S01]  /*17b20*/  LDCU UR4, c[0x0][0x3f0] ;  /* 0x00007e00ff0477ac */ /* 0x000e620008000800 */
[C---:B-----5:R-:W-:Y:S01]  /*17b30*/  IMAD.IADD R10, R9.reuse, 0x1, R8 ;  /* 0x00000001090a7824 */ /* 0x060fe200078e0208 */
[----:B------:R-:W-:-:S04]  /*17b40*/  ISETP.NE.AND P0, PT, R9, RZ, PT ;  /* 0x000000ff0900720c */ /* 0x000fc80003f05270 */
[----:B-1----:R-:W-:-:S13]  /*17b50*/  ISETP.GT.U32.OR P0, PT, R10, UR4, !P0 ;  /* 0x000000040a007c0c */ /* 0x002fda000c704470 */
[----:B------:R-:W-:Y:S05]  /*17b60*/  @P0 BRA `(.L_x_1930) ;  /* 0x0000001800400947 */ /* 0x000fea0003800000 */
[----:B------:R-:W-:-:S05]  /*17b70*/  UMOV UR4, URZ ;  /* 0x000000ff00047c82 */ /* 0x000fca0008000000 */
.L_x_1940:
[----:B------:R-:W1:Y:S02]  /*17b80*/  LDC.64 R12, c[0x0][0x3b8] ;  /* 0x0000ee00ff0c7b82 */ /* 0x000e640000000a00 */
[----:B-1----:R-:W-:-:S05]  /*17b90*/  IMAD.WIDE.U32 R12, R8, 0x20, R12 ;  /* 0x00000020080c7825 */ /* 0x002fca00078e000c */
[----:B--2---:R-:W2:Y:S04]  /*17ba0*/  LDG.E.64.CONSTANT R22, desc[UR10][R12.64] ;  /* 0x0000000a0c167981 */ /* 0x004ea8000c1e9b00 */
[----:B-----5:R1:W5:Y:S04]  /*17bb0*/  LDG.E.CONSTANT R20, desc[UR10][R12.64+0x8] ;  /* 0x0000080a0c147981 */ /* 0x020368000c1e9900 */
[----:B------:R1:W5:Y:S04]  /*17bc0*/  LDG.E.64.CONSTANT R14, desc[UR10][R12.64+0x10] ;  /* 0x0000100a0c0e7981 */ /* 0x000368000c1e9b00 */
[----:B------:R1:W5:Y:S01]  /*17bd0*/  LDG.E.64.CONSTANT R16, desc[UR10][R12.64+0x18] ;  /* 0x0000180a0c107981 */ /* 0x000362000c1e9b00 */
[----:B------:R-:W-:-:S02]  /*17be0*/  IMAD.MOV.U32 R18, RZ, RZ, 0x0 ;  /* 0x00000000ff127424 */ /* 0x000fc400078e00ff */
[----:B------:R-:W-:Y:S01]  /*17bf0*/  IMAD.MOV.U32 R19, RZ, RZ, 0x3ff00000 ;  /* 0x3ff00000ff137424 */ /* 0x000fe200078e00ff */
[----:B--2---:R-:W-:Y:S02]  /*17c00*/  LEA R10, R23, UR5, 0x3 ;  /* 0x00000005170a7c11 */ /* 0x004fe4000f8e18ff */
[----:B------:R-:W-:-:S04]  /*17c10*/  ISETP.NE.AND P0, PT, R22, 0x1, PT ;  /* 0x000000011600780c */ /* 0x000fc80003f05270 */
[----:B------:R-:W2:Y:S09]  /*17c20*/  LDS.64 R10, [R10] ;  /* 0x000000000a0a7984 */ /* 0x000eb20000000a00 */
        /* <DEDUP_REMOVED lines=100> */
.L_x_1934:
[----:B------:R-:W-:Y:S01]  /*18270*/  IMAD.MOV.U32 R12, RZ, RZ, 0x0 ;  /* 0x00000000ff0c7424 */ /* 0x000fe200078e00ff */
[----:B------:R-:W-:Y:S01]  /*18280*/  LOP3.LUT P0, RZ, R17, 0x7fffffff, RZ, 0xc0, !PT ;  /* 0x7fffffff11ff7812 */ /* 0x000fe2000780c0ff */
[----:B------:R-:W-:-:S06]  /*18290*/  IMAD.MOV.U32 R13, RZ, RZ, 0x7ff00000 ;  /* 0x7ff00000ff0d7424 */ /* 0x000fcc00078e00ff */
[----:B------:R-:W-:-:S10]  /*182a0*/  DFMA R12, R16, R12, +INF ;  /* 0x7ff00000100c742b */ /* 0x000fd4000000000c */
[----:B------:R-:W-:Y:S02]  /*182b0*/  FSEL R12, R12, RZ, P0 ;  /* 0x000000ff0c0c7208 */ /* 0x000fe40000000000 */
[----:B------:R-:W-:-:S07]  /*182c0*/  FSEL R13, R13, -QNAN , P0 ;  /* 0xfff000000d0d7808 */ /* 0x000fce0000000000 */
.L_x_1935:
        /* <DEDUP_REMOVED lines=61> */
.L_x_1933:
        /* <DEDUP_REMOVED lines=75> */
.L_x_1936:
[----:B------:R-:W-:Y:S01]  /*18b50*/  IMAD.MOV.U32 R12, RZ, RZ, 0x0 ;  /* 0x00000000ff0c7424 */ /* 0x000fe200078e00ff */
[----:B------:R-:W-:Y:S01]  /*18b60*/  LOP3.LUT P0, RZ, R15, 0x7fffffff, RZ, 0xc0, !PT ;  /* 0x7fffffff0fff7812 */ /* 0x000fe2000780c0ff */
[----:B------:R-:W-:-:S06]  /*18b70*/  IMAD.MOV.U32 R13, RZ, RZ, 0x7ff00000 ;  /* 0x7ff00000ff0d7424 */ /* 0x000fcc00078e00ff */
[----:B------:R-:W-:-:S10]  /*18b80*/  DFMA R12, R14, R12, +INF ;  /* 0x7ff000000e0c742b */ /* 0x000fd4000000000c */
[----:B------:R-:W-:Y:S02]  /*18b90*/  FSEL R12, R12, RZ, P0 ;  /* 0x000000ff0c0c7208 */ /* 0x000fe40000000000 */
[----:B------:R-:W-:-:S07]  /*18ba0*/  FSEL R13, R13, -QNAN , P0 ;  /* 0xfff000000d0d7808 */ /* 0x000fce0000000000 */
.L_x_1937:
        /* <DEDUP_REMOVED lines=61> */
.L_x_1931:
        /* <DEDUP_REMOVED lines=28> */
.L_x_1938:
        /* <DEDUP_REMOVED lines=21> */
.L_x_1939:
        /* <DEDUP_REMOVED lines=25> */
.L_x_1932:
[----:B------:R-:W-:Y:S01]  /*19420*/  UIADD3 UR4, UPT, UPT, UR4, 0x1, URZ ;  /* 0x0000000104047890 */ /* 0x000fe2000fffe0ff */
[----:B0-----:R-:W-:Y:S01]  /*19430*/  DMUL R6, R18, R6 ;  /* 0x0000000612067228 */ /* 0x001fe20000000000 */
[----:B------:R-:W-:-:S04]  /*19440*/  VIADD R8, R8, 0x1 ;  /* 0x0000000108087836 */ /* 0x000fc80000000000 */
[----:B------:R-:W-:-:S13]  /*19450*/  ISETP.GT.U32.AND P0, PT, R9, UR4, PT ;  /* 0x0000000409007c0c */ /* 0x000fda000bf04070 */
[----:B------:R-:W-:Y:S05]  /*19460*/  @P0 BRA `(.L_x_1940) ;  /* 0xffffffe400c40947 */ /* 0x000fea000383ffff */
.L_x_1930:
[----:B0-----:R-:W-:Y:S01]  /*19470*/  DADD R8, R4, R6 ;  /* 0x0000000004087229 */ /* 0x001fe20000000006 */
        /* <DEDUP_REMOVED lines=16> */
.L_x_1929:
[----:B------:R-:W-:Y:S05]  /*19580*/  @P4 BRA `(.L_x_1941) ;  /* 0xffffffe400104947 */ /* 0x000fea000383ffff */
.L_x_1926:
[----:B------:R-:W0:Y:S01]  /*19590*/  LDCU UR7, c[0x0][0x3f8] ;  /* 0x00007f00ff0777ac */ /* 0x000e220008000800 */
[----:B---3-5:R-:W-:Y:S01]  /*195a0*/  DADD R14, -R2, R4 ;  /* 0x00000000020e7229 */ /* 0x028fe20000000104 */
[----:B0-----:R-:W-:-:S09]  /*195b0*/  UISETP.NE.AND UP0, UPT, UR7, URZ, UPT ;  /* 0x000000ff0700728c */ /* 0x001fd2000bf05270 */
        /* <DEDUP_REMOVED lines=14> */
.L_x_1944:
[----:B------:R-:W3:Y:S04]  /*196a0*/  LDG.E.CONSTANT R34, desc[UR10][R2.64+-0x50] ;  /* 0xffffb00a02227981 */ /* 0x000ee8000c1e9900 */
[----:B------:R-:W4:Y:S04]  /*196b0*/  LDG.E.CONSTANT R40, desc[UR10][R2.64+-0x38] ;  /* 0xffffc80a02287981 */ /* 0x000f28000c1e9900 */
[----:B------:R-:W5:Y:S04]  /*196c0*/  LDG.E.CONSTANT R42, desc[UR10][R2.64+-0x20] ;  /* 0xffffe00a022a7981 */ /* 0x000f68000c1e9900 */
[----:B------:R-:W5:Y:S04]  /*196d0*/  LDG.E.CONSTANT R43, desc[UR10][R2.64+-0x8] ;  /* 0xfffff80a022b7981 */ /* 0x000f68000c1e9900 */
[----:B------:R-:W5:Y:S04]  /*196e0*/  LDG.E.CONSTANT R47, desc[UR10][R2.64+0x10] ;  /* 0x0000100a022f7981 */ /* 0x000f68000c1e9900 */
[----:B------:R-:W5:Y:S04]  /*196f0*/  LDG.E.64.CONSTANT R30, desc[UR10][R2.64+-0x60] ;  /* 0xffffa00a021e7981 */ /* 0x000f68000c1e9b00 */
[----:B-1----:R-:W5:Y:S04]  /*19700*/  LDG.E.CONSTANT R49, desc[UR10][R2.64+0x28] ;  /* 0x0000280a02317981 */ /* 0x002f68000c1e9900 */
        /* <DEDUP_REMOVED lines=36> */
[----:B------:R-:W2:Y:S01]  /*19950*/  LDS.64 R40, [R49] ;  /* 0x0000000031287984 */ /* 0x000ea20000000a00 */
[----:B------:R-:W-:-:S03]  /*19960*/  LEA R51, R51, UR5, 0x3 ;  /* 0x0000000533337c11 */ /* 0x000fc6000f8e18ff */
[----:B------:R-:W1:Y:S03]  /*19970*/  LDS.64 R46, [R46] ;  /* 0x000000002e2e7984 */ /* 0x000e660000000a00 */
        /* <DEDUP_REMOVED lines=14> */
[----:B------:R-:W-:Y:S02]  /*19a60*/  DMUL R18, R18, R34 ;  /* 0x0000002212127228 */ /* 0x000fe40000000000 */
[----:B--2---:R-:W-:Y:S02]  /*19a70*/  DADD R40, -R16, R40 ;  /* 0x0000000010287229 */ /* 0x004fe40000000128 */
[----:B-1----:R-:W-:Y:S02]  /*19a80*/  DADD R12, -R12, R46 ;  /* 0x000000000c0c7229 */ /* 0x002fe4000000012e */
        /* <DEDUP_REMOVED lines=14> */
.L_x_1943:
        /* <DEDUP_REMOVED lines=8> */
[----:B--2---:R-:W2:Y:S04]  /*19bf0*/  LDG.E.CONSTANT R16, desc[UR10][R2.64+0x28] ;  /* 0x0000280a02107981 */ /* 0x004ea8000c1e9900 */
[----:B------:R-:W4:Y:S04]  /*19c00*/  LDG.E.CONSTANT R17, desc[UR10][R2.64+0x40] ;  /* 0x0000400a02117981 */ /* 0x000f28000c1e9900 */
        /* <DEDUP_REMOVED lines=8> */
[----:B------:R0:W5:Y:S01]  /*19c90*/  LDG.E.64.CONSTANT R26, desc[UR10][R2.64+0x50] ;  /* 0x0000500a021a7981 */ /* 0x000162000c1e9b00 */
[----:B------:R-:W-:Y:S01]  /*19ca0*/  VIADD R0, R0, 0x4 ;  /* 0x0000000400007836 */ /* 0x000fe20000000000 */
[----:B---3--:R-:W-:-:S02]  /*19cb0*/  LEA R8, R8, UR5, 0x3 ;  /* 0x0000000508087c11 */ /* 0x008fc4000f8e18ff */
[----:B--2---:R-:W-:-:S04]  /*19cc0*/  LEA R16, R16, UR5, 0x3 ;  /* 0x0000000510107c11 */ /* 0x004fc8000f8e18ff */
[----:B-1----:R-:W1:Y:S01]  /*19cd0*/  LDS.64 R8, [R8] ;  /* 0x0000000008087984 */ /* 0x002e620000000a00 */
[----:B----4-:R-:W-:-:S03]  /*19ce0*/  LEA R22, R17, UR5, 0x3 ;  /* 0x0000000511167c11 */ /* 0x010fc6000f8e18ff */
[----:B------:R-:W2:Y:S01]  /*19cf0*/  LDS.64 R16, [R16] ;  /* 0x0000000010107984 */ /* 0x000ea20000000a00 */
[----:B-----5:R-:W-:-:S03]  /*19d00*/  LEA R28, R28, UR5, 0x3 ;  /* 0x000000051c1c7c11 */ /* 0x020fc6000f8e18ff */
[----:B------:R-:W3:Y:S04]  /*19d10*/  LDS.64 R22, [R22] ;  /* 0x0000000016167984 */ /* 0x000ee80000000a00 */
[----:B------:R-:W4:Y:S01]  /*19d20*/  LDS.64 R28, [R28] ;  /* 0x000000001c1c7984 */ /* 0x000f220000000a00 */
[----:B-1----:R-:W-:Y:S02]  /*19d30*/  DADD R4, -R4, R8 ;  /* 0x0000000004047229 */ /* 0x002fe40000000108 */
[----:B--2---:R-:W-:-:S06]  /*19d40*/  DADD R10, -R10, R16 ;  /* 0x000000000a0a7229 */ /* 0x004fcc0000000110 */
[----:B------:R-:W-:Y:S02]  /*19d50*/  DMUL R4, R6, R4 ;  /* 0x0000000406047228 */ /* 0x000fe40000000000 */
[----:B---3--:R-:W-:Y:S02]  /*19d60*/  DADD R18, -R18, R22 ;  /* 0x0000000012127229 */ /* 0x008fe40000000116 */
        /* <DEDUP_REMOVED lines=12> */
.L_x_1945:
[----:B------:R-:W-:Y:S05]  /*19e30*/  BRA.U !UP1, `(.L_x_1942) ;  /* 0x0000000109947547 */ /* 0x000fea000b800000 */
[----:B------:R-:W-:Y:S02]  /*19e40*/  UISETP.NE.AND UP0, UPT, UR6, 0x1, UPT ;  /* 0x000000010600788c */ /* 0x000fe4000bf05270 */
[----:B------:R-:W-:-:S04]  /*19e50*/  ULOP3.LUT UR4, UR7, 0x1, URZ, 0xc0, !UPT ;  /* 0x0000000107047892 */ /* 0x000fc8000f8ec0ff */
[----:B------:R-:W-:-:S03]  /*19e60*/  UISETP.NE.U32.AND UP1, UPT, UR4, 0x1, UPT ;  /* 0x000000010400788c */ /* 0x000fc6000bf25070 */
[----:B------:R-:W-:Y:S08]  /*19e70*/  BRA.U !UP0, `(.L_x_1946) ;  /* 0x0000000108547547 */ /* 0x000ff0000b800000 */
[----:B------:R-:W0:Y:S02]  /*19e80*/  LDC.64 R2, c[0x0][0x3d0] ;  /* 0x0000f400ff027b82 */ /* 0x000e240000000a00 */
[----:B0-----:R-:W-:-:S05]  /*19e90*/  IMAD.WIDE.U32 R2, R0, 0x18, R2 ;  /* 0x0000001800027825 */ /* 0x001fca00078e0002 */
[----:B------:R-:W3:Y:S04]  /*19ea0*/  LDG.E.CONSTANT R8, desc[UR10][R2.64+0x10] ;  /* 0x0000100a02087981 */ /* 0x000ee8000c1e9900 */
[----:B--2---:R-:W2:Y:S04]  /*19eb0*/  LDG.E.CONSTANT R16, desc[UR10][R2.64+0x28] ;  /* 0x0000280a02107981 */ /* 0x004ea8000c1e9900 */
[----:B------:R-:W4:Y:S04]  /*19ec0*/  LDG.E.64.CONSTANT R4, desc[UR10][R2.64] ;  /* 0x0000000a02047981 */ /* 0x000f28000c1e9b00 */
[----:B------:R-:W5:Y:S04]  /*19ed0*/  LDG.E.64.CONSTANT R10, desc[UR10][R2.64+0x18] ;  /* 0x0000180a020a7981 */ /* 0x000f68000c1e9b00 */
[----:B------:R-:W5:Y:S04]  /*19ee0*/  LDG.E.64.CONSTANT R6, desc[UR10][R2.64+0x8] ;  /* 0x0000080a02067981 */ /* 0x000f68000c1e9b00 */
[----:B------:R-:W5:Y:S01]  /*19ef0*/  LDG.E.64.CONSTANT R12, desc[UR10][R2.64+0x20] ;  /* 0x0000200a020c7981 */ /* 0x000f62000c1e9b00 */
[----:B------:R-:W-:Y:S01]  /*19f00*/  VIADD R0, R0, 0x2 ;  /* 0x0000000200007836 */ /* 0x000fe20000000000 */
[----:B---3--:R-:W-:-:S02]  /*19f10*/  LEA R18, R8, UR5, 0x3 ;  /* 0x0000000508127c11 */ /* 0x008fc4000f8e18ff */
[----:B--2---:R-:W-:-:S03]  /*19f20*/  LEA R16, R16, UR5, 0x3 ;  /* 0x0000000510107c11 */ /* 0x004fc6000f8e18ff */
[----:B-1----:R-:W4:Y:S04]  /*19f30*/  LDS.64 R8, [R18] ;  /* 0x0000000012087984 */ /* 0x002f280000000a00 */
        /* <DEDUP_REMOVED lines=9> */
.L_x_1946:
[----:B------:R-:W-:Y:S05]  /*19fd0*/  BRA.U UP1, `(.L_x_1942) ;  /* 0x00000001012c7547 */ /* 0x000fea000b800000 */
[----:B------:R-:W0:Y:S02]  /*19fe0*/  LDC.64 R2, c[0x0][0x3d0] ;  /* 0x0000f400ff027b82 */ /* 0x000e240000000a00 */
[----:B0-----:R-:W-:-:S05]  /*19ff0*/  IMAD.WIDE.U32 R2, R0, 0x18, R2 ;  /* 0x0000001800027825 */ /* 0x001fca00078e0002 */
[----:B------:R-:W3:Y:S04]  /*1a000*/  LDG.E.CONSTANT R0, desc[UR10][R2.64+0x10] ;  /* 0x0000100a02007981 */ /* 0x000ee8000c1e9900 */
[----:B------:R-:W4:Y:S04]  /*1a010*/  LDG.E.64.CONSTANT R4, desc[UR10][R2.64] ;  /* 0x0000000a02047981 */ /* 0x000f28000c1e9b00 */
[----:B------:R-:W5:Y:S01]  /*1a020*/  LDG.E.64.CONSTANT R6, desc[UR10][R2.64+0x8] ;  /* 0x0000080a02067981 */ /* 0x000f62000c1e9b00 */
[----:B---3--:R-:W-:-:S05]  /*1a030*/  LEA R0, R0, UR5, 0x3 ;  /* 0x0000000500007c11 */ /* 0x008fca000f8e18ff */
[----:B-1----:R-:W4:Y:S02]  /*1a040*/  LDS.64 R8, [R0] ;  /* 0x0000000000087984 */ /* 0x002f240000000a00 */
[----:B----4-:R-:W-:-:S08]  /*1a050*/  DADD R4, -R4, R8 ;  /* 0x0000000004047229 */ /* 0x010fd00000000108 */
[----:B-----5:R-:W-:-:S08]  /*1a060*/  DMUL R4, R6, R4 ;  /* 0x0000000406047228 */ /* 0x020fd00000000000 */
[----:B------:R-:W-:-:S08]  /*1a070*/  DMUL R6, R4, 0.5 ;  /* 0x3fe0000004067828 */ /* 0x000fd00000000000 */
[----:B------:R-:W-:-:S11]  /*1a080*/  DFMA R14, R4, R6, R14 ;  /* 0x00000006040e722b */ /* 0x000fd6000000000e */
.L_x_1942:
[----:B------:R-:W0:Y:S01]  /*1a090*/  LDCU.64 UR6, c[0x0][0x400] ;  /* 0x00008000ff0677ac */ /* 0x000e220008000a00 */
[----:B------:R-:W3:Y:S01]  /*1a0a0*/  LDC.64 R2, c[0x0][0x3d8] ;  /* 0x0000f600ff027b82 */ /* 0x000ee20000000a00 */
[----:B0-----:R-:W-:-:S07]  /*1a0b0*/  DADD R14, R14, UR6 ;  /* 0x000000060e0e7e29 */ /* 0x001fce0008000000 */
[----:B---3--:R-:W-:Y:S01]  /*1a0c0*/  STG.E.64 desc[UR10][R2.64], R14 ;  /* 0x0000000e02007986 */ /* 0x008fe2000c101b0a */
[----:B------:R-:W-:Y:S05]  /*1a0d0*/  EXIT ;  /* 0x000000000000794d */ /* 0x000fea0003800000 */
        .weak           $__internal_9_$__cuda_sm20_dblrcp_rn_slowpath_v3
        .type           $__internal_9_$__cuda_sm20_dblrcp_rn_slowpath_v3,@function
        .size           $__internal_9_$__cuda_sm20_dblrcp_rn_slowpath_v3,($__internal_10_$__cuda_sm20_div_rn_f64_full - $__internal_9_$__cuda_sm20_dblrcp_rn_slowpath_v3)
$__internal_9_$__cuda_sm20_dblrcp_rn_slowpath_v3:
        /* <DEDUP_REMOVED lines=24> */
.L_x_1950:
        /* <DEDUP_REMOVED lines=10> */
.L_x_1948:
[----:B------:R-:W-:Y:S01]  /*1a300*/  LOP3.LUT R53, R51, 0x80000, RZ, 0xfc, !PT ;  /* 0x0008000033357812 */ /* 0x000fe200078efcff */
[----:B------:R-:W-:-:S07]  /*1a310*/  IMAD.MOV.U32 R52, RZ, RZ, R50 ;  /* 0x000000ffff347224 */ /* 0x000fce00078e0032 */
.L_x_1949:
[----:B------:R-:W-:Y:S05]  /*1a320*/  BSYNC.RECONVERGENT B4 ;  /* 0x0000000000047941 */ /* 0x000fea0003800200 */
.L_x_1947:
[----:B------:R-:W-:Y:S02]  /*1a330*/  IMAD.MOV.U32 R50, RZ, RZ, R0 ;  /* 0x000000ffff327224 */ /* 0x000fe400078e0000 */
[----:B------:R-:W-:-:S04]  /*1a340*/  IMAD.MOV.U32 R51, RZ, RZ, 0x0 ;  /* 0x00000000ff337424 */ /* 0x000fc800078e00ff */
[----:B------:R-:W-:Y:S05]  /*1a350*/  RET.REL.NODEC R50 `(unbinned_nll_only) ;  /* 0xfffffe5c32287950 */ /* 0x000fea0003c3ffff */
        .weak           $__internal_10_$__cuda_sm20_div_rn_f64_full
        .type           $__internal_10_$__cuda_sm20_div_rn_f64_full,@function
        .size           $__internal_10_$__cuda_sm20_div_rn_f64_full,($unbinned_nll_only$__internal_accurate_pow - $__internal_10_$__cuda_sm20_div_rn_f64_full)
$__internal_10_$__cuda_sm20_div_rn_f64_full:
[C---:B------:R-:W-:Y:S01]  /*1a360*/  FSETP.GEU.AND P0, PT, |R65|.reuse, 1.469367938527859385e-39, PT ;  /* 0x001000004100780b */ /* 0x040fe20003f0e200 */
[----:B------:R-:W-:Y:S01]  /*1a370*/  IMAD.MOV.U32 R53, RZ, RZ, R7 ;  /* 0x000000ffff357224 */ /* 0x000fe200078e0007 */
[C---:B------:R-:W-:Y:S01]  /*1a380*/  LOP3.LUT R8, R65.reuse, 0x800fffff, RZ, 0xc0, !PT ;  /* 0x800fffff41087812 */ /* 0x040fe200078ec0ff */
[----:B------:R-:W-:Y:S01]  /*1a390*/  IMAD.MOV.U32 R74, RZ, RZ, 0x1 ;  /* 0x00000001ff4a7424 */ /* 0x000fe200078e00ff */
[----:B------:R-:W-:Y:S01]  /*1a3a0*/  LOP3.LUT R57, R65, 0x7ff00000, RZ, 0xc0, !PT ;  /* 0x7ff0000041397812 */ /* 0x000fe200078ec0ff */
[----:B------:R-:W-:Y:S01]  /*1a3b0*/  IMAD.MOV.U32 R52, RZ, RZ, R0 ;  /* 0x000000ffff347224 */ /* 0x000fe200078e0000 */
[----:B------:R-:W-:Y:S01]  /*1a3c0*/  LOP3.LUT R9, R8, 0x3ff00000, RZ, 0xfc, !PT ;  /* 0x3ff0000008097812 */ /* 0x000fe200078efcff */
[----:B------:R-:W-:Y:S01]  /*1a3d0*/  IMAD.MOV.U32 R8, RZ, RZ, R64 ;  /* 0x000000ffff087224 */ /* 0x000fe200078e0040 */
[C---:B------:R-:W-:Y:S01]  /*1a3e0*/  FSETP.GEU.AND P1, PT, |R53|.reuse, 1.469367938527859385e-39, PT ;  /* 0x001000003500780b */ /* 0x040fe20003f2e200 */
[----:B------:R-:W-:Y:S01]  /*1a3f0*/  BSSY.RECONVERGENT B5, `(.L_x_1951) ;  /* 0x0000050000057945 */ /* 0x000fe20003800200 */
[----:B------:R-:W-:-:S03]  /*1a400*/  LOP3.LUT R56, R53, 0x7ff00000, RZ, 0xc0, !PT ;  /* 0x7ff0000035387812 */ /* 0x000fc600078ec0ff */
[----:B------:R-:W-:Y:S01]  /*1a410*/  @!P0 DMUL R8, R64, 8.98846567431157953865e+307 ;  /* 0x7fe0000040088828 */ /* 0x000fe20000000000 */
[----:B------:R-:W-:-:S05]  /*1a420*/  ISETP.GE.U32.AND P3, PT, R56, R57, PT ;  /* 0x000000393800720c */ /* 0x000fca0003f66070 */
[----:B------:R-:W0:Y:S02]  /*1a430*/  MUFU.RCP64H R75, R9 ;  /* 0x00000009004b7308 */ /* 0x000e240000001800 */
[----:B------:R-:W-:Y:S01]  /*1a440*/  @!P1 LOP3.LUT R7, R65, 0x7ff00000, RZ, 0xc0, !PT ;  /* 0x7ff0000041079812 */ /* 0x000fe200078ec0ff */
[----:B------:R-:W-:Y:S01]  /*1a450*/  @!P1 IMAD.MOV.U32 R72, RZ, RZ, RZ ;  /* 0x000000ffff489224 */ /* 0x000fe200078e00ff */
[----:B------:R-:W-:Y:S02]  /*1a460*/  @!P0 LOP3.LUT R57, R9, 0x7ff00000, RZ, 0xc0, !PT ;  /* 0x7ff0000009398812 */ /* 0x000fe400078ec0ff */
[----:B------:R-:W-:Y:S01]  /*1a470*/  @!P1 ISETP.GE.U32.AND P2, PT, R56, R7, PT ;  /* 0x000000073800920c */ /* 0x000fe20003f46070 */
[----:B------:R-:W-:-:S05]  /*1a480*/  IMAD.MOV.U32 R7, RZ, RZ, 0x1ca00000 ;  /* 0x1ca00000ff077424 */ /* 0x000fca00078e00ff */
[----:B------:R-:W-:-:S04]  /*1a490*/  @!P1 SEL R55, R7, 0x63400000, !P2 ;  /* 0x6340000007379807 */ /* 0x000fc80005000000 */
[----:B------:R-:W-:Y:S01]  /*1a4a0*/  @!P1 LOP3.LUT R0, R55, 0x80000000, R53, 0xf8, !PT ;  /* 0x8000000037009812 */ /* 0x000fe200078ef835 */
[----:B0-----:R-:W-:-:S03]  /*1a4b0*/  DFMA R50, R74, -R8, 1 ;  /* 0x3ff000004a32742b */ /* 0x001fc60000000808 */
[----:B------:R-:W-:Y:S01]  /*1a4c0*/  @!P1 LOP3.LUT R73, R0, 0x100000, RZ, 0xfc, !PT ;  /* 0x0010000000499812 */ /* 0x000fe200078efcff */
[----:B------:R-:W-:-:S04]  /*1a4d0*/  IMAD.MOV.U32 R0, RZ, RZ, R56 ;  /* 0x000000ffff007224 */ /* 0x000fc800078e0038 */
[----:B------:R-:W-:-:S08]  /*1a4e0*/  DFMA R50, R50, R50, R50 ;  /* 0x000000323232722b */ /* 0x000fd00000000032 */
[----:B------:R-:W-:Y:S01]  /*1a4f0*/  DFMA R74, R74, R50, R74 ;  /* 0x000000324a4a722b */ /* 0x000fe2000000004a */
[----:B------:R-:W-:Y:S01]  /*1a500*/  SEL R51, R7, 0x63400000, !P3 ;  /* 0x6340000007337807 */ /* 0x000fe20005800000 */
[----:B------:R-:W-:-:S03]  /*1a510*/  IMAD.MOV.U32 R50, RZ, RZ, R52 ;  /* 0x000000ffff327224 */ /* 0x000fc600078e0034 */
        /* <DEDUP_REMOVED lines=8> */
[----:B------:R-:W-:Y:S01]  /*1a5a0*/  VIADD R54, R57, 0xffffffff ;  /* 0xffffffff39367836 */ /* 0x000fe20000000000 */
[----:B------:R-:W-:-:S04]  /*1a5b0*/  DFMA R76, R72, -R8, R50 ;  /* 0x80000008484c722b */ /* 0x000fc80000000032 */
[----:B------:R-:W-:-:S04]  /*1a5c0*/  ISETP.GT.U32.OR P0, PT, R54, 0x7feffffe, P0 ;  /* 0x7feffffe3600780c */ /* 0x000fc80000704470 */
[----:B------:R-:W-:-:S09]  /*1a5d0*/  DFMA R54, R74, R76, R72 ;  /* 0x0000004c4a36722b */ /* 0x000fd20000000048 */
[----:B------:R-:W-:Y:S05]  /*1a5e0*/  @P0 BRA `(.L_x_1952) ;  /* 0x00000000006c0947 */ /* 0x000fea0003800000 */
[----:B------:R-:W-:Y:S01]  /*1a5f0*/  LOP3.LUT R53, R65, 0x7ff00000, RZ, 0xc0, !PT ;  /* 0x7ff0000041357812 */ /* 0x000fe200078ec0ff */
[----:B------:R-:W-:-:S03]  /*1a600*/  IMAD.MOV.U32 R52, RZ, RZ, RZ ;  /* 0x000000ffff347224 */ /* 0x000fc600078e00ff */
[CC--:B------:R-:W-:Y:S02]  /*1a610*/  VIADDMNMX R0, R56.reuse, -R53.reuse, 0xb9600000, !PT ;  /* 0xb960000038007446 */ /* 0x0c0fe40007800935 */
[----:B------:R-:W-:Y:S02]  /*1a620*/  ISETP.GE.U32.AND P0, PT, R56, R53, PT ;  /* 0x000000353800720c */ /* 0x000fe40003f06070 */
        /* <DEDUP_REMOVED lines=23> */
.L_x_1952:
        /* <DEDUP_REMOVED lines=16> */
.L_x_1955:
[----:B------:R-:W-:Y:S01]  /*1a8a0*/  LOP3.LUT R73, R65, 0x80000, RZ, 0xfc, !PT ;  /* 0x0008000041497812 */ /* 0x000fe200078efcff */
[----:B------:R-:W-:Y:S01]  /*1a8b0*/  IMAD.MOV.U32 R72, RZ, RZ, R64 ;  /* 0x000000ffff487224 */ /* 0x000fe200078e0040 */
[----:B------:R-:W-:Y:S06]  /*1a8c0*/  BRA `(.L_x_1953) ;  /* 0x0000000000087947 */ /* 0x000fec0003800000 */
.L_x_1954:
[----:B------:R-:W-:Y:S01]  /*1a8d0*/  LOP3.LUT R73, R53, 0x80000, RZ, 0xfc, !PT ;  /* 0x0008000035497812 */ /* 0x000fe200078efcff */
[----:B------:R-:W-:-:S07]  /*1a8e0*/  IMAD.MOV.U32 R72, RZ, RZ, R52 ;  /* 0x000000ffff487224 */ /* 0x000fce00078e0034 */
.L_x_1953:
[----:B------:R-:W-:Y:S05]  /*1a8f0*/  BSYNC.RECONVERGENT B5 ;  /* 0x0000000000057941 */ /* 0x000fea0003800200 */
.L_x_1951:
[----:B------:R-:W-:-:S04]  /*1a900*/  IMAD.MOV.U32 R7, RZ, RZ, 0x0 ;  /* 0x00000000ff077424 */ /* 0x000fc800078e00ff */
[----:B------:R-:W-:Y:S05]  /*1a910*/  RET.REL.NODEC R6 `(unbinned_nll_only) ;  /* 0xfffffe5406b87950 */ /* 0x000fea0003c3ffff */
        .type           $unbinned_nll_only$__internal_accurate_pow,@function
        .size           $unbinned_nll_only$__internal_accurate_pow,(.L_x_2992 - $unbinned_nll_only$__internal_accurate_pow)
$unbinned_nll_only$__internal_accurate_pow:
[----:B------:R-:W-:Y:S01]  /*1a920*/  ISETP.GT.U32.AND P1, PT, R55, 0xfffff, PT ;  /* 0x000fffff3700780c */ /* 0x000fe20003f24070 */
[----:B------:R-:W-:Y:S01]  /*1a930*/  IMAD.MOV.U32 R6, RZ, RZ, R55 ;  /* 0x000000ffff067224 */ /* 0x000fe200078e0037 */
[----:B------:R-:W-:Y:S01]  /*1a940*/  UMOV UR4, 0x7d2cafe2 ;  /* 0x7d2cafe200047882 */ /* 0x000fe20000000000 */
[----:B------:R-:W-:Y:S01]  /*1a950*/  IMAD.MOV.U32 R56, RZ, RZ, RZ ;  /* 0x000000ffff387224 */ /* 0x000fe200078e00ff */
[----:B------:R-:W-:Y:S01]  /*1a960*/  UMOV UR5, 0x3eb0f5ff ;  /* 0x3eb0f5ff00057882 */ /* 0x000fe20000000000 */
[----:B------:R-:W-:Y:S01]  /*1a970*/  UMOV UR6, 0x3b39803f ;  /* 0x3b39803f00067882 */ /* 0x000fe20000000000 */
[----:B------:R-:W-:-:S07]  /*1a980*/  UMOV UR7, 0x3c7abc9e ;  /* 0x3c7abc9e00077882 */ /* 0x000fce0000000000 */
[----:B------:R-:W-:-:S10]  /*1a990*/  @!P1 DMUL R52, R54, 1.80143985094819840000e+16 ;  /* 0x4350000036349828 */ /* 0x000fd40000000000 */
[----:B------:R-:W-:Y:S02]  /*1a9a0*/  @!P1 IMAD.MOV.U32 R6, RZ, RZ, R53 ;  /* 0x000000ffff069224 */ /* 0x000fe400078e0035 */
[----:B------:R-:W-:-:S03]  /*1a9b0*/  @!P1 IMAD.MOV.U32 R54, RZ, RZ, R52 ;  /* 0x000000ffff369224 */ /* 0x000fc600078e0034 */
[----:B------:R-:W-:Y:S01]  /*1a9c0*/  LOP3.LUT R6, R6, 0x800fffff, RZ, 0xc0, !PT ;  /* 0x800fffff06067812 */ /* 0x000fe200078ec0ff */
[----:B------:R-:W-:-:S03]  /*1a9d0*/  IMAD.MOV.U32 R50, RZ, RZ, R54 ;  /* 0x000000ffff327224 */ /* 0x000fc600078e0036 */
[----:B------:R-:W-:-:S04]  /*1a9e0*/  LOP3.LUT R51, R6, 0x3ff00000, RZ, 0xfc, !PT ;  /* 0x3ff0000006337812 */ /* 0x000fc800078efcff */
[----:B------:R-:W-:-:S13]  /*1a9f0*/  ISETP.GE.U32.AND P2, PT, R51, 0x3ff6a09f, PT ;  /* 0x3ff6a09f3300780c */ /* 0x000fda0003f46070 */
[----:B------:R-:W-:-:S04]  /*1aa00*/  @P2 VIADD R6, R51, 0xfff00000 ;  /* 0xfff0000033062836 */ /* 0x000fc80000000000 */
[----:B------:R-:W-:Y:S01]  /*1aa10*/  @P2 IMAD.MOV.U32 R51, RZ, RZ, R6 ;  /* 0x000000ffff332224 */ /* 0x000fe200078e0006 */
[----:B------:R-:W-:Y:S02]  /*1aa20*/  SHF.R.U32.HI R6, RZ, 0x14, R55 ;  /* 0x00000014ff067819 */ /* 0x000fe40000011637 */
[----:B------:R-:W-:-:S03]  /*1aa30*/  @!P1 LEA.HI R6, R53, 0xffffffca, RZ, 0xc ;  /* 0xffffffca35069811 */ /* 0x000fc600078f60ff */
        /* <DEDUP_REMOVED lines=19> */
[-C--:B------:R-:W-:Y:S02]  /*1ab70*/  DFMA R52, R74, -R50.reuse, R52 ;  /* 0x800000324a34722b */ /* 0x080fe40000000034 */
[----:B------:R-:W-:-:S03]  /*1ab80*/  DMUL R74, R50, R50 ;  /* 0x00000032324a7228 */ /* 0x000fc60000000000 */
        /* <DEDUP_REMOVED lines=25> */
[----:B------:R-:W-:-:S08]  /*1ad20*/  DMUL R56, R50, R74 ;  /* 0x0000004a32387228 */ /* 0x000fd00000000000 */
[----:B------:R-:W-:-:S08]  /*1ad30*/  DFMA R76, R50, R74, -R56 ;  /* 0x0000004a324c722b */ /* 0x000fd00000000838 */
[----:B------:R-:W-:-:S08]  /*1ad40*/  DFMA R76, R52, R74, R76 ;  /* 0x0000004a344c722b */ /* 0x000fd0000000004c */
[----:B------:R-:W-:Y:S02]  /*1ad50*/  DFMA R76, R50, R58, R76 ;  /* 0x0000003a324c722b */ /* 0x000fe4000000004c */
[----:B------:R-:W-:-:S08]  /*1ad60*/  DADD R58, R54, R60 ;  /* 0x00000000363a7229 */ /* 0x000fd0000000003c */
[----:B------:R-:W-:-:S08]  /*1ad70*/  DADD R54, R54, -R58 ;  /* 0x0000000036367229 */ /* 0x000fd0000000083a */
[----:B------:R-:W-:Y:S02]  /*1ad80*/  DADD R60, R60, R54 ;  /* 0x000000003c3c7229 */ /* 0x000fe40000000036 */
[----:B------:R-:W-:-:S08]  /*1ad90*/  DMUL R54, R58, R56 ;  /* 0x000000383a367228 */ /* 0x000fd00000000000 */
[----:B------:R-:W-:-:S08]  /*1ada0*/  DFMA R74, R58, R56, -R54 ;  /* 0x000000383a4a722b */ /* 0x000fd00000000836 */
        /* <DEDUP_REMOVED lines=18> */
[--C-:B------:R-:W-:Y:S02]  /*1aed0*/  DADD R56, R56, -R58.reuse ;  /* 0x0000000038387229 */ /* 0x100fe4000000083a */
[----:B------:R-:W-:-:S06]  /*1aee0*/  DFMA R50, R54, UR4, R58 ;  /* 0x0000000436327c2b */ /* 0x000fcc000800003a */
[----:B------:R-:W-:Y:S02]  /*1aef0*/  DADD R56, R52, R56 ;  /* 0x0000000034387229 */ /* 0x000fe40000000038 */
[----:B------:R-:W-:-:S08]  /*1af00*/  DFMA R52, R54, -UR4, R50 ;  /* 0x8000000436347c2b */ /* 0x000fd00008000032 */
[----:B------:R-:W-:-:S08]  /*1af10*/  DADD R52, -R58, R52 ;  /* 0x000000003a347229 */ /* 0x000fd00000000134 */
[----:B------:R-:W-:-:S08]  /*1af20*/  DADD R52, R56, -R52 ;  /* 0x0000000038347229 */ /* 0x000fd00000000834 */
[----:B------:R-:W-:Y:S01]  /*1af30*/  DFMA R54, R54, UR6, R52 ;  /* 0x0000000636367c2b */ /* 0x000fe20008000034 */
[----:B------:R-:W-:Y:S02]  /*1af40*/  IMAD.MOV.U32 R53, RZ, RZ, R7 ;  /* 0x000000ffff357224 */ /* 0x000fe400078e0007 */
[----:B------:R-:W-:Y:S02]  /*1af50*/  IMAD.MOV.U32 R52, RZ, RZ, R8 ;  /* 0x000000ffff347224 */ /* 0x000fe400078e0008 */
[C---:B------:R-:W-:Y:S01]  /*1af60*/  IMAD.SHL.U32 R6, R53.reuse, 0x2, RZ ;  /* 0x0000000235067824 */ /* 0x040fe200078e00ff */
[----:B------:R-:W-:Y:S02]  /*1af70*/  LOP3.LUT R7, R53, 0xff0fffff, RZ, 0xc0, !PT ;  /* 0xff0fffff35077812 */ /* 0x000fe400078ec0ff */
[----:B------:R-:W-:Y:S02]  /*1af80*/  DADD R56, R50, R54 ;  /* 0x0000000032387229 */ /* 0x000fe40000000036 */
[----:B------:R-:W-:-:S04]  /*1af90*/  ISETP.GT.U32.AND P1, PT, R6, -0x2000001, PT ;  /* 0xfdffffff0600780c */ /* 0x000fc80003f24070 */
[----:B------:R-:W-:Y:S02]  /*1afa0*/  SEL R53, R7, R53, P1 ;  /* 0x0000003507357207 */ /* 0x000fe40000800000 */
[----:B------:R-:W-:-:S04]  /*1afb0*/  DADD R50, R50, -R56 ;  /* 0x0000000032327229 */ /* 0x000fc80000000838 */
[----:B------:R-:W-:-:S04]  /*1afc0*/  DMUL R6, R56, R52 ;  /* 0x0000003438067228 */ /* 0x000fc80000000000 */
[----:B------:R-:W-:-:S04]  /*1afd0*/  DADD R50, R54, R50 ;  /* 0x0000000036327229 */ /* 0x000fc80000000032 */
        /* <DEDUP_REMOVED lines=60> */
.L_x_1956:
[----:B------:R-:W-:Y:S01]  /*1b3a0*/  DFMA R52, R52, R54, R54 ;  /* 0x000000363434722b */ /* 0x000fe20000000036 */
[----:B------:R-:W-:Y:S01]  /*1b3b0*/  IMAD.MOV.U32 R50, RZ, RZ, R0 ;  /* 0x000000ffff327224 */ /* 0x000fe200078e0000 */
[----:B------:R-:W-:Y:S01]  /*1b3c0*/  DSETP.NEU.AND P1, PT, |R54|, +INF , PT ;  /* 0x7ff000003600742a */ /* 0x000fe20003f2d200 */
[----:B------:R-:W-:-:S07]  /*1b3d0*/  IMAD.MOV.U32 R51, RZ, RZ, 0x0 ;  /* 0x00000000ff337424 */ /* 0x000fce00078e00ff */
[----:B------:R-:W-:Y:S02]  /*1b3e0*/  FSEL R6, R54, R52, !P1 ;  /* 0x0000003436067208 */ /* 0x000fe40004800000 */
[----:B------:R-:W-:Y:S01]  /*1b3f0*/  FSEL R7, R55, R53, !P1 ;  /* 0x0000003537077208 */ /* 0x000fe20004800000 */
[----:B------:R-:W-:Y:S06]  /*1b400*/  RET.REL.NODEC R50 `(unbinned_nll_only) ;  /* 0xfffffe4832fc7950 */ /* 0x000fec0003c3ffff */
.L_x_1957:
        /* <DEDUP_REMOVED lines=15> */
.L_x_2992:


//--------------------- .text.unbinned_nll_grad   --------------------------
	.section	.text.unbinned_nll_grad,"ax",@progbits
	.align	128
        .global         unbinned_nll_grad
        .type           unbinned_nll_grad,@function
        .size           unbinned_nll_grad,(.L_x_2995 - unbinned_nll_grad)
        .other          unbinned_nll_grad,@"STO_CUDA_ENTRY STV_DEFAULT"
unbinned_nll_grad:
.text.unbinned_nll_grad:
        /* <DEDUP_REMOVED lines=14> */
.L_x_1960:
[----:B01----:R-:W-:-:S06]  /*00e0*/  IMAD.WIDE.U32 R2, R0, 0x8, R4 ;  /* 0x0000000800027825 */ /* 0x003fcc00078e0004 */
[----:B------:R-:W2:Y:S01]  /*00f0*/  LDG.E.64.CONSTANT R2, desc[UR8][R2.64] ;  /* 0x0000000802027981 */ /* 0x000ea2000c1e9b00 */
[----:B------:R-:W-:Y:S02]  /*0100*/  IMAD R11, R0, 0x8, R7 ;  /* 0x00000008000b7824 */ /* 0x000fe400078e0207 */
[----:B------:R-:W-:-:S05]  /*0110*/  IMAD.IADD R0, R9, 0x1, R0 ;  /* 0x0000000109007824 */ /* 0x000fca00078e0200 */
[----:B------:R-:W-:Y:S01]  /*0120*/  ISETP.GE.U32.AND P0, PT, R0, UR5, PT ;  /* 0x0000000500007c0c */ /* 0x000fe2000bf06070 */
[----:B--2---:R0:W-:-:S12]  /*0130*/  STS.64 [R11], R2 ;  /* 0x000000020b007388 */ /* 0x0041d80000000a00 */
[----:B------:R-:W-:Y:S05]  /*0140*/  @!P0 BRA `(.L_x_1960) ;  /* 0xfffffffc00e48947 */ /* 0x000fea000383ffff */
.L_x_1959:
[----:B------:R-:W-:Y:S05]  /*0150*/  BSYNC.RECONVERGENT B0 ;  /* 0x0000000000007941 */ /* 0x000fea0003800200 */
.L_x_1958:
[----:B------:R-:W1:Y:S01]  /*0160*/  LDCU UR4, c[0x0][0x3f0] ;  /* 0x00007e00ff0477ac */ /* 0x000e620008000800 */
[----:B------:R-:W-:Y:S01]  /*0170*/  BSSY B1, `(.L_x_1961) ;  /* 0x00049a6000017945 */ /* 0x000fe20003800000 */
        /* <DEDUP_REMOVED lines=8> */
[----:B------:R-:W-:Y:S02]  /*0200*/  IMAD.MOV.U32 R3, RZ, RZ, 0x100000 ;  /* 0x00100000ff037424 */ /* 0x000fe400078e00ff */
[----:B------:R-:W-:-:S04]  /*0210*/  IMAD.MOV.U32 R8, RZ, RZ, R10 ;  /* 0x000000ffff087224 */ /* 0x000fc800078e000a */
[----:B------:R-:W-:-:S11]  /*0220*/  DFMA R34, R34, R2, +INF ;  /* 0x7ff000002222742b */ /* 0x000fd60000000002 */
.L_x_2869:
[----:B------:R-:W0:Y:S01]  /*0230*/  LDCU UR4, c[0x0][0x3a8] ;  /* 0x00007500ff0477ac */ /* 0x000e220008000800 */
[----:B------:R-:W-:Y:S02]  /*0240*/  IMAD.MOV.U32 R36, RZ, RZ, 0x0 ;  /* 0x00000000ff247424 */ /* 0x000fe400078e00ff */
[----:B------:R-:W-:Y:S01]  /*0250*/  IMAD.MOV.U32 R37, RZ, RZ, 0x3ff00000 ;  /* 0x3ff00000ff257424 */ /* 0x000fe200078e00ff */
[----:B0-----:R-:W-:-:S09]  /*0260*/  UISETP.NE.AND UP0, UPT, UR4, URZ, UPT ;  /* 0x000000ff0400728c */ /* 0x001fd2000bf05270 */
[----:B-12345:R-:W-:Y:S05]  /*0270*/  BRA.U !UP0, `(.L_x_1963) ;  /* 0x00000001080c7547 */ /* 0x03efea000b800000 */
[----:B------:R-:W0:Y:S02]  /*0280*/  LDC.64 R36, c[0x0][0x3a0] ;  /* 0x0000e800ff247b82 */ /* 0x000e240000000a00 */
[----:B0-----:R-:W-:-:S06]  /*0290*/  IMAD.WIDE.U32 R36, R8, 0x8, R36 ;  /* 0x0000000808247825 */ /* 0x001fcc00078e0024 */
[----:B------:R-:W5:Y:S02]  /*02a0*/  LDG.E.64.CONSTANT R36, desc[UR8][R36.64] ;  /* 0x0000000824247981 */ /* 0x000f64000c1e9b00 */
.L_x_1963:
[----:B-----5:R-:W-:Y:S01]  /*02b0*/  DSETP.NEU.AND P0, PT, R36, RZ, PT ;  /* 0x000000ff2400722a */ /* 0x020fe20003f0d000 */
[----:B------:R-:W-:-:S13]  /*02c0*/  BSSY B0, `(.L_x_1964) ;  /* 0x000498c000007945 */ /* 0x000fda0003800000 */
[----:B------:R-:W-:Y:S05]  /*02d0*/  @!P0 BRA `(.L_x_1965) ;  /* 0x0000049800288947 */ /* 0x000fea0003800000 */
[----:B------:R-:W0:Y:S01]  /*02e0*/  LDCU UR4, c[0x0][0x3f4] ;  /* 0x00007e80ff0477ac */ /* 0x000e220008000800 */
[----:B------:R-:W-:Y:S01]  /*02f0*/  IMAD.MOV.U32 R24, RZ, RZ, 0x0 ;  /* 0x00000000ff187424 */ /* 0x000fe200078e00ff */
[----:B------:R-:W-:Y:S01]  /*0300*/  CS2R R22, SRZ ;  /* 0x0000000000167805 */ /* 0x000fe2000001ff00 */
[----:B------:R-:W-:Y:S01]  /*0310*/  IMAD.MOV.U32 R25, RZ, RZ, -0x100000 ;  /* 0xfff00000ff197424 */ /* 0x000fe200078e00ff */
[----:B0-----:R-:W-:-:S09]  /*0320*/  UISETP.NE.AND UP0, UPT, UR4, URZ, UPT ;  /* 0x000000ff0400728c */ /* 0x001fd2000bf05270 */
[----:B------:R-:W-:Y:S05]  /*0330*/  BRA.U !UP0, `(.L_x_1966) ;  /* 0x0000017108e87547 */ /* 0x000fea000b800000 */
[----:B------:R-:W-:Y:S01]  /*0340*/  BSSY.RECONVERGENT B5, `(.L_x_1966) ;  /* 0x0001739000057945 */ /* 0x000fe20003800200 */
[----:B------:R-:W-:Y:S01]  /*0350*/  IMAD.MOV.U32 R0, RZ, RZ, RZ ;  /* 0x000000ffff007224 */ /* 0x000fe200078e00ff */
[----:B------:R-:W-:Y:S01]  /*0360*/  CS2R R22, SRZ ;  /* 0x0000000000167805 */ /* 0x000fe2000001ff00 */
[----:B------:R-:W-:Y:S02]  /*0370*/  IMAD.MOV.U32 R24, RZ, RZ, 0x0 ;  /* 0x00000000ff187424 */ /* 0x000fe400078e00ff */
[----:B------:R-:W-:Y:S02]  /*0380*/  IMAD.MOV.U32 R25, RZ, RZ, -0x100000 ;  /* 0xfff00000ff197424 */ /* 0x000fe400078e00ff */
[----:B------:R-:W-:Y:S02]  /*0390*/  IMAD.MOV.U32 R4, RZ, RZ, R8 ;  /* 0x000000ffff047224 */ /* 0x000fe400078e0008 */
[----:B------:R-:W-:-:S07]  /*03a0*/  IMAD.MOV.U32 R5, RZ, RZ, RZ ;  /* 0x000000ffff057224 */ /* 0x000fce00078e00ff */
.L_x_2231:
[----:B-----5:R-:W0:Y:S01]  /*03b0*/  LDC.64 R2, c[0x0][0x3b0] ;  /* 0x0000ec00ff027b82 */ /* 0x020e220000000a00 */
[----:B------:R-:W1:Y:S01]  /*03c0*/  LDCU UR4, c[0x0][0x3ec] ;  /* 0x00007d80ff0477ac */ /* 0x000e620008000800 */
[----:B--2---:R-:W2:Y:S01]  /*03d0*/  LDCU UR5, c[0x0][0x3f4] ;  /* 0x00007e80ff0577ac */ /* 0x004ea20008000800 */
[----:B0-----:R-:W-:-:S05]  /*03e0*/  IMAD.WIDE.U32 R16, R0, 0x30, R2 ;  /* 0x0000003000107825 */ /* 0x001fca00078e0002 */
[----:B------:R-:W1:Y:S01]  /*03f0*/  LDG.E.64.CONSTANT R18, desc[UR8][R16.64+0x10] ;  /* 0x0000100810127981 */ /* 0x000e62000c1e9b00 */
[----:B------:R-:W-:Y:S01]  /*0400*/  VIADD R0, R0, 0x1 ;  /* 0x0000000100007836 */ /* 0x000fe20000000000 */
[----:B------:R-:W-:Y:S04]  /*0410*/  BSSY.RECONVERGENT B4, `(.L_x_1967) ;  /* 0x000172a000047945 */ /* 0x000fe80003800200 */
        /* <DEDUP_REMOVED lines=34> */
.L_x_1971:
[----:B------:R-:W0:Y:S01]  /*0640*/  S2UR UR5, SR_CgaCtaId ;  /* 0x00000000000579c3 */ /* 0x000e220000008800 */
[----:B------:R-:W-:Y:S02]  /*0650*/  UMOV UR4, 0x400 ;  /* 0x0000040000047882 */ /* 0x000fe40000000000 */
[----:B0-----:R-:W-:-:S06]  /*0660*/  ULEA UR4, UR5, UR4, 0x18 ;  /* 0x0000000405047291 */ /* 0x001fcc000f8ec0ff */
[----:B-----5:R-:W-:-:S06]  /*0670*/  LEA R16, R29, UR4, 0x3 ;  /* 0x000000041d107c11 */ /* 0x020fcc000f8e18ff */
[----:B------:R-:W0:Y:S02]  /*0680*/  LDS.64 R16, [R16] ;  /* 0x0000000010107984 */ /* 0x000e240000000a00 */
[----:B0-----:R-:W-:-:S11]  /*0690*/  DMUL R20, R20, R16 ;  /* 0x0000001014147228 */ /* 0x001fd60000000000 */
.L_x_1970:
[----:B------:R-:W-:Y:S05]  /*06a0*/  BSYNC.RELIABLE B2 ;  /* 0x0000000000027941 */ /* 0x000fea0003800100 */
.L_x_1969:
        /* <DEDUP_REMOVED lines=10> */
.L_x_1987:
        /* <DEDUP_REMOVED lines=16> */
[C---:B-----5:R-:W-:Y:S02]  /*0850*/  IADD3 R11, P0, PT, R38.reuse, -0x1, RZ ;  /* 0xffffffff260b7810 */ /* 0x060fe40007f1e0ff */
        /* <DEDUP_REMOVED lines=97> */
.L_x_1979:
[----:B------:R-:W-:Y:S01]  /*0e70*/  IMAD.MOV.U32 R30, RZ, RZ, 0x0 ;  /* 0x00000000ff1e7424 */ /* 0x000fe200078e00ff */
[----:B------:R-:W-:Y:S01]  /*0e80*/  LOP3.LUT P0, RZ, R41, 0x7fffffff, RZ, 0xc0, !PT ;  /* 0x7fffffff29ff7812 */ /* 0x000fe2000780c0ff */
[----:B------:R-:W-:-:S06]  /*0e90*/  IMAD.MOV.U32 R31, RZ, RZ, 0x7ff00000 ;  /* 0x7ff00000ff1f7424 */ /* 0x000fcc00078e00ff */
[----:B------:R-:W-:-:S10]  /*0ea0*/  DFMA R30, R40, R30, +INF ;  /* 0x7ff00000281e742b */ /* 0x000fd4000000001e */
[----:B------:R-:W-:Y:S02]  /*0eb0*/  FSEL R30, R30, RZ, P0 ;  /* 0x000000ff1e1e7208 */ /* 0x000fe40000000000 */
[----:B------:R-:W-:-:S07]  /*0ec0*/  FSEL R31, R31, -QNAN , P0 ;  /* 0xfff000001f1f7808 */ /* 0x000fce0000000000 */
.L_x_1980:
[----:B------:R-:W-:Y:S05]  /*0ed0*/  BSYNC.RECONVERGENT B6 ;  /* 0x0000000000067941 */ /* 0x000fea0003800200 */
.L_x_1978:
        /* <DEDUP_REMOVED lines=61> */
.L_x_1977:
        /* <DEDUP_REMOVED lines=76> */
.L_x_1982:
[----:B------:R-:W-:Y:S01]  /*1770*/  IMAD.MOV.U32 R30, RZ, RZ, 0x0 ;  /* 0x00000000ff1e7424 */ /* 0x000fe200078e00ff */
[----:B------:R-:W-:Y:S01]  /*1780*/  LOP3.LUT P0, RZ, R39, 0x7fffffff, RZ, 0xc0, !PT ;  /* 0x7fffffff27ff7812 */ /* 0x000fe2000780c0ff */
[----:B------:R-:W-:-:S06]  /*1790*/  IMAD.MOV.U32 R31, RZ, RZ, 0x7ff00000 ;  /* 0x7ff00000ff1f7424 */ /* 0x000fcc00078e00ff */
[----:B------:R-:W-:-:S10]  /*17a0*/  DFMA R30, R38, R30, +INF ;  /* 0x7ff00000261e742b */ /* 0x000fd4000000001e */
[----:B------:R-:W-:Y:S02]  /*17b0*/  FSEL R30, R30, RZ, P0 ;  /* 0x000000ff1e1e7208 */ /* 0x000fe40000000000 */
[----:B------:R-:W-:-:S07]  /*17c0*/  FSEL R31, R31, -QNAN , P0 ;  /* 0xfff000001f1f7808 */ /* 0x000fce0000000000 */
.L_x_1983:
[----:B------:R-:W-:Y:S05]  /*17d0*/  BSYNC.RECONVERGENT B6 ;  /* 0x0000000000067941 */ /* 0x000fea0003800200 */
.L_x_1981:
        /* <DEDUP_REMOVED lines=61> */
.L_x_1975:
        /* <DEDUP_REMOVED lines=29> */
.L_x_1985:
        /* <DEDUP_REMOVED lines=21> */
.L_x_1986:
[----:B------:R-:W-:Y:S05]  /*1ed0*/  BSYNC.RECONVERGENT B6 ;  /* 0x0000000000067941 */ /* 0x000fea0003800200 */
.L_x_1984:
        /* <DEDUP_REMOVED lines=25> */
.L_x_1976:
[----:B------:R-:W-:Y:S05]  /*2070*/  BSYNC.RECONVERGENT B3 ;  /* 0x0000000000037941 */ /* 0x000fea0003800200 */
.L_x_1974:
[----:B------:R-:W-:Y:S01]  /*2080*/  VIADD R7, R7, 0x1 ;  /* 0x0000000107077836 */ /* 0x000fe20000000000 */
[----:B0-----:R-:W-:-:S04]  /*2090*/  DMUL R20, R44, R20 ;  /* 0x000000142c147228 */ /* 0x001fc80000000000 */
[----:B------:R-:W-:-:S13]  /*20a0*/  ISETP.GT.U32.AND P0, PT, R15, R7, PT ;  /* 0x000000070f00720c */ /* 0x000fda0003f04070 */
[----:B------:R-:W-:Y:S05]  /*20b0*/  @P0 BRA `(.L_x_1987) ;  /* 0xffffffe400a40947 */ /* 0x000fea000383ffff */
.L_x_1973:
[----:B------:R-:W-:Y:S05]  /*20c0*/  BSYNC.RECONVERGENT B2 ;  /* 0x0000000000027941 */ /* 0x000fea0003800200 */
.L_x_1972:
[----:B0-----:R-:W-:Y:S02]  /*20d0*/  IADD3 R7, P0, PT, R20, -0x1, RZ ;  /* 0xffffffff14077810 */ /* 0x001fe40007f1e0ff */
[----:B------:R-:W-:Y:S02]  /*20e0*/  LOP3.LUT R14, R21, 0x7fffffff, RZ, 0xc0, !PT ;  /* 0x7fffffff150e7812 */ /* 0x000fe400078ec0ff */
[----:B------:R-:W-:Y:S02]  /*20f0*/  ISETP.LT.U32.AND P5, PT, R7, -0x1, PT ;  /* 0xffffffff0700780c */ /* 0x000fe40003fa1070 */
[----:B------:R-:W-:Y:S02]  /*2100*/  ISETP.GE.AND P1, PT, R21, RZ, PT ;  /* 0x000000ff1500720c */ /* 0x000fe40003f26270 */
[----:B------:R-:W-:Y:S02]  /*2110*/  IADD3.X R7, PT, PT, R14, -0x1, RZ, P0, !PT ;  /* 0xffffffff0e077810 */ /* 0x000fe400007fe4ff */
[----:B-----5:R-:W-:-:S02]  /*2120*/  IADD3 R11, P6, PT, RZ, R20, RZ ;  /* 0x00000014ff0b7210 */ /* 0x020fc40007fde0ff */
[C---:B------:R-:W-:Y:S02]  /*2130*/  ISETP.EQ.U32.AND P3, PT, R20.reuse, RZ, PT ;  /* 0x000000ff1400720c */ /* 0x040fe40003f62070 */
        /* <DEDUP_REMOVED lines=16> */
.L_x_2959:
[----:B------:R-:W-:Y:S05]  /*2240*/  BRX R14 -0x2250                                                           (*"BRANCH_TARGETS .L_x_2960,.L_x_2961,.L_x_2962"*) ;  /* 0xffffffdc0e6c7949 */ /* 0x000fea000383ffff */
.L_x_2961:
[----:B------:R-:W0:Y:S02]  /*2250*/  LDCU UR4, c[0x0][0x3fc] ;  /* 0x00007f80ff0477ac */ /* 0x000e240008000800 */
[----:B0-----:R-:W-:-:S04]  /*2260*/  ISETP.GE.U32.AND P0, PT, R19, UR4, PT ;  /* 0x0000000413007c0c */ /* 0x001fc8000bf06070 */
[----:B------:R-:W-:-:S13]  /*2270*/  ISETP.NE.OR P0, PT, R28, 0x1, P0 ;  /* 0x000000011c00780c */ /* 0x000fda0000705670 */
[----:B------:R-:W-:Y:S05]  /*2280*/  @P0 BREAK.RELIABLE B3 ;  /* 0x0000000000030942 */ /* 0x000fea0003800100 */
[----:B------:R-:W-:Y:S05]  /*2290*/  @P0 BRA `(.L_x_1968) ;  /* 0x0000015400040947 */ /* 0x000fea0003800000 */
[----:B------:R-:W0:Y:S02]  /*22a0*/  LDC.64 R12, c[0x0][0x3c0] ;  /* 0x0000f000ff0c7b82 */ /* 0x000e240000000a00 */
[----:B0-----:R-:W-:-:S06]  /*22b0*/  IMAD.WIDE.U32 R12, R19, 0x4, R12 ;  /* 0x00000004130c7825 */ /* 0x001fcc00078e000c */
[----:B------:R0:W3:Y:S01]  /*22c0*/  LDG.E.CONSTANT R12, desc[UR8][R12.64] ;  /* 0x000000080c0c7981 */ /* 0x0000e2000c1e9900 */
[----:B------:R-:W1:Y:S01]  /*22d0*/  S2UR UR5, SR_CgaCtaId ;  /* 0x00000000000579c3 */ /* 0x000e620000008800 */
[----:B------:R-:W-:Y:S01]  /*22e0*/  UMOV UR4, 0x400 ;  /* 0x0000040000047882 */ /* 0x000fe20000000000 */
[C---:B------:R-:W-:Y:S01]  /*22f0*/  DSETP.GEU.AND P0, PT, R52.reuse, R42, PT ;  /* 0x0000002a3400722a */ /* 0x040fe20003f0e000 */
[----:B------:R-:W-:Y:S01]  /*2300*/  BSSY.RECONVERGENT B6, `(.L_x_1990) ;  /* 0x00001fc000067945 */ /* 0x000fe20003800200 */
[----:B------:R-:W-:-:S04]  /*2310*/  DSETP.NE.AND P2, PT, |R52|, +INF , PT ;  /* 0x7ff000003400742a */ /* 0x000fc80003f45200 */
[----:B------:R-:W-:Y:S01]  /*2320*/  DSETP.EQU.OR P1, PT, |R42|, +INF , P0 ;  /* 0x7ff000002a00742a */ /* 0x000fe2000072a600 */
[----:B0-----:R-:W-:Y:S01]  /*2330*/  IMAD.MOV.U32 R13, RZ, RZ, 0x7ff00000 ;  /* 0x7ff00000ff0d7424 */ /* 0x001fe200078e00ff */
[----:B-1----:R-:W-:-:S06]  /*2340*/  ULEA UR4, UR5, UR4, 0x18 ;  /* 0x0000000405047291 */ /* 0x002fcc000f8ec0ff */
[----:B---3--:R-:W-:Y:S01]  /*2350*/  LEA R6, R12, UR4, 0x3 ;  /* 0x000000040c067c11 */ /* 0x008fe2000f8e18ff */
[----:B------:R-:W-:-:S05]  /*2360*/  IMAD.MOV.U32 R12, RZ, RZ, 0x0 ;  /* 0x00000000ff0c7424 */ /* 0x000fca00078e00ff */
[----:B------:R-:W0:Y:S02]  /*2370*/  LDS.64 R6, [R6] ;  /* 0x0000000006067984 */ /* 0x000e240000000a00 */
[----:B0-----:R-:W-:-:S06]  /*2380*/  DSETP.EQU.OR P0, PT, |R6|, +INF , !P2 ;  /* 0x7ff000000600742a */ /* 0x001fcc000570a600 */
[----:B------:R-:W-:-:S13]  /*2390*/  PLOP3.LUT P0, PT, P0, P1, PT, 0xf8, 0x8f ;  /* 0x00000000008f781c */ /* 0x000fda0000703f70 */
[----:B------:R-:W-:Y:S05]  /*23a0*/  @P0 BRA `(.L_x_1991) ;  /* 0x0000001c00c40947 */ /* 0x000fea0003800000 */
[----:B--2---:R-:W-:Y:S01]  /*23b0*/  DADD R26, -RZ, |R6| ;  /* 0x00000000ff1a7229 */ /* 0x004fe20000000506 */
[----:B------:R-:W-:Y:S01]  /*23c0*/  UMOV UR4, 0x812dea11 ;  /* 0x812dea1100047882 */ /* 0x000fe20000000000 */
[----:B------:R-:W-:-:S06]  /*23d0*/  UMOV UR5, 0x3d719799 ;  /* 0x3d71979900057882 */ /* 0x000fcc0000000000 */
[----:B------:R-:W-:-:S14]  /*23e0*/  DSETP.GEU.AND P0, PT, R26, UR4, PT ;  /* 0x000000041a007e2a */ /* 0x000fdc000bf0e000 */
[----:B------:R-:W-:Y:S05]  /*23f0*/  @P0 BRA `(.L_x_1992) ;  /* 0x0000000400880947 */ /* 0x000fea0003800000 */
[----:B------:R-:W-:-:S10]  /*2400*/  DADD R42, -R52, R42 ;  /* 0x00000000342a7229 */ /* 0x000fd4000000012a */
        /* <DEDUP_REMOVED lines=90> */
.L_x_1993:
[----:B------:R-:W-:Y:S01]  /*29b0*/  IMAD.MOV.U32 R12, RZ, RZ, 0x0 ;  /* 0x00000000ff0c7424 */ /* 0x000fe200078e00ff */
[----:B------:R-:W-:Y:S01]  /*29c0*/  LOP3.LUT P0, RZ, R43, 0x7fffffff, RZ, 0xc0, !PT ;  /* 0x7fffffff2bff7812 */ /* 0x000fe2000780c0ff */
[----:B------:R-:W-:-:S06]  /*29d0*/  IMAD.MOV.U32 R13, RZ, RZ, 0x7ff00000 ;  /* 0x7ff00000ff0d7424 */ /* 0x000fcc00078e00ff */
[----:B------:R-:W-:-:S10]  /*29e0*/  DFMA R12, R42, R12, +INF ;  /* 0x7ff000002a0c742b */ /* 0x000fd4000000000c */
[----:B------:R-:W-:Y:S02]  /*29f0*/  FSEL R12, R12, RZ, P0 ;  /* 0x000000ff0c0c7208 */ /* 0x000fe40000000000 */
[----:B------:R-:W-:Y:S01]  /*2a00*/  FSEL R13, R13, -QNAN , P0 ;  /* 0xfff000000d0d7808 */ /* 0x000fe20000000000 */
[----:B------:R-:W-:Y:S06]  /*2a10*/  BRA `(.L_x_1991) ;  /* 0x0000001800287947 */ /* 0x000fec0003800000 */
.L_x_1992:
[-C--:B------:R-:W-:Y:S01]  /*2a20*/  DMUL R12, R52, R6.reuse ;  /* 0x00000006340c7228 */ /* 0x080fe20000000000 */
[----:B------:R-:W-:Y:S01]  /*2a30*/  IMAD.MOV.U32 R18, RZ, RZ, 0x652b82fe ;  /* 0x652b82feff127424 */ /* 0x000fe200078e00ff */
[----:B------:R-:W-:Y:S01]  /*2a40*/  DMUL R14, R42, R6 ;  /* 0x000000062a0e7228 */ /* 0x000fe20000000000 */
[----:B------:R-:W-:Y:S01]  /*2a50*/  IMAD.MOV.U32 R19, RZ, RZ, 0x3ff71547 ;  /* 0x3ff71547ff137424 */ /* 0x000fe200078e00ff */
[----:B------:R-:W-:Y:S01]  /*2a60*/  UMOV UR4, 0x3b39803f ;  /* 0x3b39803f00047882 */ /* 0x000fe20000000000 */
[----:B------:R-:W-:Y:S01]  /*2a70*/  IMAD.MOV.U32 R46, RZ, RZ, -0x105c611 ;  /* 0xfefa39efff2e7424 */ /* 0x000fe200078e00ff */
[----:B------:R-:W-:Y:S01]  /*2a80*/  UMOV UR5, 0x3c7abc9e ;  /* 0x3c7abc9e00057882 */ /* 0x000fe20000000000 */
[----:B------:R-:W-:Y:S01]  /*2a90*/  IMAD.MOV.U32 R47, RZ, RZ, 0x3fe62e42 ;  /* 0x3fe62e42ff2f7424 */ /* 0x000fe200078e00ff */
[----:B------:R-:W-:Y:S02]  /*2aa0*/  BSSY.RECONVERGENT B2, `(.L_x_1994) ;  /* 0x000003a000027945 */ /* 0x000fe40003800200 */
        /* <DEDUP_REMOVED lines=57> */
.L_x_1995:
[----:B------:R-:W-:Y:S05]  /*2e40*/  BSYNC.RECONVERGENT B2 ;  /* 0x0000000000027941 */ /* 0x000fea0003800200 */
.L_x_1994:
        /* <DEDUP_REMOVED lines=26> */
[----:B------:R-:W-:Y:S05]  /*2ff0*/  CALL.REL.NOINC `($__internal_12_$__cuda_sm20_div_rn_f64_full) ;  /* 0x000004b000dc7944 */ /* 0x000fea0003c00000 */
[----:B------:R-:W-:-:S07]  /*3000*/  IMAD.MOV.U32 R15, RZ, RZ, R13 ;  /* 0x000000ffff0f7224 */ /* 0x000fce00078e000d */
.L_x_1999:
[----:B------:R-:W-:Y:S05]  /*3010*/  BSYNC.RECONVERGENT B8 ;  /* 0x0000000000087941 */ /* 0x000fea0003800200 */
.L_x_1998:
        /* <DEDUP_REMOVED lines=30> */
.L_x_1997:
        /* <DEDUP_REMOVED lines=75> */
.L_x_2001:
[----:B------:R-:W-:Y:S01]  /*36b0*/  IMAD.MOV.U32 R12, RZ, RZ, 0x0 ;  /* 0x00000000ff0c7424 */ /* 0x000fe200078e00ff */
[----:B------:R-:W-:Y:S01]  /*36c0*/  LOP3.LUT P0, RZ, R15, 0x7fffffff, RZ, 0xc0, !PT ;  /* 0x7fffffff0fff7812 */ /* 0x000fe2000780c0ff */
[----:B------:R-:W-:-:S06]  /*36d0*/  IMAD.MOV.U32 R13, RZ, RZ, 0x7ff00000 ;  /* 0x7ff00000ff0d7424 */ /* 0x000fcc00078e00ff */
[----:B------:R-:W-:-:S10]  /*36e0*/  DFMA R12, R14, R12, +INF ;  /* 0x7ff000000e0c742b */ /* 0x000fd4000000000c */
[----:B------:R-:W-:Y:S02]  /*36f0*/  FSEL R18, R12, RZ, P0 ;  /* 0x000000ff0c127208 */ /* 0x000fe40000000000 */
[----:B------:R-:W-:-:S07]  /*3700*/  FSEL R19, R13, -QNAN , P0 ;  /* 0xfff000000d137808 */ /* 0x000fce0000000000 */
.L_x_2000:
[----:B------:R-:W-:Y:S05]  /*3710*/  BSYNC.RECONVERGENT B7 ;  /* 0x0000000000077941 */ /* 0x000fea0003800200 */
.L_x_1996:
        /* <DEDUP_REMOVED lines=77> */
.L_x_2003:
[----:B------:R-:W-:Y:S01]  /*3bf0*/  IMAD.MOV.U32 R12, RZ, RZ, 0x0 ;  /* 0x00000000ff0c7424 */ /* 0x000fe200078e00ff */
[----:B------:R-:W-:Y:S01]  /*3c00*/  LOP3.LUT P0, RZ, R27, 0x7fffffff, RZ, 0xc0, !PT ;  /* 0x7fffffff1bff7812 */ /* 0x000fe2000780c0ff */
[----:B------:R-:W-:-:S06]  /*3c10*/  IMAD.MOV.U32 R13, RZ, RZ, 0x7ff00000 ;  /* 0x7ff00000ff0d7424 */ /* 0x000fcc00078e00ff */
[----:B------:R-:W-:-:S10]  /*3c20*/  DFMA R12, R26, R12, +INF ;  /* 0x7ff000001a0c742b */ /* 0x000fd4000000000c */
[----:B------:R-:W-:Y:S02]  /*3c30*/  FSEL R12, R12, RZ, P0 ;  /* 0x000000ff0c0c7208 */ /* 0x000fe40000000000 */
[----:B------:R-:W-:-:S07]  /*3c40*/  FSEL R13, R13, -QNAN , P0 ;  /* 0xfff000000d0d7808 */ /* 0x000fce0000000000 */
.L_x_2004:
[----:B------:R-:W-:Y:S05]  /*3c50*/  BSYNC.RECONVERGENT B2 ;  /* 0x0000000000027941 */ /* 0x000fea0003800200 */
.L_x_2002:
[----:B------:R-:W-:Y:S02]  /*3c60*/  DADD R30, -R30, 1 ;  /* 0x3ff000001e1e7429 */ /* 0x000fe40000000100 */
[----:B------:R-:W-:-:S08]  /*3c70*/  DADD R12, R44, -R12 ;  /* 0x000000002c0c7229 */ /* 0x000fd0000000080c */
        /* <DEDUP_REMOVED lines=16> */
[----:B------:R-:W-:Y:S05]  /*3d80*/  @!P2 BRA `(.L_x_1991) ;  /* 0x00000004004ca947 */ /* 0x000fea0003800000 */
[----:B------:R-:W-:Y:S01]  /*3d90*/  DADD R42, -R52, R42 ;  /* 0x00000000342a7229 */ /* 0x000fe2000000012a */
[----:B------:R-:W-:-:S09]  /*3da0*/  IMAD.MOV.U32 R30, RZ, RZ, -0x3ff ;  /* 0xfffffc01ff1e7424 */ /* 0x000fd200078e00ff */
        /* <DEDUP_REMOVED lines=75> */
.L_x_2005:
[----:B------:R-:W-:Y:S01]  /*4260*/  IMAD.MOV.U32 R14, RZ, RZ, 0x0 ;  /* 0x00000000ff0e7424 */ /* 0x000fe200078e00ff */
[----:B------:R-:W-:Y:S01]  /*4270*/  LOP3.LUT P0, RZ, R13, 0x7fffffff, RZ, 0xc0, !PT ;  /* 0x7fffffff0dff7812 */ /* 0x000fe2000780c0ff */
[----:B------:R-:W-:-:S06]  /*4280*/  IMAD.MOV.U32 R15, RZ, RZ, 0x7ff00000 ;  /* 0x7ff00000ff0f7424 */ /* 0x000fcc00078e00ff */
[----:B------:R-:W-:-:S10]  /*4290*/  DFMA R14, R12, R14, +INF ;  /* 0x7ff000000c0e742b */ /* 0x000fd4000000000e */
[----:B------:R-:W-:Y:S02]  /*42a0*/  FSEL R12, R14, RZ, P0 ;  /* 0x000000ff0e0c7208 */ /* 0x000fe40000000000 */
[----:B------:R-:W-:-:S07]  /*42b0*/  FSEL R13, R15, -QNAN , P0 ;  /* 0xfff000000f0d7808 */ /* 0x000fce0000000000 */
.L_x_1991:
[----:B------:R-:W-:Y:S05]  /*42c0*/  BSYNC.RECONVERGENT B6 ;  /* 0x0000000000067941 */ /* 0x000fea0003800200 */
.L_x_1990:
[----:B------:R-:W-:Y:S01]  /*42d0*/  DFMA R6, R2, R6, -R12 ;  /* 0x000000060206722b */ /* 0x000fe2000000080c */
[----:B------:R-:W-:Y:S10]  /*42e0*/  BRA `(.L_x_2006) ;  /* 0x0000012400987947 */ /* 0x000ff40003800000 */
.L_x_2960:
        /* <DEDUP_REMOVED lines=9> */
[----:B------:R0:W3:Y:S04]  /*4380*/  LDG.E.CONSTANT R6, desc[UR8][R6.64] ;  /* 0x0000000806067981 */ /* 0x0000e8000c1e9900 */
[----:B------:R-:W2:Y:S01]  /*4390*/  LDG.E.CONSTANT R14, desc[UR8][R14.64] ;  /* 0x000000080e0e7981 */ /* 0x000ea2000c1e9900 */
[----:B------:R-:W1:Y:S01]  /*43a0*/  S2UR UR5, SR_CgaCtaId ;  /* 0x00000000000579c3 */ /* 0x000e620000008800 */
[----:B------:R-:W-:Y:S01]  /*43b0*/  UMOV UR4, 0x400 ;  /* 0x0000040000047882 */ /* 0x000fe20000000000 */
[----:B------:R-:W-:Y:S01]  /*43c0*/  BSSY.RECONVERGENT B6, `(.L_x_2007) ;  /* 0x0000246000067945 */ /* 0x000fe20003800200 */
[----:B0-----:R-:W-:Y:S01]  /*43d0*/  IMAD.MOV.U32 R7, RZ, RZ, -0x100000 ;  /* 0xfff00000ff077424 */ /* 0x001fe200078e00ff */
[----:B-1----:R-:W-:-:S06]  /*43e0*/  ULEA UR4, UR5, UR4, 0x18 ;  /* 0x0000000405047291 */ /* 0x002fcc000f8ec0ff */
[----:B---3--:R-:W-:Y:S01]  /*43f0*/  LEA R12, R6, UR4, 0x3 ;  /* 0x00000004060c7c11 */ /* 0x008fe2000f8e18ff */
[----:B------:R-:W-:Y:S01]  /*4400*/  IMAD.MOV.U32 R6, RZ, RZ, 0x0 ;  /* 0x00000000ff067424 */ /* 0x000fe200078e00ff */
[----:B--2---:R-:W-:-:S04]  /*4410*/  LEA R26, R14, UR4, 0x3 ;  /* 0x000000040e1a7c11 */ /* 0x004fc8000f8e18ff */
[----:B------:R-:W0:Y:S04]  /*4420*/  LDS.64 R12, [R12] ;  /* 0x000000000c0c7984 */ /* 0x000e280000000a00 */
[----:B------:R-:W1:Y:S01]  /*4430*/  LDS.64 R26, [R26] ;  /* 0x000000001a1a7984 */ /* 0x000e620000000a00 */
[----:B0-----:R-:W-:-:S06]  /*4440*/  DSETP.NE.AND P0, PT, |R12|, +INF , PT ;  /* 0x7ff000000c00742a */ /* 0x001fcc0003f05200 */
[----:B-1----:R-:W-:-:S06]  /*4450*/  DSETP.EQU.OR P0, PT, |R26|, +INF , !P0 ;  /* 0x7ff000001a00742a */ /* 0x002fcc000470a600 */
[----:B------:R-:W-:-:S14]  /*4460*/  DSETP.LE.OR P0, PT, R12, RZ, P0 ;  /* 0x000000ff0c00722a */ /* 0x000fdc0000703400 */
[----:B------:R-:W-:Y:S05]  /*4470*/  @P0 BRA `(.L_x_2008) ;  /* 0x0000002000e80947 */ /* 0x000fea0003800000 */
[----:B------:R-:W-:Y:S01]  /*4480*/  IMAD.MOV.U32 R7, RZ, RZ, R13 ;  /* 0x000000ffff077224 */ /* 0x000fe200078e000d */
[----:B------:R-:W-:Y:S01]  /*4490*/  BSSY.RECONVERGENT B7, `(.L_x_2009) ;  /* 0x0000013000077945 */ /* 0x000fe20003800200 */
[----:B------:R-:W-:Y:S02]  /*44a0*/  IMAD.MOV.U32 R6, RZ, RZ, R12 ;  /* 0x000000ffff067224 */ /* 0x000fe400078e000c */
        /* <DEDUP_REMOVED lines=14> */
[----:B------:R-:W-:Y:S05]  /*4590*/  CALL.REL.NOINC `($__internal_11_$__cuda_sm20_dblrcp_rn_slowpath_v3) ;  /* 0x0000049800d07944 */ /* 0x000fea0003c00000 */
[----:B------:R-:W-:Y:S02]  /*45a0*/  IMAD.MOV.U32 R18, RZ, RZ, R12 ;  /* 0x000000ffff127224 */ /* 0x000fe400078e000c */
[----:B------:R-:W-:-:S07]  /*45b0*/  IMAD.MOV.U32 R19, RZ, RZ, R13 ;  /* 0x000000ffff137224 */ /* 0x000fce00078e000d */
.L_x_2010:
[----:B------:R-:W-:Y:S05]  /*45c0*/  BSYNC.RECONVERGENT B7 ;  /* 0x0000000000077941 */ /* 0x000fea0003800200 */
.L_x_2009:
        /* <DEDUP_REMOVED lines=168> */
.L_x_2012:
        /* <DEDUP_REMOVED lines=9> */
.L_x_2013:
[----:B------:R-:W-:Y:S05]  /*50e0*/  BSYNC.RECONVERGENT B2 ;  /* 0x0000000000027941 */ /* 0x000fea0003800200 */
.L_x_2011:
        /* <DEDUP_REMOVED lines=160> */
.L_x_2015:
        /* <DEDUP_REMOVED lines=9> */
.L_x_2016:
[----:B------:R-:W-:Y:S05]  /*5b80*/  BSYNC.RECONVERGENT B2 ;  /* 0x0000000000027941 */ /* 0x000fea0003800200 */
.L_x_2014:
        /* <DEDUP_REMOVED lines=103> */
.L_x_2018:
[----:B------:R-:W-:Y:S01]  /*6200*/  IMAD.MOV.U32 R14, RZ, RZ, 0x0 ;  /* 0x00000000ff0e7424 */ /* 0x000fe200078e00ff */
[----:B------:R-:W-:Y:S01]  /*6210*/  LOP3.LUT P0, RZ, R13, 0x7fffffff, RZ, 0xc0, !PT ;  /* 0x7fffffff0dff7812 */ /* 0x000fe2000780c0ff */
[----:B------:R-:W-:-:S06]  /*6220*/  IMAD.MOV.U32 R15, RZ, RZ, 0x7ff00000 ;  /* 0x7ff00000ff0f7424 */ /* 0x000fcc00078e00ff */
[----:B------:R-:W-:-:S10]  /*6230*/  DFMA R14, R12, R14, +INF ;  /* 0x7ff000000c0e742b */ /* 0x000fd4000000000e */
[----:B------:R-:W-:Y:S02]  /*6240*/  FSEL R12, R14, RZ, P0 ;  /* 0x000000ff0e0c7208 */ /* 0x000fe40000000000 */
[----:B------:R-:W-:-:S07]  /*6250*/  FSEL R13, R15, -QNAN , P0 ;  /* 0xfff000000f0d7808 */ /* 0x000fce0000000000 */
.L_x_2019:
[----:B------:R-:W-:Y:S05]  /*6260*/  BSYNC.RECONVERGENT B2 ;  /* 0x0000000000027941 */ /* 0x000fea0003800200 */
.L_x_2017:
[----:B------:R-:W-:Y:S01]  /*6270*/  ISETP.GT.AND P0, PT, R7, 0xfffff, PT ;  /* 0x000fffff0700780c */ /* 0x000fe20003f04270 */
[----:B------:R-:W-:Y:S01]  /*6280*/  IMAD.MOV.U32 R11, RZ, RZ, R7 ;  /* 0x000000ffff0b7224 */ /* 0x000fe200078e0007 */
[----:B------:R-:W-:Y:S01]  /*6290*/  DMUL R14, R2, 0.5 ;  /* 0x3fe00000020e7828 */ /* 0x000fe20000000000 */
[----:B------:R-:W-:Y:S01]  /*62a0*/  IMAD.MOV.U32 R16, RZ, RZ, R6 ;  /* 0x000000ffff107224 */ /* 0x000fe200078e0006 */
[----:B------:R-:W-:Y:S01]  /*62b0*/  BSSY.RECONVERGENT B2, `(.L_x_2020) ;  /* 0x0000051000027945 */ /* 0x000fe20003800200 */
        /* <DEDUP_REMOVED lines=74> */
.L_x_2021:
[----:B------:R-:W-:Y:S01]  /*6760*/  IMAD.MOV.U32 R2, RZ, RZ, 0x0 ;  /* 0x00000000ff027424 */ /* 0x000fe200078e00ff */
[----:B------:R-:W-:Y:S01]  /*6770*/  LOP3.LUT P0, RZ, R7, 0x7fffffff, RZ, 0xc0, !PT ;  /* 0x7fffffff07ff7812 */ /* 0x000fe2000780c0ff */
[----:B------:R-:W-:-:S06]  /*6780*/  IMAD.MOV.U32 R3, RZ, RZ, 0x7ff00000 ;  /* 0x7ff00000ff037424 */ /* 0x000fcc00078e00ff */
[----:B------:R-:W-:-:S10]  /*6790*/  DFMA R2, R6, R2, +INF ;  /* 0x7ff000000602742b */ /* 0x000fd40000000002 */
[----:B------:R-:W-:Y:S02]  /*67a0*/  FSEL R2, R2, RZ, P0 ;  /* 0x000000ff02027208 */ /* 0x000fe40000000000 */
[----:B------:R-:W-:-:S07]  /*67b0*/  FSEL R3, R3, -QNAN , P0 ;  /* 0xfff0000003037808 */ /* 0x000fce0000000000 */
.L_x_2022:
[----:B------:R-:W-:Y:S05]  /*67c0*/  BSYNC.RECONVERGENT B2 ;  /* 0x0000000000027941 */ /* 0x000fea0003800200 */
.L_x_2020:
[----:B------:R-:W-:Y:S01]  /*67d0*/  UMOV UR4, 0xc864beb5 ;  /* 0xc864beb500047882 */ /* 0x000fe20000000000 */
[----:B------:R-:W-:Y:S02]  /*67e0*/  UMOV UR5, 0x3fed67f1 ;  /* 0x3fed67f100057882 */ /* 0x000fe40000000000 */
[----:B------:R-:W-:-:S08]  /*67f0*/  DADD R6, -R38, -UR4 ;  /* 0x8000000426067e29 */ /* 0x000fd00008000100 */
[----:B------:R-:W-:-:S08]  /*6800*/  DADD R6, R6, -R2 ;  /* 0x0000000006067229 */ /* 0x000fd00000000802 */
[----:B------:R-:W-:-:S11]  /*6810*/  DADD R6, R6, -R12 ;  /* 0x0000000006067229 */ /* 0x000fd6000000080c */
.L_x_2008:
[----:B------:R-:W-:Y:S05]  /*6820*/  BSYNC.RECONVERGENT B6 ;  /* 0x0000000000067941 */ /* 0x000fea0003800200 */
.L_x_2007:
[----:B------:R-:W-:Y:S05]  /*6830*/  BRA `(.L_x_2006) ;  /* 0x0000010000447947 */ /* 0x000fea0003800000 */
.L_x_1989:
[----:B------:R-:W-:-:S05]  /*6840*/  IMAD.MOV.U32 R7, RZ, RZ, -0x2 ;  /* 0xfffffffeff077424 */ /* 0x000fca00078e00ff */
[----:B------:R-:W-:-:S05]  /*6850*/  VIADDMNMX.U32 R7, R6, R7, 0x3, PT ;  /* 0x0000000306077446 */ /* 0x000fca0003800007 */
[----:B------:R-:W-:-:S04]  /*6860*/  IMAD.SHL.U32 R7, R7, 0x4, RZ ;  /* 0x0000000407077824 */ /* 0x000fc800078e00ff */
[----:B------:R-:W0:Y:S02]  /*6870*/  LDC R14, c[0x2][R7+0xc] ;  /* 0x00800300070e7b82 */ /* 0x000e240000000800 */
[----:B0-----:R-:W-:-:S04]  /*6880*/  SHF.R.S32.HI R15, RZ, 0x1f, R14 ;  /* 0x0000001fff0f7819 */ /* 0x001fc8000001140e */
.L_x_2963:
[----:B------:R-:W-:Y:S05]  /*6890*/  BRX R14 -0x68a0                                                           (*"BRANCH_TARGETS .L_x_2964,.L_x_2965,.L_x_2966,.L_x_2962"*) ;  /* 0xffffff940ed87949 */ /* 0x000fea000383ffff */
.L_x_2966:
[----:B------:R-:W0:Y:S01]  /*68a0*/  LDCU UR4, c[0x0][0x3fc] ;  /* 0x00007f80ff0477ac */ /* 0x000e220008000800 */
[----:B------:R-:W-:-:S04]  /*68b0*/  IADD3 R6, PT, PT, R19, -0x1, R28 ;  /* 0xffffffff13067810 */ /* 0x000fc80007ffe01c */
[----:B0-----:R-:W-:-:S04]  /*68c0*/  ISETP.GE.U32.AND P0, PT, R6, UR4, PT ;  /* 0x0000000406007c0c */ /* 0x001fc8000bf06070 */
[----:B------:R-:W-:-:S13]  /*68d0*/  ISETP.EQ.OR P0, PT, R28, RZ, P0 ;  /* 0x000000ff1c00720c */ /* 0x000fda0000702670 */
[----:B------:R-:W-:Y:S05]  /*68e0*/  @P0 BREAK.RELIABLE B3 ;  /* 0x0000000000030942 */ /* 0x000fea0003800100 */
[----:B------:R-:W-:Y:S05]  /*68f0*/  @P0 BRA `(.L_x_1968) ;  /* 0x0000010c006c0947 */ /* 0x000fea0003800000 */
[----:B--2---:R-:W-:Y:S01]  /*6900*/  DADD R26, -R52, R42 ;  /* 0x00000000341a7229 */ /* 0x004fe2000000012a */
[----:B------:R-:W-:Y:S09]  /*6910*/  BSSY.RECONVERGENT B6, `(.L_x_2023) ;  /* 0x000031a000067945 */ /* 0x000ff20003800200 */
[----:B------:R-:W-:-:S02]  /*6920*/  IADD3 R6, P0, PT, R26, -0x1, RZ ;  /* 0xffffffff1a067810 */ /* 0x000fc40007f1e0ff */
[C---:B------:R-:W-:Y:S02]  /*6930*/  LOP3.LUT R7, R27.reuse, 0x7fffffff, RZ, 0xc0, !PT ;  /* 0x7fffffff1b077812 */ /* 0x040fe400078ec0ff */
[----:B------:R-:W-:Y:S02]  /*6940*/  ISETP.LT.U32.AND P2, PT, R6, -0x1, PT ;  /* 0xffffffff0600780c */ /* 0x000fe40003f41070 */
[----:B------:R-:W-:Y:S02]  /*6950*/  ISETP.GE.AND P1, PT, R27, RZ, PT ;  /* 0x000000ff1b00720c */ /* 0x000fe40003f26270 */
[----:B------:R-:W-:Y:S02]  /*6960*/  IADD3.X R6, PT, PT, R7, -0x1, RZ, P0, !PT ;  /* 0xffffffff07067810 */ /* 0x000fe400007fe4ff */
[----:B------:R-:W-:Y:S02]  /*6970*/  ISETP.EQ.U32.AND P0, PT, R26, RZ, PT ;  /* 0x000000ff1a00720c */ /* 0x000fe40003f02070 */
[----:B------:R-:W-:-:S02]  /*6980*/  ISETP.LT.U32.AND.EX P2, PT, R6, 0xfffff, !P1, P2 ;  /* 0x000fffff0600780c */ /* 0x000fc40004f41120 */
[----:B------:R-:W-:Y:S02]  /*6990*/  IADD3 R6, P5, PT, RZ, R26, RZ ;  /* 0x0000001aff067210 */ /* 0x000fe40007fbe0ff */
[C---:B------:R-:W-:Y:S02]  /*69a0*/  ISETP.EQ.OR.EX P6, PT, R7.reuse, RZ, P2, P0 ;  /* 0x000000ff0700720c */ /* 0x040fe400017c2700 */
[----:B------:R-:W-:Y:S02]  /*69b0*/  ISETP.LT.U32.AND P3, PT, R6, RZ, PT ;  /* 0x000000ff0600720c */ /* 0x000fe40003f61070 */
[----:B------:R-:W-:Y:S02]  /*69c0*/  ISETP.GT.U32.AND P2, PT, R26, RZ, PT ;  /* 0x000000ff1a00720c */ /* 0x000fe40003f44070 */
[C---:B------:R-:W-:Y:S02]  /*69d0*/  IADD3.X R6, PT, PT, R7.reuse, -0x100000, RZ, P5, !PT ;  /* 0xfff0000007067810 */ /* 0x040fe40002ffe4ff */
[----:B------:R-:W-:-:S02]  /*69e0*/  ISETP.EQ.OR.EX P6, PT, R7, 0x7ff00000, P6, P0 ;  /* 0x7ff000000700780c */ /* 0x000fc400037c2700 */
[----:B------:R-:W-:Y:S01]  /*69f0*/  ISETP.LT.U32.AND.EX P3, PT, R6, 0x7fe00000, !P1, P3 ;  /* 0x7fe000000600780c */ /* 0x000fe20004f61130 */
[----:B------:R-:W-:Y:S01]  /*6a00*/  IMAD.MOV.U32 R6, RZ, RZ, 0x0 ;  /* 0x00000000ff067424 */ /* 0x000fe200078e00ff */
[----:B------:R-:W-:Y:S01]  /*6a10*/  ISETP.GT.OR.EX P2, PT, R7, 0x7ff00000, P6, P2 ;  /* 0x7ff000000700780c */ /* 0x000fe20003744720 */
[----:B------:R-:W-:-:S03]  /*6a20*/  IMAD.MOV.U32 R7, RZ, RZ, -0x100000 ;  /* 0xfff00000ff077424 */ /* 0x000fc600078e00ff */
[----:B------:R-:W-:-:S13]  /*6a30*/  PLOP3.LUT P2, PT, P2, P3, PT, 0xf8, 0x8f ;  /* 0x00000000008f781c */ /* 0x000fda0001747f70 */
        /* <DEDUP_REMOVED lines=10> */
[----:B------:R-:W-:Y:S02]  /*6ae0*/  IMAD.MOV.U32 R29, RZ, RZ, RZ ;  /* 0x000000ffff1d7224 */ /* 0x000fe400078e00ff */
[----:B------:R-:W-:Y:S02]  /*6af0*/  IMAD.MOV.U32 R30, RZ, RZ, R26 ;  /* 0x000000ffff1e7224 */ /* 0x000fe400078e001a */
[----:B------:R-:W-:-:S07]  /*6b00*/  IMAD.MOV.U32 R31, RZ, RZ, R27 ;  /* 0x000000ffff1f7224 */ /* 0x000fce00078e001b */
.L_x_2035:
        /* <DEDUP_REMOVED lines=35> */
.L_x_2028:
[----:B------:R-:W-:Y:S05]  /*6d40*/  BSYNC.RECONVERGENT B8 ;  /* 0x0000000000087941 */ /* 0x000fea0003800200 */
.L_x_2027:
        /* <DEDUP_REMOVED lines=33> */
.L_x_2030:
[----:B------:R-:W-:Y:S05]  /*6f60*/  BSYNC.RECONVERGENT B8 ;  /* 0x0000000000087941 */ /* 0x000fea0003800200 */
.L_x_2029:
        /* <DEDUP_REMOVED lines=33> */
.L_x_2032:
[----:B------:R-:W-:Y:S05]  /*7180*/  BSYNC.RECONVERGENT B8 ;  /* 0x0000000000087941 */ /* 0x000fea0003800200 */
.L_x_2031:
        /* <DEDUP_REMOVED lines=33> */
.L_x_2034:
[----:B------:R-:W-:Y:S05]  /*73a0*/  BSYNC.RECONVERGENT B8 ;  /* 0x0000000000087941 */ /* 0x000fea0003800200 */
.L_x_2033:
[----:B------:R-:W-:Y:S01]  /*73b0*/  ISETP.NE.AND P0, PT, R29, R38, PT ;  /* 0x000000261d00720c */ /* 0x000fe20003f05270 */
[----:B------:R-:W-:-:S12]  /*73c0*/  DADD R30, R30, R12 ;  /* 0x000000001e1e7229 */ /* 0x000fd8000000000c */
[----:B------:R-:W-:Y:S05]  /*73d0*/  @P0 BRA `(.L_x_2035) ;  /* 0xfffffff400cc0947 */ /* 0x000fea000383ffff */
.L_x_2026:
[----:B------:R-:W-:Y:S05]  /*73e0*/  BSYNC.RECONVERGENT B7 ;  /* 0x0000000000077941 */ /* 0x000fea0003800200 */
.L_x_2025:
        /* <DEDUP_REMOVED lines=13> */
[----:B------:R-:W-:Y:S01]  /*74c0*/  BSSY.RECONVERGENT B9, `(.L_x_2040) ;  /* 0x000001e000097945 */ /* 0x000fe20003800200 */
[----:B------:R-:W-:Y:S01]  /*74d0*/  IMAD.MOV.U32 R16, RZ, RZ, 0x1 ;  /* 0x00000001ff107424 */ /* 0x000fe200078e00ff */
[----:B------:R-:W0:Y:S01]  /*74e0*/  S2R R17, SR_CgaCtaId ;  /* 0x0000000000117919 */ /* 0x000e220000008800 */
[----:B------:R-:W1:Y:S02]  /*74f0*/  I2F.F64.U32 R14, R29 ;  /* 0x0000001d000e7312 */ /* 0x000e640000201800 */
[----:B-1----:R-:W-:Y:S01]  /*7500*/  DFMA R44, -R14, R14, 1 ;  /* 0x3ff000000e2c742b */ /* 0x002fe2000000010e */
[----:B------:R-:W-:-:S04]  /*7510*/  MOV R14, 0x400 ;  /* 0x00000400000e7802 */ /* 0x000fc80000000f00 */
[----:B0-----:R-:W-:Y:S02]  /*7520*/  LEA R51, R17, R14, 0x18 ;  /* 0x0000000e11337211 */ /* 0x001fe400078ec0ff */
[----:B------:R-:W0:Y:S03]  /*7530*/  MUFU.RCP64H R17, R45 ;  /* 0x0000002d00117308 */ /* 0x000e260000001800 */
        /* <DEDUP_REMOVED lines=22> */
.L_x_2041:
[----:B------:R-:W-:Y:S05]  /*76a0*/  BSYNC.RECONVERGENT B9 ;  /* 0x0000000000097941 */ /* 0x000fea0003800200 */
.L_x_2040:
        /* <DEDUP_REMOVED lines=33> */
.L_x_2043:
[----:B------:R-:W-:Y:S05]  /*78c0*/  BSYNC.RECONVERGENT B9 ;  /* 0x0000000000097941 */ /* 0x000fea0003800200 */
.L_x_2042:
[----:B------:R-:W-:-:S11]  /*78d0*/  DADD R30, R30, R12 ;  /* 0x000000001e1e7229 */ /* 0x000fd6000000000c */
.L_x_2039:
[----:B------:R-:W-:Y:S05]  /*78e0*/  BSYNC.RECONVERGENT B8 ;  /* 0x0000000000087941 */ /* 0x000fea0003800200 */
.L_x_2038:
        /* <DEDUP_REMOVED lines=11> */
[----:B------:R-:W2:Y:S01]  /*79a0*/  LDG.E.CONSTANT R12, desc[UR8][R12.64] ;  /* 0x000000080c0c7981 */ /* 0x000ea2000c1e9900 */
[----:B------:R-:W0:Y:S01]  /*79b0*/  S2UR UR5, SR_CgaCtaId ;  /* 0x00000000000579c3 */ /* 0x000e220000008800 */
[----:B------:R-:W-:Y:S01]  /*79c0*/  VIADD R18, R38, 0x1 ;  /* 0x0000000126127836 */ /* 0x000fe20000000000 */
[----:B------:R-:W-:Y:S01]  /*79d0*/  UMOV UR4, 0x400 ;  /* 0x0000040000047882 */ /* 0x000fe20000000000 */
[----:B------:R-:W-:Y:S01]  /*79e0*/  IMAD.MOV.U32 R16, RZ, RZ, 0x1 ;  /* 0x00000001ff107424 */ /* 0x000fe200078e00ff */
[----:B------:R-:W-:Y:S01]  /*79f0*/  BSSY.RECONVERGENT B10, `(.L_x_2048) ;  /* 0x000001b0000a7945 */ /* 0x000fe20003800200 */
[----:B------:R-:W1:Y:S02]  /*7a00*/  I2F.F64.U32 R14, R18 ;  /* 0x00000012000e7312 */ /* 0x000e640000201800 */
[----:B-1----:R-:W-:Y:S01]  /*7a10*/  DFMA R44, -R14, R14, 1 ;  /* 0x3ff000000e2c742b */ /* 0x002fe2000000010e */
[----:B0-----:R-:W-:-:S05]  /*7a20*/  ULEA UR4, UR5, UR4, 0x18 ;  /* 0x0000000405047291 */ /* 0x001fca000f8ec0ff */
[----:B------:R-:W0:Y:S01]  /*7a30*/  MUFU.RCP64H R17, R45 ;  /* 0x0000002d00117308 */ /* 0x000e220000001800 */
[----:B--2---:R-:W-:Y:S01]  /*7a40*/  LEA R11, R12, UR4, 0x3 ;  /* 0x000000040c0b7c11 */ /* 0x004fe2000f8e18ff */
        /* <DEDUP_REMOVED lines=21> */
.L_x_2049:
[----:B------:R-:W-:Y:S05]  /*7ba0*/  BSYNC.RECONVERGENT B10 ;  /* 0x00000000000a7941 */ /* 0x000fea0003800200 */
.L_x_2048:
[----:B------:R-:W-:-:S11]  /*7bb0*/  DADD R30, R30, R14 ;  /* 0x000000001e1e7229 */ /* 0x000fd6000000000e */
.L_x_2047:
[----:B------:R-:W-:Y:S05]  /*7bc0*/  BSYNC.RECONVERGENT B9 ;  /* 0x0000000000097941 */ /* 0x000fea0003800200 */
.L_x_2046:
[----:B------:R-:W-:Y:S01]  /*7bd0*/  ISETP.NE.AND P0, PT, R39, RZ, PT ;  /* 0x000000ff2700720c */ /* 0x000fe20003f05270 */
[----:B------:R-:W-:-:S12]  /*7be0*/  BSSY.RECONVERGENT B9, `(.L_x_2050) ;  /* 0x0000028000097945 */ /* 0x000fd80003800200 */
[----:B------:R-:W-:Y:S05]  /*7bf0*/  @P0 BRA `(.L_x_2051) ;  /* 0x0000000000980947 */ /* 0x000fea0003800000 */
[----:B------:R-:W0:Y:S01]  /*7c00*/  LDCU.64 UR4, c[0x0][0x3c0] ;  /* 0x00007800ff0477ac */ /* 0x000e220008000a00 */
[----:B------:R-:W-:-:S05]  /*7c10*/  VIADD R11, R29, 0x1 ;  /* 0x000000011d0b7836 */ /* 0x000fca0000000000 */
[----:B0-----:R-:W-:-:S04]  /*7c20*/  LEA R16, P0, R11, UR4, 0x2 ;  /* 0x000000040b107c11 */ /* 0x001fc8000f8010ff */
[----:B------:R-:W-:-:S05]  /*7c30*/  LEA.HI.X R17, R11, UR5, RZ, 0x2, P0 ;  /* 0x000000050b117c11 */ /* 0x000fca00080f14ff */
        /* <DEDUP_REMOVED lines=32> */
.L_x_2053:
[----:B------:R-:W-:Y:S05]  /*7e40*/  BSYNC.RECONVERGENT B10 ;  /* 0x00000000000a7941 */ /* 0x000fea0003800200 */
.L_x_2052:
[----:B------:R-:W-:-:S11]  /*7e50*/  DADD R30, R30, R14 ;  /* 0x000000001e1e7229 */ /* 0x000fd6000000000e */
.L_x_2051:
[----:B------:R-:W-:Y:S05]  /*7e60*/  BSYNC.RECONVERGENT B9 ;  /* 0x0000000000097941 */ /* 0x000fea0003800200 */
.L_x_2050:
[----:B------:R-:W-:-:S07]  /*7e70*/  VIADD R38, R38, 0x2 ;  /* 0x0000000226267836 */ /* 0x000fce0000000000 */
.L_x_2045:
[----:B------:R-:W-:Y:S05]  /*7e80*/  BSYNC.RECONVERGENT B8 ;  /* 0x0000000000087941 */ /* 0x000fea0003800200 */
.L_x_2044:
        /* <DEDUP_REMOVED lines=40> */
.L_x_2055:
[----:B------:R-:W-:Y:S05]  /*8110*/  BSYNC.RECONVERGENT B8 ;  /* 0x0000000000087941 */ /* 0x000fea0003800200 */
.L_x_2054:
[----:B------:R-:W-:-:S11]  /*8120*/  DADD R30, R30, R14 ;  /* 0x000000001e1e7229 */ /* 0x000fd6000000000e */
.L_x_2037:
[----:B------:R-:W-:Y:S05]  /*8130*/  BSYNC.RECONVERGENT B7 ;  /* 0x0000000000077941 */ /* 0x000fea0003800200 */
.L_x_2036:
        /* <DEDUP_REMOVED lines=93> */
.L_x_2057:
[----:B------:R-:W-:Y:S01]  /*8710*/  IMAD.MOV.U32 R12, RZ, RZ, 0x0 ;  /* 0x00000000ff0c7424 */ /* 0x000fe200078e00ff */
[----:B------:R-:W-:Y:S01]  /*8720*/  LOP3.LUT P0, RZ, R31, 0x7fffffff, RZ, 0xc0, !PT ;  /* 0x7fffffff1fff7812 */ /* 0x000fe2000780c0ff */
[----:B------:R-:W-:-:S06]  /*8730*/  IMAD.MOV.U32 R13, RZ, RZ, 0x7ff00000 ;  /* 0x7ff00000ff0d7424 */ /* 0x000fcc00078e00ff */
[----:B------:R-:W-:-:S10]  /*8740*/  DFMA R12, R30, R12, +INF ;  /* 0x7ff000001e0c742b */ /* 0x000fd4000000000c */
[----:B------:R-:W-:Y:S02]  /*8750*/  FSEL R30, R12, RZ, P0 ;  /* 0x000000ff0c1e7208 */ /* 0x000fe40000000000 */
[----:B------:R-:W-:-:S07]  /*8760*/  FSEL R31, R13, -QNAN , P0 ;  /* 0xfff000000d1f7808 */ /* 0x000fce0000000000 */
.L_x_2058:
[----:B------:R-:W-:Y:S05]  /*8770*/  BSYNC.RECONVERGENT B2 ;  /* 0x0000000000027941 */ /* 0x000fea0003800200 */
.L_x_2056:
        /* <DEDUP_REMOVED lines=22> */
[----:B------:R-:W-:Y:S05]  /*88e0*/  CALL.REL.NOINC `($__internal_12_$__cuda_sm20_div_rn_f64_full) ;  /* 0x0000045800a07944 */ /* 0x000fea0003c00000 */
[----:B------:R-:W-:-:S07]  /*88f0*/  IMAD.MOV.U32 R15, RZ, RZ, R13 ;  /* 0x000000ffff0f7224 */ /* 0x000fce00078e000d */
.L_x_2060:
[----:B------:R-:W-:Y:S05]  /*8900*/  BSYNC.RECONVERGENT B7 ;  /* 0x0000000000077941 */ /* 0x000fea0003800200 */
.L_x_2059:
[----:B------:R-:W-:Y:S01]  /*8910*/  DSETP.GEU.AND P0, PT, R14, -1, PT ;  /* 0xbff000000e00742a */ /* 0x000fe20003f0e000 */
[----:B------:R-:W-:Y:S01]  /*8920*/  ISETP.GE.U32.AND P2, PT, R28, 0x8, PT ;  /* 0x000000081c00780c */ /* 0x000fe20003f46070 */
[----:B------:R-:W-:Y:S01]  /*8930*/  BSSY.RECONVERGENT B2, `(.L_x_2061) ;  /* 0x0000056000027945 */ /* 0x000fe20003800200 */
[----:B------:R-:W-:Y:S01]  /*8940*/  ISETP.NE.AND P1, PT, R41, RZ, PT ;  /* 0x000000ff2900720c */ /* 0x000fe20003f25270 */
[----:B------:R-:W-:Y:S02]  /*8950*/  IMAD.MOV.U32 R12, RZ, RZ, RZ ;  /* 0x000000ffff0c7224 */ /* 0x000fe400078e00ff */
[----:B------:R-:W-:Y:S01]  /*8960*/  FSEL R2, R14, RZ, P0 ;  /* 0x000000ff0e027208 */ /* 0x000fe20000000000 */
[----:B------:R-:W-:Y:S01]  /*8970*/  IMAD.MOV.U32 R14, RZ, RZ, 0x0 ;  /* 0x00000000ff0e7424 */ /* 0x000fe200078e00ff */
[----:B------:R-:W-:Y:S01]  /*8980*/  FSEL R3, R15, -1.875, P0 ;  /* 0xbff000000f037808 */ /* 0x000fe20000000000 */
[----:B------:R-:W-:Y:S02]  /*8990*/  IMAD.MOV.U32 R15, RZ, RZ, 0x3ff00000 ;  /* 0x3ff00000ff0f7424 */ /* 0x000fe400078e00ff */
[----:B------:R-:W-:-:S02]  /*89a0*/  IMAD.MOV.U32 R26, RZ, RZ, 0x0 ;  /* 0x00000000ff1a7424 */ /* 0x000fc400078e00ff */
[----:B------:R-:W-:Y:S01]  /*89b0*/  IMAD.MOV.U32 R27, RZ, RZ, 0x3ff00000 ;  /* 0x3ff00000ff1b7424 */ /* 0x000fe200078e00ff */
[----:B------:R-:W-:-:S06]  /*89c0*/  DSETP.GT.AND P0, PT, R2, 1, PT ;  /* 0x3ff000000200742a */ /* 0x000fcc0003f04000 */
[----:B------:R-:W-:Y:S02]  /*89d0*/  FSEL R16, R2, RZ, !P0 ;  /* 0x000000ff02107208 */ /* 0x000fe40004000000 */
[----:B------:R-:W-:-:S06]  /*89e0*/  FSEL R17, R3, 1.875, !P0 ;  /* 0x3ff0000003117808 */ /* 0x000fcc0004000000 */
[----:B------:R-:W-:Y:S01]  /*89f0*/  DADD R2, R16, R16 ;  /* 0x0000000010027229 */ /* 0x000fe20000000010 */
[----:B------:R-:W-:Y:S10]  /*8a00*/  @!P2 BRA `(.L_x_2062) ;  /* 0x000000040020a947 */ /* 0x000ff40003800000 */
[----:B------:R-:W0:Y:S01]  /*8a10*/  S2R R14, SR_CgaCtaId ;  /* 0x00000000000e7919 */ /* 0x000e220000008800 */
[----:B------:R-:W-:Y:S01]  /*8a20*/  MOV R13, 0x400 ;  /* 0x00000400000d7802 */ /* 0x000fe20000000f00 */
[----:B------:R-:W-:Y:S01]  /*8a30*/  IMAD.MOV.U32 R11, RZ, RZ, RZ ;  /* 0x000000ffff0b7224 */ /* 0x000fe200078e00ff */
[----:B------:R-:W-:Y:S01]  /*8a40*/  LOP3.LUT R12, R28, 0xfffffff8, RZ, 0xc0, !PT ;  /* 0xfffffff81c0c7812 */ /* 0x000fe200078ec0ff */
[----:B------:R-:W-:Y:S01]  /*8a50*/  IMAD.MOV.U32 R15, RZ, RZ, 0x3ff00000 ;  /* 0x3ff00000ff0f7424 */ /* 0x000fe200078e00ff */
[----:B0-----:R-:W-:Y:S01]  /*8a60*/  LEA R57, R14, R13, 0x18 ;  /* 0x0000000d0e397211 */ /* 0x001fe200078ec0ff */
[----:B------:R-:W-:-:S07]  /*8a70*/  IMAD.MOV.U32 R14, RZ, RZ, 0x0 ;  /* 0x00000000ff0e7424 */ /* 0x000fce00078e00ff */
.L_x_2063:
        /* <DEDUP_REMOVED lines=28> */
[----:B------:R-:W2:Y:S01]  /*8c40*/  LDS.64 R38, [R38] ;  /* 0x0000000026267984 */ /* 0x000ea20000000a00 */
[--C-:B---3--:R-:W-:Y:S01]  /*8c50*/  IMAD R44, R42, 0x8, R57.reuse ;  /* 0x000000082a2c7824 */ /* 0x108fe200078e0239 */
[----:B------:R-:W-:Y:S01]  /*8c60*/  DFMA R42, R2, R16, -R14 ;  /* 0x00000010022a722b */ /* 0x000fe2000000080e */
[----:B------:R-:W-:Y:S02]  /*8c70*/  FSEL R15, R15, R17, !P0 ;  /* 0x000000110f0f7208 */ /* 0x000fe40004000000 */
[----:B------:R-:W-:Y:S02]  /*8c80*/  FSEL R14, R14, R16, !P0 ;  /* 0x000000100e0e7208 */ /* 0x000fe40004000000 */
[----:B------:R-:W3:Y:S01]  /*8c90*/  LDS.64 R44, [R44] ;  /* 0x000000002c2c7984 */ /* 0x000ee20000000a00 */
[----:B----4-:R-:W-:-:S04]  /*8ca0*/  IMAD R18, R18, 0x8, R57 ;  /* 0x0000000812127824 */ /* 0x010fc800078e0239 */
[----:B------:R-:W-:Y:S01]  /*8cb0*/  FSEL R42, R16, R42, !P0 ;  /* 0x0000002a102a7208 */ /* 0x000fe20004000000 */
[----:B0-----:R-:W0:Y:S01]  /*8cc0*/  LDS.64 R46, [R18] ;  /* 0x00000000122e7984 */ /* 0x001e220000000a00 */
[----:B------:R-:W-:Y:S01]  /*8cd0*/  FSEL R43, R17, R43, !P0 ;  /* 0x0000002b112b7208 */ /* 0x000fe20004000000 */
[----:B-----5:R-:W-:Y:S01]  /*8ce0*/  IMAD R29, R29, 0x8, R57 ;  /* 0x000000081d1d7824 */ /* 0x020fe200078e0239 */
[----:B------:R-:W-:-:S04]  /*8cf0*/  ISETP.NE.AND P0, PT, R11, R12, PT ;  /* 0x0000000c0b00720c */ /* 0x000fc80003f05270 */
[----:B------:R-:W-:Y:S01]  /*8d00*/  DFMA R14, R2, R42, -R14 ;  /* 0x0000002a020e722b */ /* 0x000fe2000000080e */
[----:B-1----:R-:W1:Y:S01]  /*8d10*/  LDS.64 R48, [R29] ;  /* 0x000000001d307984 */ /* 0x002e620000000a00 */
[----:B------:R-:W-:-:S05]  /*8d20*/  IMAD R40, R40, 0x8, R57 ;  /* 0x0000000828287824 */ /* 0x000fca00078e0239 */
[----:B------:R-:W4:Y:S01]  /*8d30*/  LDS.64 R16, [R40] ;  /* 0x0000000028107984 */ /* 0x000f220000000a00 */
[----:B--2---:R-:W-:Y:S01]  /*8d40*/  DFMA R38, R38, R42, R26 ;  /* 0x0000002a2626722b */ /* 0x004fe2000000001a */
[--C-:B------:R-:W-:Y:S01]  /*8d50*/  IMAD R26, R50, 0x8, R57.reuse ;  /* 0x00000008321a7824 */ /* 0x100fe200078e0239 */
[-C--:B------:R-:W-:Y:S01]  /*8d60*/  DFMA R42, R2, R14.reuse, -R42 ;  /* 0x0000000e022a722b */ /* 0x080fe2000000082a */
[--C-:B------:R-:W-:Y:S02]  /*8d70*/  IMAD R50, R52, 0x8, R57.reuse ;  /* 0x0000000834327824 */ /* 0x100fe400078e0239 */
[----:B------:R-:W-:Y:S02]  /*8d80*/  IMAD R54, R54, 0x8, R57 ;  /* 0x0000000836367824 */ /* 0x000fe400078e0239 */
[----:B------:R-:W2:Y:S01]  /*8d90*/  LDS.64 R26, [R26] ;  /* 0x000000001a1a7984 */ /* 0x000ea20000000a00 */
[----:B---3--:R-:W-:Y:S02]  /*8da0*/  DFMA R38, R44, R14, R38 ;  /* 0x0000000e2c26722b */ /* 0x008fe40000000026 */
[-C--:B------:R-:W-:Y:S01]  /*8db0*/  DFMA R14, R2, R42.reuse, -R14 ;  /* 0x0000002a020e722b */ /* 0x080fe2000000080e */
[----:B------:R-:W3:Y:S05]  /*8dc0*/  LDS.64 R50, [R50] ;  /* 0x0000000032327984 */ /* 0x000eea0000000a00 */
[----:B0-----:R-:W-:Y:S01]  /*8dd0*/  DFMA R38, R46, R42, R38 ;  /* 0x0000002a2e26722b */ /* 0x001fe20000000026 */
[----:B------:R-:W0:Y:S01]  /*8de0*/  LDS.64 R46, [R54] ;  /* 0x00000000362e7984 */ /* 0x000e220000000a00 */
[----:B------:R-:W-:-:S06]  /*8df0*/  DFMA R42, R2, R14, -R42 ;  /* 0x0000000e022a722b */ /* 0x000fcc000000082a */
[----:B-1----:R-:W-:Y:S02]  /*8e00*/  DFMA R38, R48, R14, R38 ;  /* 0x0000000e3026722b */ /* 0x002fe40000000026 */
[----:B------:R-:W-:-:S06]  /*8e10*/  DFMA R44, R2, R42, -R14 ;  /* 0x0000002a022c722b */ /* 0x000fcc000000080e */
[----:B----4-:R-:W-:Y:S02]  /*8e20*/  DFMA R16, R16, R42, R38 ;  /* 0x0000002a1010722b */ /* 0x010fe40000000026 */
[----:B------:R-:W-:-:S06]  /*8e30*/  DFMA R14, R2, R44, -R42 ;  /* 0x0000002c020e722b */ /* 0x000fcc000000082a */
[----:B--2---:R-:W-:Y:S02]  /*8e40*/  DFMA R26, R26, R44, R16 ;  /* 0x0000002c1a1a722b */ /* 0x004fe40000000010 */
[----:B------:R-:W-:-:S06]  /*8e50*/  DFMA R16, R2, R14, -R44 ;  /* 0x0000000e0210722b */ /* 0x000fcc000000082c */
[----:B---3--:R-:W-:-:S08]  /*8e60*/  DFMA R26, R50, R14, R26 ;  /* 0x0000000e321a722b */ /* 0x008fd0000000001a */
[----:B0-----:R-:W-:Y:S01]  /*8e70*/  DFMA R26, R46, R16, R26 ;  /* 0x000000102e1a722b */ /* 0x001fe2000000001a */
[----:B------:R-:W-:Y:S10]  /*8e80*/  @P0 BRA `(.L_x_2063) ;  /* 0xfffffff800fc0947 */ /* 0x000ff4000383ffff */
.L_x_2062:
[----:B------:R-:W-:Y:S05]  /*8e90*/  BSYNC.RECONVERGENT B2 ;  /* 0x0000000000027941 */ /* 0x000fea0003800200 */
.L_x_2061:
        /* <DEDUP_REMOVED lines=45> */
.L_x_2067:
[----:B------:R-:W-:Y:S05]  /*9170*/  BSYNC.RECONVERGENT B7 ;  /* 0x0000000000077941 */ /* 0x000fea0003800200 */
.L_x_2066:
        /* <DEDUP_REMOVED lines=30> */
.L_x_2069:
[----:B------:R-:W-:Y:S05]  /*9360*/  BSYNC.RECONVERGENT B7 ;  /* 0x0000000000077941 */ /* 0x000fea0003800200 */
.L_x_2068:
        /* <DEDUP_REMOVED lines=15> */
.L_x_2065:
[----:B------:R-:W-:Y:S05]  /*9460*/  BSYNC.RECONVERGENT B2 ;  /* 0x0000000000027941 */ /* 0x000fea0003800200 */
.L_x_2064:
        /* <DEDUP_REMOVED lines=93> */
.L_x_2070:
[----:B------:R-:W-:Y:S01]  /*9a40*/  IMAD.MOV.U32 R2, RZ, RZ, 0x0 ;  /* 0x00000000ff027424 */ /* 0x000fe200078e00ff */
[----:B------:R-:W-:Y:S01]  /*9a50*/  LOP3.LUT P0, RZ, R27, 0x7fffffff, RZ, 0xc0, !PT ;  /* 0x7fffffff1bff7812 */ /* 0x000fe2000780c0ff */
[----:B------:R-:W-:-:S06]  /*9a60*/  IMAD.MOV.U32 R3, RZ, RZ, 0x7ff00000 ;  /* 0x7ff00000ff037424 */ /* 0x000fcc00078e00ff */
[----:B------:R-:W-:-:S10]  /*9a70*/  DFMA R2, R26, R2, +INF ;  /* 0x7ff000001a02742b */ /* 0x000fd40000000002 */
[----:B------:R-:W-:Y:S02]  /*9a80*/  FSEL R6, R2, RZ, P0 ;  /* 0x000000ff02067208 */ /* 0x000fe40000000000 */
[----:B------:R-:W-:-:S06]  /*9a90*/  FSEL R7, R3, -QNAN , P0 ;  /* 0xfff0000003077808 */ /* 0x000fcc0000000000 */
[----:B------:R-:W-:-:S11]  /*9aa0*/  DADD R6, -R30, R6 ;  /* 0x000000001e067229 */ /* 0x000fd60000000106 */
.L_x_2024:
[----:B------:R-:W-:Y:S05]  /*9ab0*/  BSYNC.RECONVERGENT B6 ;  /* 0x0000000000067941 */ /* 0x000fea0003800200 */
.L_x_2023:
[----:B------:R-:W-:Y:S05]  /*9ac0*/  BRA `(.L_x_2006) ;  /* 0x000000cc00a07947 */ /* 0x000fea0003800000 */
.L_x_2962:
        /* <DEDUP_REMOVED lines=29> */
.L_x_2073:
[----:B------:R-:W-:Y:S01]  /*9ca0*/  ISETP.GE.U32.AND P0, PT, R26, 0x4, PT ;  /* 0x000000041a00780c */ /* 0x000fe20003f06070 */
[----:B------:R-:W-:Y:S01]  /*9cb0*/  BSSY.RECONVERGENT B6, `(.L_x_2074) ;  /* 0x0000012000067945 */ /* 0x000fe20003800200 */
[----:B------:R-:W-:-:S11]  /*9cc0*/  CS2R R6, SRZ ;  /* 0x0000000000067805 */ /* 0x000fd6000001ff00 */
[----:B------:R-:W-:Y:S05]  /*9cd0*/  @!P0 BRA `(.L_x_2075) ;  /* 0x00000000003c8947 */ /* 0x000fea0003800000 */
[----:B------:R-:W-:Y:S01]  /*9ce0*/  BSSY.RECONVERGENT B7, `(.L_x_2076) ;  /* 0x000000c000077945 */ /* 0x000fe20003800200 */
[----:B------:R-:W-:-:S07]  /*9cf0*/  IMAD.MOV.U32 R12, RZ, RZ, RZ ;  /* 0x000000ffff0c7224 */ /* 0x000fce00078e00ff */
.L_x_2077:
        /* <DEDUP_REMOVED lines=11> */
.L_x_2076:
[----:B------:R-:W-:Y:S02]  /*9db0*/  IMAD.MOV.U32 R6, RZ, RZ, R12 ;  /* 0x000000ffff067224 */ /* 0x000fe400078e000c */
[----:B------:R-:W-:-:S07]  /*9dc0*/  IMAD.MOV.U32 R7, RZ, RZ, RZ ;  /* 0x000000ffff077224 */ /* 0x000fce00078e00ff */
.L_x_2075:
[----:B------:R-:W-:Y:S05]  /*9dd0*/  BSYNC.RECONVERGENT B6 ;  /* 0x0000000000067941 */ /* 0x000fea0003800200 */
.L_x_2074:
[----:B------:R-:W-:-:S04]  /*9de0*/  LEA R2, P0, R6, R16, 0x3 ;  /* 0x0000001006027211 */ /* 0x000fc800078018ff */
[----:B------:R-:W-:-:S05]  /*9df0*/  LEA.HI.X R3, R6, R17, R7, 0x3, P0 ;  /* 0x0000001106037211 */ /* 0x000fca00000f1c07 */
[----:B------:R0:W5:Y:S04]  /*9e00*/  LDG.E.64.CONSTANT R6, desc[UR8][R2.64+0x8] ;  /* 0x0000080802067981 */ /* 0x000168000c1e9b00 */
.L_x_2072:
[----:B------:R-:W-:Y:S05]  /*9e10*/  BSYNC.RECONVERGENT B2 ;  /* 0x0000000000027941 */ /* 0x000fea0003800200 */
.L_x_2071:
[----:B------:R-:W-:Y:S05]  /*9e20*/  BRA `(.L_x_2006) ;  /* 0x000000c800c87947 */ /* 0x000fea0003800000 */
.L_x_2964:
        /* <DEDUP_REMOVED lines=9> */
[C---:B------:R-:W-:Y:S02]  /*9ec0*/  IMAD.WIDE.U32 R16, R19.reuse, 0x4, R14 ;  /* 0x0000000413107825 */ /* 0x040fe400078e000e */
[----:B------:R0:W3:Y:S04]  /*9ed0*/  LDG.E.CONSTANT R6, desc[UR8][R6.64] ;  /* 0x0000000806067981 */ /* 0x0000e8000c1e9900 */
[----:B------:R-:W4:Y:S01]  /*9ee0*/  LDG.E.CONSTANT R16, desc[UR8][R16.64] ;  /* 0x0000000810107981 */ /* 0x000f22000c1e9900 */
[----:B------:R-:W-:-:S04]  /*9ef0*/  VIADD R13, R19, 0x2 ;  /* 0x00000002130d7836 */ /* 0x000fc80000000000 */
[----:B------:R-:W-:-:S04]  /*9f00*/  IMAD.WIDE.U32 R12, R13, 0x4, R14 ;  /* 0x000000040d0c7825 */ /* 0x000fc800078e000e */
[----:B------:R-:W-:Y:S02]  /*9f10*/  IMAD.WIDE.U32 R14, R11, 0x4, R14 ;  /* 0x000000040b0e7825 */ /* 0x000fe400078e000e */
[----:B------:R-:W5:Y:S04]  /*9f20*/  LDG.E.CONSTANT R12, desc[UR8][R12.64] ;  /* 0x000000080c0c7981 */ /* 0x000f68000c1e9900 */
        /* <DEDUP_REMOVED lines=8> */
[----:B----4-:R-:W-:-:S04]  /*9fb0*/  LEA R16, R16, UR4, 0x3 ;  /* 0x0000000410107c11 */ /* 0x010fc8000f8e18ff */
[----:B------:R-:W0:Y:S04]  /*9fc0*/  LDS.64 R40, [R40] ;  /* 0x0000000028287984 */ /* 0x000e280000000a00 */
[----:B------:R-:W1:Y:S01]  /*9fd0*/  LDS.64 R44, [R16] ;  /* 0x00000000102c7984 */ /* 0x000e620000000a00 */
[----:B-----5:R-:W-:Y:S02]  /*9fe0*/  LEA R12, R12, UR4, 0x3 ;  /* 0x000000040c0c7c11 */ /* 0x020fe4000f8e18ff */
[----:B--2---:R-:W-:Y:S01]  /*9ff0*/  LEA R14, R14, UR4, 0x3 ;  /* 0x000000040e0e7c11 */ /* 0x004fe2000f8e18ff */
        /* <DEDUP_REMOVED lines=47> */
.L_x_2081:
[----:B------:R-:W-:Y:S05]  /*a2f0*/  BSYNC.RECONVERGENT B7 ;  /* 0x0000000000077941 */ /* 0x000fea0003800200 */
.L_x_2080:
        /* <DEDUP_REMOVED lines=79> */
.L_x_2083:
[----:B------:R-:W-:Y:S01]  /*a7f0*/  IMAD.MOV.U32 R16, RZ, RZ, 0x0 ;  /* 0x00000000ff107424 */ /* 0x000fe200078e00ff */
[----:B------:R-:W-:Y:S01]  /*a800*/  LOP3.LUT P0, RZ, R13, 0x7fffffff, RZ, 0xc0, !PT ;  /* 0x7fffffff0dff7812 */ /* 0x000fe2000780c0ff */
[----:B------:R-:W-:-:S06]  /*a810*/  IMAD.MOV.U32 R17, RZ, RZ, 0x7ff00000 ;  /* 0x7ff00000ff117424 */ /* 0x000fcc00078e00ff */
[----:B------:R-:W-:-:S10]  /*a820*/  DFMA R16, R12, R16, +INF ;  /* 0x7ff000000c10742b */ /* 0x000fd40000000010 */
[----:B------:R-:W-:Y:S02]  /*a830*/  FSEL R28, R16, RZ, P0 ;  /* 0x000000ff101c7208 */ /* 0x000fe40000000000 */
[----:B------:R-:W-:-:S07]  /*a840*/  FSEL R29, R17, -QNAN , P0 ;  /* 0xfff00000111d7808 */ /* 0x000fce0000000000 */
.L_x_2084:
[----:B------:R-:W-:Y:S05]  /*a850*/  BSYNC.RECONVERGENT B2 ;  /* 0x0000000000027941 */ /* 0x000fea0003800200 */
.L_x_2082:
        /* <DEDUP_REMOVED lines=23> */
.L_x_2086:
[----:B------:R-:W-:Y:S05]  /*a9d0*/  BSYNC.RECONVERGENT B7 ;  /* 0x0000000000077941 */ /* 0x000fea0003800200 */
.L_x_2085:
        /* <DEDUP_REMOVED lines=54> */
[C---:B------:R-:W-:Y:S01]  /*ad40*/  DFMA R14, R12.reuse, R2, UR4 ;  /* 0x000000040c0e7e2b */ /* 0x040fe20008000002 */
[----:B------:R-:W-:Y:S01]  /*ad50*/  UMOV UR4, 0xb ;  /* 0x0000000b00047882 */ /* 0x000fe20000000000 */
[CC--:B------:R-:W-:Y:S01]  /*ad60*/  SHF.L.U32 R2, R54.reuse, R11.reuse, RZ ;  /* 0x0000000b36027219 */ /* 0x0c0fe200000006ff */
[----:B------:R-:W-:Y:S01]  /*ad70*/  UMOV UR5, 0x3fe00000 ;  /* 0x3fe0000000057882 */ /* 0x000fe20000000000 */
[----:B------:R-:W-:Y:S02]  /*ad80*/  SHF.L.U64.HI R3, R54, R11, R55 ;  /* 0x0000000b36037219 */ /* 0x000fe40000010237 */
        /* <DEDUP_REMOVED lines=24> */
.L_x_2090:
[----:B------:R-:W-:Y:S05]  /*af10*/  BSYNC.RECONVERGENT B2 ;  /* 0x0000000000027941 */ /* 0x000fea0003800200 */
.L_x_2089:
[----:B------:R-:W-:Y:S01]  /*af20*/  BSSY.RECONVERGENT B2, `(.L_x_2091) ;  /* 0x0000017000027945 */ /* 0x000fe20003800200 */
[----:B------:R-:W-:-:S03]  /*af30*/  @!P1 IMAD.MOV.U32 R46, RZ, RZ, RZ ;  /* 0x000000ffff2e9224 */ /* 0x000fc600078e00ff */
[----:B------:R-:W-:Y:S05]  /*af40*/  @!P1 BRA `(.L_x_2092) ;  /* 0x0000000000509947 */ /* 0x000fea0003800000 */
[----:B------:R-:W-:Y:S01]  /*af50*/  DADD R18, -RZ, |R48| ;  /* 0x00000000ff127229 */ /* 0x000fe20000000530 */
[----:B------:R-:W-:Y:S01]  /*af60*/  BSSY.RECONVERGENT B8, `(.L_x_2093) ;  /* 0x0000006000087945 */ /* 0x000fe20003800200 */
[----:B------:R-:W-:Y:S01]  /*af70*/  IMAD.MOV.U32 R14, RZ, RZ, R54 ;  /* 0x000000ffff0e7224 */ /* 0x000fe200078e0036 */
[----:B------:R-:W-:Y:S01]  /*af80*/  MOV R12, 0xafc0 ;  /* 0x0000afc0000c7802 */ /* 0x000fe20000000f00 */
[----:B------:R-:W-:-:S06]  /*af90*/  IMAD.MOV.U32 R13, RZ, RZ, R55 ;  /* 0x000000ffff0d7224 */ /* 0x000fcc00078e0037 */
[----:B------:R-:W-:-:S07]  /*afa0*/  IMAD.MOV.U32 R15, RZ, RZ, R19 ;  /* 0x000000ffff0f7224 */ /* 0x000fce00078e0013 */
[----:B------:R-:W-:Y:S05]  /*afb0*/  CALL.REL.NOINC `($unbinned_nll_grad$__internal_accurate_pow) ;  /* 0x0000043800847944 */ /* 0x000fea0003c00000 */
[----:B------:R-:W-:Y:S05]  /*afc0*/  BSYNC.RECONVERGENT B8 ;  /* 0x0000000000087941 */ /* 0x000fea0003800200 */
.L_x_2093:
        /* <DEDUP_REMOVED lines=12> */
.L_x_2092:
[----:B------:R-:W-:Y:S05]  /*b090*/  BSYNC.RECONVERGENT B2 ;  /* 0x0000000000027941 */ /* 0x000fea0003800200 */
.L_x_2091:
        /* <DEDUP_REMOVED lines=18> */
.L_x_2096:
        /* <DEDUP_REMOVED lines=11> */
.L_x_2095:
[----:B------:R-:W-:Y:S05]  /*b270*/  BSYNC.RECONVERGENT B2 ;  /* 0x0000000000027941 */ /* 0x000fea0003800200 */
.L_x_2094:
        /* <DEDUP_REMOVED lines=12> */
.L_x_2098:
[----:B------:R-:W-:Y:S01]  /*b340*/  DADD R14, -RZ, |R52| ;  /* 0x00000000ff0e7229 */ /* 0x000fe20000000534 */
[----:B------:R-:W-:Y:S01]  /*b350*/  BSSY.RECONVERGENT B8, `(.L_x_2100) ;  /* 0x0000006000087945 */ /* 0x000fe20003800200 */
[----:B------:R-:W-:-:S08]  /*b360*/  DADD R12, -RZ, -R50 ;  /* 0x00000000ff0c7229 */ /* 0x000fd00000000932 */
[----:B------:R-:W-:Y:S02]  /*b370*/  IMAD.MOV.U32 R18, RZ, RZ, R14 ;  /* 0x000000ffff127224 */ /* 0x000fe400078e000e */
[----:B------:R-:W-:Y:S01]  /*b380*/  IMAD.MOV.U32 R14, RZ, RZ, R12 ;  /* 0x000000ffff0e7224 */ /* 0x000fe200078e000c */
[----:B------:R-:W-:-:S07]  /*b390*/  MOV R12, 0xb3b0 ;  /* 0x0000b3b0000c7802 */ /* 0x000fce0000000f00 */
[----:B------:R-:W-:Y:S05]  /*b3a0*/  CALL.REL.NOINC `($unbinned_nll_grad$__internal_accurate_pow) ;  /* 0x0000043400887944 */ /* 0x000fea0003c00000 */
[----:B------:R-:W-:Y:S05]  /*b3b0*/  BSYNC.RECONVERGENT B8 ;  /* 0x0000000000087941 */ /* 0x000fea0003800200 */
.L_x_2100:
[----:B------:R-:W-:Y:S01]  /*b3c0*/  IMAD.MOV.U32 R12, RZ, RZ, R14 ;  /* 0x000000ffff0c7224 */ /* 0x000fe200078e000e */
[----:B------:R-:W0:Y:S01]  /*b3d0*/  FRND.F64.TRUNC R16, -R50 ;  /* 0x8000003200107313 */ /* 0x000e22000030d800 */
[----:B------:R-:W-:Y:S02]  /*b3e0*/  ISETP.NE.U32.AND P0, PT, R2, RZ, PT ;  /* 0x000000ff0200720c */ /* 0x000fe40003f05070 */
[----:B------:R-:W-:Y:S02]  /*b3f0*/  ISETP.GE.AND P1, PT, R53, RZ, PT ;  /* 0x000000ff3500720c */ /* 0x000fe40003f26270 */
[----:B------:R-:W-:Y:S01]  /*b400*/  DADD R18, -RZ, -R12 ;  /* 0x00000000ff127229 */ /* 0x000fe2000000090c */
[----:B------:R-:W-:-:S09]  /*b410*/  ISETP.NE.AND.EX P0, PT, R3, -0x80000000, PT, P0 ;  /* 0x800000000300780c */ /* 0x000fd20003f05300 */
[-C--:B------:R-:W-:Y:S02]  /*b420*/  FSEL R3, R18, R14.reuse, !P0 ;  /* 0x0000000e12037208 */ /* 0x080fe40004000000 */
[-C--:B------:R-:W-:Y:S01]  /*b430*/  FSEL R18, R19, R13.reuse, !P0 ;  /* 0x0000000d13127208 */ /* 0x080fe20004000000 */
[----:B0-----:R-:W-:Y:S01]  /*b440*/  DSETP.NEU.AND P0, PT, R16, -R50, PT ;  /* 0x800000321000722a */ /* 0x001fe20003f0d000 */
[----:B------:R-:W-:Y:S02]  /*b450*/  FSEL R2, R3, R14, !P1 ;  /* 0x0000000e03027208 */ /* 0x000fe40004800000 */
[----:B------:R-:W-:-:S03]  /*b460*/  FSEL R3, R18, R13, !P1 ;  /* 0x0000000d12037208 */ /* 0x000fc60004800000 */
[----:B------:R-:W-:Y:S02]  /*b470*/  @!P1 FSEL R2, R2, RZ, !P0 ;  /* 0x000000ff02029208 */ /* 0x000fe40004000000 */
[----:B------:R-:W-:-:S07]  /*b480*/  @!P1 FSEL R3, R3, -QNAN , !P0 ;  /* 0xfff8000003039808 */ /* 0x000fce0004000000 */
.L_x_2099:
[----:B------:R-:W-:Y:S05]  /*b490*/  BSYNC.RECONVERGENT B2 ;  /* 0x0000000000027941 */ /* 0x000fea0003800200 */
.L_x_2097:
        /* <DEDUP_REMOVED lines=18> */
.L_x_2103:
        /* <DEDUP_REMOVED lines=11> */
.L_x_2102:
[----:B------:R-:W-:Y:S05]  /*b670*/  BSYNC.RECONVERGENT B2 ;  /* 0x0000000000027941 */ /* 0x000fea0003800200 */
.L_x_2101:
        /* <DEDUP_REMOVED lines=30> */
.L_x_2105:
[----:B------:R-:W-:Y:S05]  /*b860*/  BSYNC.RECONVERGENT B8 ;  /* 0x0000000000087941 */ /* 0x000fea0003800200 */
.L_x_2104:
        /* <DEDUP_REMOVED lines=26> */
.L_x_2088:
        /* <DEDUP_REMOVED lines=22> */
[----:B------:R-:W-:Y:S02]  /*bb70*/  DFMA R54, R50, R54, 6.75539944105574400000e+15 ;  /* 0x433800003236742b */ /* 0x000fe40000000036 */
[----:B0-----:R-:W-:-:S06]  /*bb80*/  DFMA R14, -R16, R18, 1 ;  /* 0x3ff00000100e742b */ /* 0x001fcc0000000112 */
[----:B------:R-:W-:Y:S02]  /*bb90*/  DADD R16, R54, -6.75539944105574400000e+15 ;  /* 0xc338000036107429 */ /* 0x000fe40000000000 */
        /* <DEDUP_REMOVED lines=115> */
[----:B------:R-:W-:Y:S01]  /*c2d0*/  LEA.HI R42, R54, R54, RZ, 0x1 ;  /* 0x00000036362a7211 */ /* 0x000fe200078f08ff */
[----:B------:R-:W-:-:S03]  /*c2e0*/  DFMA R14, R18, R14, UR4 ;  /* 0x00000004120e7e2b */ /* 0x000fc6000800000e */
[----:B------:R-:W-:Y:S01]  /*c2f0*/  SHF.R.S32.HI R43, RZ, 0x1, R42 ;  /* 0x00000001ff2b7819 */ /* 0x000fe2000001142a */
[----:B------:R-:W-:-:S04]  /*c300*/  DFMA R58, R56, R58, 1 ;  /* 0x3ff00000383a742b */ /* 0x000fc8000000003a */
[----:B------:R-:W-:Y:S01]  /*c310*/  DMUL R16, R14, R46 ;  /* 0x0000002e0e107228 */ /* 0x000fe20000000000 */
[----:B------:R-:W-:-:S03]  /*c320*/  IMAD.IADD R54, R54, 0x1, -R43 ;  /* 0x0000000136367824 */ /* 0x000fc600078e0a2b */
        /* <DEDUP_REMOVED lines=18> */
.L_x_2109:
        /* <DEDUP_REMOVED lines=9> */
.L_x_2110:
[----:B------:R-:W-:Y:S05]  /*c4e0*/  BSYNC.RECONVERGENT B2 ;  /* 0x0000000000027941 */ /* 0x000fea0003800200 */
.L_x_2108:
        /* <DEDUP_REMOVED lines=160> */
.L_x_2112:
        /* <DEDUP_REMOVED lines=9> */
.L_x_2113:
[----:B------:R-:W-:Y:S05]  /*cf80*/  BSYNC.RECONVERGENT B2 ;  /* 0x0000000000027941 */ /* 0x000fea0003800200 */
.L_x_2111:
[----:B------:R-:W-:Y:S01]  /*cf90*/  DMUL R2, R2, 0.5 ;  /* 0x3fe0000002027828 */ /* 0x000fe20000000000 */
[----:B------:R-:W-:Y:S01]  /*cfa0*/  UMOV UR4, 0x1ff62706 ;  /* 0x1ff6270600047882 */ /* 0x000fe20000000000 */
[----:B------:R-:W-:-:S06]  /*cfb0*/  UMOV UR5, 0x40040d93 ;  /* 0x40040d9300057882 */ /* 0x000fcc0000000000 */
[----:B------:R-:W-:-:S08]  /*cfc0*/  DFMA R2, R12, 0.5, -R2 ;  /* 0x3fe000000c02782b */ /* 0x000fd00000000802 */
[----:B------:R-:W-:Y:S01]  /*cfd0*/  DMUL R2, R2, UR4 ;  /* 0x0000000402027c28 */ /* 0x000fe20008000000 */
[----:B------:R-:W-:Y:S10]  /*cfe0*/  BRA `(.L_x_2106) ;  /* 0x0000002400487947 */ /* 0x000ff40003800000 */
.L_x_2107:
        /* <DEDUP_REMOVED lines=74> */
.L_x_2115:
[----:B------:R-:W-:Y:S05]  /*d490*/  BSYNC.RECONVERGENT B2 ;  /* 0x0000000000027941 */ /* 0x000fea0003800200 */
.L_x_2114:
        /* <DEDUP_REMOVED lines=11> */
.L_x_2118:
        /* <DEDUP_REMOVED lines=12> */
.L_x_2117:
[----:B------:R-:W-:Y:S05]  /*d610*/  BSYNC.RECONVERGENT B2 ;  /* 0x0000000000027941 */ /* 0x000fea0003800200 */
.L_x_2116:
        /* <DEDUP_REMOVED lines=15> */
.L_x_2121:
        /* <DEDUP_REMOVED lines=11> */
.L_x_2120:
[----:B------:R-:W-:Y:S05]  /*d7c0*/  BSYNC.RECONVERGENT B2 ;  /* 0x0000000000027941 */ /* 0x000fea0003800200 */
.L_x_2119:
        /* <DEDUP_REMOVED lines=12> */
.L_x_2123:
        /* <DEDUP_REMOVED lines=8> */
.L_x_2125:
        /* <DEDUP_REMOVED lines=13> */
.L_x_2124:
[----:B------:R-:W-:Y:S05]  /*d9e0*/  BSYNC.RECONVERGENT B2 ;  /* 0x0000000000027941 */ /* 0x000fea0003800200 */
.L_x_2122:
        /* <DEDUP_REMOVED lines=18> */
.L_x_2128:
        /* <DEDUP_REMOVED lines=11> */
.L_x_2127:
[----:B------:R-:W-:Y:S05]  /*dbc0*/  BSYNC.RECONVERGENT B2 ;  /* 0x0000000000027941 */ /* 0x000fea0003800200 */
.L_x_2126:
        /* <DEDUP_REMOVED lines=30> */
.L_x_2130:
[----:B------:R-:W-:Y:S05]  /*ddb0*/  BSYNC.RECONVERGENT B8 ;  /* 0x0000000000087941 */ /* 0x000fea0003800200 */
.L_x_2129:
        /* <DEDUP_REMOVED lines=186> */
.L_x_2132:
        /* <DEDUP_REMOVED lines=9> */
.L_x_2133:
[----:B------:R-:W-:Y:S05]  /*e9f0*/  BSYNC.RECONVERGENT B2 ;  /* 0x0000000000027941 */ /* 0x000fea0003800200 */
.L_x_2131:
        /* <DEDUP_REMOVED lines=162> */
.L_x_2135:
        /* <DEDUP_REMOVED lines=9> */
.L_x_2136:
[----:B------:R-:W-:Y:S05]  /*f4b0*/  BSYNC.RECONVERGENT B2 ;  /* 0x0000000000027941 */ /* 0x000fea0003800200 */
.L_x_2134:
[----:B------:R-:W-:Y:S01]  /*f4c0*/  DMUL R12, R12, 0.5 ;  /* 0x3fe000000c0c7828 */ /* 0x000fe20000000000 */
[----:B------:R-:W-:Y:S01]  /*f4d0*/  UMOV UR4, 0x1ff62706 ;  /* 0x1ff6270600047882 */ /* 0x000fe20000000000 */
[----:B------:R-:W-:-:S06]  /*f4e0*/  UMOV UR5, 0x40040d93 ;  /* 0x40040d9300057882 */ /* 0x000fcc0000000000 */
[----:B------:R-:W-:-:S08]  /*f4f0*/  DFMA R2, R2, 0.5, -R12 ;  /* 0x3fe000000202782b */ /* 0x000fd0000000080c */
[----:B------:R-:W-:-:S11]  /*f500*/  DFMA R2, R2, UR4, R14 ;  /* 0x0000000402027c2b */ /* 0x000fd6000800000e */
.L_x_2106:
[----:B------:R-:W-:Y:S05]  /*f510*/  BSYNC.RELIABLE B7 ;  /* 0x0000000000077941 */ /* 0x000fea0003800100 */
.L_x_2087:
        /* <DEDUP_REMOVED lines=94> */
.L_x_2138:
[----:B------:R-:W-:Y:S01]  /*fb00*/  IMAD.MOV.U32 R6, RZ, RZ, 0x0 ;  /* 0x00000000ff067424 */ /* 0x000fe200078e00ff */
[----:B------:R-:W-:Y:S01]  /*fb10*/  LOP3.LUT P0, RZ, R3, 0x7fffffff, RZ, 0xc0, !PT ;  /* 0x7fffffff03ff7812 */ /* 0x000fe2000780c0ff */
[----:B------:R-:W-:-:S06]  /*fb20*/  IMAD.MOV.U32 R7, RZ, RZ, 0x7ff00000 ;  /* 0x7ff00000ff077424 */ /* 0x000fcc00078e00ff */
[----:B------:R-:W-:-:S10]  /*fb30*/  DFMA R6, R2, R6, +INF ;  /* 0x7ff000000206742b */ /* 0x000fd40000000006 */
[----:B------:R-:W-:Y:S02]  /*fb40*/  FSEL R6, R6, RZ, P0 ;  /* 0x000000ff06067208 */ /* 0x000fe40000000000 */
[----:B------:R-:W-:-:S07]  /*fb50*/  FSEL R7, R7, -QNAN , P0 ;  /* 0xfff0000007077808 */ /* 0x000fce0000000000 */
.L_x_2139:
[----:B------:R-:W-:Y:S05]  /*fb60*/  BSYNC.RECONVERGENT B2 ;  /* 0x0000000000027941 */ /* 0x000fea0003800200 */
.L_x_2137:
        /* <DEDUP_REMOVED lines=84> */
.L_x_2143:
[----:B------:R-:W-:Y:S01]  /*100b0*/  IMAD.MOV.U32 R12, RZ, RZ, 0x0 ;  /* 0x00000000ff0c7424 */ /* 0x000fe200078e00ff */
[----:B------:R-:W-:Y:S01]  /*100c0*/  LOP3.LUT P0, RZ, R3, 0x7fffffff, RZ, 0xc0, !PT ;  /* 0x7fffffff03ff7812 */ /* 0x000fe2000780c0ff */
[----:B------:R-:W-:-:S06]  /*100d0*/  IMAD.MOV.U32 R13, RZ, RZ, 0x7ff00000 ;  /* 0x7ff00000ff0d7424 */ /* 0x000fcc00078e00ff */
[----:B------:R-:W-:-:S10]  /*100e0*/  DFMA R12, R2, R12, +INF ;  /* 0x7ff00000020c742b */ /* 0x000fd4000000000c */
[----:B------:R-:W-:Y:S02]  /*100f0*/  FSEL R2, R12, RZ, P0 ;  /* 0x000000ff0c027208 */ /* 0x000fe40000000000 */
[----:B------:R-:W-:-:S07]  /*10100*/  FSEL R3, R13, -QNAN , P0 ;  /* 0xfff000000d037808 */ /* 0x000fce0000000000 */
.L_x_2144:
[----:B------:R-:W-:Y:S05]  /*10110*/  BSYNC.RECONVERGENT B7 ;  /* 0x0000000000077941 */ /* 0x000fea0003800200 */
.L_x_2142:
[----:B------:R-:W-:-:S11]  /*10120*/  DFMA R2, -R30, R2, R28 ;  /* 0x000000021e02722b */ /* 0x000fd6000000011c */
.L_x_2141:
[----:B------:R-:W-:Y:S05]  /*10130*/  BSYNC.RECONVERGENT B2 ;  /* 0x0000000000027941 */ /* 0x000fea0003800200 */
.L_x_2140:
        /* <DEDUP_REMOVED lines=76> */
.L_x_2146:
[----:B------:R-:W-:Y:S01]  /*10600*/  IMAD.MOV.U32 R12, RZ, RZ, 0x0 ;  /* 0x00000000ff0c7424 */ /* 0x000fe200078e00ff */
[----:B------:R-:W-:Y:S01]  /*10610*/  LOP3.LUT P0, RZ, R41, 0x7fffffff, RZ, 0xc0, !PT ;  /* 0x7fffffff29ff7812 */ /* 0x000fe2000780c0ff */
[----:B------:R-:W-:-:S06]  /*10620*/  IMAD.MOV.U32 R13, RZ, RZ, 0x7ff00000 ;  /* 0x7ff00000ff0d7424 */ /* 0x000fcc00078e00ff */
[----:B------:R-:W-:-:S10]  /*10630*/  DFMA R12, R40, R12, +INF ;  /* 0x7ff00000280c742b */ /* 0x000fd4000000000c */
[----:B------:R-:W-:Y:S02]  /*10640*/  FSEL R12, R12, RZ, P0 ;  /* 0x000000ff0c0c7208 */ /* 0x000fe40000000000 */
[----:B------:R-:W-:-:S07]  /*10650*/  FSEL R13, R13, -QNAN , P0 ;  /* 0xfff000000d0d7808 */ /* 0x000fce0000000000 */
.L_x_2147:
[----:B------:R-:W-:Y:S05]  /*10660*/  BSYNC.RECONVERGENT B2 ;  /* 0x0000000000027941 */ /* 0x000fea0003800200 */
.L_x_2145:
[----:B------:R-:W-:-:S08]  /*10670*/  DADD R2, -R12, R2 ;  /* 0x000000000c027229 */ /* 0x000fd00000000102 */
[----:B------:R-:W-:-:S11]  /*10680*/  DADD R6, R2, -R6 ;  /* 0x0000000002067229 */ /* 0x000fd60000000806 */
.L_x_2079:
[----:B------:R-:W-:Y:S05]  /*10690*/  BSYNC.RECONVERGENT B6 ;  /* 0x0000000000067941 */ /* 0x000fea0003800200 */
.L_x_2078:
[----:B------:R-:W-:Y:S05]  /*106a0*/  BRA `(.L_x_2006) ;  /* 0x0000006000a87947 */ /* 0x000fea0003800000 */
.L_x_2965:
[----:B------:R-:W0:Y:S01]  /*106b0*/  LDCU UR4, c[0x0][0x3fc] ;  /* 0x00007f80ff0477ac */ /* 0x000e220008000800 */
[----:B------:R-:W-:-:S05]  /*106c0*/  VIADD R11, R19, 0x5 ;  /* 0x00000005130b7836 */ /* 0x000fca0000000000 */
[----:B0-----:R-:W-:-:S04]  /*106d0*/  ISETP.GE.U32.AND P0, PT, R11, UR4, PT ;  /* 0x000000040b007c0c */ /* 0x001fc8000bf06070 */
[----:B------:R-:W-:-:S13]  /*106e0*/  ISETP.NE.OR P0, PT, R28, 0x6, P0 ;  /* 0x000000061c00780c */ /* 0x000fda0000705670 */
[----:B------:R-:W-:Y:S05]  /*106f0*/  @P0 BREAK.RELIABLE B3 ;  /* 0x0000000000030942 */ /* 0x000fea0003800100 */
[----:B------:R-:W-:Y:S05]  /*10700*/  @P0 BRA `(.L_x_1968) ;  /* 0x0000006c00e80947 */ /* 0x000fea0003800000 */
[----:B------:R-:W0:Y:S01]  /*10710*/  LDC.64 R14, c[0x0][0x3c0] ;  /* 0x0000f000ff0e7b82 */ /* 0x000e220000000a00 */
[----:B--2---:R-:W-:-:S04]  /*10720*/  VIADD R27, R19, 0x1 ;  /* 0x00000001131b7836 */ /* 0x004fc80000000000 */
[----:B0-----:R-:W-:-:S04]  /*10730*/  IMAD.WIDE.U32 R26, R27, 0x4, R14 ;  /* 0x000000041b1a7825 */ /* 0x001fc800078e000e */
[C---:B------:R-:W-:Y:S02]  /*10740*/  IMAD.WIDE.U32 R16, R19.reuse, 0x4, R14 ;  /* 0x0000000413107825 */ /* 0x040fe400078e000e */
[----:B------:R-:W2:Y:S04]  /*10750*/  LDG.E.CONSTANT R26, desc[UR8][R26.64] ;  /* 0x000000081a1a7981 */ /* 0x000ea8000c1e9900 */
[----:B------:R-:W3:Y:S01]  /*10760*/  LDG.E.CONSTANT R16, desc[UR8][R16.64] ;  /* 0x0000000810107981 */ /* 0x000ee2000c1e9900 */
[C---:B------:R-:W-:Y:S02]  /*10770*/  VIADD R7, R19.reuse, 0x2 ;  /* 0x0000000213077836 */ /* 0x040fe40000000000 */
[C---:B------:R-:W-:Y:S02]  /*10780*/  VIADD R29, R19.reuse, 0x3 ;  /* 0x00000003131d7836 */ /* 0x040fe40000000000 */
[----:B------:R-:W-:-:S02]  /*10790*/  VIADD R13, R19, 0x4 ;  /* 0x00000004130d7836 */ /* 0x000fc40000000000 */
[----:B------:R-:W-:-:S04]  /*107a0*/  IMAD.WIDE.U32 R18, R7, 0x4, R14 ;  /* 0x0000000407127825 */ /* 0x000fc800078e000e */
[--C-:B------:R-:W-:Y:S02]  /*107b0*/  IMAD.WIDE.U32 R6, R29, 0x4, R14.reuse ;  /* 0x000000041d067825 */ /* 0x100fe400078e000e */
[----:B------:R-:W4:Y:S02]  /*107c0*/  LDG.E.CONSTANT R18, desc[UR8][R18.64] ;  /* 0x0000000812127981 */ /* 0x000f24000c1e9900 */
[----:B------:R-:W-:-:S04]  /*107d0*/  IMAD.WIDE.U32 R12, R13, 0x4, R14 ;  /* 0x000000040d0c7825 */ /* 0x000fc800078e000e */
[----:B------:R-:W-:Y:S02]  /*107e0*/  IMAD.WIDE.U32 R14, R11, 0x4, R14 ;  /* 0x000000040b0e7825 */ /* 0x000fe400078e000e */
[----:B------:R0:W5:Y:S04]  /*107f0*/  LDG.E.CONSTANT R11, desc[UR8][R6.64] ;  /* 0x00000008060b7981 */ /* 0x000168000c1e9900 */
[----:B------:R-:W5:Y:S04]  /*10800*/  LDG.E.CONSTANT R12, desc[UR8][R12.64] ;  /* 0x000000080c0c7981 */ /* 0x000f68000c1e9900 */
[----:B------:R-:W5:Y:S01]  /*10810*/  LDG.E.CONSTANT R14, desc[UR8][R14.64] ;  /* 0x000000080e0e7981 */ /* 0x000f62000c1e9900 */
[----:B------:R-:W1:Y:S01]  /*10820*/  S2UR UR5, SR_CgaCtaId ;  /* 0x00000000000579c3 */ /* 0x000e620000008800 */
[----:B------:R-:W-:-:S02]  /*10830*/  UMOV UR4, 0x400 ;  /* 0x0000040000047882 */ /* 0x000fc40000000000 */
[----:B-1----:R-:W-:Y:S01]  /*10840*/  ULEA UR4, UR5, UR4, 0x18 ;  /* 0x0000000405047291 */ /* 0x002fe2000f8ec0ff */
[----:B------:R-:W-:Y:S01]  /*10850*/  BSSY.RECONVERGENT B6, `(.L_x_2006) ;  /* 0x000060f000067945 */ /* 0x000fe20003800200 */
[----:B0-----:R-:W-:Y:S02]  /*10860*/  IMAD.MOV.U32 R6, RZ, RZ, 0x0 ;  /* 0x00000000ff067424 */ /* 0x001fe400078e00ff */
[----:B------:R-:W-:Y:S02]  /*10870*/  IMAD.MOV.U32 R7, RZ, RZ, -0x100000 ;  /* 0xfff00000ff077424 */ /* 0x000fe400078e00ff */
[----:B--2---:R-:W-:Y:S02]  /*10880*/  LEA R26, R26, UR4, 0x3 ;  /* 0x000000041a1a7c11 */ /* 0x004fe4000f8e18ff */
[----:B---3--:R-:W-:-:S03]  /*10890*/  LEA R16, R16, UR4, 0x3 ;  /* 0x0000000410107c11 */ /* 0x008fc6000f8e18ff */
[----:B------:R-:W0:Y:S04]  /*108a0*/  LDS.64 R50, [R26] ;  /* 0x000000001a327984 */ /* 0x000e280000000a00 */
[----:B------:R-:W1:Y:S01]  /*108b0*/  LDS.64 R54, [R16] ;  /* 0x0000000010367984 */ /* 0x000e620000000a00 */
[----:B----4-:R-:W-:Y:S01]  /*108c0*/  LEA R18, R18, UR4, 0x3 ;  /* 0x0000000412127c11 */ /* 0x010fe2000f8e18ff */
[----:B0-----:R-:W-:-:S06]  /*108d0*/  DSETP.NE.AND P0, PT, |R50|, +INF , PT ;  /* 0x7ff000003200742a */ /* 0x001fcc0003f05200 */
[----:B-1----:R-:W-:-:S06]  /*108e0*/  DSETP.EQU.OR P0, PT, |R54|, +INF , !P0 ;  /* 0x7ff000003600742a */ /* 0x002fcc000470a600 */
[----:B------:R-:W-:Y:S01]  /*108f0*/  DSETP.LE.OR P0, PT, R50, RZ, P0 ;  /* 0x000000ff3200722a */ /* 0x000fe20000703400 */
[----:B-----5:R-:W-:Y:S02]  /*10900*/  LEA R11, R11, UR4, 0x3 ;  /* 0x000000040b0b7c11 */ /* 0x020fe4000f8e18ff */
[----:B------:R-:W-:Y:S02]  /*10910*/  LEA R44, R12, UR4, 0x3 ;  /* 0x000000040c2c7c11 */ /* 0x000fe4000f8e18ff */
[----:B------:R-:W-:-:S09]  /*10920*/  LEA R40, R14, UR4, 0x3 ;  /* 0x000000040e287c11 */ /* 0x000fd2000f8e18ff */
[----:B------:R-:W-:Y:S05]  /*10930*/  @P0 BRA `(.L_x_2148) ;  /* 0x0000006000000947 */ /* 0x000fea0003800000 */
[----:B------:R-:W0:Y:S04]  /*10940*/  LDS.64 R48, [R18] ;  /* 0x0000000012307984 */ /* 0x000e280000000a00 */
[----:B------:R1:W2:Y:S01]  /*10950*/  LDS.64 R46, [R11] ;  /* 0x000000000b2e7984 */ /* 0x0002a20000000a00 */
        /* <DEDUP_REMOVED lines=11> */
[C---:B-1----:R-:W-:Y:S02]  /*10a10*/  IADD3.X R11, PT, PT, R13.reuse, -0x100000, RZ, P5, !PT ;  /* 0xfff000000d0b7810 */ /* 0x042fe40002ffe4ff */
[----:B------:R-:W-:Y:S02]  /*10a20*/  ISETP.EQ.OR.EX P6, PT, R13, 0x7ff00000, P6, P0 ;  /* 0x7ff000000d00780c */ /* 0x000fe400037c2700 */
[----:B------:R-:W-:Y:S02]  /*10a30*/  ISETP.LT.U32.AND.EX P3, PT, R11, 0x7fe00000, !P1, P3 ;  /* 0x7fe000000b00780c */ /* 0x000fe40004f61130 */
[----:B------:R-:W-:-:S04]  /*10a40*/  ISETP.GT.OR.EX P2, PT, R13, 0x7ff00000, P6, P2 ;  /* 0x7ff000000d00780c */ /* 0x000fc80003744720 */
[----:B------:R-:W-:-:S13]  /*10a50*/  PLOP3.LUT P2, PT, P2, P3, PT, 0xf8, 0x8f ;  /* 0x00000000008f781c */ /* 0x000fda0001747f70 */
[----:B--2---:R-:W-:-:S06]  /*10a60*/  DSETP.EQU.OR P2, PT, |R46|, +INF , P2 ;  /* 0x7ff000002e00742a */ /* 0x004fcc000174a600 */
        /* <DEDUP_REMOVED lines=24> */
[----:B------:R-:W-:Y:S05]  /*10bf0*/  CALL.REL.NOINC `($__internal_12_$__cuda_sm20_div_rn_f64_full) ;  /* 0x000003d400dc7944 */ /* 0x000fea0003c00000 */
[----:B------:R-:W-:-:S07]  /*10c00*/  IMAD.MOV.U32 R15, RZ, RZ, R13 ;  /* 0x000000ffff0f7224 */ /* 0x000fce00078e000d */
.L_x_2150:
[----:B------:R-:W-:Y:S05]  /*10c10*/  BSYNC.RECONVERGENT B7 ;  /* 0x0000000000077941 */ /* 0x000fea0003800200 */
.L_x_2149:
        /* <DEDUP_REMOVED lines=79> */
.L_x_2152:
[----:B------:R-:W-:Y:S01]  /*11110*/  IMAD.MOV.U32 R16, RZ, RZ, 0x0 ;  /* 0x00000000ff107424 */ /* 0x000fe200078e00ff */
[----:B------:R-:W-:Y:S01]  /*11120*/  LOP3.LUT P0, RZ, R13, 0x7fffffff, RZ, 0xc0, !PT ;  /* 0x7fffffff0dff7812 */ /* 0x000fe2000780c0ff */
[----:B------:R-:W-:-:S06]  /*11130*/  IMAD.MOV.U32 R17, RZ, RZ, 0x7ff00000 ;  /* 0x7ff00000ff117424 */ /* 0x000fcc00078e00ff */
[----:B------:R-:W-:-:S10]  /*11140*/  DFMA R16, R12, R16, +INF ;  /* 0x7ff000000c10742b */ /* 0x000fd40000000010 */
[----:B------:R-:W-:Y:S02]  /*11150*/  FSEL R38, R16, RZ, P0 ;  /* 0x000000ff10267208 */ /* 0x000fe40000000000 */
[----:B------:R-:W-:-:S07]  /*11160*/  FSEL R39, R17, -QNAN , P0 ;  /* 0xfff0000011277808 */ /* 0x000fce0000000000 */
.L_x_2153:
[----:B------:R-:W-:Y:S05]  /*11170*/  BSYNC.RECONVERGENT B2 ;  /* 0x0000000000027941 */ /* 0x000fea0003800200 */
.L_x_2151:
        /* <DEDUP_REMOVED lines=48> */
.L_x_2155:
[----:B------:R-:W-:Y:S05]  /*11480*/  BSYNC.RECONVERGENT B7 ;  /* 0x0000000000077941 */ /* 0x000fea0003800200 */
.L_x_2154:
        /* <DEDUP_REMOVED lines=79> */
.L_x_2157:
[----:B------:R-:W-:Y:S01]  /*11980*/  IMAD.MOV.U32 R16, RZ, RZ, 0x0 ;  /* 0x00000000ff107424 */ /* 0x000fe200078e00ff */
[----:B------:R-:W-:Y:S01]  /*11990*/  LOP3.LUT P0, RZ, R13, 0x7fffffff, RZ, 0xc0, !PT ;  /* 0x7fffffff0dff7812 */ /* 0x000fe2000780c0ff */
[----:B------:R-:W-:-:S06]  /*119a0*/  IMAD.MOV.U32 R17, RZ, RZ, 0x7ff00000 ;  /* 0x7ff00000ff117424 */ /* 0x000fcc00078e00ff */
[----:B------:R-:W-:-:S10]  /*119b0*/  DFMA R16, R12, R16, +INF ;  /* 0x7ff000000c10742b */ /* 0x000fd40000000010 */
[----:B------:R-:W-:Y:S02]  /*119c0*/  FSEL R28, R16, RZ, P0 ;  /* 0x000000ff101c7208 */ /* 0x000fe40000000000 */
[----:B------:R-:W-:-:S07]  /*119d0*/  FSEL R29, R17, -QNAN , P0 ;  /* 0xfff00000111d7808 */ /* 0x000fce0000000000 */
.L_x_2158:
[----:B------:R-:W-:Y:S05]  /*119e0*/  BSYNC.RECONVERGENT B2 ;  /* 0x0000000000027941 */ /* 0x000fea0003800200 */
.L_x_2156:
        /* <DEDUP_REMOVED lines=23> */
.L_x_2160:
[----:B------:R-:W-:Y:S05]  /*11b60*/  BSYNC.RECONVERGENT B7 ;  /* 0x0000000000077941 */ /* 0x000fea0003800200 */
.L_x_2159:
        /* <DEDUP_REMOVED lines=88> */
.L_x_2164:
[----:B------:R-:W-:Y:S05]  /*120f0*/  BSYNC.RECONVERGENT B2 ;  /* 0x0000000000027941 */ /* 0x000fea0003800200 */
.L_x_2163:
        /* <DEDUP_REMOVED lines=11> */
.L_x_2167:
        /* <DEDUP_REMOVED lines=12> */
.L_x_2166:
[----:B------:R-:W-:Y:S05]  /*12270*/  BSYNC.RECONVERGENT B2 ;  /* 0x0000000000027941 */ /* 0x000fea0003800200 */
.L_x_2165:
        /* <DEDUP_REMOVED lines=18> */
.L_x_2170:
        /* <DEDUP_REMOVED lines=11> */
.L_x_2169:
[----:B------:R-:W-:Y:S05]  /*12450*/  BSYNC.RECONVERGENT B2 ;  /* 0x0000000000027941 */ /* 0x000fea0003800200 */
.L_x_2168:
        /* <DEDUP_REMOVED lines=12> */
.L_x_2172:
        /* <DEDUP_REMOVED lines=8> */
.L_x_2174:
        /* <DEDUP_REMOVED lines=13> */
.L_x_2173:
[----:B------:R-:W-:Y:S05]  /*12670*/  BSYNC.RECONVERGENT B2 ;  /* 0x0000000000027941 */ /* 0x000fea0003800200 */
.L_x_2171:
        /* <DEDUP_REMOVED lines=18> */
.L_x_2177:
        /* <DEDUP_REMOVED lines=11> */
.L_x_2176:
[----:B------:R-:W-:Y:S05]  /*12850*/  BSYNC.RECONVERGENT B2 ;  /* 0x0000000000027941 */ /* 0x000fea0003800200 */
.L_x_2175:
        /* <DEDUP_REMOVED lines=30> */
.L_x_2179:
[----:B------:R-:W-:Y:S05]  /*12a40*/  BSYNC.RECONVERGENT B8 ;  /* 0x0000000000087941 */ /* 0x000fea0003800200 */
.L_x_2178:
        /* <DEDUP_REMOVED lines=25> */
.L_x_2162:
[----:B------:R-:W-:Y:S05]  /*12be0*/  BSYNC.RELIABLE B7 ;  /* 0x0000000000077941 */ /* 0x000fea0003800100 */
.L_x_2161:
        /* <DEDUP_REMOVED lines=171> */
.L_x_2183:
        /* <DEDUP_REMOVED lines=9> */
.L_x_2184:
[----:B------:R-:W-:Y:S05]  /*13730*/  BSYNC.RECONVERGENT B7 ;  /* 0x0000000000077941 */ /* 0x000fea0003800200 */
.L_x_2182:
        /* <DEDUP_REMOVED lines=159> */
.L_x_2186:
        /* <DEDUP_REMOVED lines=9> */
.L_x_2187:
[----:B------:R-:W-:Y:S05]  /*141c0*/  BSYNC.RECONVERGENT B7 ;  /* 0x0000000000077941 */ /* 0x000fea0003800200 */
.L_x_2185:
[----:B------:R-:W-:Y:S01]  /*141d0*/  DMUL R2, R2, 0.5 ;  /* 0x3fe0000002027828 */ /* 0x000fe20000000000 */
[----:B------:R-:W-:Y:S01]  /*141e0*/  UMOV UR4, 0x1ff62706 ;  /* 0x1ff6270600047882 */ /* 0x000fe20000000000 */
[----:B------:R-:W-:-:S06]  /*141f0*/  UMOV UR5, 0x40040d93 ;  /* 0x40040d9300057882 */ /* 0x000fcc0000000000 */
[----:B------:R-:W-:-:S08]  /*14200*/  DFMA R2, R14, 0.5, -R2 ;  /* 0x3fe000000e02782b */ /* 0x000fd00000000802 */
[----:B------:R-:W-:-:S11]  /*14210*/  DFMA R60, R2, UR4, R60 ;  /* 0x00000004023c7c2b */ /* 0x000fd6000800003c */
.L_x_2181:
[----:B------:R-:W-:Y:S05]  /*14220*/  BSYNC.RECONVERGENT B2 ;  /* 0x0000000000027941 */ /* 0x000fea0003800200 */
.L_x_2180:
        /* <DEDUP_REMOVED lines=80> */
.L_x_2191:
[----:B------:R-:W-:Y:S05]  /*14730*/  BSYNC.RECONVERGENT B2 ;  /* 0x0000000000027941 */ /* 0x000fea0003800200 */
.L_x_2190:
        /* <DEDUP_REMOVED lines=11> */
.L_x_2194:
        /* <DEDUP_REMOVED lines=12> */
.L_x_2193:
[----:B------:R-:W-:Y:S05]  /*148b0*/  BSYNC.RECONVERGENT B2 ;  /* 0x0000000000027941 */ /* 0x000fea0003800200 */
.L_x_2192:
        /* <DEDUP_REMOVED lines=18> */
.L_x_2197:
        /* <DEDUP_REMOVED lines=11> */
.L_x_2196:
[----:B------:R-:W-:Y:S05]  /*14a90*/  BSYNC.RECONVERGENT B2 ;  /* 0x0000000000027941 */ /* 0x000fea0003800200 */
.L_x_2195:
        /* <DEDUP_REMOVED lines=12> */
.L_x_2199:
        /* <DEDUP_REMOVED lines=8> */
.L_x_2201:
        /* <DEDUP_REMOVED lines=13> */
.L_x_2200:
[----:B------:R-:W-:Y:S05]  /*14cb0*/  BSYNC.RECONVERGENT B2 ;  /* 0x0000000000027941 */ /* 0x000fea0003800200 */
.L_x_2198:
        /* <DEDUP_REMOVED lines=18> */
.L_x_2204:
        /* <DEDUP_REMOVED lines=11> */
.L_x_2203:
[----:B------:R-:W-:Y:S05]  /*14e90*/  BSYNC.RECONVERGENT B2 ;  /* 0x0000000000027941 */ /* 0x000fea0003800200 */
.L_x_2202:
        /* <DEDUP_REMOVED lines=30> */
.L_x_2206:
[----:B------:R-:W-:Y:S05]  /*15080*/  BSYNC.RECONVERGENT B8 ;  /* 0x0000000000087941 */ /* 0x000fea0003800200 */
.L_x_2205:
        /* <DEDUP_REMOVED lines=26> */
.L_x_2189:
[----:B------:R-:W-:Y:S05]  /*15230*/  BSYNC.RELIABLE B7 ;  /* 0x0000000000077941 */ /* 0x000fea0003800100 */
.L_x_2188:
        /* <DEDUP_REMOVED lines=93> */
.L_x_2208:
[----:B------:R-:W-:Y:S01]  /*15810*/  IMAD.MOV.U32 R2, RZ, RZ, 0x0 ;  /* 0x00000000ff027424 */ /* 0x000fe200078e00ff */
[----:B------:R-:W-:Y:S01]  /*15820*/  LOP3.LUT P0, RZ, R61, 0x7fffffff, RZ, 0xc0, !PT ;  /* 0x7fffffff3dff7812 */ /* 0x000fe2000780c0ff */
[----:B------:R-:W-:-:S06]  /*15830*/  IMAD.MOV.U32 R3, RZ, RZ, 0x7ff00000 ;  /* 0x7ff00000ff037424 */ /* 0x000fcc00078e00ff */
[----:B------:R-:W-:-:S10]  /*15840*/  DFMA R2, R60, R2, +INF ;  /* 0x7ff000003c02742b */ /* 0x000fd40000000002 */
[----:B------:R-:W-:Y:S02]  /*15850*/  FSEL R6, R2, RZ, P0 ;  /* 0x000000ff02067208 */ /* 0x000fe40000000000 */
[----:B------:R-:W-:-:S07]  /*15860*/  FSEL R7, R3, -QNAN , P0 ;  /* 0xfff0000003077808 */ /* 0x000fce0000000000 */
.L_x_2209:
[----:B------:R-:W-:Y:S05]  /*15870*/  BSYNC.RECONVERGENT B2 ;  /* 0x0000000000027941 */ /* 0x000fea0003800200 */
.L_x_2207:
        /* <DEDUP_REMOVED lines=81> */
.L_x_2213:
[----:B------:R-:W-:Y:S01]  /*15d90*/  IMAD.MOV.U32 R12, RZ, RZ, 0x0 ;  /* 0x00000000ff0c7424 */ /* 0x000fe200078e00ff */
[----:B------:R-:W-:Y:S01]  /*15da0*/  LOP3.LUT P0, RZ, R3, 0x7fffffff, RZ, 0xc0, !PT ;  /* 0x7fffffff03ff7812 */ /* 0x000fe2000780c0ff */
[----:B------:R-:W-:-:S06]  /*15db0*/  IMAD.MOV.U32 R13, RZ, RZ, 0x7ff00000 ;  /* 0x7ff00000ff0d7424 */ /* 0x000fcc00078e00ff */
[----:B------:R-:W-:-:S10]  /*15dc0*/  DFMA R12, R2, R12, +INF ;  /* 0x7ff00000020c742b */ /* 0x000fd4000000000c */
[----:B------:R-:W-:Y:S02]  /*15dd0*/  FSEL R2, R12, RZ, P0 ;  /* 0x000000ff0c027208 */ /* 0x000fe40000000000 */
[----:B------:R-:W-:-:S07]  /*15de0*/  FSEL R3, R13, -QNAN , P0 ;  /* 0xfff000000d037808 */ /* 0x000fce0000000000 */
.L_x_2214:
[----:B------:R-:W-:Y:S05]  /*15df0*/  BSYNC.RECONVERGENT B7 ;  /* 0x0000000000077941 */ /* 0x000fea0003800200 */
.L_x_2212:
[----:B------:R-:W-:Y:S01]  /*15e00*/  DFMA R2, -R46, R2, R38 ;  /* 0x000000022e02722b */ /* 0x000fe20000000126 */
[----:B------:R-:W-:Y:S10]  /*15e10*/  BRA `(.L_x_2215) ;  /* 0x0000000400707947 */ /* 0x000ff40003800000 */
.L_x_2211:
        /* <DEDUP_REMOVED lines=81> */
.L_x_2218:
[----:B------:R-:W-:Y:S01]  /*16330*/  IMAD.MOV.U32 R12, RZ, RZ, 0x0 ;  /* 0x00000000ff0c7424 */ /* 0x000fe200078e00ff */
[----:B------:R-:W-:Y:S01]  /*16340*/  LOP3.LUT P0, RZ, R3, 0x7fffffff, RZ, 0xc0, !PT ;  /* 0x7fffffff03ff7812 */ /* 0x000fe2000780c0ff */
[----:B------:R-:W-:-:S06]  /*16350*/  IMAD.MOV.U32 R13, RZ, RZ, 0x7ff00000 ;  /* 0x7ff00000ff0d7424 */ /* 0x000fcc00078e00ff */
[----:B------:R-:W-:-:S10]  /*16360*/  DFMA R12, R2, R12, +INF ;  /* 0x7ff00000020c742b */ /* 0x000fd4000000000c */
[----:B------:R-:W-:Y:S02]  /*16370*/  FSEL R2, R12, RZ, P0 ;  /* 0x000000ff0c027208 */ /* 0x000fe40000000000 */
[----:B------:R-:W-:-:S07]  /*16380*/  FSEL R3, R13, -QNAN , P0 ;  /* 0xfff000000d037808 */ /* 0x000fce0000000000 */
.L_x_2219:
[----:B------:R-:W-:Y:S05]  /*16390*/  BSYNC.RECONVERGENT B7 ;  /* 0x0000000000077941 */ /* 0x000fea0003800200 */
.L_x_2217:
[----:B------:R-:W-:Y:S01]  /*163a0*/  DFMA R2, -R40, R2, R28 ;  /* 0x000000022802722b */ /* 0x000fe2000000011c */
[----:B------:R-:W-:Y:S10]  /*163b0*/  BRA `(.L_x_2215) ;  /* 0x0000000000087947 */ /* 0x000ff40003800000 */
.L_x_2216:
[----:B------:R-:W-:-:S08]  /*163c0*/  DMUL R2, R52, -0.5 ;  /* 0xbfe0000034027828 */ /* 0x000fd00000000000 */
[----:B------:R-:W-:-:S11]  /*163d0*/  DMUL R2, R52, R2 ;  /* 0x0000000234027228 */ /* 0x000fd60000000000 */
.L_x_2215:
[----:B------:R-:W-:Y:S05]  /*163e0*/  BSYNC.RECONVERGENT B2 ;  /* 0x0000000000027941 */ /* 0x000fea0003800200 */
.L_x_2210:
        /* <DEDUP_REMOVED lines=76> */
.L_x_2221:
[----:B------:R-:W-:Y:S01]  /*168b0*/  IMAD.MOV.U32 R12, RZ, RZ, 0x0 ;  /* 0x00000000ff0c7424 */ /* 0x000fe200078e00ff */
[----:B------:R-:W-:Y:S01]  /*168c0*/  LOP3.LUT P0, RZ, R51, 0x7fffffff, RZ, 0xc0, !PT ;  /* 0x7fffffff33ff7812 */ /* 0x000fe2000780c0ff */
[----:B------:R-:W-:-:S06]  /*168d0*/  IMAD.MOV.U32 R13, RZ, RZ, 0x7ff00000 ;  /* 0x7ff00000ff0d7424 */ /* 0x000fcc00078e00ff */
[----:B------:R-:W-:-:S10]  /*168e0*/  DFMA R12, R50, R12, +INF ;  /* 0x7ff00000320c742b */ /* 0x000fd4000000000c */
[----:B------:R-:W-:Y:S02]  /*168f0*/  FSEL R12, R12, RZ, P0 ;  /* 0x000000ff0c0c7208 */ /* 0x000fe40000000000 */
[----:B------:R-:W-:-:S07]  /*16900*/  FSEL R13, R13, -QNAN , P0 ;  /* 0xfff000000d0d7808 */ /* 0x000fce0000000000 */
.L_x_2222:
[----:B------:R-:W-:Y:S05]  /*16910*/  BSYNC.RECONVERGENT B2 ;  /* 0x0000000000027941 */ /* 0x000fea0003800200 */
.L_x_2220:
[----:B------:R-:W-:-:S08]  /*16920*/  DADD R2, -R12, R2 ;  /* 0x000000000c027229 */ /* 0x000fd00000000102 */
[----:B------:R-:W-:-:S11]  /*16930*/  DADD R6, R2, -R6 ;  /* 0x0000000002067229 */ /* 0x000fd60000000806 */
.L_x_2148:
[----:B------:R-:W-:Y:S05]  /*16940*/  BSYNC.RECONVERGENT B6 ;  /* 0x0000000000067941 */ /* 0x000fea0003800200 */
.L_x_2006:
[----:B------:R-:W-:Y:S05]  /*16950*/  BSYNC.RELIABLE B3 ;  /* 0x0000000000037941 */ /* 0x000fea0003800100 */
.L_x_1988:
[----:B------:R-:W-:Y:S01]  /*16960*/  ISETP.GT.AND P0, PT, R21, 0xfffff, PT ;  /* 0x000fffff1500780c */ /* 0x000fe20003f04270 */
[----:B------:R-:W-:Y:S01]  /*16970*/  IMAD.MOV.U32 R11, RZ, RZ, R21 ;  /* 0x000000ffff0b7224 */ /* 0x000fe200078e0015 */
[----:B------:R-:W-:Y:S01]  /*16980*/  BSSY.RECONVERGENT B2, `(.L_x_2223) ;  /* 0x0000050000027945 */ /* 0x000fe20003800200 */
[----:B0-----:R-:W-:Y:S02]  /*16990*/  IMAD.MOV.U32 R2, RZ, RZ, R20 ;  /* 0x000000ffff027224 */ /* 0x001fe400078e0014 */
[----:B--2---:R-:W-:-:S08]  /*169a0*/  IMAD.MOV.U32 R26, RZ, RZ, -0x3ff ;  /* 0xfffffc01ff1a7424 */ /* 0x004fd000078e00ff */
        /* <DEDUP_REMOVED lines=71> */
.L_x_2224:
[----:B------:R-:W-:Y:S01]  /*16e20*/  IMAD.MOV.U32 R2, RZ, RZ, 0x0 ;  /* 0x00000000ff027424 */ /* 0x000fe200078e00ff */
[----:B------:R-:W-:Y:S01]  /*16e30*/  LOP3.LUT P0, RZ, R21, 0x7fffffff, RZ, 0xc0, !PT ;  /* 0x7fffffff15ff7812 */ /* 0x000fe2000780c0ff */
[----:B------:R-:W-:-:S06]  /*16e40*/  IMAD.MOV.U32 R3, RZ, RZ, 0x7ff00000 ;  /* 0x7ff00000ff037424 */ /* 0x000fcc00078e00ff */
[----:B------:R-:W-:-:S10]  /*16e50*/  DFMA R2, R20, R2, +INF ;  /* 0x7ff000001402742b */ /* 0x000fd40000000002 */
[----:B------:R-:W-:Y:S02]  /*16e60*/  FSEL R2, R2, RZ, P0 ;  /* 0x000000ff02027208 */ /* 0x000fe40000000000 */
[----:B------:R-:W-:-:S07]  /*16e70*/  FSEL R3, R3, -QNAN , P0 ;  /* 0xfff0000003037808 */ /* 0x000fce0000000000 */
.L_x_2225:
[----:B------:R-:W-:Y:S05]  /*16e80*/  BSYNC.RECONVERGENT B2 ;  /* 0x0000000000027941 */ /* 0x000fea0003800200 */
.L_x_2223:
        /* <DEDUP_REMOVED lines=64> */
.L_x_2228:
[----:B------:R-:W-:Y:S05]  /*17290*/  BSYNC.RECONVERGENT B2 ;  /* 0x0000000000027941 */ /* 0x000fea0003800200 */
.L_x_2227:
[----:B------:R-:W-:Y:S01]  /*172a0*/  DFMA R22, R22, R2, 1 ;  /* 0x3ff000001616742b */ /* 0x000fe20000000002 */
[----:B------:R-:W-:Y:S02]  /*172b0*/  IMAD.MOV.U32 R24, RZ, RZ, R14 ;  /* 0x000000ffff187224 */ /* 0x000fe400078e000e */
[----:B------:R-:W-:Y:S01]  /*172c0*/  IMAD.MOV.U32 R25, RZ, RZ, R15 ;  /* 0x000000ffff197224 */ /* 0x000fe200078e000f */
[----:B------:R-:W-:Y:S07]  /*172d0*/  BRA `(.L_x_1968) ;  /* 0x0000000000f47947 */ /* 0x000fee0003800000 */
.L_x_2226:
[----:B------:R-:W-:Y:S01]  /*172e0*/  DADD R12, -R24, R14 ;  /* 0x00000000180c7229 */ /* 0x000fe2000000010e */
[----:B------:R-:W-:Y:S01]  /*172f0*/  UMOV UR4, 0xfefa39ef ;  /* 0xfefa39ef00047882 */ /* 0x000fe20000000000 */
[----:B------:R-:W-:Y:S01]  /*17300*/  IMAD.MOV.U32 R14, RZ, RZ, 0x652b82fe ;  /* 0x652b82feff0e7424 */ /* 0x000fe200078e00ff */
[----:B------:R-:W-:Y:S01]  /*17310*/  UMOV UR5, 0x3fe62e42 ;  /* 0x3fe62e4200057882 */ /* 0x000fe20000000000 */
[----:B------:R-:W-:Y:S01]  /*17320*/  IMAD.MOV.U32 R15, RZ, RZ, 0x3ff71547 ;  /* 0x3ff71547ff0f7424 */ /* 0x000fe200078e00ff */
[----:B------:R-:W-:Y:S05]  /*17330*/  BSSY.RECONVERGENT B2, `(.L_x_2229) ;  /* 0x0000036000027945 */ /* 0x000fea0003800200 */
        /* <DEDUP_REMOVED lines=53> */
.L_x_2230:
[----:B------:R-:W-:Y:S05]  /*17690*/  BSYNC.RECONVERGENT B2 ;  /* 0x0000000000027941 */ /* 0x000fea0003800200 */
.L_x_2229:
[----:B------:R-:W-:-:S11]  /*176a0*/  DADD R22, R22, R2 ;  /* 0x0000000016167229 */ /* 0x000fd60000000002 */
.L_x_1968:
[----:B------:R-:W-:Y:S05]  /*176b0*/  BSYNC.RECONVERGENT B4 ;  /* 0x0000000000047941 */ /* 0x000fea0003800200 */
.L_x_1967:
[----:B------:R-:W-:Y:S05]  /*176c0*/  @P4 BRA `(.L_x_2231) ;  /* 0xfffffe8c00384947 */ /* 0x000fea000383ffff */
[----:B------:R-:W-:Y:S05]  /*176d0*/  BSYNC.RECONVERGENT B5 ;  /* 0x0000000000057941 */ /* 0x000fea0003800200 */
.L_x_1966:
        /* <DEDUP_REMOVED lines=77> */
.L_x_2233:
[----:B------:R-:W-:Y:S01]  /*17bb0*/  IMAD.MOV.U32 R2, RZ, RZ, 0x0 ;  /* 0x00000000ff027424 */ /* 0x000fe200078e00ff */
[----:B------:R-:W-:Y:S01]  /*17bc0*/  LOP3.LUT P0, RZ, R5, 0x7fffffff, RZ, 0xc0, !PT ;  /* 0x7fffffff05ff7812 */ /* 0x000fe2000780c0ff */
[----:B------:R-:W-:-:S06]  /*17bd0*/  IMAD.MOV.U32 R3, RZ, RZ, 0x7ff00000 ;  /* 0x7ff00000ff037424 */ /* 0x000fcc00078e00ff */
[----:B------:R-:W-:-:S10]  /*17be0*/  DFMA R2, R4, R2, +INF ;  /* 0x7ff000000402742b */ /* 0x000fd40000000002 */
[----:B------:R-:W-:Y:S02]  /*17bf0*/  FSEL R2, R2, RZ, P0 ;  /* 0x000000ff02027208 */ /* 0x000fe40000000000 */
[----:B------:R-:W-:-:S07]  /*17c00*/  FSEL R3, R3, -QNAN , P0 ;  /* 0xfff0000003037808 */ /* 0x000fce0000000000 */
.L_x_2234:
[----:B------:R-:W-:Y:S05]  /*17c10*/  BSYNC.RECONVERGENT B2 ;  /* 0x0000000000027941 */ /* 0x000fea0003800200 */
.L_x_2232:
        /* <DEDUP_REMOVED lines=59> */
.L_x_2236:
[----:B------:R-:W-:Y:S05]  /*17fd0*/  BSYNC.RECONVERGENT B2 ;  /* 0x0000000000027941 */ /* 0x000fea0003800200 */
.L_x_2235:
[----:B------:R-:W0:Y:S01]  /*17fe0*/  LDCU UR4, c[0x0][0x3f4] ;  /* 0x00007e80ff0477ac */ /* 0x000e220008000800 */
[----:B------:R-:W-:Y:S01]  /*17ff0*/  DFMA R32, R38, R36, R32 ;  /* 0x000000242620722b */ /* 0x000fe20000000020 */
[----:B0-----:R-:W-:-:S09]  /*18000*/  UISETP.NE.AND UP0, UPT, UR4, URZ, UPT ;  /* 0x000000ff0400728c */ /* 0x001fd2000bf05270 */
[----:B------:R-:W-:Y:S05]  /*18010*/  BRA.U !UP0, `(.L_x_1965) ;  /* 0x0000031908d87547 */ /* 0x000fea000b800000 */
[----:B------:R-:W-:Y:S02]  /*18020*/  IMAD.MOV.U32 R0, RZ, RZ, RZ ;  /* 0x000000ffff007224 */ /* 0x000fe400078e00ff */
[----:B------:R-:W-:Y:S02]  /*18030*/  IMAD.MOV.U32 R40, RZ, RZ, R8 ;  /* 0x000000ffff287224 */ /* 0x000fe400078e0008 */
[----:B------:R-:W-:-:S07]  /*18040*/  IMAD.MOV.U32 R41, RZ, RZ, RZ ;  /* 0x000000ffff297224 */ /* 0x000fce00078e00ff */
.L_x_2868:
[----:B0---4-:R-:W0:Y:S02]  /*18050*/  LDC.64 R6, c[0x0][0x3b0] ;  /* 0x0000ec00ff067b82 */ /* 0x011e240000000a00 */
[----:B0-----:R-:W-:-:S05]  /*18060*/  IMAD.WIDE.U32 R6, R0, 0x30, R6 ;  /* 0x0000003000067825 */ /* 0x001fca00078e0006 */
[----:B-1-3--:R-:W3:Y:S01]  /*18070*/  LDG.E.64.CONSTANT R2, desc[UR8][R6.64+0x10] ;  /* 0x0000100806027981 */ /* 0x00aee2000c1e9b00 */
[----:B------:R-:W-:Y:S05]  /*18080*/  YIELD ;  /* 0x0000000000007946 */ /* 0x000fea0003800000 */
[----:B------:R-:W3:Y:S01]  /*18090*/  LDCU UR4, c[0x0][0x3ec] ;  /* 0x00007d80ff0477ac */ /* 0x000ee20008000800 */
[----:B------:R-:W-:Y:S01]  /*180a0*/  VIADD R0, R0, 0x1 ;  /* 0x0000000100007836 */ /* 0x000fe20000000000 */
[----:B------:R-:W-:Y:S01]  /*180b0*/  BSSY B4, `(.L_x_2237) ;  /* 0x00031ab000047945 */ /* 0x000fe20003800000 */
[----:B------:R-:W0:Y:S03]  /*180c0*/  LDCU UR5, c[0x0][0x3f4] ;  /* 0x00007e80ff0577ac */ /* 0x000e260008000800 */
[----:B0-----:R-:W-:-:S02]  /*180d0*/  ISETP.NE.AND P6, PT, R0, UR5, PT ;  /* 0x0000000500007c0c */ /* 0x001fc4000bfc5270 */
[----:B---3--:R-:W-:-:S13]  /*180e0*/  ISETP.GE.U32.AND P0, PT, R2, UR4, PT ;  /* 0x0000000402007c0c */ /* 0x008fda000bf06070 */
[----:B--2--5:R-:W-:Y:S05]  /*180f0*/  @P0 BRA `(.L_x_2238) ;  /* 0x0000031800980947 */ /* 0x024fea0003800000 */
[----:B------:R-:W0:Y:S01]  /*18100*/  LDCU UR4, c[0x0][0x3f0] ;  /* 0x00007e00ff0477ac */ /* 0x000e220008000800 */
[----:B------:R-:W1:Y:S01]  /*18110*/  LDC.64 R90, c[0x0][0x390] ;  /* 0x0000e400ff5a7b82 */ /* 0x000e620000000a00 */
[----:B------:R-:W3:Y:S01]  /*18120*/  LDG.E.64.CONSTANT R42, desc[UR8][R6.64+0x8] ;  /* 0x00000808062a7981 */ /* 0x000ee2000c1e9b00 */
[----:B------:R-:W4:Y:S03]  /*18130*/  LDCU.64 UR6, c[0x0][0x388] ;  /* 0x00007100ff0677ac */ /* 0x000f260008000a00 */
[----:B------:R-:W2:Y:S03]  /*18140*/  LDG.E.64.CONSTANT R12, desc[UR8][R6.64] ;  /* 0x00000008060c7981 */ /* 0x000ea6000c1e9b00 */
[----:B------:R-:W1:Y:S01]  /*18150*/  LDC.64 R88, c[0x0][0x398] ;  /* 0x0000e600ff587b82 */ /* 0x000e620000000a00 */
[----:B------:R1:W5:Y:S04]  /*18160*/  LDG.E.64.CONSTANT R44, desc[UR8][R6.64+0x18] ;  /* 0x00001808062c7981 */ /* 0x000368000c1e9b00 */
[----:B------:R1:W5:Y:S01]  /*18170*/  LDG.E.64.CONSTANT R30, desc[UR8][R6.64+0x20] ;  /* 0x00002008061e7981 */ /* 0x000362000c1e9b00 */
[----:B0-----:R-:W-:-:S03]  /*18180*/  IMAD.WIDE.U32 R4, R2, UR4, R40 ;  /* 0x0000000402047c25 */ /* 0x001fc6000f8e0028 */
[----:B----4-:R-:W-:Y:S01]  /*18190*/  LEA R86, P0, R4, UR6, 0x3 ;  /* 0x0000000604567c11 */ /* 0x010fe2000f8018ff */
[----:B-1----:R-:W-:-:S03]  /*181a0*/  IMAD.WIDE.U32 R90, R2, 0x8, R90 ;  /* 0x00000008025a7825 */ /* 0x002fc600078e005a */
[----:B------:R-:W-:Y:S02]  /*181b0*/  LEA.HI.X R87, R4, UR7, R5, 0x3, P0 ;  /* 0x0000000704577c11 */ /* 0x000fe400080f1c05 */
[----:B------:R0:W5:Y:S01]  /*181c0*/  LDG.E.64.CONSTANT R4, desc[UR8][R6.64+0x28] ;  /* 0x0000280806047981 */ /* 0x000162000c1e9b00 */
[----:B------:R-:W-:-:S03]  /*181d0*/  IMAD.WIDE.U32 R88, R2, 0x8, R88 ;  /* 0x0000000802587825 */ /* 0x000fc600078e0058 */
[----:B------:R-:W5:Y:S04]  /*181e0*/  LDG.E.64.CONSTANT R90, desc[UR8][R90.64] ;  /* 0x000000085a5a7981 */ /* 0x000f68000c1e9b00 */
[----:B------:R-:W5:Y:S04]  /*181f0*/  LDG.E.64.CONSTANT R86, desc[UR8][R86.64] ;  /* 0x0000000856567981 */ /* 0x000f68000c1e9b00 */
[----:B------:R-:W5:Y:S01]  /*18200*/  LDG.E.64.CONSTANT R88, desc[UR8][R88.64] ;  /* 0x0000000858587981 */ /* 0x000f62000c1e9b00 */
[----:B------:R-:W-:Y:S01]  /*18210*/  BSSY.RELIABLE B2, `(.L_x_2239) ;  /* 0x000001b000027945 */ /* 0x000fe20003800100 */
[----:B------:R-:W-:-:S02]  /*18220*/  CS2R R48, SRZ ;  /* 0x0000000000307805 */ /* 0x000fc4000001ff00 */
[----:B---3--:R-:W-:Y:S01]  /*18230*/  ISETP.NE.AND P0, PT, R43, RZ, PT ;  /* 0x000000ff2b00720c */ /* 0x008fe20003f05270 */
[----:B--2---:R-:W-:Y:S02]  /*18240*/  IMAD.MOV.U32 R46, RZ, RZ, R12 ;  /* 0x000000ffff2e7224 */ /* 0x004fe400078e000c */
        /* <DEDUP_REMOVED lines=15> */
.L_x_2241:
        /* <DEDUP_REMOVED lines=8> */
.L_x_2240:
[----:B------:R-:W-:Y:S05]  /*183c0*/  BSYNC.RELIABLE B2 ;  /* 0x0000000000027941 */ /* 0x000fea0003800100 */
.L_x_2239:
        /* <DEDUP_REMOVED lines=15> */
.L_x_2257:
        /* <DEDUP_REMOVED lines=116> */
.L_x_2249:
[----:B------:R-:W-:Y:S01]  /*18c00*/  IMAD.MOV.U32 R16, RZ, RZ, 0x0 ;  /* 0x00000000ff107424 */ /* 0x000fe200078e00ff */
[----:B------:R-:W-:Y:S01]  /*18c10*/  LOP3.LUT P0, RZ, R21, 0x7fffffff, RZ, 0xc0, !PT ;  /* 0x7fffffff15ff7812 */ /* 0x000fe2000780c0ff */
[----:B------:R-:W-:-:S06]  /*18c20*/  IMAD.MOV.U32 R17, RZ, RZ, 0x7ff00000 ;  /* 0x7ff00000ff117424 */ /* 0x000fcc00078e00ff */
[----:B------:R-:W-:-:S10]  /*18c30*/  DFMA R16, R20, R16, +INF ;  /* 0x7ff000001410742b */ /* 0x000fd40000000010 */
[----:B------:R-:W-:Y:S02]  /*18c40*/  FSEL R16, R16, RZ, P0 ;  /* 0x000000ff10107208 */ /* 0x000fe40000000000 */
[----:B------:R-:W-:-:S07]  /*18c50*/  FSEL R17, R17, -QNAN , P0 ;  /* 0xfff0000011117808 */ /* 0x000fce0000000000 */
.L_x_2250:
[----:B------:R-:W-:Y:S05]  /*18c60*/  BSYNC.RECONVERGENT B5 ;  /* 0x0000000000057941 */ /* 0x000fea0003800200 */
.L_x_2248:
        /* <DEDUP_REMOVED lines=61> */
.L_x_2247:
        /* <DEDUP_REMOVED lines=76> */
.L_x_2252:
[----:B------:R-:W-:Y:S01]  /*19500*/  IMAD.MOV.U32 R16, RZ, RZ, 0x0 ;  /* 0x00000000ff107424 */ /* 0x000fe200078e00ff */
[----:B------:R-:W-:Y:S01]  /*19510*/  LOP3.LUT P0, RZ, R19, 0x7fffffff, RZ, 0xc0, !PT ;  /* 0x7fffffff13ff7812 */ /* 0x000fe2000780c0ff */
[----:B------:R-:W-:-:S06]  /*19520*/  IMAD.MOV.U32 R17, RZ, RZ, 0x7ff00000 ;  /* 0x7ff00000ff117424 */ /* 0x000fcc00078e00ff */
[----:B------:R-:W-:-:S10]  /*19530*/  DFMA R16, R18, R16, +INF ;  /* 0x7ff000001210742b */ /* 0x000fd40000000010 */
[----:B------:R-:W-:Y:S02]  /*19540*/  FSEL R16, R16, RZ, P0 ;  /* 0x000000ff10107208 */ /* 0x000fe40000000000 */
[----:B------:R-:W-:-:S07]  /*19550*/  FSEL R17, R17, -QNAN , P0 ;  /* 0xfff0000011117808 */ /* 0x000fce0000000000 */
.L_x_2253:
[----:B------:R-:W-:Y:S05]  /*19560*/  BSYNC.RECONVERGENT B5 ;  /* 0x0000000000057941 */ /* 0x000fea0003800200 */
.L_x_2251:
        /* <DEDUP_REMOVED lines=61> */
.L_x_2245:
        /* <DEDUP_REMOVED lines=29> */
.L_x_2255:
        /* <DEDUP_REMOVED lines=21> */
.L_x_2256:
[----:B------:R-:W-:Y:S05]  /*19c60*/  BSYNC.RECONVERGENT B5 ;  /* 0x0000000000057941 */ /* 0x000fea0003800200 */
.L_x_2254:
        /* <DEDUP_REMOVED lines=25> */
.L_x_2246:
[----:B------:R-:W-:Y:S05]  /*19e00*/  BSYNC.RECONVERGENT B3 ;  /* 0x0000000000037941 */ /* 0x000fea0003800200 */
.L_x_2244:
[----:B------:R-:W-:Y:S01]  /*19e10*/  DMUL R6, R22, R6 ;  /* 0x0000000616067228 */ /* 0x000fe20000000000 */
[----:B------:R-:W-:Y:S10]  /*19e20*/  @P5 BRA `(.L_x_2257) ;  /* 0xffffffe400a45947 */ /* 0x000ff4000383ffff */
.L_x_2243:
[----:B------:R-:W-:Y:S05]  /*19e30*/  BSYNC.RECONVERGENT B2 ;  /* 0x0000000000027941 */ /* 0x000fea0003800200 */
.L_x_2242:
[-C--:B0-----:R-:W-:Y:S02]  /*19e40*/  DMUL R46, R46, R6.reuse ;  /* 0x000000062e2e7228 */ /* 0x081fe40000000000 */
[----:B------:R-:W-:-:S08]  /*19e50*/  DMUL R48, R48, R6 ;  /* 0x0000000630307228 */ /* 0x000fd00000000000 */
        /* <DEDUP_REMOVED lines=24> */
.L_x_2968:
[----:B------:R-:W-:Y:S05]  /*19fe0*/  BRX R6 -0x19ff0                                                          (*"BRANCH_TARGETS .L_x_2969,.L_x_2970,.L_x_2971"*) ;  /* 0xfffffe6006047949 */ /* 0x000fea000383ffff */
.L_x_2970:
[----:B------:R-:W-:Y:S05]  /*19ff0*/  BREAK.RELIABLE B3 ;  /* 0x0000000000037942 */ /* 0x000fea0003800100 */
[----:B------:R-:W0:Y:S02]  /*1a000*/  LDCU UR4, c[0x0][0x3fc] ;  /* 0x00007f80ff0477ac */ /* 0x000e240008000800 */
[----:B0-----:R-:W-:-:S04]  /*1a010*/  ISETP.GE.U32.AND P0, PT, R3, UR4, PT ;  /* 0x0000000403007c0c */ /* 0x001fc8000bf06070 */
[----:B------:R-:W-:-:S13]  /*1a020*/  ISETP.NE.OR P0, PT, R44, 0x1, P0 ;  /* 0x000000012c00780c */ /* 0x000fda0000705670 */
[----:B------:R-:W-:Y:S05]  /*1a030*/  @P0 BRA `(.L_x_2238) ;  /* 0x000002f800c80947 */ /* 0x000fea0003800000 */
[----:B------:R-:W0:Y:S02]  /*1a040*/  LDC.64 R4, c[0x0][0x3c0] ;  /* 0x0000f000ff047b82 */ /* 0x000e240000000a00 */
[----:B0-----:R-:W-:-:S05]  /*1a050*/  IMAD.WIDE.U32 R4, R3, 0x4, R4 ;  /* 0x0000000403047825 */ /* 0x001fca00078e0004 */
[----:B------:R-:W3:Y:S01]  /*1a060*/  LDG.E.CONSTANT R7, desc[UR8][R4.64] ;  /* 0x0000000804077981 */ /* 0x000ee2000c1e9900 */
[----:B------:R-:W-:Y:S01]  /*1a070*/  MOV R6, 0x400 ;  /* 0x0000040000067802 */ /* 0x000fe20000000f00 */
[C---:B------:R-:W-:Y:S01]  /*1a080*/  DSETP.GEU.AND P1, PT, R90.reuse, R88, PT ;  /* 0x000000585a00722a */ /* 0x040fe20003f2e000 */
[----:B------:R-:W-:Y:S01]  /*1a090*/  BSSY.RECONVERGENT B5, `(.L_x_2260) ;  /* 0x000023d000057945 */ /* 0x000fe20003800200 */
[----:B------:R-:W0:Y:S01]  /*1a0a0*/  S2R R3, SR_CgaCtaId ;  /* 0x0000000000037919 */ /* 0x000e220000008800 */
[----:B------:R-:W-:-:S03]  /*1a0b0*/  DSETP.NE.AND P0, PT, |R90|, +INF , PT ;  /* 0x7ff000005a00742a */ /* 0x000fc60003f05200 */
[----:B------:R-:W-:Y:S01]  /*1a0c0*/  DSETP.NE.AND P1, PT, |R88|, +INF , !P1 ;  /* 0x7ff000005800742a */ /* 0x000fe20004f25200 */
[----:B0-----:R-:W-:-:S05]  /*1a0d0*/  LEA R6, R3, R6, 0x18 ;  /* 0x0000000603067211 */ /* 0x001fca00078ec0ff */
[----:B---3--:R-:W-:-:S06]  /*1a0e0*/  IMAD R2, R7, 0x8, R6 ;  /* 0x0000000807027824 */ /* 0x008fcc00078e0206 */
[----:B------:R-:W0:Y:S02]  /*1a0f0*/  LDS.64 R2, [R2] ;  /* 0x0000000002027984 */ /* 0x000e240000000a00 */
[----:B0-----:R-:W-:-:S06]  /*1a100*/  DSETP.EQU.OR P0, PT, |R2|, +INF , !P0 ;  /* 0x7ff000000200742a */ /* 0x001fcc000470a600 */
[----:B------:R-:W-:-:S13]  /*1a110*/  PLOP3.LUT P0, PT, P0, P1, PT, 0x8, 0x80 ;  /* 0x000000000080781c */ /* 0x000fda0000702170 */
[----:B------:R-:W-:-:S08]  /*1a120*/  @!P0 DADD R4, R90, R88 ;  /* 0x000000005a048229 */ /* 0x000fd00000000058 */
[----:B-----5:R-:W-:Y:S01]  /*1a130*/  @!P0 DMUL R18, R4, 0.5 ;  /* 0x3fe0000004128828 */ /* 0x020fe20000000000 */
[----:B------:R-:W-:Y:S02]  /*1a140*/  @!P0 IMAD.MOV.U32 R4, RZ, RZ, 0x0 ;  /* 0x00000000ff048424 */ /* 0x000fe400078e00ff */
[----:B------:R-:W-:Y:S01]  /*1a150*/  @!P0 IMAD.MOV.U32 R5, RZ, RZ, 0x7ff00000 ;  /* 0x7ff00000ff058424 */ /* 0x000fe200078e00ff */
[----:B------:R-:W-:Y:S07]  /*1a160*/  @!P0 BRA `(.L_x_2261) ;  /* 0x0000002000bc8947 */ /* 0x000fee0003800000 */
[----:B------:R-:W-:Y:S01]  /*1a170*/  DADD R26, -RZ, |R2| ;  /* 0x00000000ff1a7229 */ /* 0x000fe20000000502 */
[----:B------:R-:W-:Y:S01]  /*1a180*/  UMOV UR4, 0x812dea11 ;  /* 0x812dea1100047882 */ /* 0x000fe20000000000 */
[----:B------:R-:W-:-:S06]  /*1a190*/  UMOV UR5, 0x3d719799 ;  /* 0x3d71979900057882 */ /* 0x000fcc0000000000 */
[----:B------:R-:W-:-:S14]  /*1a1a0*/  DSETP.GEU.AND P0, PT, R26, UR4, PT ;  /* 0x000000041a007e2a */ /* 0x000fdc000bf0e000 */
[----:B------:R-:W-:Y:S05]  /*1a1b0*/  @P0 BRA `(.L_x_2262) ;  /* 0x0000000400a80947 */ /* 0x000fea0003800000 */
[----:B------:R-:W-:-:S10]  /*1a1c0*/  DADD R12, -R90, R88 ;  /* 0x000000005a0c7229 */ /* 0x000fd40000000158 */
[----:B------:R-:W-:Y:S02]  /*1a1d0*/  IADD3 R4, P0, PT, R12, -0x1, RZ ;  /* 0xffffffff0c047810 */ /* 0x000fe40007f1e0ff */
[C---:B--2---:R-:W-:Y:S02]  /*1a1e0*/  LOP3.LUT R14, R13.reuse, 0x7fffffff, RZ, 0xc0, !PT ;  /* 0x7fffffff0d0e7812 */ /* 0x044fe400078ec0ff */
        /* <DEDUP_REMOVED lines=12> */
[----:B------:R-:W-:Y:S01]  /*1a2b0*/  @P1 DADD R18, R90, R88 ;  /* 0x000000005a121229 */ /* 0x000fe20000000058 */
[----:B------:R-:W-:Y:S02]  /*1a2c0*/  @P1 IMAD.MOV.U32 R4, RZ, RZ, 0x0 ;  /* 0x00000000ff041424 */ /* 0x000fe400078e00ff */
[----:B------:R-:W-:-:S05]  /*1a2d0*/  @P1 IMAD.MOV.U32 R5, RZ, RZ, 0x7ff00000 ;  /* 0x7ff00000ff051424 */ /* 0x000fca00078e00ff */
[----:B------:R-:W-:Y:S01]  /*1a2e0*/  @P1 DMUL R18, R18, 0.5 ;  /* 0x3fe0000012121828 */ /* 0x000fe20000000000 */
[----:B------:R-:W-:Y:S10]  /*1a2f0*/  @P1 BRA `(.L_x_2261) ;  /* 0x0000002000581947 */ /* 0x000ff40003800000 */
        /* <DEDUP_REMOVED lines=76> */
.L_x_2264:
[----:B------:R-:W-:Y:S01]  /*1a7c0*/  IMAD.MOV.U32 R4, RZ, RZ, 0x0 ;  /* 0x00000000ff047424 */ /* 0x000fe200078e00ff */
[----:B------:R-:W-:Y:S01]  /*1a7d0*/  LOP3.LUT P0, RZ, R13, 0x7fffffff, RZ, 0xc0, !PT ;  /* 0x7fffffff0dff7812 */ /* 0x000fe2000780c0ff */
[----:B------:R-:W-:-:S06]  /*1a7e0*/  IMAD.MOV.U32 R5, RZ, RZ, 0x7ff00000 ;  /* 0x7ff00000ff057424 */ /* 0x000fcc00078e00ff */
[----:B------:R-:W-:-:S10]  /*1a7f0*/  DFMA R4, R12, R4, +INF ;  /* 0x7ff000000c04742b */ /* 0x000fd40000000004 */
[----:B------:R-:W-:Y:S02]  /*1a800*/  FSEL R4, R4, RZ, P0 ;  /* 0x000000ff04047208 */ /* 0x000fe40000000000 */
[----:B------:R-:W-:-:S07]  /*1a810*/  FSEL R5, R5, -QNAN , P0 ;  /* 0xfff0000005057808 */ /* 0x000fce0000000000 */
.L_x_2265:
[----:B------:R-:W-:Y:S05]  /*1a820*/  BSYNC.RECONVERGENT B2 ;  /* 0x0000000000027941 */ /* 0x000fea0003800200 */
.L_x_2263:
[----:B------:R-:W-:-:S08]  /*1a830*/  DADD R18, R90, R88 ;  /* 0x000000005a127229 */ /* 0x000fd00000000058 */
[----:B------:R-:W-:Y:S01]  /*1a840*/  DMUL R18, R18, 0.5 ;  /* 0x3fe0000012127828 */ /* 0x000fe20000000000 */
[----:B------:R-:W-:Y:S10]  /*1a850*/  BRA `(.L_x_2261) ;  /* 0x0000001c00007947 */ /* 0x000ff40003800000 */
.L_x_2262:
        /* <DEDUP_REMOVED lines=66> */
.L_x_2267:
[----:B------:R-:W-:Y:S05]  /*1ac80*/  BSYNC.RECONVERGENT B2 ;  /* 0x0000000000027941 */ /* 0x000fea0003800200 */
.L_x_2266:
        /* <DEDUP_REMOVED lines=28> */
.L_x_2271:
[----:B------:R-:W-:Y:S05]  /*1ae50*/  BSYNC.RECONVERGENT B7 ;  /* 0x0000000000077941 */ /* 0x000fea0003800200 */
.L_x_2270:
        /* <DEDUP_REMOVED lines=30> */
.L_x_2269:
        /* <DEDUP_REMOVED lines=75> */
.L_x_2273:
[----:B------:R-:W-:Y:S01]  /*1b4f0*/  IMAD.MOV.U32 R12, RZ, RZ, 0x0 ;  /* 0x00000000ff0c7424 */ /* 0x000fe200078e00ff */
[----:B------:R-:W-:Y:S01]  /*1b500*/  LOP3.LUT P0, RZ, R17, 0x7fffffff, RZ, 0xc0, !PT ;  /* 0x7fffffff11ff7812 */ /* 0x000fe2000780c0ff */
[----:B------:R-:W-:-:S06]  /*1b510*/  IMAD.MOV.U32 R13, RZ, RZ, 0x7ff00000 ;  /* 0x7ff00000ff0d7424 */ /* 0x000fcc00078e00ff */
[----:B------:R-:W-:-:S10]  /*1b520*/  DFMA R12, R16, R12, +INF ;  /* 0x7ff00000100c742b */ /* 0x000fd4000000000c */
[----:B------:R-:W-:Y:S02]  /*1b530*/  FSEL R18, R12, RZ, P0 ;  /* 0x000000ff0c127208 */ /* 0x000fe40000000000 */
[----:B------:R-:W-:-:S07]  /*1b540*/  FSEL R19, R13, -QNAN , P0 ;  /* 0xfff000000d137808 */ /* 0x000fce0000000000 */
.L_x_2272:
[----:B------:R-:W-:Y:S05]  /*1b550*/  BSYNC.RECONVERGENT B6 ;  /* 0x0000000000067941 */ /* 0x000fea0003800200 */
.L_x_2268:
        /* <DEDUP_REMOVED lines=78> */
.L_x_2275:
[----:B------:R-:W-:Y:S01]  /*1ba40*/  IMAD.MOV.U32 R4, RZ, RZ, 0x0 ;  /* 0x00000000ff047424 */ /* 0x000fe200078e00ff */
[----:B------:R-:W-:Y:S01]  /*1ba50*/  LOP3.LUT P0, RZ, R27, 0x7fffffff, RZ, 0xc0, !PT ;  /* 0x7fffffff1bff7812 */ /* 0x000fe2000780c0ff */
[----:B------:R-:W-:-:S06]  /*1ba60*/  IMAD.MOV.U32 R5, RZ, RZ, 0x7ff00000 ;  /* 0x7ff00000ff057424 */ /* 0x000fcc00078e00ff */
[----:B------:R-:W-:-:S10]  /*1ba70*/  DFMA R4, R26, R4, +INF ;  /* 0x7ff000001a04742b */ /* 0x000fd40000000004 */
[----:B------:R-:W-:Y:S02]  /*1ba80*/  FSEL R4, R4, RZ, P0 ;  /* 0x000000ff04047208 */ /* 0x000fe40000000000 */
[----:B------:R-:W-:-:S07]  /*1ba90*/  FSEL R5, R5, -QNAN , P0 ;  /* 0xfff0000005057808 */ /* 0x000fce0000000000 */
.L_x_2276:
[----:B------:R-:W-:Y:S05]  /*1baa0*/  BSYNC.RECONVERGENT B2 ;  /* 0x0000000000027941 */ /* 0x000fea0003800200 */
.L_x_2274:
        /* <DEDUP_REMOVED lines=98> */
.L_x_2279:
[----:B------:R-:W-:Y:S01]  /*1c0d0*/  IMAD.MOV.U32 R12, RZ, RZ, 0x0 ;  /* 0x00000000ff0c7424 */ /* 0x000fe200078e00ff */
[----:B------:R-:W-:Y:S01]  /*1c0e0*/  LOP3.LUT P0, RZ, R5, 0x7fffffff, RZ, 0xc0, !PT ;  /* 0x7fffffff05ff7812 */ /* 0x000fe2000780c0ff */
[----:B------:R-:W-:-:S06]  /*1c0f0*/  IMAD.MOV.U32 R13, RZ, RZ, 0x7ff00000 ;  /* 0x7ff00000ff0d7424 */ /* 0x000fcc00078e00ff */
[----:B------:R-:W-:-:S10]  /*1c100*/  DFMA R12, R4, R12, +INF ;  /* 0x7ff00000040c742b */ /* 0x000fd4000000000c */
[----:B------:R-:W-:Y:S02]  /*1c110*/  FSEL R4, R12, RZ, P0 ;  /* 0x000000ff0c047208 */ /* 0x000fe40000000000 */
[----:B------:R-:W-:-:S07]  /*1c120*/  FSEL R5, R13, -QNAN , P0 ;  /* 0xfff000000d057808 */ /* 0x000fce0000000000 */
.L_x_2280:
[----:B------:R-:W-:Y:S05]  /*1c130*/  BSYNC.RECONVERGENT B2 ;  /* 0x0000000000027941 */ /* 0x000fea0003800200 */
.L_x_2278:
[----:B------:R-:W-:-:S08]  /*1c140*/  DADD R18, R90, R88 ;  /* 0x000000005a127229 */ /* 0x000fd00000000058 */
[----:B------:R-:W-:Y:S01]  /*1c150*/  DMUL R18, R18, 0.5 ;  /* 0x3fe0000012127828 */ /* 0x000fe20000000000 */
[----:B------:R-:W-:Y:S10]  /*1c160*/  BRA `(.L_x_2261) ;  /* 0x0000000000bc7947 */ /* 0x000ff40003800000 */
.L_x_2277:
        /* <DEDUP_REMOVED lines=26> */
[----:B------:R-:W-:Y:S02]  /*1c310*/  IMAD.MOV.U32 R18, RZ, RZ, R14 ;  /* 0x000000ffff127224 */ /* 0x000fe400078e000e */
[----:B------:R-:W-:-:S07]  /*1c320*/  IMAD.MOV.U32 R19, RZ, RZ, R13 ;  /* 0x000000ffff137224 */ /* 0x000fce00078e000d */
.L_x_2282:
[----:B------:R-:W-:Y:S05]  /*1c330*/  BSYNC.RECONVERGENT B6 ;  /* 0x0000000000067941 */ /* 0x000fea0003800200 */
.L_x_2281:
        /* <DEDUP_REMOVED lines=16> */
.L_x_2284:
[----:B------:R-:W-:Y:S05]  /*1c440*/  BSYNC.RECONVERGENT B6 ;  /* 0x0000000000067941 */ /* 0x000fea0003800200 */
.L_x_2283:
[----:B------:R-:W-:-:S11]  /*1c450*/  DADD R18, -R12, R18 ;  /* 0x000000000c127229 */ /* 0x000fd60000000112 */
.L_x_2261:
[----:B------:R-:W-:Y:S05]  /*1c460*/  BSYNC.RECONVERGENT B5 ;  /* 0x0000000000057941 */ /* 0x000fea0003800200 */
.L_x_2260:
[C---:B------:R-:W-:Y:S02]  /*1c470*/  DFMA R4, R86.reuse, R2, -R4 ;  /* 0x000000025604722b */ /* 0x040fe40000000804 */
[----:B------:R-:W-:-:S06]  /*1c480*/  DADD R86, R86, -R18 ;  /* 0x0000000056567229 */ /* 0x000fcc0000000812 */
        /* <DEDUP_REMOVED lines=61> */
.L_x_2286:
[----:B------:R-:W-:Y:S05]  /*1c860*/  BSYNC.RECONVERGENT B2 ;  /* 0x0000000000027941 */ /* 0x000fea0003800200 */
.L_x_2285:
        /* <DEDUP_REMOVED lines=18> */
[----:B------:R-:W-:Y:S01]  /*1c990*/  ISETP.NE.AND P0, PT, R43, RZ, PT ;  /* 0x000000ff2b00720c */ /* 0x000fe20003f05270 */
[----:B------:R-:W-:Y:S01]  /*1c9a0*/  BSSY.RECONVERGENT B2, `(.L_x_2287) ;  /* 0x0000007000027945 */ /* 0x000fe20003800200 */
[----:B------:R-:W-:-:S11]  /*1c9b0*/  ISETP.NE.AND P1, PT, R11, RZ, PT ;  /* 0x000000ff0b00720c */ /* 0x000fd60003f25270 */
[----:B------:R-:W-:Y:S05]  /*1c9c0*/  @!P0 BRA `(.L_x_2288) ;  /* 0x0000000000108947 */ /* 0x000fea0003800000 */
[----:B------:R-:W0:Y:S01]  /*1c9d0*/  LDC.64 R4, c[0x0][0x3e0] ;  /* 0x0000f800ff047b82 */ /* 0x000e220000000a00 */
[----:B------:R-:W-:Y:S01]  /*1c9e0*/  DMUL R48, R48, -R2 ;  /* 0x8000000230307228 */ /* 0x000fe20000000000 */
[----:B0-----:R-:W-:-:S06]  /*1c9f0*/  IMAD.WIDE.U32 R4, R45, 0x8, R4 ;  /* 0x000000082d047825 */ /* 0x001fcc00078e0004 */
[----:B------:R0:W-:Y:S04]  /*1ca00*/  REDG.E.ADD.F64.RN.STRONG.GPU desc[UR8][R4.64], R48 ;  /* 0x00000030040079a6 */ /* 0x0001e8000c12ff08 */
.L_x_2288:
[----:B------:R-:W-:Y:S05]  /*1ca10*/  BSYNC.RECONVERGENT B2 ;  /* 0x0000000000027941 */ /* 0x000fea0003800200 */
.L_x_2287:
[----:B------:R-:W-:Y:S04]  /*1ca20*/  BSSY B5, `(.L_x_2289) ;  /* 0x000014f000057945 */ /* 0x000fe80003800000 */
[----:B------:R-:W-:Y:S05]  /*1ca30*/  @!P1 BRA `(.L_x_2290) ;  /* 0x0000001400349947 */ /* 0x000fea0003800000 */
[----:B0-----:R-:W-:-:S07]  /*1ca40*/  IMAD.MOV.U32 R4, RZ, RZ, RZ ;  /* 0x000000ffff047224 */ /* 0x001fce00078e00ff */
.L_x_2303:
        /* <DEDUP_REMOVED lines=120> */
.L_x_2297:
[----:B------:R-:W-:Y:S01]  /*1d1d0*/  IMAD.MOV.U32 R12, RZ, RZ, 0x0 ;  /* 0x00000000ff0c7424 */ /* 0x000fe200078e00ff */
[----:B------:R-:W-:Y:S01]  /*1d1e0*/  LOP3.LUT P0, RZ, R17, 0x7fffffff, RZ, 0xc0, !PT ;  /* 0x7fffffff11ff7812 */ /* 0x000fe2000780c0ff */
[----:B------:R-:W-:-:S06]  /*1d1f0*/  IMAD.MOV.U32 R13, RZ, RZ, 0x7ff00000 ;  /* 0x7ff00000ff0d7424 */ /* 0x000fcc00078e00ff */
[----:B------:R-:W-:-:S10]  /*1d200*/  DFMA R12, R16, R12, +INF ;  /* 0x7ff00000100c742b */ /* 0x000fd4000000000c */
[----:B------:R-:W-:Y:S02]  /*1d210*/  FSEL R14, R12, RZ, P0 ;  /* 0x000000ff0c0e7208 */ /* 0x000fe40000000000 */
[----:B------:R-:W-:Y:S01]  /*1d220*/  FSEL R15, R13, -QNAN , P0 ;  /* 0xfff000000d0f7808 */ /* 0x000fe20000000000 */
[----:B------:R-:W-:Y:S06]  /*1d230*/  BRA `(.L_x_2295) ;  /* 0x0000000800ec7947 */ /* 0x000fec0003800000 */
.L_x_2296:
        /* <DEDUP_REMOVED lines=77> */
.L_x_2298:
        /* <DEDUP_REMOVED lines=8> */
.L_x_2294:
        /* <DEDUP_REMOVED lines=29> */
.L_x_2300:
        /* <DEDUP_REMOVED lines=28> */
.L_x_2301:
[----:B------:R-:W-:Y:S05]  /*1db20*/  BSYNC.RECONVERGENT B2 ;  /* 0x0000000000027941 */ /* 0x000fea0003800200 */
.L_x_2299:
[----:B------:R-:W-:Y:S01]  /*1db30*/  DADD R14, R14, 1 ;  /* 0x3ff000000e0e7429 */ /* 0x000fe20000000000 */
        /* <DEDUP_REMOVED lines=9> */
[----:B------:R-:W-:Y:S02]  /*1dbd0*/  ISETP.EQ.OR.EX P4, PT, R15, RZ, P4, P1 ;  /* 0x000000ff0f00720c */ /* 0x000fe40002782710 */
[----:B------:R-:W-:Y:S02]  /*1dbe0*/  ISETP.LT.U32.AND P5, PT, R12, RZ, PT ;  /* 0x000000ff0c00720c */ /* 0x000fe40003fa1070 */
[C---:B------:R-:W-:Y:S02]  /*1dbf0*/  IADD3.X R12, PT, PT, R13.reuse, -0x100000, RZ, P0, !PT ;  /* 0xfff000000d0c7810 */ /* 0x040fe400007fe4ff */
[----:B------:R-:W-:Y:S02]  /*1dc00*/  ISETP.GT.U32.AND P0, PT, R14, RZ, PT ;  /* 0x000000ff0e00720c */ /* 0x000fe40003f04070 */
[----:B------:R-:W-:-:S02]  /*1dc10*/  ISETP.EQ.OR.EX P4, PT, R13, 0x7ff00000, P4, P1 ;  /* 0x7ff000000d00780c */ /* 0x000fc40002782710 */
[----:B------:R-:W-:Y:S01]  /*1dc20*/  ISETP.LT.U32.AND.EX P5, PT, R12, 0x7fe00000, !P2, P5 ;  /* 0x7fe000000c00780c */ /* 0x000fe200057a1150 */
[----:B------:R-:W-:Y:S01]  /*1dc30*/  IMAD.MOV.U32 R12, RZ, RZ, 0x1 ;  /* 0x00000001ff0c7424 */ /* 0x000fe200078e00ff */
        /* <DEDUP_REMOVED lines=26> */
.L_x_2302:
[----:B------:R-:W-:Y:S05]  /*1dde0*/  BSYNC.RECONVERGENT B8 ;  /* 0x0000000000087941 */ /* 0x000fea0003800200 */
.L_x_2295:
[----:B------:R-:W-:Y:S05]  /*1ddf0*/  BSYNC.RECONVERGENT B7 ;  /* 0x0000000000077941 */ /* 0x000fea0003800200 */
.L_x_2293:
[----:B------:R-:W-:-:S10]  /*1de00*/  DMUL R14, R46, R14 ;  /* 0x0000000e2e0e7228 */ /* 0x000fd40000000000 */
[----:B-----5:R-:W-:Y:S02]  /*1de10*/  IADD3 R13, P4, PT, R14, -0x1, RZ ;  /* 0xffffffff0e0d7810 */ /* 0x020fe40007f9e0ff */
[----:B------:R-:W-:Y:S02]  /*1de20*/  IADD3 R16, P2, PT, RZ, R14, RZ ;  /* 0x0000000eff107210 */ /* 0x000fe40007f5e0ff */
        /* <DEDUP_REMOVED lines=8> */
[----:B------:R-:W0:Y:S01]  /*1deb0*/  LDC.64 R12, c[0x0][0x3e0] ;  /* 0x0000f800ff0c7b82 */ /* 0x000e220000000a00 */
[----:B------:R-:W-:Y:S01]  /*1dec0*/  DMUL R14, R2, -R14 ;  /* 0x8000000e020e7228 */ /* 0x000fe20000000000 */
[----:B0-----:R-:W-:-:S06]  /*1ded0*/  IMAD.WIDE.U32 R12, R5, 0x8, R12 ;  /* 0x00000008050c7825 */ /* 0x001fcc00078e000c */
[----:B------:R0:W-:Y:S04]  /*1dee0*/  REDG.E.ADD.F64.RN.STRONG.GPU desc[UR8][R12.64], R14 ;  /* 0x0000000e0c0079a6 */ /* 0x0001e8000c12ff08 */
.L_x_2292:
[----:B------:R-:W-:Y:S05]  /*1def0*/  BSYNC.RECONVERGENT B6 ;  /* 0x0000000000067941 */ /* 0x000fea0003800200 */
.L_x_2291:
[----:B------:R-:W-:Y:S05]  /*1df00*/  @P3 BRA `(.L_x_2303) ;  /* 0xffffffe800d03947 */ /* 0x000fea000383ffff */
.L_x_2290:
[----:B------:R-:W-:Y:S05]  /*1df10*/  BSYNC B5 ;  /* 0x0000000000057941 */ /* 0x000fea0003800000 */
.L_x_2289:
[----:B0-----:R-:W0:Y:S01]  /*1df20*/  LDC.64 R4, c[0x0][0x3e0] ;  /* 0x0000f800ff047b82 */ /* 0x001e220000000a00 */
[----:B------:R-:W-:-:S08]  /*1df30*/  DMUL R2, R46, -R2 ;  /* 0x800000022e027228 */ /* 0x000fd00000000000 */
[----:B------:R-:W-:Y:S01]  /*1df40*/  DMUL R86, R86, R2 ;  /* 0x0000000256567228 */ /* 0x000fe20000000000 */
[----:B0-----:R-:W-:-:S06]  /*1df50*/  IMAD.WIDE.U32 R2, R7, 0x8, R4 ;  /* 0x0000000807027825 */ /* 0x001fcc00078e0004 */
[----:B------:R1:W-:Y:S01]  /*1df60*/  REDG.E.ADD.F64.RN.STRONG.GPU desc[UR8][R2.64], R86 ;  /* 0x00000056020079a6 */ /* 0x0003e2000c12ff08 */
[----:B------:R-:W-:Y:S05]  /*1df70*/  BRA `(.L_x_2238) ;  /* 0x000002b800f87947 */ /* 0x000fea0003800000 */
.L_x_2969:
[----:B------:R-:W-:Y:S05]  /*1df80*/  BREAK.RELIABLE B3 ;  /* 0x0000000000037942 */ /* 0x000fea0003800100 */
[----:B------:R-:W0:Y:S01]  /*1df90*/  LDCU UR4, c[0x0][0x3fc] ;  /* 0x00007f80ff0477ac */ /* 0x000e220008000800 */
[----:B------:R-:W-:-:S05]  /*1dfa0*/  VIADD R5, R3, 0x1 ;  /* 0x0000000103057836 */ /* 0x000fca0000000000 */
[----:B0-----:R-:W-:-:S04]  /*1dfb0*/  ISETP.GE.U32.AND P0, PT, R5, UR4, PT ;  /* 0x0000000405007c0c */ /* 0x001fc8000bf06070 */
[----:B------:R-:W-:-:S13]  /*1dfc0*/  ISETP.NE.OR P0, PT, R44, 0x2, P0 ;  /* 0x000000022c00780c */ /* 0x000fda0000705670 */
[----:B------:R-:W-:Y:S05]  /*1dfd0*/  @P0 BRA `(.L_x_2238) ;  /* 0x000002b800e00947 */ /* 0x000fea0003800000 */
[----:B-----5:R-:W0:Y:S02]  /*1dfe0*/  LDC.64 R12, c[0x0][0x3c0] ;  /* 0x0000f000ff0c7b82 */ /* 0x020e240000000a00 */
[----:B0-----:R-:W-:-:S04]  /*1dff0*/  IMAD.WIDE.U32 R4, R5, 0x4, R12 ;  /* 0x0000000405047825 */ /* 0x001fc800078e000c */
[----:B------:R-:W-:Y:S01]  /*1e000*/  IMAD.WIDE.U32 R20, R3, 0x4, R12 ;  /* 0x0000000403147825 */ /* 0x000fe200078e000c */
[----:B------:R0:W3:Y:S05]  /*1e010*/  LDG.E.CONSTANT R6, desc[UR8][R4.64] ;  /* 0x0000000804067981 */ /* 0x0000ea000c1e9900 */
[----:B------:R-:W4:Y:S01]  /*1e020*/  LDG.E.CONSTANT R20, desc[UR8][R20.64] ;  /* 0x0000000814147981 */ /* 0x000f22000c1e9900 */
[----:B------:R-:W-:Y:S01]  /*1e030*/  MOV R7, 0x400 ;  /* 0x0000040000077802 */ /* 0x000fe20000000f00 */
[----:B------:R-:W-:Y:S01]  /*1e040*/  BSSY.RECONVERGENT B5, `(.L_x_2304) ;  /* 0x00002de000057945 */ /* 0x000fe20003800200 */
[----:B------:R-:W-:Y:S01]  /*1e050*/  IMAD.MOV.U32 R54, RZ, RZ, 0x0 ;  /* 0x00000000ff367424 */ /* 0x000fe200078e00ff */
[----:B------:R-:W1:Y:S01]  /*1e060*/  S2R R2, SR_CgaCtaId ;  /* 0x0000000000027919 */ /* 0x000e620000008800 */
[----:B------:R-:W-:Y:S01]  /*1e070*/  IMAD.MOV.U32 R55, RZ, RZ, -0x100000 ;  /* 0xfff00000ff377424 */ /* 0x000fe200078e00ff */
[----:B0-----:R-:W-:-:S02]  /*1e080*/  CS2R R4, SRZ ;  /* 0x0000000000047805 */ /* 0x001fc4000001ff00 */
[----:B------:R-:W-:Y:S02]  /*1e090*/  CS2R R22, SRZ ;  /* 0x0000000000167805 */ /* 0x000fe4000001ff00 */
[----:B-1----:R-:W-:-:S05]  /*1e0a0*/  LEA R7, R2, R7, 0x18 ;  /* 0x0000000702077211 */ /* 0x002fca00078ec0ff */
        /* <DEDUP_REMOVED lines=20> */
[----:B--2---:R-:W-:Y:S01]  /*1e1f0*/  MOV R14, 0x1e230 ;  /* 0x0001e230000e7802 */ /* 0x004fe20000000f00 */
[----:B------:R-:W-:Y:S02]  /*1e200*/  IMAD.MOV.U32 R13, RZ, RZ, R3 ;  /* 0x000000ffff0d7224 */ /* 0x000fe400078e0003 */
[----:B------:R-:W-:-:S07]  /*1e210*/  VIADD R12, R12, 0xfff00000 ;  /* 0xfff000000c0c7836 */ /* 0x000fce0000000000 */
[----:B------:R-:W-:Y:S05]  /*1e220*/  CALL.REL.NOINC `($__internal_11_$__cuda_sm20_dblrcp_rn_slowpath_v3) ;  /* 0x000002fc00ac7944 */ /* 0x000fea0003c00000 */
[----:B------:R-:W-:Y:S02]  /*1e230*/  IMAD.MOV.U32 R22, RZ, RZ, R12 ;  /* 0x000000ffff167224 */ /* 0x000fe400078e000c */
[----:B------:R-:W-:-:S07]  /*1e240*/  IMAD.MOV.U32 R23, RZ, RZ, R13 ;  /* 0x000000ffff177224 */ /* 0x000fce00078e000d */
.L_x_2307:
[----:B------:R-:W-:Y:S05]  /*1e250*/  BSYNC.RECONVERGENT B6 ;  /* 0x0000000000067941 */ /* 0x000fea0003800200 */
.L_x_2306:
        /* <DEDUP_REMOVED lines=166> */
.L_x_2309:
        /* <DEDUP_REMOVED lines=9> */
.L_x_2310:
[----:B------:R-:W-:Y:S05]  /*1ed50*/  BSYNC.RECONVERGENT B2 ;  /* 0x0000000000027941 */ /* 0x000fea0003800200 */
.L_x_2308:
        /* <DEDUP_REMOVED lines=159> */
.L_x_2312:
        /* <DEDUP_REMOVED lines=9> */
.L_x_2313:
[----:B------:R-:W-:Y:S05]  /*1f7e0*/  BSYNC.RECONVERGENT B2 ;  /* 0x0000000000027941 */ /* 0x000fea0003800200 */
.L_x_2311:
        /* <DEDUP_REMOVED lines=105> */
.L_x_2315:
[----:B------:R-:W-:Y:S01]  /*1fe80*/  IMAD.MOV.U32 R12, RZ, RZ, 0x0 ;  /* 0x00000000ff0c7424 */ /* 0x000fe200078e00ff */
[----:B------:R-:W-:Y:S01]  /*1fe90*/  LOP3.LUT P0, RZ, R5, 0x7fffffff, RZ, 0xc0, !PT ;  /* 0x7fffffff05ff7812 */ /* 0x000fe2000780c0ff */
[----:B------:R-:W-:-:S06]  /*1fea0*/  IMAD.MOV.U32 R13, RZ, RZ, 0x7ff00000 ;  /* 0x7ff00000ff0d7424 */ /* 0x000fcc00078e00ff */
[----:B------:R-:W-:-:S10]  /*1feb0*/  DFMA R12, R4, R12, +INF ;  /* 0x7ff00000040c742b */ /* 0x000fd4000000000c */
[----:B------:R-:W-:Y:S02]  /*1fec0*/  FSEL R54, R12, RZ, P0 ;  /* 0x000000ff0c367208 */ /* 0x000fe40000000000 */
[----:B------:R-:W-:-:S07]  /*1fed0*/  FSEL R55, R13, -QNAN , P0 ;  /* 0xfff000000d377808 */ /* 0x000fce0000000000 */
.L_x_2316:
[----:B------:R-:W-:Y:S05]  /*1fee0*/  BSYNC.RECONVERGENT B2 ;  /* 0x0000000000027941 */ /* 0x000fea0003800200 */
.L_x_2314:
        /* <DEDUP_REMOVED lines=87> */
.L_x_2318:
[----:B------:R-:W-:Y:S05]  /*20460*/  BSYNC.RECONVERGENT B2 ;  /* 0x0000000000027941 */ /* 0x000fea0003800200 */
.L_x_2317:
[----:B------:R-:W-:Y:S01]  /*20470*/  BSSY.RECONVERGENT B2, `(.L_x_2319) ;  /* 0x0000010000027945 */ /* 0x000fe20003800200 */
[----:B------:R-:W-:-:S03]  /*20480*/  IMAD.MOV.U32 R50, RZ, RZ, R62 ;  /* 0x000000ffff327224 */ /* 0x000fc600078e003e */
[----:B------:R-:W-:Y:S05]  /*20490*/  @!P2 BRA `(.L_x_2320) ;  /* 0x000000000034a947 */ /* 0x000fea0003800000 */
        /* <DEDUP_REMOVED lines=13> */
.L_x_2320:
[----:B------:R-:W-:Y:S05]  /*20570*/  BSYNC.RECONVERGENT B2 ;  /* 0x0000000000027941 */ /* 0x000fea0003800200 */
.L_x_2319:
        /* <DEDUP_REMOVED lines=18> */
.L_x_2322:
[----:B------:R-:W-:Y:S05]  /*206a0*/  BSYNC.RECONVERGENT B6 ;  /* 0x0000000000067941 */ /* 0x000fea0003800200 */
.L_x_2321:
        /* <DEDUP_REMOVED lines=24> */
.L_x_2324:
[----:B------:R-:W-:Y:S05]  /*20830*/  BSYNC.RECONVERGENT B6 ;  /* 0x0000000000067941 */ /* 0x000fea0003800200 */
.L_x_2323:
        /* <DEDUP_REMOVED lines=77> */
.L_x_2326:
[----:B------:R-:W-:Y:S01]  /*20d10*/  IMAD.MOV.U32 R14, RZ, RZ, 0x0 ;  /* 0x00000000ff0e7424 */ /* 0x000fe200078e00ff */
[----:B------:R-:W-:Y:S01]  /*20d20*/  LOP3.LUT P0, RZ, R3, 0x7fffffff, RZ, 0xc0, !PT ;  /* 0x7fffffff03ff7812 */ /* 0x000fe2000780c0ff */
[----:B------:R-:W-:-:S06]  /*20d30*/  IMAD.MOV.U32 R15, RZ, RZ, 0x7ff00000 ;  /* 0x7ff00000ff0f7424 */ /* 0x000fcc00078e00ff */
[----:B------:R-:W-:-:S10]  /*20d40*/  DFMA R14, R2, R14, +INF ;  /* 0x7ff00000020e742b */ /* 0x000fd4000000000e */
[----:B------:R-:W-:Y:S02]  /*20d50*/  FSEL R2, R14, RZ, P0 ;  /* 0x000000ff0e027208 */ /* 0x000fe40000000000 */
[----:B------:R-:W-:-:S07]  /*20d60*/  FSEL R3, R15, -QNAN , P0 ;  /* 0xfff000000f037808 */ /* 0x000fce0000000000 */
.L_x_2327:
[----:B------:R-:W-:Y:S05]  /*20d70*/  BSYNC.RECONVERGENT B2 ;  /* 0x0000000000027941 */ /* 0x000fea0003800200 */
.L_x_2325:
        /* <DEDUP_REMOVED lines=10> */
.L_x_2305:
[----:B------:R-:W-:Y:S05]  /*20e20*/  BSYNC.RECONVERGENT B5 ;  /* 0x0000000000057941 */ /* 0x000fea0003800200 */
.L_x_2304:
        /* <DEDUP_REMOVED lines=61> */
.L_x_2329:
[----:B------:R-:W-:Y:S05]  /*21200*/  BSYNC.RECONVERGENT B2 ;  /* 0x0000000000027941 */ /* 0x000fea0003800200 */
.L_x_2328:
        /* <DEDUP_REMOVED lines=26> */
.L_x_2331:
[----:B------:R-:W-:Y:S05]  /*213b0*/  BSYNC.RECONVERGENT B2 ;  /* 0x0000000000027941 */ /* 0x000fea0003800200 */
.L_x_2330:
[----:B------:R-:W-:Y:S04]  /*213c0*/  BSSY B5, `(.L_x_2332) ;  /* 0x000014f000057945 */ /* 0x000fe80003800000 */
[----:B------:R-:W-:Y:S05]  /*213d0*/  @!P1 BRA `(.L_x_2333) ;  /* 0x0000001400349947 */ /* 0x000fea0003800000 */
[----:B------:R-:W-:-:S07]  /*213e0*/  IMAD.MOV.U32 R19, RZ, RZ, RZ ;  /* 0x000000ffff137224 */ /* 0x000fce00078e00ff */
.L_x_2346:
        /* <DEDUP_REMOVED lines=120> */
.L_x_2340:
[----:B------:R-:W-:Y:S01]  /*21b70*/  IMAD.MOV.U32 R12, RZ, RZ, 0x0 ;  /* 0x00000000ff0c7424 */ /* 0x000fe200078e00ff */
[----:B------:R-:W-:Y:S01]  /*21b80*/  LOP3.LUT P0, RZ, R17, 0x7fffffff, RZ, 0xc0, !PT ;  /* 0x7fffffff11ff7812 */ /* 0x000fe2000780c0ff */
[----:B------:R-:W-:-:S06]  /*21b90*/  IMAD.MOV.U32 R13, RZ, RZ, 0x7ff00000 ;  /* 0x7ff00000ff0d7424 */ /* 0x000fcc00078e00ff */
[----:B------:R-:W-:-:S10]  /*21ba0*/  DFMA R12, R16, R12, +INF ;  /* 0x7ff00000100c742b */ /* 0x000fd4000000000c */
[----:B------:R-:W-:Y:S02]  /*21bb0*/  FSEL R14, R12, RZ, P0 ;  /* 0x000000ff0c0e7208 */ /* 0x000fe40000000000 */
[----:B------:R-:W-:Y:S01]  /*21bc0*/  FSEL R15, R13, -QNAN , P0 ;  /* 0xfff000000d0f7808 */ /* 0x000fe20000000000 */
[----:B------:R-:W-:Y:S06]  /*21bd0*/  BRA `(.L_x_2338) ;  /* 0x0000000800ec7947 */ /* 0x000fec0003800000 */
.L_x_2339:
        /* <DEDUP_REMOVED lines=77> */
.L_x_2341:
        /* <DEDUP_REMOVED lines=8> */
.L_x_2337:
        /* <DEDUP_REMOVED lines=12> */
[----:B------:R-:W-:Y:S02]  /*221f0*/  ISETP.EQ.OR.EX P4, PT, R21, 0x7ff00000, P4, P2 ;  /* 0x7ff000001500780c */ /* 0x000fe40002782720 */
        /* <DEDUP_REMOVED lines=16> */
.L_x_2343:
        /* <DEDUP_REMOVED lines=28> */
.L_x_2344:
[----:B------:R-:W-:Y:S05]  /*224c0*/  BSYNC.RECONVERGENT B2 ;  /* 0x0000000000027941 */ /* 0x000fea0003800200 */
.L_x_2342:
        /* <DEDUP_REMOVED lines=43> */
.L_x_2345:
[----:B------:R-:W-:Y:S05]  /*22780*/  BSYNC.RECONVERGENT B8 ;  /* 0x0000000000087941 */ /* 0x000fea0003800200 */
.L_x_2338:
[----:B------:R-:W-:Y:S05]  /*22790*/  BSYNC.RECONVERGENT B7 ;  /* 0x0000000000077941 */ /* 0x000fea0003800200 */
.L_x_2336:
        /* <DEDUP_REMOVED lines=15> */
.L_x_2335:
[----:B------:R-:W-:Y:S05]  /*22890*/  BSYNC.RECONVERGENT B6 ;  /* 0x0000000000067941 */ /* 0x000fea0003800200 */
.L_x_2334:
[----:B------:R-:W-:Y:S05]  /*228a0*/  @P3 BRA `(.L_x_2346) ;  /* 0xffffffe800d03947 */ /* 0x000fea000383ffff */
.L_x_2333:
[----:B------:R-:W-:Y:S05]  /*228b0*/  BSYNC B5 ;  /* 0x0000000000057941 */ /* 0x000fea0003800000 */
.L_x_2332:
[----:B0-----:R-:W0:Y:S01]  /*228c0*/  LDC.64 R12, c[0x0][0x3e0] ;  /* 0x0000f800ff0c7b82 */ /* 0x001e220000000a00 */
[----:B------:R-:W-:-:S08]  /*228d0*/  DMUL R2, R46, -R2 ;  /* 0x800000022e027228 */ /* 0x000fd00000000000 */
[C---:B------:R-:W-:Y:S02]  /*228e0*/  DMUL R4, R2.reuse, R4 ;  /* 0x0000000402047228 */ /* 0x040fe40000000000 */
[----:B------:R-:W-:Y:S01]  /*228f0*/  DMUL R22, R2, R22 ;  /* 0x0000001602167228 */ /* 0x000fe20000000000 */
[----:B0-----:R-:W-:-:S04]  /*22900*/  IMAD.WIDE.U32 R20, R20, 0x8, R12 ;  /* 0x0000000814147825 */ /* 0x001fc800078e000c */
[----:B------:R-:W-:Y:S01]  /*22910*/  IMAD.WIDE.U32 R6, R6, 0x8, R12 ;  /* 0x0000000806067825 */ /* 0x000fe200078e000c */
[----:B------:R0:W-:Y:S04]  /*22920*/  REDG.E.ADD.F64.RN.STRONG.GPU desc[UR8][R20.64], R4 ;  /* 0x00000004140079a6 */ /* 0x0001e8000c12ff08 */
[----:B------:R0:W-:Y:S01]  /*22930*/  REDG.E.ADD.F64.RN.STRONG.GPU desc[UR8][R6.64], R22 ;  /* 0x00000016060079a6 */ /* 0x0001e2000c12ff08 */
[----:B------:R-:W-:Y:S05]  /*22940*/  BRA `(.L_x_2238) ;  /* 0x0000027000847947 */ /* 0x000fea0003800000 */
.L_x_2259:
[----:B------:R-:W-:-:S05]  /*22950*/  IMAD.MOV.U32 R7, RZ, RZ, -0x2 ;  /* 0xfffffffeff077424 */ /* 0x000fca00078e00ff */
[----:B------:R-:W-:-:S05]  /*22960*/  VIADDMNMX.U32 R2, R42, R7, 0x3, PT ;  /* 0x000000032a027446 */ /* 0x000fca0003800007 */
[----:B------:R-:W-:-:S04]  /*22970*/  IMAD.SHL.U32 R2, R2, 0x4, RZ ;  /* 0x0000000402027824 */ /* 0x000fc800078e00ff */
[----:B------:R-:W0:Y:S02]  /*22980*/  LDC R6, c[0x2][R2+0x28] ;  /* 0x00800a0002067b82 */ /* 0x000e240000000800 */
[----:B0-----:R-:W-:-:S04]  /*22990*/  SHF.R.S32.HI R7, RZ, 0x1f, R6 ;  /* 0x0000001fff077819 */ /* 0x001fc80000011406 */
.L_x_2972:
[----:B------:R-:W-:Y:S05]  /*229a0*/  BRX R6 -0x229b0                                                          (*"BRANCH_TARGETS .L_x_2973,.L_x_2974,.L_x_2975,.L_x_2971"*) ;  /* 0xfffffdd406947949 */ /* 0x000fea000383ffff */
.L_x_2975:
[----:B------:R-:W-:Y:S05]  /*229b0*/  BREAK.RELIABLE B3 ;  /* 0x0000000000037942 */ /* 0x000fea0003800100 */
[----:B------:R-:W0:Y:S01]  /*229c0*/  LDCU UR4, c[0x0][0x3fc] ;  /* 0x00007f80ff0477ac */ /* 0x000e220008000800 */
[----:B-----5:R-:W-:-:S04]  /*229d0*/  VIADD R19, R3, 0xffffffff ;  /* 0xffffffff03137836 */ /* 0x020fc80000000000 */
[----:B------:R-:W-:-:S05]  /*229e0*/  IMAD.IADD R2, R44, 0x1, R19 ;  /* 0x000000012c027824 */ /* 0x000fca00078e0213 */
[----:B0-----:R-:W-:-:S04]  /*229f0*/  ISETP.GE.U32.AND P0, PT, R2, UR4, PT ;  /* 0x0000000402007c0c */ /* 0x001fc8000bf06070 */
[----:B------:R-:W-:-:S13]  /*22a00*/  ISETP.EQ.OR P0, PT, R44, RZ, P0 ;  /* 0x000000ff2c00720c */ /* 0x000fda0000702670 */
[----:B------:R-:W-:Y:S05]  /*22a10*/  @P0 BRA `(.L_x_2238) ;  /* 0x0000027000500947 */ /* 0x000fea0003800000 */
[----:B------:R-:W-:-:S10]  /*22a20*/  DADD R4, -R90, R88 ;  /* 0x000000005a047229 */ /* 0x000fd40000000158 */
        /* <DEDUP_REMOVED lines=25> */
[----:B------:R-:W-:Y:S02]  /*22bc0*/  IMAD.MOV.U32 R21, RZ, RZ, RZ ;  /* 0x000000ffff157224 */ /* 0x000fe400078e00ff */
[----:B------:R-:W-:Y:S02]  /*22bd0*/  IMAD.MOV.U32 R6, RZ, RZ, R4 ;  /* 0x000000ffff067224 */ /* 0x000fe400078e0004 */
[----:B------:R-:W-:-:S07]  /*22be0*/  IMAD.MOV.U32 R7, RZ, RZ, R5 ;  /* 0x000000ffff077224 */ /* 0x000fce00078e0005 */
.L_x_2357:
        /* <DEDUP_REMOVED lines=35> */
.L_x_2350:
[----:B------:R-:W-:Y:S05]  /*22e20*/  BSYNC.RECONVERGENT B6 ;  /* 0x0000000000067941 */ /* 0x000fea0003800200 */
.L_x_2349:
        /* <DEDUP_REMOVED lines=33> */
.L_x_2352:
[----:B------:R-:W-:Y:S05]  /*23040*/  BSYNC.RECONVERGENT B6 ;  /* 0x0000000000067941 */ /* 0x000fea0003800200 */
.L_x_2351:
        /* <DEDUP_REMOVED lines=33> */
.L_x_2354:
[----:B------:R-:W-:Y:S05]  /*23260*/  BSYNC.RECONVERGENT B6 ;  /* 0x0000000000067941 */ /* 0x000fea0003800200 */
.L_x_2353:
        /* <DEDUP_REMOVED lines=33> */
.L_x_2356:
[----:B------:R-:W-:Y:S05]  /*23480*/  BSYNC.RECONVERGENT B6 ;  /* 0x0000000000067941 */ /* 0x000fea0003800200 */
.L_x_2355:
[----:B------:R-:W-:Y:S01]  /*23490*/  ISETP.NE.AND P0, PT, R21, R2, PT ;  /* 0x000000021500720c */ /* 0x000fe20003f05270 */
[----:B------:R-:W-:-:S12]  /*234a0*/  DADD R6, R6, R12 ;  /* 0x0000000006067229 */ /* 0x000fd8000000000c */
[----:B------:R-:W-:Y:S05]  /*234b0*/  @P0 BRA `(.L_x_2357) ;  /* 0xfffffff400cc0947 */ /* 0x000fea000383ffff */
.L_x_2348:
[----:B------:R-:W-:Y:S05]  /*234c0*/  BSYNC.RECONVERGENT B5 ;  /* 0x0000000000057941 */ /* 0x000fea0003800200 */
.L_x_2347:
        /* <DEDUP_REMOVED lines=43> */
.L_x_2363:
[----:B------:R-:W-:Y:S05]  /*23780*/  BSYNC.RECONVERGENT B7 ;  /* 0x0000000000077941 */ /* 0x000fea0003800200 */
.L_x_2362:
        /* <DEDUP_REMOVED lines=33> */
.L_x_2365:
[----:B------:R-:W-:Y:S05]  /*239a0*/  BSYNC.RECONVERGENT B7 ;  /* 0x0000000000077941 */ /* 0x000fea0003800200 */
.L_x_2364:
[----:B------:R-:W-:-:S11]  /*239b0*/  DADD R6, R6, R12 ;  /* 0x0000000006067229 */ /* 0x000fd6000000000c */
.L_x_2361:
[----:B------:R-:W-:Y:S05]  /*239c0*/  BSYNC.RECONVERGENT B6 ;  /* 0x0000000000067941 */ /* 0x000fea0003800200 */
.L_x_2360:
        /* <DEDUP_REMOVED lines=9> */
[----:B--2---:R-:W-:-:S04]  /*23a60*/  IMAD.IADD R15, R3, 0x1, R2 ;  /* 0x00000001030f7824 */ /* 0x004fc800078e0202 */
        /* <DEDUP_REMOVED lines=33> */
.L_x_2371:
[----:B------:R-:W-:Y:S05]  /*23c80*/  BSYNC.RECONVERGENT B8 ;  /* 0x0000000000087941 */ /* 0x000fea0003800200 */
.L_x_2370:
[----:B------:R-:W-:-:S11]  /*23c90*/  DADD R6, R6, R14 ;  /* 0x0000000006067229 */ /* 0x000fd6000000000e */
.L_x_2369:
[----:B------:R-:W-:Y:S05]  /*23ca0*/  BSYNC.RECONVERGENT B7 ;  /* 0x0000000000077941 */ /* 0x000fea0003800200 */
.L_x_2368:
[----:B------:R-:W-:Y:S01]  /*23cb0*/  ISETP.NE.AND P0, PT, R23, RZ, PT ;  /* 0x000000ff1700720c */ /* 0x000fe20003f05270 */
[----:B------:R-:W-:-:S12]  /*23cc0*/  BSSY.RECONVERGENT B7, `(.L_x_2372) ;  /* 0x0000027000077945 */ /* 0x000fd80003800200 */
[----:B------:R-:W-:Y:S05]  /*23cd0*/  @P0 BRA `(.L_x_2373) ;  /* 0x0000000000940947 */ /* 0x000fea0003800000 */
[----:B------:R-:W0:Y:S01]  /*23ce0*/  LDC.64 R12, c[0x0][0x3c0] ;  /* 0x0000f000ff0c7b82 */ /* 0x000e220000000a00 */
[----:B--2---:R-:W-:-:S05]  /*23cf0*/  IADD3 R15, PT, PT, R2, 0x1, R3 ;  /* 0x00000001020f7810 */ /* 0x004fca0007ffe003 */
        /* <DEDUP_REMOVED lines=33> */
.L_x_2375:
[----:B------:R-:W-:Y:S05]  /*23f10*/  BSYNC.RECONVERGENT B8 ;  /* 0x0000000000087941 */ /* 0x000fea0003800200 */
.L_x_2374:
[----:B------:R-:W-:-:S11]  /*23f20*/  DADD R6, R6, R14 ;  /* 0x0000000006067229 */ /* 0x000fd6000000000e */
.L_x_2373:
[----:B------:R-:W-:Y:S05]  /*23f30*/  BSYNC.RECONVERGENT B7 ;  /* 0x0000000000077941 */ /* 0x000fea0003800200 */
.L_x_2372:
[----:B------:R-:W-:-:S07]  /*23f40*/  VIADD R2, R2, 0x2 ;  /* 0x0000000202027836 */ /* 0x000fce0000000000 */
.L_x_2367:
[----:B------:R-:W-:Y:S05]  /*23f50*/  BSYNC.RECONVERGENT B6 ;  /* 0x0000000000067941 */ /* 0x000fea0003800200 */
.L_x_2366:
[----:B------:R-:W-:Y:S02]  /*23f60*/  LOP3.LUT R13, R2, 0x1, RZ, 0xc0, !PT ;  /* 0x00000001020d7812 */ /* 0x000fe400078ec0ff */
[----:B------:R-:W-:Y:S02]  /*23f70*/  LOP3.LUT R12, R44, 0x1, RZ, 0xc0, !PT ;  /* 0x000000012c0c7812 */ /* 0x000fe400078ec0ff */
[----:B------:R-:W-:-:S04]  /*23f80*/  ISETP.NE.U32.AND P0, PT, R13, 0x1, PT ;  /* 0x000000010d00780c */ /* 0x000fc80003f05070 */
[----:B------:R-:W-:-:S13]  /*23f90*/  ISETP.NE.U32.OR P0, PT, R12, 0x1, P0 ;  /* 0x000000010c00780c */ /* 0x000fda0000705470 */
[----:B------:R-:W-:Y:S05]  /*23fa0*/  @P0 BRA `(.L_x_2359) ;  /* 0x0000000000940947 */ /* 0x000fea0003800000 */
        /* <DEDUP_REMOVED lines=35> */
.L_x_2377:
[----:B------:R-:W-:Y:S05]  /*241e0*/  BSYNC.RECONVERGENT B6 ;  /* 0x0000000000067941 */ /* 0x000fea0003800200 */
.L_x_2376:
[----:B------:R-:W-:-:S11]  /*241f0*/  DADD R6, R6, R14 ;  /* 0x0000000006067229 */ /* 0x000fd6000000000e */
.L_x_2359:
[----:B------:R-:W-:Y:S05]  /*24200*/  BSYNC.RECONVERGENT B5 ;  /* 0x0000000000057941 */ /* 0x000fea0003800200 */
.L_x_2358:
        /* <DEDUP_REMOVED lines=26> */
[----:B--2---:R-:W-:-:S05]  /*243b0*/  VIADD R14, R2, 0xffffffff ;  /* 0xffffffff020e7836 */ /* 0x004fca0000000000 */
        /* <DEDUP_REMOVED lines=69> */
.L_x_2379:
[----:B------:R-:W-:Y:S01]  /*24810*/  IMAD.MOV.U32 R14, RZ, RZ, 0x0 ;  /* 0x00000000ff0e7424 */ /* 0x000fe200078e00ff */
[----:B------:R-:W-:Y:S01]  /*24820*/  LOP3.LUT P0, RZ, R13, 0x7fffffff, RZ, 0xc0, !PT ;  /* 0x7fffffff0dff7812 */ /* 0x000fe2000780c0ff */
[----:B------:R-:W-:-:S06]  /*24830*/  IMAD.MOV.U32 R15, RZ, RZ, 0x7ff00000 ;  /* 0x7ff00000ff0f7424 */ /* 0x000fcc00078e00ff */
[----:B------:R-:W-:-:S10]  /*24840*/  DFMA R14, R12, R14, +INF ;  /* 0x7ff000000c0e742b */ /* 0x000fd4000000000e */
[----:B------:R-:W-:Y:S02]  /*24850*/  FSEL R20, R14, RZ, P0 ;  /* 0x000000ff0e147208 */ /* 0x000fe40000000000 */
[----:B------:R-:W-:-:S07]  /*24860*/  FSEL R21, R15, -QNAN , P0 ;  /* 0xfff000000f157808 */ /* 0x000fce0000000000 */
.L_x_2380:
[----:B------:R-:W-:Y:S05]  /*24870*/  BSYNC.RECONVERGENT B2 ;  /* 0x0000000000027941 */ /* 0x000fea0003800200 */
.L_x_2378:
[----:B------:R-:W0:Y:S01]  /*24880*/  MUFU.RCP64H R13, R5 ;  /* 0x00000005000d7308 */ /* 0x000e220000001800 */
[----:B------:R-:W-:Y:S01]  /*24890*/  IMAD.MOV.U32 R12, RZ, RZ, 0x1 ;  /* 0x00000001ff0c7424 */ /* 0x000fe200078e00ff */
[----:B------:R-:W-:Y:S01]  /*248a0*/  DADD R88, R90, R88 ;  /* 0x000000005a587229 */ /* 0x000fe20000000058 */
[----:B------:R-:W-:Y:S01]  /*248b0*/  BSSY.RECONVERGENT B5, `(.L_x_2381) ;  /* 0x0000016000057945 */ /* 0x000fe20003800200 */
[----:B------:R-:W-:-:S08]  /*248c0*/  DADD R86, R86, R86 ;  /* 0x0000000056567229 */ /* 0x000fd00000000056 */
[----:B------:R-:W-:Y:S02]  /*248d0*/  DADD R86, -R88, R86 ;  /* 0x0000000058567229 */ /* 0x000fe40000000156 */
        /* <DEDUP_REMOVED lines=19> */
.L_x_2382:
[----:B------:R-:W-:Y:S05]  /*24a10*/  BSYNC.RECONVERGENT B5 ;  /* 0x0000000000057941 */ /* 0x000fea0003800200 */
.L_x_2381:
        /* <DEDUP_REMOVED lines=8> */
[----:B------:R-:W-:-:S05]  /*24aa0*/  IMAD.MOV.U32 R29, RZ, RZ, 0x3ff00000 ;  /* 0x3ff00000ff1d7424 */ /* 0x000fca00078e00ff */
[----:B------:R-:W-:-:S06]  /*24ab0*/  DSETP.GT.AND P0, PT, R12, 1, PT ;  /* 0x3ff000000c00742a */ /* 0x000fcc0003f04000 */
[----:B------:R-:W-:Y:S01]  /*24ac0*/  FSEL R14, R12, RZ, !P0 ;  /* 0x000000ff0c0e7208 */ /* 0x000fe20004000000 */
[----:B------:R-:W-:Y:S01]  /*24ad0*/  IMAD.MOV.U32 R12, RZ, RZ, 0x0 ;  /* 0x00000000ff0c7424 */ /* 0x000fe200078e00ff */
[----:B------:R-:W-:Y:S01]  /*24ae0*/  FSEL R15, R13, 1.875, !P0 ;  /* 0x3ff000000d0f7808 */ /* 0x000fe20004000000 */
[----:B------:R-:W-:Y:S02]  /*24af0*/  IMAD.MOV.U32 R13, RZ, RZ, 0x3ff00000 ;  /* 0x3ff00000ff0d7424 */ /* 0x000fe400078e00ff */
[----:B------:R-:W-:Y:S02]  /*24b00*/  IMAD.MOV.U32 R24, RZ, RZ, R14 ;  /* 0x000000ffff187224 */ /* 0x000fe400078e000e */
[----:B------:R-:W-:Y:S01]  /*24b10*/  IMAD.MOV.U32 R25, RZ, RZ, R15 ;  /* 0x000000ffff197224 */ /* 0x000fe200078e000f */
[----:B------:R-:W-:Y:S01]  /*24b20*/  DADD R22, R14, R14 ;  /* 0x000000000e167229 */ /* 0x000fe2000000000e */
[----:B------:R-:W-:Y:S10]  /*24b30*/  @!P2 BRA `(.L_x_2384) ;  /* 0x000000040028a947 */ /* 0x000ff40003800000 */
        /* <DEDUP_REMOVED lines=9> */
.L_x_2385:
        /* <DEDUP_REMOVED lines=65> */
.L_x_2384:
[----:B------:R-:W-:Y:S05]  /*24fe0*/  BSYNC.RECONVERGENT B2 ;  /* 0x0000000000027941 */ /* 0x000fea0003800200 */
.L_x_2383:
        /* <DEDUP_REMOVED lines=45> */
.L_x_2389:
[----:B------:R-:W-:Y:S05]  /*252c0*/  BSYNC.RECONVERGENT B5 ;  /* 0x0000000000057941 */ /* 0x000fea0003800200 */
.L_x_2388:
        /* <DEDUP_REMOVED lines=30> */
.L_x_2391:
[----:B------:R-:W-:Y:S05]  /*254b0*/  BSYNC.RECONVERGENT B5 ;  /* 0x0000000000057941 */ /* 0x000fea0003800200 */
.L_x_2390:
        /* <DEDUP_REMOVED lines=15> */
.L_x_2387:
[----:B------:R-:W-:Y:S05]  /*255b0*/  BSYNC.RECONVERGENT B2 ;  /* 0x0000000000027941 */ /* 0x000fea0003800200 */
.L_x_2386:
        /* <DEDUP_REMOVED lines=96> */
.L_x_2393:
[----:B------:R-:W-:Y:S01]  /*25bc0*/  IMAD.MOV.U32 R14, RZ, RZ, 0x0 ;  /* 0x00000000ff0e7424 */ /* 0x000fe200078e00ff */
[----:B------:R-:W-:Y:S01]  /*25bd0*/  LOP3.LUT P0, RZ, R13, 0x7fffffff, RZ, 0xc0, !PT ;  /* 0x7fffffff0dff7812 */ /* 0x000fe2000780c0ff */
[----:B------:R-:W-:-:S06]  /*25be0*/  IMAD.MOV.U32 R15, RZ, RZ, 0x7ff00000 ;  /* 0x7ff00000ff0f7424 */ /* 0x000fcc00078e00ff */
[----:B------:R-:W-:-:S10]  /*25bf0*/  DFMA R14, R12, R14, +INF ;  /* 0x7ff000000c0e742b */ /* 0x000fd4000000000e */
[----:B------:R-:W-:Y:S02]  /*25c00*/  FSEL R12, R14, RZ, P0 ;  /* 0x000000ff0e0c7208 */ /* 0x000fe40000000000 */
[----:B------:R-:W-:-:S07]  /*25c10*/  FSEL R13, R15, -QNAN , P0 ;  /* 0xfff000000f0d7808 */ /* 0x000fce0000000000 */
.L_x_2394:
[----:B------:R-:W-:Y:S05]  /*25c20*/  BSYNC.RECONVERGENT B2 ;  /* 0x0000000000027941 */ /* 0x000fea0003800200 */
.L_x_2392:
        /* <DEDUP_REMOVED lines=62> */
.L_x_2396:
[----:B------:R-:W-:Y:S05]  /*26010*/  BSYNC.RECONVERGENT B2 ;  /* 0x0000000000027941 */ /* 0x000fea0003800200 */
.L_x_2395:
        /* <DEDUP_REMOVED lines=26> */
.L_x_2398:
[----:B------:R-:W-:Y:S05]  /*261c0*/  BSYNC.RECONVERGENT B2 ;  /* 0x0000000000027941 */ /* 0x000fea0003800200 */
.L_x_2397:
[----:B------:R-:W-:Y:S04]  /*261d0*/  BSSY B5, `(.L_x_2399) ;  /* 0x0000152000057945 */ /* 0x000fe80003800000 */
[----:B------:R-:W-:Y:S05]  /*261e0*/  @!P1 BRA `(.L_x_2400) ;  /* 0x0000001400409947 */ /* 0x000fea0003800000 */
[----:B------:R-:W-:-:S07]  /*261f0*/  IMAD.MOV.U32 R2, RZ, RZ, RZ ;  /* 0x000000ffff027224 */ /* 0x000fce00078e00ff */
.L_x_2413:
        /* <DEDUP_REMOVED lines=123> */
.L_x_2407:
[----:B------:R-:W-:Y:S01]  /*269b0*/  IMAD.MOV.U32 R12, RZ, RZ, 0x0 ;  /* 0x00000000ff0c7424 */ /* 0x000fe200078e00ff */
[----:B------:R-:W-:Y:S01]  /*269c0*/  LOP3.LUT P0, RZ, R17, 0x7fffffff, RZ, 0xc0, !PT ;  /* 0x7fffffff11ff7812 */ /* 0x000fe2000780c0ff */
[----:B------:R-:W-:-:S06]  /*269d0*/  IMAD.MOV.U32 R13, RZ, RZ, 0x7ff00000 ;  /* 0x7ff00000ff0d7424 */ /* 0x000fcc00078e00ff */
[----:B------:R-:W-:-:S10]  /*269e0*/  DFMA R12, R16, R12, +INF ;  /* 0x7ff00000100c742b */ /* 0x000fd4000000000c */
[----:B------:R-:W-:Y:S02]  /*269f0*/  FSEL R14, R12, RZ, P0 ;  /* 0x000000ff0c0e7208 */ /* 0x000fe40000000000 */
[----:B------:R-:W-:Y:S01]  /*26a00*/  FSEL R15, R13, -QNAN , P0 ;  /* 0xfff000000d0f7808 */ /* 0x000fe20000000000 */
[----:B------:R-:W-:Y:S06]  /*26a10*/  BRA `(.L_x_2405) ;  /* 0x0000000800ec7947 */ /* 0x000fec0003800000 */
.L_x_2406:
        /* <DEDUP_REMOVED lines=77> */
.L_x_2408:
        /* <DEDUP_REMOVED lines=8> */
.L_x_2404:
        /* <DEDUP_REMOVED lines=29> */
.L_x_2410:
        /* <DEDUP_REMOVED lines=28> */
.L_x_2411:
[----:B------:R-:W-:Y:S05]  /*27300*/  BSYNC.RECONVERGENT B2 ;  /* 0x0000000000027941 */ /* 0x000fea0003800200 */
.L_x_2409:
        /* <DEDUP_REMOVED lines=43> */
.L_x_2412:
[----:B------:R-:W-:Y:S05]  /*275c0*/  BSYNC.RECONVERGENT B8 ;  /* 0x0000000000087941 */ /* 0x000fea0003800200 */
.L_x_2405:
[----:B------:R-:W-:Y:S05]  /*275d0*/  BSYNC.RECONVERGENT B7 ;  /* 0x0000000000077941 */ /* 0x000fea0003800200 */
.L_x_2403:
        /* <DEDUP_REMOVED lines=15> */
.L_x_2402:
[----:B------:R-:W-:Y:S05]  /*276d0*/  BSYNC.RECONVERGENT B6 ;  /* 0x0000000000067941 */ /* 0x000fea0003800200 */
.L_x_2401:
[----:B------:R-:W-:Y:S05]  /*276e0*/  @P3 BRA `(.L_x_2413) ;  /* 0xffffffe800c43947 */ /* 0x000fea000383ffff */
.L_x_2400:
[----:B------:R-:W-:Y:S05]  /*276f0*/  BSYNC B5 ;  /* 0x0000000000057941 */ /* 0x000fea0003800000 */
.L_x_2399:
        /* <DEDUP_REMOVED lines=18> */
.L_x_2415:
[----:B------:R-:W-:Y:S05]  /*27820*/  BSYNC.RECONVERGENT B5 ;  /* 0x0000000000057941 */ /* 0x000fea0003800200 */
.L_x_2414:
        /* <DEDUP_REMOVED lines=18> */
.L_x_2417:
[----:B------:R-:W-:Y:S05]  /*27950*/  BSYNC.RECONVERGENT B5 ;  /* 0x0000000000057941 */ /* 0x000fea0003800200 */
.L_x_2416:
[C---:B------:R-:W-:Y:S01]  /*27960*/  ISETP.GE.U32.AND P0, PT, R44.reuse, 0x4, PT ;  /* 0x000000042c00780c */ /* 0x040fe20003f06070 */
[----:B------:R-:W-:Y:S01]  /*27970*/  BSSY B5, `(.L_x_2418) ;  /* 0x000006f000057945 */ /* 0x000fe20003800000 */
[----:B------:R-:W-:Y:S01]  /*27980*/  DMUL R20, R46, -R20 ;  /* 0x800000142e147228 */ /* 0x000fe20000000000 */
[----:B------:R-:W-:Y:S01]  /*27990*/  LOP3.LUT R45, R44, 0x3, RZ, 0xc0, !PT ;  /* 0x000000032c2d7812 */ /* 0x000fe200078ec0ff */
[----:B------:R-:W-:Y:S02]  /*279a0*/  IMAD.MOV.U32 R2, RZ, RZ, RZ ;  /* 0x000000ffff027224 */ /* 0x000fe400078e00ff */
[----:B------:R-:W-:Y:S02]  /*279b0*/  IMAD.MOV.U32 R6, RZ, RZ, 0x0 ;  /* 0x00000000ff067424 */ /* 0x000fe400078e00ff */
[----:B------:R-:W-:-:S05]  /*279c0*/  IMAD.MOV.U32 R7, RZ, RZ, 0x3ff00000 ;  /* 0x3ff00000ff077424 */ /* 0x000fca00078e00ff */
[----:B------:R-:W-:Y:S05]  /*279d0*/  @!P0 BRA `(.L_x_2419) ;  /* 0x0000000400a08947 */ /* 0x000fea0003800000 */
[----:B------:R-:W-:Y:S01]  /*279e0*/  LOP3.LUT R2, R44, 0xfffffffc, RZ, 0xc0, !PT ;  /* 0xfffffffc2c027812 */ /* 0x000fe200078ec0ff */
[----:B------:R-:W-:Y:S02]  /*279f0*/  IMAD.MOV.U32 R19, RZ, RZ, RZ ;  /* 0x000000ffff137224 */ /* 0x000fe400078e00ff */
[----:B------:R-:W-:Y:S02]  /*27a00*/  IMAD.MOV.U32 R6, RZ, RZ, 0x0 ;  /* 0x00000000ff067424 */ /* 0x000fe400078e00ff */
[----:B------:R-:W-:-:S07]  /*27a10*/  IMAD.MOV.U32 R7, RZ, RZ, 0x3ff00000 ;  /* 0x3ff00000ff077424 */ /* 0x000fce00078e00ff */
.L_x_2424:
[----:B0-----:R-:W0:Y:S01]  /*27a20*/  LDC.64 R14, c[0x0][0x3c0] ;  /* 0x0000f000ff0e7b82 */ /* 0x001e220000000a00 */
[----:B------:R-:W-:Y:S01]  /*27a30*/  IMAD.IADD R11, R3, 0x1, R19 ;  /* 0x00000001030b7824 */ /* 0x000fe200078e0213 */
[----:B------:R-:W-:-:S06]  /*27a40*/  DFMA R12, R22, R24, -R6 ;  /* 0x00000018160c722b */ /* 0x000fcc0000000806 */
[----:B------:R-:W1:Y:S01]  /*27a50*/  LDC.64 R42, c[0x0][0x3e0] ;  /* 0x0000f800ff2a7b82 */ /* 0x000e620000000a00 */
[----:B0-----:R-:W-:-:S06]  /*27a60*/  IMAD.WIDE.U32 R14, R11, 0x4, R14 ;  /* 0x000000040b0e7825 */ /* 0x001fcc00078e000e */
[----:B------:R-:W1:Y:S01]  /*27a70*/  LDG.E.CONSTANT R15, desc[UR8][R14.64] ;  /* 0x000000080e0f7981 */ /* 0x000e62000c1e9900 */
[----:B------:R-:W-:Y:S01]  /*27a80*/  ISETP.NE.AND P0, PT, R19, RZ, PT ;  /* 0x000000ff1300720c */ /* 0x000fe20003f05270 */
[----:B------:R-:W-:Y:S05]  /*27a90*/  YIELD ;  /* 0x0000000000007946 */ /* 0x000fea0003800000 */
[----:B------:R-:W-:Y:S02]  /*27aa0*/  FSEL R30, R24, R12, !P0 ;  /* 0x0000000c181e7208 */ /* 0x000fe40004000000 */
        /* <DEDUP_REMOVED lines=9> */
[----:B-1----:R-:W-:-:S02]  /*27b40*/  IMAD.WIDE.U32 R12, R15, 0x8, R42 ;  /* 0x000000080f0c7825 */ /* 0x002fc400078e002a */
        /* <DEDUP_REMOVED lines=23> */
.L_x_2421:
[----:B------:R-:W-:Y:S05]  /*27cc0*/  BSYNC.RECONVERGENT B6 ;  /* 0x0000000000067941 */ /* 0x000fea0003800200 */
.L_x_2420:
[----:B------:R-:W0:Y:S01]  /*27cd0*/  LDC.64 R42, c[0x0][0x3c0] ;  /* 0x0000f000ff2a7b82 */ /* 0x000e220000000a00 */
[C---:B------:R-:W-:Y:S02]  /*27ce0*/  VIADD R13, R11.reuse, 0x1 ;  /* 0x000000010b0d7836 */ /* 0x040fe40000000000 */
[----:B------:R-:W-:-:S05]  /*27cf0*/  VIADD R7, R11, 0x2 ;  /* 0x000000020b077836 */ /* 0x000fca0000000000 */
[----:B------:R-:W1:Y:S01]  /*27d00*/  LDC.64 R48, c[0x0][0x3e0] ;  /* 0x0000f800ff307b82 */ /* 0x000e620000000a00 */
[----:B0-----:R-:W-:-:S04]  /*27d10*/  IMAD.WIDE.U32 R12, R13, 0x4, R42 ;  /* 0x000000040d0c7825 */ /* 0x001fc800078e002a */
[----:B------:R-:W-:Y:S02]  /*27d20*/  IMAD.WIDE.U32 R42, R7, 0x4, R42 ;  /* 0x00000004072a7825 */ /* 0x000fe400078e002a */
[----:B------:R-:W1:Y:S04]  /*27d30*/  LDG.E.CONSTANT R13, desc[UR8][R12.64] ;  /* 0x000000080c0d7981 */ /* 0x000e68000c1e9900 */
[----:B------:R-:W2:Y:S01]  /*27d40*/  LDG.E.CONSTANT R43, desc[UR8][R42.64] ;  /* 0x000000082a2b7981 */ /* 0x000ea2000c1e9900 */
        /* <DEDUP_REMOVED lines=10> */
[--C-:B-1----:R-:W-:Y:S02]  /*27df0*/  IMAD.WIDE.U32 R14, R13, 0x8, R48.reuse ;  /* 0x000000080d0e7825 */ /* 0x102fe400078e0030 */
[----:B------:R-:W0:Y:S02]  /*27e00*/  I2F.F64.U32 R12, R19 ;  /* 0x00000013000c7312 */ /* 0x000e240000201800 */
[----:B--2---:R-:W-:Y:S01]  /*27e10*/  IMAD.WIDE.U32 R30, R43, 0x8, R48 ;  /* 0x000000082b1e7825 */ /* 0x004fe200078e0030 */
        /* <DEDUP_REMOVED lines=21> */
[----:B------:R-:W-:Y:S05]  /*27f70*/  CALL.REL.NOINC `($__internal_12_$__cuda_sm20_div_rn_f64_full) ;  /* 0x0000026000fc7944 */ /* 0x000fea0003c00000 */
[----:B------:R-:W-:-:S07]  /*27f80*/  IMAD.MOV.U32 R15, RZ, RZ, R13 ;  /* 0x000000ffff0f7224 */ /* 0x000fce00078e000d */
.L_x_2423:
[----:B------:R-:W-:Y:S05]  /*27f90*/  BSYNC.RECONVERGENT B6 ;  /* 0x0000000000067941 */ /* 0x000fea0003800200 */
.L_x_2422:
[----:B------:R-:W0:Y:S01]  /*27fa0*/  LDC.64 R12, c[0x0][0x3c0] ;  /* 0x0000f000ff0c7b82 */ /* 0x000e220000000a00 */
[----:B------:R-:W-:-:S07]  /*27fb0*/  VIADD R11, R11, 0x3 ;  /* 0x000000030b0b7836 */ /* 0x000fce0000000000 */
[----:B------:R-:W1:Y:S01]  /*27fc0*/  LDC.64 R30, c[0x0][0x3e0] ;  /* 0x0000f800ff1e7b82 */ /* 0x000e620000000a00 */
[----:B0-----:R-:W-:-:S06]  /*27fd0*/  IMAD.WIDE.U32 R12, R11, 0x4, R12 ;  /* 0x000000040b0c7825 */ /* 0x001fcc00078e000c */
[----:B------:R-:W1:Y:S01]  /*27fe0*/  LDG.E.CONSTANT R13, desc[UR8][R12.64] ;  /* 0x000000080c0d7981 */ /* 0x000e62000c1e9900 */
[----:B------:R-:W-:Y:S01]  /*27ff0*/  DMUL R14, R14, R28 ;  /* 0x0000001c0e0e7228 */ /* 0x000fe20000000000 */
[----:B------:R-:W-:-:S07]  /*28000*/  ISETP.NE.AND P0, PT, R19, R2, PT ;  /* 0x000000021300720c */ /* 0x000fce0003f05270 */
[----:B------:R-:W-:-:S08]  /*28010*/  DFMA R14, R24, R26, -R14 ;  /* 0x0000001a180e722b */ /* 0x000fd0000000080e */
[----:B------:R-:W-:Y:S01]  /*28020*/  DMUL R16, R20, R14 ;  /* 0x0000000e14107228 */ /* 0x000fe20000000000 */
[----:B-1----:R-:W-:-:S06]  /*28030*/  IMAD.WIDE.U32 R14, R13, 0x8, R30 ;  /* 0x000000080d0e7825 */ /* 0x002fcc00078e001e */
[----:B------:R0:W-:Y:S01]  /*28040*/  REDG.E.ADD.F64.RN.STRONG.GPU desc[UR8][R14.64], R16 ;  /* 0x000000100e0079a6 */ /* 0x0001e2000c12ff08 */
[----:B------:R-:W-:Y:S05]  /*28050*/  @P0 BRA `(.L_x_2424) ;  /* 0xfffffff800700947 */ /* 0x000fea000383ffff */
.L_x_2419:
[----:B------:R-:W-:Y:S05]  /*28060*/  BSYNC B5 ;  /* 0x0000000000057941 */ /* 0x000fea0003800000 */
.L_x_2418:
[----:B------:R-:W-:-:S13]  /*28070*/  ISETP.NE.AND P0, PT, R45, RZ, PT ;  /* 0x000000ff2d00720c */ /* 0x000fda0003f05270 */
[----:B------:R-:W-:Y:S05]  /*28080*/  @!P0 BRA `(.L_x_2238) ;  /* 0x0000021800b48947 */ /* 0x000fea0003800000 */
[----:B------:R-:W-:Y:S01]  /*28090*/  ISETP.NE.AND P0, PT, R45, 0x1, PT ;  /* 0x000000012d00780c */ /* 0x000fe20003f05270 */
[----:B------:R-:W-:-:S12]  /*280a0*/  BSSY.RECONVERGENT B5, `(.L_x_2425) ;  /* 0x0000038000057945 */ /* 0x000fd80003800200 */
[----:B------:R-:W-:Y:S05]  /*280b0*/  @!P0 BRA `(.L_x_2426) ;  /* 0x0000000000d88947 */ /* 0x000fea0003800000 */
[----:B0-----:R-:W0:Y:S01]  /*280c0*/  LDC.64 R14, c[0x0][0x3c0] ;  /* 0x0000f000ff0e7b82 */ /* 0x001e220000000a00 */
[----:B------:R-:W-:Y:S01]  /*280d0*/  IMAD.IADD R43, R3, 0x1, R2 ;  /* 0x00000001032b7824 */ /* 0x000fe200078e0202 */
[----:B------:R-:W-:-:S06]  /*280e0*/  DFMA R12, R22, R24, -R6 ;  /* 0x00000018160c722b */ /* 0x000fcc0000000806 */
[----:B------:R-:W1:Y:S01]  /*280f0*/  LDC.64 R18, c[0x0][0x3e0] ;  /* 0x0000f800ff127b82 */ /* 0x000e620000000a00 */
[----:B0-----:R-:W-:-:S06]  /*28100*/  IMAD.WIDE.U32 R14, R43, 0x4, R14 ;  /* 0x000000042b0e7825 */ /* 0x001fcc00078e000e */
[----:B------:R-:W1:Y:S01]  /*28110*/  LDG.E.CONSTANT R15, desc[UR8][R14.64] ;  /* 0x000000080e0f7981 */ /* 0x000e62000c1e9900 */
[----:B------:R-:W-:-:S04]  /*28120*/  ISETP.NE.AND P0, PT, R2, RZ, PT ;  /* 0x000000ff0200720c */ /* 0x000fc80003f05270 */
        /* <DEDUP_REMOVED lines=12> */
[----:B-1----:R-:W-:Y:S02]  /*281f0*/  IMAD.WIDE.U32 R12, R15, 0x8, R18 ;  /* 0x000000080f0c7825 */ /* 0x002fe400078e0012 */
        /* <DEDUP_REMOVED lines=23> */
.L_x_2428:
[----:B------:R-:W-:Y:S05]  /*28370*/  BSYNC.RECONVERGENT B6 ;  /* 0x0000000000067941 */ /* 0x000fea0003800200 */
.L_x_2427:
[----:B------:R-:W0:Y:S01]  /*28380*/  LDC.64 R12, c[0x0][0x3c0] ;  /* 0x0000f000ff0c7b82 */ /* 0x000e220000000a00 */
[----:B------:R-:W-:-:S07]  /*28390*/  VIADD R11, R43, 0x1 ;  /* 0x000000012b0b7836 */ /* 0x000fce0000000000 */
[----:B------:R-:W1:Y:S01]  /*283a0*/  LDC.64 R18, c[0x0][0x3e0] ;  /* 0x0000f800ff127b82 */ /* 0x000e620000000a00 */
[----:B0-----:R-:W-:-:S06]  /*283b0*/  IMAD.WIDE.U32 R12, R11, 0x4, R12 ;  /* 0x000000040b0c7825 */ /* 0x001fcc00078e000c */
[----:B------:R-:W1:Y:S01]  /*283c0*/  LDG.E.CONSTANT R13, desc[UR8][R12.64] ;  /* 0x000000080c0d7981 */ /* 0x000e62000c1e9900 */
[----:B------:R-:W-:-:S08]  /*283d0*/  DMUL R14, R14, R28 ;  /* 0x0000001c0e0e7228 */ /* 0x000fd00000000000 */
[----:B------:R-:W-:-:S08]  /*283e0*/  DFMA R14, R24, R26, -R14 ;  /* 0x0000001a180e722b */ /* 0x000fd0000000080e */
[----:B------:R-:W-:Y:S01]  /*283f0*/  DMUL R16, R20, R14 ;  /* 0x0000000e14107228 */ /* 0x000fe20000000000 */
[----:B-1----:R-:W-:-:S06]  /*28400*/  IMAD.WIDE.U32 R14, R13, 0x8, R18 ;  /* 0x000000080d0e7825 */ /* 0x002fcc00078e0012 */
[----:B------:R1:W-:Y:S04]  /*28410*/  REDG.E.ADD.F64.RN.STRONG.GPU desc[UR8][R14.64], R16 ;  /* 0x000000100e0079a6 */ /* 0x0003e8000c12ff08 */
.L_x_2426:
[----:B------:R-:W-:Y:S05]  /*28420*/  BSYNC.RECONVERGENT B5 ;  /* 0x0000000000057941 */ /* 0x000fea0003800200 */
.L_x_2425:
        /* <DEDUP_REMOVED lines=37> */
.L_x_2432:
[----:B------:R-:W-:Y:S05]  /*28680*/  BSYNC.RECONVERGENT B6 ;  /* 0x0000000000067941 */ /* 0x000fea0003800200 */
.L_x_2431:
[----:B------:R-:W-:-:S11]  /*28690*/  DMUL R14, R14, R28 ;  /* 0x0000001c0e0e7228 */ /* 0x000fd60000000000 */
.L_x_2430:
[----:B------:R-:W-:Y:S05]  /*286a0*/  BSYNC.RECONVERGENT B5 ;  /* 0x0000000000057941 */ /* 0x000fea0003800200 */
.L_x_2429:
[----:B------:R-:W0:Y:S01]  /*286b0*/  LDC.64 R4, c[0x0][0x3c0] ;  /* 0x0000f000ff047b82 */ /* 0x000e220000000a00 */
[----:B------:R-:W-:-:S04]  /*286c0*/  IMAD.IADD R3, R3, 0x1, R2 ;  /* 0x0000000103037824 */ /* 0x000fc800078e0202 */
[----:B0-----:R-:W-:-:S03]  /*286d0*/  IMAD.WIDE.U32 R2, R3, 0x4, R4 ;  /* 0x0000000403027825 */ /* 0x001fc600078e0004 */
[----:B------:R-:W0:Y:S03]  /*286e0*/  LDC.64 R4, c[0x0][0x3e0] ;  /* 0x0000f800ff047b82 */ /* 0x000e260000000a00 */
[----:B------:R-:W0:Y:S01]  /*286f0*/  LDG.E.CONSTANT R3, desc[UR8][R2.64] ;  /* 0x0000000802037981 */ /* 0x000e22000c1e9900 */
[----:B------:R-:W-:-:S08]  /*28700*/  DFMA R6, R26, R6, -R14 ;  /* 0x000000061a06722b */ /* 0x000fd0000000080e */
[----:B------:R-:W-:Y:S01]  /*28710*/  DMUL R6, R20, R6 ;  /* 0x0000000614067228 */ /* 0x000fe20000000000 */
[----:B0-----:R-:W-:-:S06]  /*28720*/  IMAD.WIDE.U32 R4, R3, 0x8, R4 ;  /* 0x0000000803047825 */ /* 0x001fcc00078e0004 */
[----:B------:R4:W-:Y:S01]  /*28730*/  REDG.E.ADD.F64.RN.STRONG.GPU desc[UR8][R4.64], R6 ;  /* 0x00000006040079a6 */ /* 0x0009e2000c12ff08 */
[----:B------:R-:W-:Y:S05]  /*28740*/  BRA `(.L_x_2238) ;  /* 0x0000021400047947 */ /* 0x000fea0003800000 */
.L_x_2971:
[----:B------:R-:W-:-:S04]  /*28750*/  ISETP.NE.AND P0, PT, R44, RZ, PT ;  /* 0x000000ff2c00720c */ /* 0x000fc80003f05270 */
[----:B------:R-:W-:-:S13]  /*28760*/  ISETP.NE.OR P0, PT, R42, 0x5, P0 ;  /* 0x000000052a00780c */ /* 0x000fda0000705670 */
[----:B------:R-:W-:Y:S05]  /*28770*/  @P0 BREAK.RELIABLE B3 ;  /* 0x0000000000030942 */ /* 0x000fea0003800100 */
[----:B------:R-:W-:Y:S05]  /*28780*/  @P0 BRA `(.L_x_2238) ;  /* 0x0000021000f40947 */ /* 0x000fea0003800000 */
[----:B------:R-:W-:Y:S05]  /*28790*/  BSYNC.RELIABLE B3 ;  /* 0x0000000000037941 */ /* 0x000fea0003800100 */
.L_x_2258:
        /* <DEDUP_REMOVED lines=10> */
[----:B-----5:R-:W-:-:S05]  /*28840*/  IMAD.WIDE.U32 R12, R17, 0x8, R6 ;  /* 0x00000008110c7825 */ /* 0x020fca00078e0006 */
        /* <DEDUP_REMOVED lines=14> */
.L_x_2435:
[----:B------:R-:W-:Y:S01]  /*28930*/  ISETP.GE.U32.AND P0, PT, R16, 0x4, PT ;  /* 0x000000041000780c */ /* 0x000fe20003f06070 */
[----:B------:R-:W-:Y:S01]  /*28940*/  BSSY.RECONVERGENT B3, `(.L_x_2436) ;  /* 0x0000012000037945 */ /* 0x000fe20003800200 */
[----:B------:R-:W-:-:S11]  /*28950*/  CS2R R2, SRZ ;  /* 0x0000000000027805 */ /* 0x000fd6000001ff00 */
[----:B------:R-:W-:Y:S05]  /*28960*/  @!P0 BRA `(.L_x_2437) ;  /* 0x00000000003c8947 */ /* 0x000fea0003800000 */
[----:B------:R-:W-:Y:S01]  /*28970*/  BSSY.RECONVERGENT B5, `(.L_x_2438) ;  /* 0x000000c000057945 */ /* 0x000fe20003800200 */
[----:B------:R-:W-:-:S07]  /*28980*/  IMAD.MOV.U32 R4, RZ, RZ, RZ ;  /* 0x000000ffff047224 */ /* 0x000fce00078e00ff */
.L_x_2439:
        /* <DEDUP_REMOVED lines=11> */
.L_x_2438:
[----:B------:R-:W-:Y:S02]  /*28a40*/  IMAD.MOV.U32 R2, RZ, RZ, R4 ;  /* 0x000000ffff027224 */ /* 0x000fe400078e0004 */
[----:B------:R-:W-:-:S07]  /*28a50*/  IMAD.MOV.U32 R3, RZ, RZ, RZ ;  /* 0x000000ffff037224 */ /* 0x000fce00078e00ff */
.L_x_2437:
[----:B------:R-:W-:Y:S05]  /*28a60*/  BSYNC.RECONVERGENT B3 ;  /* 0x0000000000037941 */ /* 0x000fea0003800200 */
.L_x_2436:
[----:B------:R-:W-:-:S04]  /*28a70*/  LEA R4, P0, R2, R12, 0x3 ;  /* 0x0000000c02047211 */ /* 0x000fc800078018ff */
[----:B------:R-:W-:-:S05]  /*28a80*/  LEA.HI.X R5, R2, R13, R3, 0x3, P0 ;  /* 0x0000000d02057211 */ /* 0x000fca00000f1c03 */
[----:B------:R0:W5:Y:S04]  /*28a90*/  LDG.E.64.CONSTANT R2, desc[UR8][R4.64+0x8] ;  /* 0x0000080804027981 */ /* 0x000168000c1e9b00 */
.L_x_2434:
[----:B------:R-:W-:Y:S05]  /*28aa0*/  BSYNC.RECONVERGENT B2 ;  /* 0x0000000000027941 */ /* 0x000fea0003800200 */
.L_x_2433:
        /* <DEDUP_REMOVED lines=61> */
.L_x_2441:
[----:B------:R-:W-:Y:S05]  /*28e80*/  BSYNC.RECONVERGENT B2 ;  /* 0x0000000000027941 */ /* 0x000fea0003800200 */
.L_x_2440:
        /* <DEDUP_REMOVED lines=26> */
.L_x_2443:
[----:B------:R-:W-:Y:S05]  /*29030*/  BSYNC.RECONVERGENT B2 ;  /* 0x0000000000027941 */ /* 0x000fea0003800200 */
.L_x_2442:
[----:B------:R-:W-:Y:S05]  /*29040*/  @!P1 BRA `(.L_x_2238) ;  /* 0x0000020800c49947 */ /* 0x000fea0003800000 */
[----:B------:R-:W-:Y:S01]  /*29050*/  BSSY B3, `(.L_x_2444) ;  /* 0x0000151000037945 */ /* 0x000fe20003800000 */
[----:B0-----:R-:W-:-:S07]  /*29060*/  IMAD.MOV.U32 R5, RZ, RZ, RZ ;  /* 0x000000ffff057224 */ /* 0x001fce00078e00ff */
.L_x_2457:
        /* <DEDUP_REMOVED lines=121> */
.L_x_2451:
[----:B------:R-:W-:Y:S01]  /*29800*/  IMAD.MOV.U32 R6, RZ, RZ, 0x0 ;  /* 0x00000000ff067424 */ /* 0x000fe200078e00ff */
[----:B------:R-:W-:Y:S01]  /*29810*/  LOP3.LUT P0, RZ, R13, 0x7fffffff, RZ, 0xc0, !PT ;  /* 0x7fffffff0dff7812 */ /* 0x000fe2000780c0ff */
[----:B------:R-:W-:-:S06]  /*29820*/  IMAD.MOV.U32 R7, RZ, RZ, 0x7ff00000 ;  /* 0x7ff00000ff077424 */ /* 0x000fcc00078e00ff */
[----:B------:R-:W-:-:S10]  /*29830*/  DFMA R6, R12, R6, +INF ;  /* 0x7ff000000c06742b */ /* 0x000fd40000000006 */
[----:B------:R-:W-:Y:S02]  /*29840*/  FSEL R14, R6, RZ, P0 ;  /* 0x000000ff060e7208 */ /* 0x000fe40000000000 */
[----:B------:R-:W-:Y:S01]  /*29850*/  FSEL R15, R7, -QNAN , P0 ;  /* 0xfff00000070f7808 */ /* 0x000fe20000000000 */
[----:B------:R-:W-:Y:S06]  /*29860*/  BRA `(.L_x_2449) ;  /* 0x0000000800ec7947 */ /* 0x000fec0003800000 */
.L_x_2450:
        /* <DEDUP_REMOVED lines=77> */
.L_x_2452:
        /* <DEDUP_REMOVED lines=8> */
.L_x_2448:
        /* <DEDUP_REMOVED lines=29> */
.L_x_2454:
        /* <DEDUP_REMOVED lines=28> */
.L_x_2455:
[----:B------:R-:W-:Y:S05]  /*2a150*/  BSYNC.RECONVERGENT B2 ;  /* 0x0000000000027941 */ /* 0x000fea0003800200 */
.L_x_2453:
        /* <DEDUP_REMOVED lines=12> */
[----:B------:R-:W-:Y:S02]  /*2a220*/  ISETP.GT.U32.AND P2, PT, R14, RZ, PT ;  /* 0x000000ff0e00720c */ /* 0x000fe40003f44070 */
[C---:B------:R-:W-:Y:S02]  /*2a230*/  IADD3.X R6, PT, PT, R7.reuse, -0x100000, RZ, P4, !PT ;  /* 0xfff0000007067810 */ /* 0x040fe400027fe4ff */
[----:B------:R-:W-:-:S02]  /*2a240*/  ISETP.EQ.OR.EX P5, PT, R7, 0x7ff00000, P5, P0 ;  /* 0x7ff000000700780c */ /* 0x000fc40002fa2700 */
        /* <DEDUP_REMOVED lines=28> */
.L_x_2456:
[----:B------:R-:W-:Y:S05]  /*2a410*/  BSYNC.RECONVERGENT B7 ;  /* 0x0000000000077941 */ /* 0x000fea0003800200 */
.L_x_2449:
[----:B------:R-:W-:Y:S05]  /*2a420*/  BSYNC.RECONVERGENT B6 ;  /* 0x0000000000067941 */ /* 0x000fea0003800200 */
.L_x_2447:
        /* <DEDUP_REMOVED lines=15> */
.L_x_2446:
[----:B------:R-:W-:Y:S05]  /*2a520*/  BSYNC.RECONVERGENT B5 ;  /* 0x0000000000057941 */ /* 0x000fea0003800200 */
.L_x_2445:
[----:B------:R-:W-:-:S05]  /*2a530*/  VIADD R5, R5, 0x1 ;  /* 0x0000000105057836 */ /* 0x000fca0000000000 */
[----:B------:R-:W-:-:S13]  /*2a540*/  ISETP.NE.AND P0, PT, R5, R11, PT ;  /* 0x0000000b0500720c */ /* 0x000fda0003f05270 */
[----:B------:R-:W-:Y:S05]  /*2a550*/  @P0 BRA `(.L_x_2457) ;  /* 0xffffffe800c40947 */ /* 0x000fea000383ffff */
[----:B------:R-:W-:Y:S05]  /*2a560*/  BSYNC B3 ;  /* 0x0000000000037941 */ /* 0x000fea0003800000 */
.L_x_2444:
[----:B------:R-:W-:Y:S05]  /*2a570*/  BRA `(.L_x_2238) ;  /* 0x000001f400787947 */ /* 0x000fea0003800000 */
.L_x_2973:
[----:B------:R-:W-:Y:S05]  /*2a580*/  BREAK.RELIABLE B3 ;  /* 0x0000000000037942 */ /* 0x000fea0003800100 */
[----:B------:R-:W0:Y:S01]  /*2a590*/  LDCU UR4, c[0x0][0x3fc] ;  /* 0x00007f80ff0477ac */ /* 0x000e220008000800 */
[----:B--2---:R-:W-:-:S05]  /*2a5a0*/  VIADD R15, R3, 0x3 ;  /* 0x00000003030f7836 */ /* 0x004fca0000000000 */
[----:B0-----:R-:W-:-:S04]  /*2a5b0*/  ISETP.GE.U32.AND P0, PT, R15, UR4, PT ;  /* 0x000000040f007c0c */ /* 0x001fc8000bf06070 */
[----:B------:R-:W-:-:S13]  /*2a5c0*/  ISETP.NE.OR P0, PT, R44, 0x4, P0 ;  /* 0x000000042c00780c */ /* 0x000fda0000705670 */
[----:B------:R-:W-:Y:S05]  /*2a5d0*/  @P0 BRA `(.L_x_2238) ;  /* 0x000001f400600947 */ /* 0x000fea0003800000 */
[----:B------:R-:W0:Y:S01]  /*2a5e0*/  LDC.64 R6, c[0x0][0x3c0] ;  /* 0x0000f000ff067b82 */ /* 0x000e220000000a00 */
[----:B------:R-:W-:-:S04]  /*2a5f0*/  VIADD R5, R3, 0x1 ;  /* 0x0000000103057836 */ /* 0x000fc80000000000 */
[----:B0-----:R-:W-:-:S04]  /*2a600*/  IMAD.WIDE.U32 R4, R5, 0x4, R6 ;  /* 0x0000000405047825 */ /* 0x001fc800078e0006 */
[C---:B-----5:R-:W-:Y:S01]  /*2a610*/  IMAD.WIDE.U32 R12, R3.reuse, 0x4, R6 ;  /* 0x00000004030c7825 */ /* 0x060fe200078e0006 */
        /* <DEDUP_REMOVED lines=69> */
[----:B------:R-:W-:Y:S02]  /*2aa70*/  IMAD.MOV.U32 R2, RZ, RZ, R14 ;  /* 0x000000ffff027224 */ /* 0x000fe400078e000e */
[----:B------:R-:W-:-:S07]  /*2aa80*/  IMAD.MOV.U32 R3, RZ, RZ, R13 ;  /* 0x000000ffff037224 */ /* 0x000fce00078e000d */
.L_x_2461:
[----:B------:R-:W-:Y:S05]  /*2aa90*/  BSYNC.RECONVERGENT B6 ;  /* 0x0000000000067941 */ /* 0x000fea0003800200 */
.L_x_2460:
        /* <DEDUP_REMOVED lines=81> */
.L_x_2463:
[----:B------:R-:W-:Y:S01]  /*2afb0*/  IMAD.MOV.U32 R14, RZ, RZ, 0x0 ;  /* 0x00000000ff0e7424 */ /* 0x000fe200078e00ff */
[----:B------:R-:W-:Y:S01]  /*2afc0*/  LOP3.LUT P0, RZ, R13, 0x7fffffff, RZ, 0xc0, !PT ;  /* 0x7fffffff0dff7812 */ /* 0x000fe2000780c0ff */
[----:B------:R-:W-:-:S06]  /*2afd0*/  IMAD.MOV.U32 R15, RZ, RZ, 0x7ff00000 ;  /* 0x7ff00000ff0f7424 */ /* 0x000fcc00078e00ff */
[----:B------:R-:W-:-:S10]  /*2afe0*/  DFMA R14, R12, R14, +INF ;  /* 0x7ff000000c0e742b */ /* 0x000fd4000000000e */
[----:B------:R-:W-:Y:S02]  /*2aff0*/  FSEL R26, R14, RZ, P0 ;  /* 0x000000ff0e1a7208 */ /* 0x000fe40000000000 */
[----:B------:R-:W-:-:S07]  /*2b000*/  FSEL R27, R15, -QNAN , P0 ;  /* 0xfff000000f1b7808 */ /* 0x000fce0000000000 */
.L_x_2464:
[----:B------:R-:W-:Y:S05]  /*2b010*/  BSYNC.RECONVERGENT B2 ;  /* 0x0000000000027941 */ /* 0x000fea0003800200 */
.L_x_2462:
        /* <DEDUP_REMOVED lines=25> */
.L_x_2466:
[----:B------:R-:W-:Y:S05]  /*2b1b0*/  BSYNC.RECONVERGENT B6 ;  /* 0x0000000000067941 */ /* 0x000fea0003800200 */
.L_x_2465:
        /* <DEDUP_REMOVED lines=17> */
[----:B------:R-:W-:Y:S02]  /*2b2d0*/  DFMA R16, R26, R16, 6.75539944105574400000e+15 ;  /* 0x433800001a10742b */ /* 0x000fe40000000010 */
[----:B------:R-:W-:-:S02]  /*2b2e0*/  DADD R62, R24, -R50 ;  /* 0x00000000183e7229 */ /* 0x000fc40000000832 */
[----:B------:R-:W-:Y:S02]  /*2b2f0*/  DADD R58, -RZ, -R66 ;  /* 0x00000000ff3a7229 */ /* 0x000fe40000000942 */
[----:B------:R-:W-:Y:S02]  /*2b300*/  DSETP.NEU.AND P3, PT, R64, RZ, PT ;  /* 0x000000ff4000722a */ /* 0x000fe40003f6d000 */
[----:B------:R-:W-:Y:S01]  /*2b310*/  DADD R4, R16, -6.75539944105574400000e+15 ;  /* 0xc338000010047429 */ /* 0x000fe20000000000 */
[----:B------:R-:W-:-:S05]  /*2b320*/  IMAD.MOV.U32 R57, RZ, RZ, R65 ;  /* 0x000000ffff397224 */ /* 0x000fca00078e0041 */
        /* <DEDUP_REMOVED lines=34> */
[----:B------:R-:W-:Y:S01]  /*2b550*/  VIADD R5, R18, 0xfffffc0c ;  /* 0xfffffc0c12057836 */ /* 0x000fe20000000000 */
[----:B------:R-:W-:-:S04]  /*2b560*/  UMOV UR5, 0x3fe00000 ;  /* 0x3fe0000000057882 */ /* 0x000fc80000000000 */
[CC--:B------:R-:W-:Y:S01]  /*2b570*/  SHF.L.U32 R4, R58.reuse, R5.reuse, RZ ;  /* 0x000000053a047219 */ /* 0x0c0fe200000006ff */
[----:B------:R-:W-:Y:S01]  /*2b580*/  DFMA R14, R12, R14, UR4 ;  /* 0x000000040c0e7e2b */ /* 0x000fe2000800000e */
[----:B------:R-:W-:Y:S02]  /*2b590*/  SHF.L.U64.HI R56, R58, R5, R59 ;  /* 0x000000053a387219 */ /* 0x000fe4000001023b */
[----:B------:R-:W-:-:S04]  /*2b5a0*/  ISETP.NE.U32.AND P4, PT, R4, RZ, PT ;  /* 0x000000ff0400720c */ /* 0x000fc80003f85070 */
[----:B------:R-:W-:Y:S01]  /*2b5b0*/  ISETP.NE.AND.EX P4, PT, R56, -0x80000000, PT, P4 ;  /* 0x800000003800780c */ /* 0x000fe20003f85340 */
[----:B------:R-:W-:-:S08]  /*2b5c0*/  DFMA R14, R12, R14, 1 ;  /* 0x3ff000000c0e742b */ /* 0x000fd0000000000e */
[----:B------:R-:W-:-:S04]  /*2b5d0*/  DFMA R12, R12, R14, 1 ;  /* 0x3ff000000c0c742b */ /* 0x000fc8000000000e */
[----:B------:R-:W-:Y:S01]  /*2b5e0*/  @!P3 DSETP.NEU.AND P0, PT, |R66|, 0.5, !P4 ;  /* 0x3fe000004200b42a */ /* 0x000fe2000670d200 */
[----:B------:R-:W-:-:S05]  /*2b5f0*/  PLOP3.LUT P4, PT, P4, PT, PT, 0x8, 0x80 ;  /* 0x000000000080781c */ /* 0x000fca000278e170 */
[----:B------:R-:W-:Y:S01]  /*2b600*/  @!P3 SEL R18, R57, RZ, P0 ;  /* 0x000000ff3912b207 */ /* 0x000fe20000000000 */
        /* <DEDUP_REMOVED lines=16> */
.L_x_2470:
[----:B------:R-:W-:Y:S05]  /*2b710*/  BSYNC.RECONVERGENT B2 ;  /* 0x0000000000027941 */ /* 0x000fea0003800200 */
.L_x_2469:
[----:B------:R-:W-:Y:S01]  /*2b720*/  BSSY.RECONVERGENT B2, `(.L_x_2471) ;  /* 0x0000019000027945 */ /* 0x000fe20003800200 */
[----:B------:R-:W-:Y:S02]  /*2b730*/  @!P3 IMAD.MOV.U32 R12, RZ, RZ, RZ ;  /* 0x000000ffff0cb224 */ /* 0x000fe400078e00ff */
[----:B------:R-:W-:Y:S01]  /*2b740*/  @!P3 IMAD.MOV.U32 R13, RZ, RZ, R18 ;  /* 0x000000ffff0db224 */ /* 0x000fe200078e0012 */
[----:B------:R-:W-:Y:S06]  /*2b750*/  @!P3 BRA `(.L_x_2472) ;  /* 0x000000000054b947 */ /* 0x000fec0003800000 */
[----:B------:R-:W-:Y:S01]  /*2b760*/  DADD R12, -RZ, |R64| ;  /* 0x00000000ff0c7229 */ /* 0x000fe20000000540 */
[----:B------:R-:W-:Y:S01]  /*2b770*/  BSSY.RECONVERGENT B7, `(.L_x_2473) ;  /* 0x0000007000077945 */ /* 0x000fe20003800200 */
[----:B------:R-:W-:-:S08]  /*2b780*/  IMAD.MOV.U32 R14, RZ, RZ, R58 ;  /* 0x000000ffff0e7224 */ /* 0x000fd000078e003a */
[----:B------:R-:W-:Y:S01]  /*2b790*/  IMAD.MOV.U32 R18, RZ, RZ, R12 ;  /* 0x000000ffff127224 */ /* 0x000fe200078e000c */
[----:B------:R-:W-:Y:S01]  /*2b7a0*/  MOV R12, 0x2b7e0 ;  /* 0x0002b7e0000c7802 */ /* 0x000fe20000000f00 */
[----:B------:R-:W-:Y:S02]  /*2b7b0*/  IMAD.MOV.U32 R15, RZ, RZ, R13 ;  /* 0x000000ffff0f7224 */ /* 0x000fe400078e000d */
[----:B------:R-:W-:-:S07]  /*2b7c0*/  IMAD.MOV.U32 R13, RZ, RZ, R59 ;  /* 0x000000ffff0d7224 */ /* 0x000fce00078e003b */
[----:B------:R-:W-:Y:S05]  /*2b7d0*/  CALL.REL.NOINC `($unbinned_nll_grad$__internal_accurate_pow) ;  /* 0x00000230007c7944 */ /* 0x000fea0003c00000 */
[----:B------:R-:W-:Y:S05]  /*2b7e0*/  BSYNC.RECONVERGENT B7 ;  /* 0x0000000000077941 */ /* 0x000fea0003800200 */
.L_x_2473:
        /* <DEDUP_REMOVED lines=12> */
.L_x_2472:
[----:B------:R-:W-:Y:S05]  /*2b8b0*/  BSYNC.RECONVERGENT B2 ;  /* 0x0000000000027941 */ /* 0x000fea0003800200 */
.L_x_2471:
        /* <DEDUP_REMOVED lines=18> */
.L_x_2476:
        /* <DEDUP_REMOVED lines=11> */
.L_x_2475:
[----:B------:R-:W-:Y:S05]  /*2ba90*/  BSYNC.RECONVERGENT B2 ;  /* 0x0000000000027941 */ /* 0x000fea0003800200 */
.L_x_2474:
        /* <DEDUP_REMOVED lines=18> */
.L_x_2478:
        /* <DEDUP_REMOVED lines=8> */
.L_x_2480:
        /* <DEDUP_REMOVED lines=13> */
.L_x_2479:
[----:B------:R-:W-:Y:S05]  /*2bd10*/  BSYNC.RECONVERGENT B2 ;  /* 0x0000000000027941 */ /* 0x000fea0003800200 */
.L_x_2477:
        /* <DEDUP_REMOVED lines=18> */
.L_x_2483:
        /* <DEDUP_REMOVED lines=11> */
.L_x_2482:
[----:B------:R-:W-:Y:S05]  /*2bef0*/  BSYNC.RECONVERGENT B2 ;  /* 0x0000000000027941 */ /* 0x000fea0003800200 */
.L_x_2481:
        /* <DEDUP_REMOVED lines=28> */
.L_x_2485:
[----:B------:R-:W-:Y:S05]  /*2c0c0*/  BSYNC.RECONVERGENT B7 ;  /* 0x0000000000077941 */ /* 0x000fea0003800200 */
.L_x_2484:
        /* <DEDUP_REMOVED lines=99> */
.L_x_2487:
[----:B------:R-:W-:Y:S01]  /*2c700*/  IMAD.MOV.U32 R14, RZ, RZ, 0x0 ;  /* 0x00000000ff0e7424 */ /* 0x000fe200078e00ff */
[----:B------:R-:W-:Y:S01]  /*2c710*/  LOP3.LUT P0, RZ, R13, 0x7fffffff, RZ, 0xc0, !PT ;  /* 0x7fffffff0dff7812 */ /* 0x000fe2000780c0ff */
[----:B------:R-:W-:-:S06]  /*2c720*/  IMAD.MOV.U32 R15, RZ, RZ, 0x7ff00000 ;  /* 0x7ff00000ff0f7424 */ /* 0x000fcc00078e00ff */
[----:B------:R-:W-:-:S10]  /*2c730*/  DFMA R14, R12, R14, +INF ;  /* 0x7ff000000c0e742b */ /* 0x000fd4000000000e */
[----:B------:R-:W-:Y:S02]  /*2c740*/  FSEL R68, R14, RZ, P0 ;  /* 0x000000ff0e447208 */ /* 0x000fe40000000000 */
[----:B------:R-:W-:-:S07]  /*2c750*/  FSEL R69, R15, -QNAN , P0 ;  /* 0xfff000000f457808 */ /* 0x000fce0000000000 */
.L_x_2488:
[----:B------:R-:W-:Y:S05]  /*2c760*/  BSYNC.RECONVERGENT B2 ;  /* 0x0000000000027941 */ /* 0x000fea0003800200 */
.L_x_2486:
[----:B------:R-:W-:Y:S01]  /*2c770*/  DADD R94, -RZ, -R20 ;  /* 0x00000000ff5e7229 */ /* 0x000fe20000000914 */
[----:B------:R-:W-:Y:S01]  /*2c780*/  BSSY.RECONVERGENT B2, `(.L_x_2489) ;  /* 0x0000024000027945 */ /* 0x000fe20003800200 */
[----:B------:R-:W-:-:S08]  /*2c790*/  @!P3 IMAD.MOV.U32 R92, RZ, RZ, RZ ;  /* 0x000000ffff5cb224 */ /* 0x000fd000078e00ff */
[----:B------:R-:W-:Y:S02]  /*2c7a0*/  SHF.R.U32.HI R4, RZ, 0x14, R95 ;  /* 0x00000014ff047819 */ /* 0x000fe4000001165f */
[----:B------:R-:W-:Y:S02]  /*2c7b0*/  ISETP.GE.OR P1, PT, R95, RZ, P3 ;  /* 0x000000ff5f00720c */ /* 0x000fe40001f26670 */
[----:B------:R-:W-:-:S05]  /*2c7c0*/  LOP3.LUT R4, R4, 0x7ff, RZ, 0xc0, !PT ;  /* 0x000007ff04047812 */ /* 0x000fca00078ec0ff */
        /* <DEDUP_REMOVED lines=19> */
.L_x_2491:
        /* <DEDUP_REMOVED lines=12> */
.L_x_2490:
[----:B------:R-:W-:Y:S05]  /*2c9c0*/  BSYNC.RECONVERGENT B2 ;  /* 0x0000000000027941 */ /* 0x000fea0003800200 */
.L_x_2489:
        /* <DEDUP_REMOVED lines=19> */
.L_x_2493:
[----:B------:R-:W-:Y:S05]  /*2cb00*/  BSYNC.RECONVERGENT B2 ;  /* 0x0000000000027941 */ /* 0x000fea0003800200 */
.L_x_2492:
[----:B------:R-:W-:Y:S04]  /*2cb10*/  BSSY.RECONVERGENT B2, `(.L_x_2494) ;  /* 0x000001f000027945 */ /* 0x000fe80003800200 */
        /* <DEDUP_REMOVED lines=9> */
.L_x_2495:
        /* <DEDUP_REMOVED lines=8> */
.L_x_2497:
        /* <DEDUP_REMOVED lines=13> */
.L_x_2496:
[----:B------:R-:W-:Y:S05]  /*2cd00*/  BSYNC.RECONVERGENT B2 ;  /* 0x0000000000027941 */ /* 0x000fea0003800200 */
.L_x_2494:
        /* <DEDUP_REMOVED lines=19> */
.L_x_2499:
[----:B------:R-:W-:Y:S05]  /*2ce40*/  BSYNC.RECONVERGENT B2 ;  /* 0x0000000000027941 */ /* 0x000fea0003800200 */
.L_x_2498:
        /* <DEDUP_REMOVED lines=27> */
.L_x_2501:
[----:B------:R-:W-:Y:S05]  /*2d000*/  BSYNC.RECONVERGENT B7 ;  /* 0x0000000000077941 */ /* 0x000fea0003800200 */
.L_x_2500:
        /* <DEDUP_REMOVED lines=84> */
.L_x_2503:
[----:B------:R-:W-:Y:S01]  /*2d550*/  IMAD.MOV.U32 R12, RZ, RZ, 0x0 ;  /* 0x00000000ff0c7424 */ /* 0x000fe200078e00ff */
[----:B------:R-:W-:Y:S01]  /*2d560*/  LOP3.LUT P0, RZ, R15, 0x7fffffff, RZ, 0xc0, !PT ;  /* 0x7fffffff0fff7812 */ /* 0x000fe2000780c0ff */
[----:B------:R-:W-:-:S06]  /*2d570*/  IMAD.MOV.U32 R13, RZ, RZ, 0x7ff00000 ;  /* 0x7ff00000ff0d7424 */ /* 0x000fcc00078e00ff */
[----:B------:R-:W-:-:S10]  /*2d580*/  DFMA R12, R14, R12, +INF ;  /* 0x7ff000000e0c742b */ /* 0x000fd4000000000c */
[----:B------:R-:W-:Y:S02]  /*2d590*/  FSEL R56, R12, RZ, P0 ;  /* 0x000000ff0c387208 */ /* 0x000fe40000000000 */
[----:B------:R-:W-:-:S07]  /*2d5a0*/  FSEL R57, R13, -QNAN , P0 ;  /* 0xfff000000d397808 */ /* 0x000fce0000000000 */
.L_x_2504:
[----:B------:R-:W-:Y:S05]  /*2d5b0*/  BSYNC.RECONVERGENT B2 ;  /* 0x0000000000027941 */ /* 0x000fea0003800200 */
.L_x_2502:
        /* <DEDUP_REMOVED lines=16> */
.L_x_2506:
[----:B------:R-:W-:Y:S05]  /*2d6c0*/  BSYNC.RECONVERGENT B7 ;  /* 0x0000000000077941 */ /* 0x000fea0003800200 */
.L_x_2505:
        /* <DEDUP_REMOVED lines=23> */
.L_x_2508:
[----:B------:R-:W-:Y:S05]  /*2d840*/  BSYNC.RECONVERGENT B7 ;  /* 0x0000000000077941 */ /* 0x000fea0003800200 */
.L_x_2507:
        /* <DEDUP_REMOVED lines=79> */
.L_x_2510:
[----:B------:R-:W-:Y:S01]  /*2dd40*/  IMAD.MOV.U32 R4, RZ, RZ, 0x0 ;  /* 0x00000000ff047424 */ /* 0x000fe200078e00ff */
[----:B------:R-:W-:Y:S01]  /*2dd50*/  LOP3.LUT P0, RZ, R15, 0x7fffffff, RZ, 0xc0, !PT ;  /* 0x7fffffff0fff7812 */ /* 0x000fe2000780c0ff */
[----:B------:R-:W-:-:S06]  /*2dd60*/  IMAD.MOV.U32 R5, RZ, RZ, 0x7ff00000 ;  /* 0x7ff00000ff057424 */ /* 0x000fcc00078e00ff */
[----:B------:R-:W-:-:S10]  /*2dd70*/  DFMA R4, R14, R4, +INF ;  /* 0x7ff000000e04742b */ /* 0x000fd40000000004 */
[----:B------:R-:W-:Y:S02]  /*2dd80*/  FSEL R4, R4, RZ, P0 ;  /* 0x000000ff04047208 */ /* 0x000fe40000000000 */
[----:B------:R-:W-:-:S07]  /*2dd90*/  FSEL R5, R5, -QNAN , P0 ;  /* 0xfff0000005057808 */ /* 0x000fce0000000000 */
.L_x_2511:
[----:B------:R-:W-:Y:S05]  /*2dda0*/  BSYNC.RECONVERGENT B2 ;  /* 0x0000000000027941 */ /* 0x000fea0003800200 */
.L_x_2509:
        /* <DEDUP_REMOVED lines=22> */
.L_x_2513:
[----:B------:R-:W-:Y:S05]  /*2df10*/  BSYNC.RECONVERGENT B7 ;  /* 0x0000000000077941 */ /* 0x000fea0003800200 */
.L_x_2512:
        /* <DEDUP_REMOVED lines=26> */
.L_x_2515:
[----:B------:R-:W-:Y:S05]  /*2e0c0*/  BSYNC.RECONVERGENT B7 ;  /* 0x0000000000077941 */ /* 0x000fea0003800200 */
.L_x_2514:
[----:B------:R-:W-:Y:S02]  /*2e0d0*/  DADD R4, R4, -R14 ;  /* 0x0000000004047229 */ /* 0x000fe4000000080e */
[----:B------:R-:W-:-:S08]  /*2e0e0*/  DADD R58, -R60, R58 ;  /* 0x000000003c3a7229 */ /* 0x000fd0000000013a */
[----:B------:R-:W-:Y:S01]  /*2e0f0*/  DFMA R4, R58, R88, R4 ;  /* 0x000000583a04722b */ /* 0x000fe20000000004 */
[----:B------:R-:W-:Y:S10]  /*2e100*/  BRA `(.L_x_2516) ;  /* 0x0000005800747947 */ /* 0x000ff40003800000 */
.L_x_2468:
        /* <DEDUP_REMOVED lines=163> */
.L_x_2519:
        /* <DEDUP_REMOVED lines=9> */
.L_x_2520:
[----:B------:R-:W-:Y:S05]  /*2ebd0*/  BSYNC.RECONVERGENT B2 ;  /* 0x0000000000027941 */ /* 0x000fea0003800200 */
.L_x_2518:
        /* <DEDUP_REMOVED lines=159> */
.L_x_2522:
        /* <DEDUP_REMOVED lines=9> */
.L_x_2523:
[----:B------:R-:W-:Y:S05]  /*2f660*/  BSYNC.RECONVERGENT B2 ;  /* 0x0000000000027941 */ /* 0x000fea0003800200 */
.L_x_2521:
        /* <DEDUP_REMOVED lines=8> */
.L_x_2517:
        /* <DEDUP_REMOVED lines=9> */
[----:B------:R-:W-:-:S02]  /*2f780*/  DADD R60, R6, R24 ;  /* 0x00000000063c7229 */ /* 0x000fc40000000018 */
        /* <DEDUP_REMOVED lines=66> */
.L_x_2525:
[----:B------:R-:W-:Y:S05]  /*2fbb0*/  BSYNC.RECONVERGENT B2 ;  /* 0x0000000000027941 */ /* 0x000fea0003800200 */
.L_x_2524:
        /* <DEDUP_REMOVED lines=13> */
.L_x_2528:
        /* <DEDUP_REMOVED lines=12> */
.L_x_2527:
[----:B------:R-:W-:Y:S05]  /*2fd50*/  BSYNC.RECONVERGENT B2 ;  /* 0x0000000000027941 */ /* 0x000fea0003800200 */
.L_x_2526:
        /* <DEDUP_REMOVED lines=18> */
.L_x_2531:
        /* <DEDUP_REMOVED lines=11> */
.L_x_2530:
[----:B------:R-:W-:Y:S05]  /*2ff30*/  BSYNC.RECONVERGENT B2 ;  /* 0x0000000000027941 */ /* 0x000fea0003800200 */
.L_x_2529:
        /* <DEDUP_REMOVED lines=18> */
.L_x_2533:
        /* <DEDUP_REMOVED lines=8> */
.L_x_2535:
        /* <DEDUP_REMOVED lines=13> */
.L_x_2534:
[----:B------:R-:W-:Y:S05]  /*301b0*/  BSYNC.RECONVERGENT B2 ;  /* 0x0000000000027941 */ /* 0x000fea0003800200 */
.L_x_2532:
        /* <DEDUP_REMOVED lines=15> */
.L_x_2538:
        /* <DEDUP_REMOVED lines=11> */
.L_x_2537:
[----:B------:R-:W-:Y:S05]  /*30360*/  BSYNC.RECONVERGENT B2 ;  /* 0x0000000000027941 */ /* 0x000fea0003800200 */
.L_x_2536:
        /* <DEDUP_REMOVED lines=28> */
.L_x_2540:
[----:B------:R-:W-:Y:S05]  /*30530*/  BSYNC.RECONVERGENT B7 ;  /* 0x0000000000077941 */ /* 0x000fea0003800200 */
.L_x_2539:
        /* <DEDUP_REMOVED lines=99> */
.L_x_2542:
[----:B------:R-:W-:Y:S01]  /*30b70*/  IMAD.MOV.U32 R14, RZ, RZ, 0x0 ;  /* 0x00000000ff0e7424 */ /* 0x000fe200078e00ff */
[----:B------:R-:W-:Y:S01]  /*30b80*/  LOP3.LUT P0, RZ, R13, 0x7fffffff, RZ, 0xc0, !PT ;  /* 0x7fffffff0dff7812 */ /* 0x000fe2000780c0ff */
[----:B------:R-:W-:-:S06]  /*30b90*/  IMAD.MOV.U32 R15, RZ, RZ, 0x7ff00000 ;  /* 0x7ff00000ff0f7424 */ /* 0x000fcc00078e00ff */
[----:B------:R-:W-:-:S10]  /*30ba0*/  DFMA R14, R12, R14, +INF ;  /* 0x7ff000000c0e742b */ /* 0x000fd4000000000e */
[----:B------:R-:W-:Y:S02]  /*30bb0*/  FSEL R68, R14, RZ, P0 ;  /* 0x000000ff0e447208 */ /* 0x000fe40000000000 */
[----:B------:R-:W-:-:S07]  /*30bc0*/  FSEL R69, R15, -QNAN , P0 ;  /* 0xfff000000f457808 */ /* 0x000fce0000000000 */
.L_x_2543:
[----:B------:R-:W-:Y:S05]  /*30bd0*/  BSYNC.RECONVERGENT B2 ;  /* 0x0000000000027941 */ /* 0x000fea0003800200 */
.L_x_2541:
        /* <DEDUP_REMOVED lines=25> */
.L_x_2546:
        /* <DEDUP_REMOVED lines=12> */
.L_x_2545:
[----:B------:R-:W-:Y:S05]  /*30e30*/  BSYNC.RECONVERGENT B2 ;  /* 0x0000000000027941 */ /* 0x000fea0003800200 */
.L_x_2544:
        /* <DEDUP_REMOVED lines=19> */
.L_x_2548:
[----:B------:R-:W-:Y:S05]  /*30f70*/  BSYNC.RECONVERGENT B2 ;  /* 0x0000000000027941 */ /* 0x000fea0003800200 */
.L_x_2547:
        /* <DEDUP_REMOVED lines=10> */
.L_x_2550:
        /* <DEDUP_REMOVED lines=8> */
.L_x_2552:
        /* <DEDUP_REMOVED lines=13> */
.L_x_2551:
[----:B------:R-:W-:Y:S05]  /*31170*/  BSYNC.RECONVERGENT B2 ;  /* 0x0000000000027941 */ /* 0x000fea0003800200 */
.L_x_2549:
[----:B------:R-:W-:Y:S01]  /*31180*/  DMUL R96, R6, R6 ;  /* 0x0000000606607228 */ /* 0x000fe20000000000 */
[----:B------:R-:W-:Y:S01]  /*31190*/  IMAD.MOV.U32 R12, RZ, RZ, 0x1 ;  /* 0x00000001ff0c7424 */ /* 0x000fe200078e00ff */
[----:B------:R-:W-:Y:S01]  /*311a0*/  DSETP.NEU.AND P0, PT, |R60|, +INF , PT ;  /* 0x7ff000003c00742a */ /* 0x000fe20003f0d200 */
[----:B------:R-:W-:Y:S03]  /*311b0*/  BSSY.RECONVERGENT B2, `(.L_x_2553) ;  /* 0x0000019000027945 */ /* 0x000fe60003800200 */
        /* <DEDUP_REMOVED lines=11> */
[----:B------:R-:W-:Y:S02]  /*31270*/  DFMA R12, R16, R94, R86 ;  /* 0x0000005e100c722b */ /* 0x000fe40000000056 */
[----:B------:R-:W-:-:S08]  /*31280*/  DADD R86, R6, R2 ;  /* 0x0000000006567229 */ /* 0x000fd00000000002 */
        /* <DEDUP_REMOVED lines=11> */
.L_x_2554:
[----:B------:R-:W-:Y:S05]  /*31340*/  BSYNC.RECONVERGENT B2 ;  /* 0x0000000000027941 */ /* 0x000fea0003800200 */
.L_x_2553:
[----:B------:R-:W-:Y:S01]  /*31350*/  FSETP.GT.AND P0, PT, |R16|, 1.469367938527859385e-39, PT ;  /* 0x001000001000780b */ /* 0x000fe20003f04200 */
[----:B------:R-:W-:Y:S01]  /*31360*/  BSSY.RECONVERGENT B7, `(.L_x_2555) ;  /* 0x000000d000077945 */ /* 0x000fe20003800200 */
[----:B------:R-:W-:Y:S01]  /*31370*/  FSETP.GEU.AND P1, PT, |R21|, 6.5827683646048100446e-37, PT ;  /* 0x036000001500780b */ /* 0x000fe20003f2e200 */
[----:B------:R-:W-:Y:S01]  /*31380*/  DMUL R86, R86, R66 ;  /* 0x0000004256567228 */ /* 0x000fe20000000000 */
[----:B------:R-:W-:Y:S02]  /*31390*/  FSEL R92, R14, RZ, P4 ;  /* 0x000000ff0e5c7208 */ /* 0x000fe40002000000 */
[----:B------:R-:W-:-:S09]  /*313a0*/  FSEL R93, R15, 1.875, P4 ;  /* 0x3ff000000f5d7808 */ /* 0x000fd20002000000 */
        /* <DEDUP_REMOVED lines=8> */
.L_x_2556:
[----:B------:R-:W-:Y:S05]  /*31430*/  BSYNC.RECONVERGENT B7 ;  /* 0x0000000000077941 */ /* 0x000fea0003800200 */
.L_x_2555:
        /* <DEDUP_REMOVED lines=84> */
.L_x_2558:
[----:B------:R-:W-:Y:S01]  /*31980*/  IMAD.MOV.U32 R12, RZ, RZ, 0x0 ;  /* 0x00000000ff0c7424 */ /* 0x000fe200078e00ff */
[----:B------:R-:W-:Y:S01]  /*31990*/  LOP3.LUT P0, RZ, R15, 0x7fffffff, RZ, 0xc0, !PT ;  /* 0x7fffffff0fff7812 */ /* 0x000fe2000780c0ff */
[----:B------:R-:W-:-:S06]  /*319a0*/  IMAD.MOV.U32 R13, RZ, RZ, 0x7ff00000 ;  /* 0x7ff00000ff0d7424 */ /* 0x000fcc00078e00ff */
[----:B------:R-:W-:-:S10]  /*319b0*/  DFMA R12, R14, R12, +INF ;  /* 0x7ff000000e0c742b */ /* 0x000fd4000000000c */
[----:B------:R-:W-:Y:S02]  /*319c0*/  FSEL R86, R12, RZ, P0 ;  /* 0x000000ff0c567208 */ /* 0x000fe40000000000 */
[----:B------:R-:W-:-:S07]  /*319d0*/  FSEL R87, R13, -QNAN , P0 ;  /* 0xfff000000d577808 */ /* 0x000fce0000000000 */
.L_x_2559:
[----:B------:R-:W-:Y:S05]  /*319e0*/  BSYNC.RECONVERGENT B2 ;  /* 0x0000000000027941 */ /* 0x000fea0003800200 */
.L_x_2557:
        /* <DEDUP_REMOVED lines=16> */
.L_x_2561:
[----:B------:R-:W-:Y:S05]  /*31af0*/  BSYNC.RECONVERGENT B7 ;  /* 0x0000000000077941 */ /* 0x000fea0003800200 */
.L_x_2560:
        /* <DEDUP_REMOVED lines=23> */
.L_x_2563:
[----:B------:R-:W-:Y:S05]  /*31c70*/  BSYNC.RECONVERGENT B7 ;  /* 0x0000000000077941 */ /* 0x000fea0003800200 */
.L_x_2562:
        /* <DEDUP_REMOVED lines=79> */
.L_x_2565:
[----:B------:R-:W-:Y:S01]  /*32170*/  IMAD.MOV.U32 R12, RZ, RZ, 0x0 ;  /* 0x00000000ff0c7424 */ /* 0x000fe200078e00ff */
[----:B------:R-:W-:Y:S01]  /*32180*/  LOP3.LUT P0, RZ, R15, 0x7fffffff, RZ, 0xc0, !PT ;  /* 0x7fffffff0fff7812 */ /* 0x000fe2000780c0ff */
[----:B------:R-:W-:-:S06]  /*32190*/  IMAD.MOV.U32 R13, RZ, RZ, 0x7ff00000 ;  /* 0x7ff00000ff0d7424 */ /* 0x000fcc00078e00ff */
[----:B------:R-:W-:-:S10]  /*321a0*/  DFMA R12, R14, R12, +INF ;  /* 0x7ff000000e0c742b */ /* 0x000fd4000000000c */
[----:B------:R-:W-:Y:S02]  /*321b0*/  FSEL R58, R12, RZ, P0 ;  /* 0x000000ff0c3a7208 */ /* 0x000fe40000000000 */
[----:B------:R-:W-:-:S07]  /*321c0*/  FSEL R59, R13, -QNAN , P0 ;  /* 0xfff000000d3b7808 */ /* 0x000fce0000000000 */
.L_x_2566:
[----:B------:R-:W-:Y:S05]  /*321d0*/  BSYNC.RECONVERGENT B2 ;  /* 0x0000000000027941 */ /* 0x000fea0003800200 */
.L_x_2564:
        /* <DEDUP_REMOVED lines=22> */
.L_x_2568:
[----:B------:R-:W-:Y:S05]  /*32340*/  BSYNC.RECONVERGENT B7 ;  /* 0x0000000000077941 */ /* 0x000fea0003800200 */
.L_x_2567:
        /* <DEDUP_REMOVED lines=26> */
.L_x_2570:
[----:B------:R-:W-:Y:S05]  /*324f0*/  BSYNC.RECONVERGENT B7 ;  /* 0x0000000000077941 */ /* 0x000fea0003800200 */
.L_x_2569:
        /* <DEDUP_REMOVED lines=164> */
.L_x_2572:
        /* <DEDUP_REMOVED lines=9> */
.L_x_2573:
[----:B------:R-:W-:Y:S05]  /*32fd0*/  BSYNC.RECONVERGENT B2 ;  /* 0x0000000000027941 */ /* 0x000fea0003800200 */
.L_x_2571:
        /* <DEDUP_REMOVED lines=161> */
.L_x_2575:
        /* <DEDUP_REMOVED lines=9> */
.L_x_2576:
[----:B------:R-:W-:Y:S05]  /*33a80*/  BSYNC.RECONVERGENT B2 ;  /* 0x0000000000027941 */ /* 0x000fea0003800200 */
.L_x_2574:
[----:B------:R-:W-:Y:S01]  /*33a90*/  DMUL R14, R14, 0.5 ;  /* 0x3fe000000e0e7828 */ /* 0x000fe20000000000 */
[----:B------:R-:W-:Y:S01]  /*33aa0*/  UMOV UR4, 0x1ff62706 ;  /* 0x1ff6270600047882 */ /* 0x000fe20000000000 */
[----:B------:R-:W-:-:S06]  /*33ab0*/  UMOV UR5, 0x40040d93 ;  /* 0x40040d9300057882 */ /* 0x000fcc0000000000 */
[----:B------:R-:W-:-:S08]  /*33ac0*/  DFMA R12, R12, 0.5, -R14 ;  /* 0x3fe000000c0c782b */ /* 0x000fd0000000080e */
[----:B------:R-:W-:-:S11]  /*33ad0*/  DFMA R86, R12, UR4, R66 ;  /* 0x000000040c567c2b */ /* 0x000fd60008000042 */
.L_x_2516:
[----:B------:R-:W-:Y:S05]  /*33ae0*/  BSYNC.RELIABLE B6 ;  /* 0x0000000000067941 */ /* 0x000fea0003800100 */
.L_x_2467:
        /* <DEDUP_REMOVED lines=96> */
.L_x_2578:
[----:B------:R-:W-:Y:S01]  /*340f0*/  IMAD.MOV.U32 R14, RZ, RZ, 0x0 ;  /* 0x00000000ff0e7424 */ /* 0x000fe200078e00ff */
[----:B------:R-:W-:Y:S01]  /*34100*/  LOP3.LUT P0, RZ, R13, 0x7fffffff, RZ, 0xc0, !PT ;  /* 0x7fffffff0dff7812 */ /* 0x000fe2000780c0ff */
[----:B------:R-:W-:-:S06]  /*34110*/  IMAD.MOV.U32 R15, RZ, RZ, 0x7ff00000 ;  /* 0x7ff00000ff0f7424 */ /* 0x000fcc00078e00ff */
[----:B------:R-:W-:-:S10]  /*34120*/  DFMA R14, R12, R14, +INF ;  /* 0x7ff000000c0e742b */ /* 0x000fd4000000000e */
[----:B------:R-:W-:Y:S02]  /*34130*/  FSEL R78, R14, RZ, P0 ;  /* 0x000000ff0e4e7208 */ /* 0x000fe40000000000 */
[----:B------:R-:W-:-:S07]  /*34140*/  FSEL R79, R15, -QNAN , P0 ;  /* 0xfff000000f4f7808 */ /* 0x000fce0000000000 */
.L_x_2579:
[----:B------:R-:W-:Y:S05]  /*34150*/  BSYNC.RECONVERGENT B2 ;  /* 0x0000000000027941 */ /* 0x000fea0003800200 */
.L_x_2577:
        /* <DEDUP_REMOVED lines=84> */
.L_x_2583:
[----:B------:R-:W-:Y:S01]  /*346a0*/  IMAD.MOV.U32 R14, RZ, RZ, 0x0 ;  /* 0x00000000ff0e7424 */ /* 0x000fe200078e00ff */
[----:B------:R-:W-:Y:S01]  /*346b0*/  LOP3.LUT P0, RZ, R13, 0x7fffffff, RZ, 0xc0, !PT ;  /* 0x7fffffff0dff7812 */ /* 0x000fe2000780c0ff */
[----:B------:R-:W-:-:S06]  /*346c0*/  IMAD.MOV.U32 R15, RZ, RZ, 0x7ff00000 ;  /* 0x7ff00000ff0f7424 */ /* 0x000fcc00078e00ff */
[----:B------:R-:W-:-:S10]  /*346d0*/  DFMA R14, R12, R14, +INF ;  /* 0x7ff000000c0e742b */ /* 0x000fd4000000000e */
[----:B------:R-:W-:Y:S02]  /*346e0*/  FSEL R12, R14, RZ, P0 ;  /* 0x000000ff0e0c7208 */ /* 0x000fe40000000000 */
[----:B------:R-:W-:-:S07]  /*346f0*/  FSEL R13, R15, -QNAN , P0 ;  /* 0xfff000000f0d7808 */ /* 0x000fce0000000000 */
.L_x_2584:
[----:B------:R-:W-:Y:S05]  /*34700*/  BSYNC.RECONVERGENT B6 ;  /* 0x0000000000067941 */ /* 0x000fea0003800200 */
.L_x_2582:
[----:B------:R-:W-:-:S11]  /*34710*/  DFMA R12, -R20, R12, R26 ;  /* 0x0000000c140c722b */ /* 0x000fd6000000011a */
.L_x_2581:
[----:B------:R-:W-:Y:S05]  /*34720*/  BSYNC.RECONVERGENT B2 ;  /* 0x0000000000027941 */ /* 0x000fea0003800200 */
.L_x_2580:
        /* <DEDUP_REMOVED lines=84> */
.L_x_2588:
[----:B------:R-:W-:Y:S01]  /*34c70*/  IMAD.MOV.U32 R16, RZ, RZ, 0x0 ;  /* 0x00000000ff107424 */ /* 0x000fe200078e00ff */
[----:B------:R-:W-:Y:S01]  /*34c80*/  LOP3.LUT P0, RZ, R15, 0x7fffffff, RZ, 0xc0, !PT ;  /* 0x7fffffff0fff7812 */ /* 0x000fe2000780c0ff */
[----:B------:R-:W-:-:S06]  /*34c90*/  IMAD.MOV.U32 R17, RZ, RZ, 0x7ff00000 ;  /* 0x7ff00000ff117424 */ /* 0x000fcc00078e00ff */
[----:B------:R-:W-:-:S10]  /*34ca0*/  DFMA R16, R14, R16, +INF ;  /* 0x7ff000000e10742b */ /* 0x000fd40000000010 */
[----:B------:R-:W-:Y:S02]  /*34cb0*/  FSEL R14, R16, RZ, P0 ;  /* 0x000000ff100e7208 */ /* 0x000fe40000000000 */
[----:B------:R-:W-:-:S07]  /*34cc0*/  FSEL R15, R17, -QNAN , P0 ;  /* 0xfff00000110f7808 */ /* 0x000fce0000000000 */
.L_x_2589:
[----:B------:R-:W-:Y:S05]  /*34cd0*/  BSYNC.RECONVERGENT B6 ;  /* 0x0000000000067941 */ /* 0x000fea0003800200 */
.L_x_2587:
[----:B------:R-:W-:-:S11]  /*34ce0*/  DFMA R14, -R20, R14, R26 ;  /* 0x0000000e140e722b */ /* 0x000fd6000000011a */
.L_x_2586:
[----:B------:R-:W-:Y:S05]  /*34cf0*/  BSYNC.RECONVERGENT B2 ;  /* 0x0000000000027941 */ /* 0x000fea0003800200 */
.L_x_2585:
        /* <DEDUP_REMOVED lines=82> */
.L_x_2591:
[----:B------:R-:W-:Y:S05]  /*35220*/  BSYNC.RECONVERGENT B2 ;  /* 0x0000000000027941 */ /* 0x000fea0003800200 */
.L_x_2590:
        /* <DEDUP_REMOVED lines=17> */
.L_x_2593:
[----:B------:R-:W-:Y:S05]  /*35340*/  BSYNC.RECONVERGENT B2 ;  /* 0x0000000000027941 */ /* 0x000fea0003800200 */
.L_x_2592:
        /* <DEDUP_REMOVED lines=18> */
.L_x_2595:
[----:B------:R-:W-:Y:S05]  /*35470*/  BSYNC.RECONVERGENT B6 ;  /* 0x0000000000067941 */ /* 0x000fea0003800200 */
.L_x_2594:
        /* <DEDUP_REMOVED lines=25> */
.L_x_2597:
[----:B------:R-:W-:Y:S05]  /*35610*/  BSYNC.RECONVERGENT B6 ;  /* 0x0000000000067941 */ /* 0x000fea0003800200 */
.L_x_2596:
        /* <DEDUP_REMOVED lines=90> */
.L_x_2601:
[----:B------:R-:W-:Y:S01]  /*35bc0*/  IMAD.MOV.U32 R50, RZ, RZ, 0x0 ;  /* 0x00000000ff327424 */ /* 0x000fe200078e00ff */
[----:B------:R-:W-:Y:S01]  /*35bd0*/  LOP3.LUT P0, RZ, R17, 0x7fffffff, RZ, 0xc0, !PT ;  /* 0x7fffffff11ff7812 */ /* 0x000fe2000780c0ff */
[----:B------:R-:W-:-:S06]  /*35be0*/  IMAD.MOV.U32 R51, RZ, RZ, 0x7ff00000 ;  /* 0x7ff00000ff337424 */ /* 0x000fcc00078e00ff */
[----:B------:R-:W-:-:S10]  /*35bf0*/  DFMA R50, R16, R50, +INF ;  /* 0x7ff000001032742b */ /* 0x000fd40000000032 */
[----:B------:R-:W-:Y:S02]  /*35c00*/  FSEL R50, R50, RZ, P0 ;  /* 0x000000ff32327208 */ /* 0x000fe40000000000 */
[----:B------:R-:W-:-:S07]  /*35c10*/  FSEL R51, R51, -QNAN , P0 ;  /* 0xfff0000033337808 */ /* 0x000fce0000000000 */
.L_x_2602:
[----:B------:R-:W-:Y:S05]  /*35c20*/  BSYNC.RECONVERGENT B2 ;  /* 0x0000000000027941 */ /* 0x000fea0003800200 */
.L_x_2600:
        /* <DEDUP_REMOVED lines=77> */
.L_x_2604:
[----:B------:R-:W-:Y:S01]  /*36100*/  IMAD.MOV.U32 R26, RZ, RZ, 0x0 ;  /* 0x00000000ff1a7424 */ /* 0x000fe200078e00ff */
[----:B------:R-:W-:Y:S01]  /*36110*/  LOP3.LUT P0, RZ, R17, 0x7fffffff, RZ, 0xc0, !PT ;  /* 0x7fffffff11ff7812 */ /* 0x000fe2000780c0ff */
[----:B------:R-:W-:-:S06]  /*36120*/  IMAD.MOV.U32 R27, RZ, RZ, 0x7ff00000 ;  /* 0x7ff00000ff1b7424 */ /* 0x000fcc00078e00ff */
[----:B------:R-:W-:-:S10]  /*36130*/  DFMA R26, R16, R26, +INF ;  /* 0x7ff00000101a742b */ /* 0x000fd4000000001a */
[----:B------:R-:W-:Y:S02]  /*36140*/  FSEL R16, R26, RZ, P0 ;  /* 0x000000ff1a107208 */ /* 0x000fe40000000000 */
[----:B------:R-:W-:-:S07]  /*36150*/  FSEL R17, R27, -QNAN , P0 ;  /* 0xfff000001b117808 */ /* 0x000fce0000000000 */
.L_x_2605:
[----:B------:R-:W-:Y:S05]  /*36160*/  BSYNC.RECONVERGENT B2 ;  /* 0x0000000000027941 */ /* 0x000fea0003800200 */
.L_x_2603:
        /* <DEDUP_REMOVED lines=76> */
.L_x_2607:
[----:B------:R-:W-:Y:S01]  /*36630*/  IMAD.MOV.U32 R12, RZ, RZ, 0x0 ;  /* 0x00000000ff0c7424 */ /* 0x000fe200078e00ff */
[----:B------:R-:W-:Y:S01]  /*36640*/  LOP3.LUT P0, RZ, R27, 0x7fffffff, RZ, 0xc0, !PT ;  /* 0x7fffffff1bff7812 */ /* 0x000fe2000780c0ff */
[----:B------:R-:W-:-:S06]  /*36650*/  IMAD.MOV.U32 R13, RZ, RZ, 0x7ff00000 ;  /* 0x7ff00000ff0d7424 */ /* 0x000fcc00078e00ff */
[----:B------:R-:W-:-:S10]  /*36660*/  DFMA R12, R26, R12, +INF ;  /* 0x7ff000001a0c742b */ /* 0x000fd4000000000c */
[----:B------:R-:W-:Y:S02]  /*36670*/  FSEL R26, R12, RZ, P0 ;  /* 0x000000ff0c1a7208 */ /* 0x000fe40000000000 */
[----:B------:R-:W-:-:S07]  /*36680*/  FSEL R27, R13, -QNAN , P0 ;  /* 0xfff000000d1b7808 */ /* 0x000fce0000000000 */
.L_x_2608:
[----:B------:R-:W-:Y:S05]  /*36690*/  BSYNC.RECONVERGENT B2 ;  /* 0x0000000000027941 */ /* 0x000fea0003800200 */
.L_x_2606:
        /* <DEDUP_REMOVED lines=18> */
.L_x_2610:
[----:B------:R-:W-:Y:S05]  /*367c0*/  BSYNC.RECONVERGENT B7 ;  /* 0x0000000000077941 */ /* 0x000fea0003800200 */
.L_x_2609:
        /* <DEDUP_REMOVED lines=23> */
.L_x_2612:
[----:B------:R-:W-:Y:S05]  /*36940*/  BSYNC.RECONVERGENT B7 ;  /* 0x0000000000077941 */ /* 0x000fea0003800200 */
.L_x_2611:
        /* <DEDUP_REMOVED lines=24> */
.L_x_2614:
[----:B------:R-:W-:Y:S05]  /*36ad0*/  BSYNC.RECONVERGENT B7 ;  /* 0x0000000000077941 */ /* 0x000fea0003800200 */
.L_x_2613:
        /* <DEDUP_REMOVED lines=23> */
.L_x_2616:
[----:B------:R-:W-:Y:S05]  /*36c50*/  BSYNC.RECONVERGENT B7 ;  /* 0x0000000000077941 */ /* 0x000fea0003800200 */
.L_x_2615:
[----:B------:R-:W0:Y:S01]  /*36c60*/  MUFU.RCP64H R15, R25 ;  /* 0x00000019000f7308 */ /* 0x000e220000001800 */
[----:B------:R-:W-:Y:S01]  /*36c70*/  IMAD.MOV.U32 R14, RZ, RZ, 0x1 ;  /* 0x00000001ff0e7424 */ /* 0x000fe200078e00ff */
[----:B------:R-:W-:Y:S01]  /*36c80*/  DADD R2, R6, R2 ;  /* 0x0000000006027229 */ /* 0x000fe20000000002 */
[----:B------:R-:W-:Y:S01]  /*36c90*/  FSETP.GEU.AND P1, PT, |R21|, 6.5827683646048100446e-37, PT ;  /* 0x036000001500780b */ /* 0x000fe20003f2e200 */
[----:B------:R-:W-:Y:S06]  /*36ca0*/  BSSY.RECONVERGENT B7, `(.L_x_2617) ;  /* 0x0000014000077945 */ /* 0x000fec0003800200 */
        /* <DEDUP_REMOVED lines=19> */
.L_x_2618:
[----:B------:R-:W-:Y:S05]  /*36de0*/  BSYNC.RECONVERGENT B7 ;  /* 0x0000000000077941 */ /* 0x000fea0003800200 */
.L_x_2617:
[----:B------:R-:W-:Y:S02]  /*36df0*/  IMAD.MOV.U32 R12, RZ, RZ, R14 ;  /* 0x000000ffff0c7224 */ /* 0x000fe400078e000e */
[----:B------:R-:W-:-:S07]  /*36e00*/  IMAD.MOV.U32 R13, RZ, RZ, R15 ;  /* 0x000000ffff0d7224 */ /* 0x000fce00078e000f */
.L_x_2599:
[----:B------:R-:W-:Y:S05]  /*36e10*/  BSYNC.RECONVERGENT B6 ;  /* 0x0000000000067941 */ /* 0x000fea0003800200 */
.L_x_2598:
        /* <DEDUP_REMOVED lines=76> */
.L_x_2620:
[----:B------:R-:W-:Y:S01]  /*372e0*/  IMAD.MOV.U32 R2, RZ, RZ, 0x0 ;  /* 0x00000000ff027424 */ /* 0x000fe200078e00ff */
[----:B------:R-:W-:Y:S01]  /*372f0*/  LOP3.LUT P0, RZ, R23, 0x7fffffff, RZ, 0xc0, !PT ;  /* 0x7fffffff17ff7812 */ /* 0x000fe2000780c0ff */
[----:B------:R-:W-:-:S06]  /*37300*/  IMAD.MOV.U32 R3, RZ, RZ, 0x7ff00000 ;  /* 0x7ff00000ff037424 */ /* 0x000fcc00078e00ff */
[----:B------:R-:W-:-:S10]  /*37310*/  DFMA R2, R22, R2, +INF ;  /* 0x7ff000001602742b */ /* 0x000fd40000000002 */
[----:B------:R-:W-:Y:S02]  /*37320*/  FSEL R2, R2, RZ, P0 ;  /* 0x000000ff02027208 */ /* 0x000fe40000000000 */
[----:B------:R-:W-:-:S07]  /*37330*/  FSEL R3, R3, -QNAN , P0 ;  /* 0xfff0000003037808 */ /* 0x000fce0000000000 */
.L_x_2621:
[----:B------:R-:W-:Y:S05]  /*37340*/  BSYNC.RECONVERGENT B2 ;  /* 0x0000000000027941 */ /* 0x000fea0003800200 */
.L_x_2619:
        /* <DEDUP_REMOVED lines=28> */
.L_x_2623:
[----:B------:R-:W-:Y:S05]  /*37510*/  BSYNC.RECONVERGENT B6 ;  /* 0x0000000000067941 */ /* 0x000fea0003800200 */
.L_x_2622:
        /* <DEDUP_REMOVED lines=23> */
.L_x_2625:
[----:B------:R-:W-:Y:S05]  /*37690*/  BSYNC.RECONVERGENT B6 ;  /* 0x0000000000067941 */ /* 0x000fea0003800200 */
.L_x_2624:
[----:B------:R-:W-:-:S11]  /*376a0*/  DADD R70, -R12, R70 ;  /* 0x000000000c467229 */ /* 0x000fd60000000146 */
.L_x_2459:
[----:B------:R-:W-:Y:S05]  /*376b0*/  BSYNC.RECONVERGENT B5 ;  /* 0x0000000000057941 */ /* 0x000fea0003800200 */
.L_x_2458:
        /* <DEDUP_REMOVED lines=61> */
.L_x_2627:
[----:B------:R-:W-:Y:S05]  /*37a90*/  BSYNC.RECONVERGENT B2 ;  /* 0x0000000000027941 */ /* 0x000fea0003800200 */
.L_x_2626:
        /* <DEDUP_REMOVED lines=26> */
.L_x_2629:
[----:B------:R-:W-:Y:S05]  /*37c40*/  BSYNC.RECONVERGENT B2 ;  /* 0x0000000000027941 */ /* 0x000fea0003800200 */
.L_x_2628:
[----:B------:R-:W-:Y:S04]  /*37c50*/  BSSY B5, `(.L_x_2630) ;  /* 0x000014f000057945 */ /* 0x000fe80003800000 */
[----:B------:R-:W-:Y:S05]  /*37c60*/  @!P1 BRA `(.L_x_2631) ;  /* 0x0000001400349947 */ /* 0x000fea0003800000 */
[----:B0-----:R-:W-:-:S07]  /*37c70*/  IMAD.MOV.U32 R4, RZ, RZ, RZ ;  /* 0x000000ffff047224 */ /* 0x001fce00078e00ff */
.L_x_2644:
        /* <DEDUP_REMOVED lines=120> */
.L_x_2638:
[----:B------:R-:W-:Y:S01]  /*38400*/  IMAD.MOV.U32 R12, RZ, RZ, 0x0 ;  /* 0x00000000ff0c7424 */ /* 0x000fe200078e00ff */
[----:B------:R-:W-:Y:S01]  /*38410*/  LOP3.LUT P0, RZ, R17, 0x7fffffff, RZ, 0xc0, !PT ;  /* 0x7fffffff11ff7812 */ /* 0x000fe2000780c0ff */
[----:B------:R-:W-:-:S06]  /*38420*/  IMAD.MOV.U32 R13, RZ, RZ, 0x7ff00000 ;  /* 0x7ff00000ff0d7424 */ /* 0x000fcc00078e00ff */
[----:B------:R-:W-:-:S10]  /*38430*/  DFMA R12, R16, R12, +INF ;  /* 0x7ff00000100c742b */ /* 0x000fd4000000000c */
[----:B------:R-:W-:Y:S02]  /*38440*/  FSEL R14, R12, RZ, P0 ;  /* 0x000000ff0c0e7208 */ /* 0x000fe40000000000 */
[----:B------:R-:W-:Y:S01]  /*38450*/  FSEL R15, R13, -QNAN , P0 ;  /* 0xfff000000d0f7808 */ /* 0x000fe20000000000 */
[----:B------:R-:W-:Y:S06]  /*38460*/  BRA `(.L_x_2636) ;  /* 0x0000000800ec7947 */ /* 0x000fec0003800000 */
.L_x_2637:
        /* <DEDUP_REMOVED lines=77> */
.L_x_2639:
        /* <DEDUP_REMOVED lines=8> */
.L_x_2635:
        /* <DEDUP_REMOVED lines=29> */
.L_x_2641:
        /* <DEDUP_REMOVED lines=28> */
.L_x_2642:
[----:B------:R-:W-:Y:S05]  /*38d50*/  BSYNC.RECONVERGENT B2 ;  /* 0x0000000000027941 */ /* 0x000fea0003800200 */
.L_x_2640:
[----:B------:R-:W-:Y:S01]  /*38d60*/  DADD R14, R14, 1 ;  /* 0x3ff000000e0e7429 */ /* 0x000fe20000000000 */
[----:B------:R-:W-:Y:S01]  /*38d70*/  IMAD.MOV.U32 R12, RZ, RZ, 0x1 ;  /* 0x00000001ff0c7424 */ /* 0x000fe200078e00ff */
[----:B------:R-:W-:Y:S08]  /*38d80*/  BSSY.RECONVERGENT B8, `(.L_x_2636) ;  /* 0x0000029000087945 */ /* 0x000ff00003800200 */
[----:B------:R-:W-:-:S02]  /*38d90*/  IADD3 R5, P0, PT, R14, -0x1, RZ ;  /* 0xffffffff0e057810 */ /* 0x000fc40007f1e0ff */
[----:B------:R-:W-:Y:S02]  /*38da0*/  LOP3.LUT R7, R15, 0x7fffffff, RZ, 0xc0, !PT ;  /* 0x7fffffff0f077812 */ /* 0x000fe400078ec0ff */
        /* <DEDUP_REMOVED lines=11> */
[----:B------:R-:W-:Y:S02]  /*38e60*/  ISETP.LT.U32.AND.EX P5, PT, R5, 0x7fe00000, !P2, P5 ;  /* 0x7fe000000500780c */ /* 0x000fe400057a1150 */
        /* <DEDUP_REMOVED lines=26> */
.L_x_2643:
[----:B------:R-:W-:Y:S05]  /*39010*/  BSYNC.RECONVERGENT B8 ;  /* 0x0000000000087941 */ /* 0x000fea0003800200 */
.L_x_2636:
[----:B------:R-:W-:Y:S05]  /*39020*/  BSYNC.RECONVERGENT B7 ;  /* 0x0000000000077941 */ /* 0x000fea0003800200 */
.L_x_2634:
        /* <DEDUP_REMOVED lines=15> */
.L_x_2633:
[----:B------:R-:W-:Y:S05]  /*39120*/  BSYNC.RECONVERGENT B6 ;  /* 0x0000000000067941 */ /* 0x000fea0003800200 */
.L_x_2632:
[----:B------:R-:W-:Y:S05]  /*39130*/  @P3 BRA `(.L_x_2644) ;  /* 0xffffffe800d03947 */ /* 0x000fea000383ffff */
.L_x_2631:
[----:B------:R-:W-:Y:S05]  /*39140*/  BSYNC B5 ;  /* 0x0000000000057941 */ /* 0x000fea0003800000 */
.L_x_2630:
[----:B0-----:R-:W0:Y:S01]  /*39150*/  LDC.64 R6, c[0x0][0x3e0] ;  /* 0x0000f800ff067b82 */ /* 0x001e220000000a00 */
[----:B------:R-:W-:-:S08]  /*39160*/  DMUL R2, R46, -R2 ;  /* 0x800000022e027228 */ /* 0x000fd00000000000 */
[C---:B------:R-:W-:Y:S02]  /*39170*/  DMUL R76, R2.reuse, R76 ;  /* 0x0000004c024c7228 */ /* 0x040fe40000000000 */
[C---:B------:R-:W-:Y:S02]  /*39180*/  DMUL R74, R2.reuse, R74 ;  /* 0x0000004a024a7228 */ /* 0x040fe40000000000 */
[C---:B------:R-:W-:Y:S02]  /*39190*/  DMUL R72, R2.reuse, R72 ;  /* 0x0000004802487228 */ /* 0x040fe40000000000 */
[----:B------:R-:W-:Y:S01]  /*391a0*/  DMUL R70, R2, R70 ;  /* 0x0000004602467228 */ /* 0x000fe20000000000 */
[----:B0-----:R-:W-:-:S04]  /*391b0*/  IMAD.WIDE.U32 R2, R31, 0x8, R6 ;  /* 0x000000081f027825 */ /* 0x001fc800078e0006 */
[--C-:B------:R-:W-:Y:S01]  /*391c0*/  IMAD.WIDE.U32 R4, R19, 0x8, R6.reuse ;  /* 0x0000000813047825 */ /* 0x100fe200078e0006 */
[----:B------:R3:W-:Y:S03]  /*391d0*/  REDG.E.ADD.F64.RN.STRONG.GPU desc[UR8][R2.64], R76 ;  /* 0x0000004c020079a6 */ /* 0x0007e6000c12ff08 */
[--C-:B-----5:R-:W-:Y:S01]  /*391e0*/  IMAD.WIDE.U32 R44, R44, 0x8, R6.reuse ;  /* 0x000000082c2c7825 */ /* 0x120fe200078e0006 */
[----:B------:R3:W-:Y:S03]  /*391f0*/  REDG.E.ADD.F64.RN.STRONG.GPU desc[UR8][R4.64], R74 ;  /* 0x0000004a040079a6 */ /* 0x0007e6000c12ff08 */
[----:B------:R-:W-:Y:S01]  /*39200*/  IMAD.WIDE.U32 R80, R80, 0x8, R6 ;  /* 0x0000000850507825 */ /* 0x000fe200078e0006 */
[----:B------:R3:W-:Y:S04]  /*39210*/  REDG.E.ADD.F64.RN.STRONG.GPU desc[UR8][R44.64], R72 ;  /* 0x000000482c0079a6 */ /* 0x0007e8000c12ff08 */
[----:B------:R3:W-:Y:S01]  /*39220*/  REDG.E.ADD.F64.RN.STRONG.GPU desc[UR8][R80.64], R70 ;  /* 0x00000046500079a6 */ /* 0x0007e2000c12ff08 */
[----:B------:R-:W-:Y:S05]  /*39230*/  BRA `(.L_x_2238) ;  /* 0x0000010800487947 */ /* 0x000fea0003800000 */
.L_x_2974:
[----:B------:R-:W-:Y:S05]  /*39240*/  BREAK.RELIABLE B3 ;  /* 0x0000000000037942 */ /* 0x000fea0003800100 */
[----:B------:R-:W0:Y:S01]  /*39250*/  LDCU UR4, c[0x0][0x3fc] ;  /* 0x00007f80ff0477ac */ /* 0x000e220008000800 */
[----:B------:R-:W-:-:S05]  /*39260*/  VIADD R17, R3, 0x5 ;  /* 0x0000000503117836 */ /* 0x000fca0000000000 */
[----:B0-----:R-:W-:-:S04]  /*39270*/  ISETP.GE.U32.AND P0, PT, R17, UR4, PT ;  /* 0x0000000411007c0c */ /* 0x001fc8000bf06070 */
[----:B------:R-:W-:-:S13]  /*39280*/  ISETP.NE.OR P0, PT, R44, 0x6, P0 ;  /* 0x000000062c00780c */ /* 0x000fda0000705670 */
[----:B------:R-:W-:Y:S05]  /*39290*/  @P0 BRA `(.L_x_2238) ;  /* 0x0000010800300947 */ /* 0x000fea0003800000 */
[----:B------:R-:W0:Y:S01]  /*392a0*/  LDC.64 R24, c[0x0][0x3c0] ;  /* 0x0000f000ff187b82 */ /* 0x000e220000000a00 */
[----:B-----5:R-:W-:-:S04]  /*392b0*/  VIADD R13, R3, 0x1 ;  /* 0x00000001030d7836 */ /* 0x020fc80000000000 */
[----:B0-----:R-:W-:-:S04]  /*392c0*/  IMAD.WIDE.U32 R12, R13, 0x4, R24 ;  /* 0x000000040d0c7825 */ /* 0x001fc800078e0018 */
[C---:B------:R-:W-:Y:S01]  /*392d0*/  IMAD.WIDE.U32 R6, R3.reuse, 0x4, R24 ;  /* 0x0000000403067825 */ /* 0x040fe200078e0018 */
[----:B------:R-:W3:Y:S04]  /*392e0*/  LDG.E.CONSTANT R19, desc[UR8][R12.64] ;  /* 0x000000080c137981 */ /* 0x000ee8000c1e9900 */
[----:B------:R-:W4:Y:S01]  /*392f0*/  LDG.E.CONSTANT R20, desc[UR8][R6.64] ;  /* 0x0000000806147981 */ /* 0x000f22000c1e9900 */
[C---:B--2---:R-:W-:Y:S02]  /*39300*/  VIADD R15, R3.reuse, 0x2 ;  /* 0x00000002030f7836 */ /* 0x044fe40000000000 */
[C---:B------:R-:W-:Y:S02]  /*39310*/  VIADD R21, R3.reuse, 0x3 ;  /* 0x0000000303157836 */ /* 0x040fe40000000000 */
[----:B------:R-:W-:-:S02]  /*39320*/  VIADD R5, R3, 0x4 ;  /* 0x0000000403057836 */ /* 0x000fc40000000000 */
[----:B------:R-:W-:-:S04]  /*39330*/  IMAD.WIDE.U32 R14, R15, 0x4, R24 ;  /* 0x000000040f0e7825 */ /* 0x000fc800078e0018 */
[--C-:B------:R-:W-:Y:S02]  /*39340*/  IMAD.WIDE.U32 R2, R21, 0x4, R24.reuse ;  /* 0x0000000415027825 */ /* 0x100fe400078e0018 */
[----:B------:R-:W2:Y:S02]  /*39350*/  LDG.E.CONSTANT R21, desc[UR8][R14.64] ;  /* 0x000000080e157981 */ /* 0x000ea4000c1e9900 */
[--C-:B------:R-:W-:Y:S02]  /*39360*/  IMAD.WIDE.U32 R4, R5, 0x4, R24.reuse ;  /* 0x0000000405047825 */ /* 0x100fe400078e0018 */
[----:B------:R-:W2:Y:S02]  /*39370*/  LDG.E.CONSTANT R22, desc[UR8][R2.64] ;  /* 0x0000000802167981 */ /* 0x000ea4000c1e9900 */
[----:B------:R-:W-:Y:S02]  /*39380*/  IMAD.WIDE.U32 R24, R17, 0x4, R24 ;  /* 0x0000000411187825 */ /* 0x000fe400078e0018 */
[----:B------:R-:W2:Y:S04]  /*39390*/  LDG.E.CONSTANT R23, desc[UR8][R4.64] ;  /* 0x0000000804177981 */ /* 0x000ea8000c1e9900 */
[----:B------:R-:W2:Y:S01]  /*393a0*/  LDG.E.CONSTANT R24, desc[UR8][R24.64] ;  /* 0x0000000818187981 */ /* 0x000ea2000c1e9900 */
        /* <DEDUP_REMOVED lines=12> */
[----:B---3--:R-:W-:Y:S02]  /*39470*/  LEA R72, R19, UR4, 0x3 ;  /* 0x0000000413487c11 */ /* 0x008fe4000f8e18ff */
[----:B----4-:R-:W-:-:S04]  /*39480*/  LEA R6, R20, UR4, 0x3 ;  /* 0x0000000414067c11 */ /* 0x010fc8000f8e18ff */
[----:B------:R-:W0:Y:S04]  /*39490*/  LDS.64 R72, [R72] ;  /* 0x0000000048487984 */ /* 0x000e280000000a00 */
[----:B------:R-:W1:Y:S01]  /*394a0*/  LDS.64 R6, [R6] ;  /* 0x0000000006067984 */ /* 0x000e620000000a00 */
[----:B--2---:R-:W-:Y:S02]  /*394b0*/  LEA R64, R21, UR4, 0x3 ;  /* 0x0000000415407c11 */ /* 0x004fe4000f8e18ff */
[----:B------:R-:W-:Y:S01]  /*394c0*/  LEA R66, R22, UR4, 0x3 ;  /* 0x0000000416427c11 */ /* 0x000fe2000f8e18ff */
        /* <DEDUP_REMOVED lines=52> */
.L_x_2648:
[----:B------:R-:W-:Y:S05]  /*39810*/  BSYNC.RECONVERGENT B6 ;  /* 0x0000000000067941 */ /* 0x000fea0003800200 */
.L_x_2647:
        /* <DEDUP_REMOVED lines=81> */
.L_x_2650:
[----:B------:R-:W-:Y:S01]  /*39d30*/  IMAD.MOV.U32 R12, RZ, RZ, 0x0 ;  /* 0x00000000ff0c7424 */ /* 0x000fe200078e00ff */
[----:B------:R-:W-:Y:S01]  /*39d40*/  LOP3.LUT P0, RZ, R5, 0x7fffffff, RZ, 0xc0, !PT ;  /* 0x7fffffff05ff7812 */ /* 0x000fe2000780c0ff */
[----:B------:R-:W-:-:S06]  /*39d50*/  IMAD.MOV.U32 R13, RZ, RZ, 0x7ff00000 ;  /* 0x7ff00000ff0d7424 */ /* 0x000fcc00078e00ff */
[----:B------:R-:W-:-:S10]  /*39d60*/  DFMA R12, R4, R12, +INF ;  /* 0x7ff00000040c742b */ /* 0x000fd4000000000c */
[----:B------:R-:W-:Y:S02]  /*39d70*/  FSEL R76, R12, RZ, P0 ;  /* 0x000000ff0c4c7208 */ /* 0x000fe40000000000 */
[----:B------:R-:W-:-:S07]  /*39d80*/  FSEL R77, R13, -QNAN , P0 ;  /* 0xfff000000d4d7808 */ /* 0x000fce0000000000 */
.L_x_2651:
[----:B------:R-:W-:Y:S05]  /*39d90*/  BSYNC.RECONVERGENT B2 ;  /* 0x0000000000027941 */ /* 0x000fea0003800200 */
.L_x_2649:
        /* <DEDUP_REMOVED lines=49> */
.L_x_2653:
[----:B------:R-:W-:Y:S05]  /*3a0b0*/  BSYNC.RECONVERGENT B6 ;  /* 0x0000000000067941 */ /* 0x000fea0003800200 */
.L_x_2652:
        /* <DEDUP_REMOVED lines=81> */
.L_x_2655:
[----:B------:R-:W-:Y:S01]  /*3a5d0*/  IMAD.MOV.U32 R14, RZ, RZ, 0x0 ;  /* 0x00000000ff0e7424 */ /* 0x000fe200078e00ff */
[----:B------:R-:W-:Y:S01]  /*3a5e0*/  LOP3.LUT P0, RZ, R13, 0x7fffffff, RZ, 0xc0, !PT ;  /* 0x7fffffff0dff7812 */ /* 0x000fe2000780c0ff */
[----:B------:R-:W-:-:S06]  /*3a5f0*/  IMAD.MOV.U32 R15, RZ, RZ, 0x7ff00000 ;  /* 0x7ff00000ff0f7424 */ /* 0x000fcc00078e00ff */
[----:B------:R-:W-:-:S10]  /*3a600*/  DFMA R14, R12, R14, +INF ;  /* 0x7ff000000c0e742b */ /* 0x000fd4000000000e */
[----:B------:R-:W-:Y:S02]  /*3a610*/  FSEL R80, R14, RZ, P0 ;  /* 0x000000ff0e507208 */ /* 0x000fe40000000000 */
[----:B------:R-:W-:-:S07]  /*3a620*/  FSEL R81, R15, -QNAN , P0 ;  /* 0xfff000000f517808 */ /* 0x000fce0000000000 */
.L_x_2656:
[----:B------:R-:W-:Y:S05]  /*3a630*/  BSYNC.RECONVERGENT B2 ;  /* 0x0000000000027941 */ /* 0x000fea0003800200 */
.L_x_2654:
        /* <DEDUP_REMOVED lines=25> */
.L_x_2658:
[----:B------:R-:W-:Y:S05]  /*3a7d0*/  BSYNC.RECONVERGENT B6 ;  /* 0x0000000000067941 */ /* 0x000fea0003800200 */
.L_x_2657:
        /* <DEDUP_REMOVED lines=21> */
[----:B------:R-:W-:-:S02]  /*3a930*/  DSETP.GEU.AND P0, PT, R86, -R64, PT ;  /* 0x800000405600722a */ /* 0x000fc40003f0e000 */
        /* <DEDUP_REMOVED lines=39> */
[----:B------:R-:W-:Y:S01]  /*3abb0*/  UMOV UR5, 0x3fe00000 ;  /* 0x3fe0000000057882 */ /* 0x000fe20000000000 */
[----:B------:R-:W-:-:S03]  /*3abc0*/  DADD R16, -RZ, -R64 ;  /* 0x00000000ff107229 */ /* 0x000fc60000000940 */
[CC--:B------:R-:W-:Y:S01]  /*3abd0*/  SHF.L.U32 R6, R90.reuse, R7.reuse, RZ ;  /* 0x000000075a067219 */ /* 0x0c0fe200000006ff */
[----:B------:R-:W-:Y:S01]  /*3abe0*/  DFMA R14, R12, R14, UR4 ;  /* 0x000000040c0e7e2b */ /* 0x000fe2000800000e */
[----:B------:R-:W-:Y:S02]  /*3abf0*/  SHF.L.U64.HI R7, R90, R7, R91 ;  /* 0x000000075a077219 */ /* 0x000fe4000001025b */
[----:B------:R-:W-:-:S03]  /*3ac00*/  ISETP.NE.U32.AND P4, PT, R6, RZ, PT ;  /* 0x000000ff0600720c */ /* 0x000fc60003f85070 */
[----:B------:R-:W-:Y:S02]  /*3ac10*/  FSEL R96, R86, R16, !P0 ;  /* 0x0000001056607208 */ /* 0x000fe40004000000 */
[----:B------:R-:W-:Y:S01]  /*3ac20*/  ISETP.NE.AND.EX P4, PT, R7, -0x80000000, PT, P4 ;  /* 0x800000000700780c */ /* 0x000fe20003f85340 */
[----:B------:R-:W-:Y:S01]  /*3ac30*/  DFMA R14, R12, R14, 1 ;  /* 0x3ff000000c0e742b */ /* 0x000fe2000000000e */
[----:B------:R-:W-:-:S06]  /*3ac40*/  FSEL R97, R87, R17, !P0 ;  /* 0x0000001157617208 */ /* 0x000fcc0004000000 */
[----:B------:R-:W-:Y:S02]  /*3ac50*/  DADD R96, R74, -R96 ;  /* 0x000000004a607229 */ /* 0x000fe40000000860 */
[----:B------:R-:W-:-:S03]  /*3ac60*/  DFMA R12, R12, R14, 1 ;  /* 0x3ff000000c0c742b */ /* 0x000fc6000000000e */
        /* <DEDUP_REMOVED lines=19> */
.L_x_2662:
[----:B------:R-:W-:Y:S05]  /*3ada0*/  BSYNC.RECONVERGENT B2 ;  /* 0x0000000000027941 */ /* 0x000fea0003800200 */
.L_x_2661:
        /* <DEDUP_REMOVED lines=13> */
.L_x_2665:
        /* <DEDUP_REMOVED lines=12> */
.L_x_2664:
[----:B------:R-:W-:Y:S05]  /*3af40*/  BSYNC.RECONVERGENT B2 ;  /* 0x0000000000027941 */ /* 0x000fea0003800200 */
.L_x_2663:
        /* <DEDUP_REMOVED lines=18> */
.L_x_2668:
        /* <DEDUP_REMOVED lines=11> */
.L_x_2667:
[----:B------:R-:W-:Y:S05]  /*3b120*/  BSYNC.RECONVERGENT B2 ;  /* 0x0000000000027941 */ /* 0x000fea0003800200 */
.L_x_2666:
        /* <DEDUP_REMOVED lines=18> */
.L_x_2670:
        /* <DEDUP_REMOVED lines=8> */
.L_x_2672:
        /* <DEDUP_REMOVED lines=13> */
.L_x_2671:
[----:B------:R-:W-:Y:S05]  /*3b3a0*/  BSYNC.RECONVERGENT B2 ;  /* 0x0000000000027941 */ /* 0x000fea0003800200 */
.L_x_2669:
        /* <DEDUP_REMOVED lines=18> */
.L_x_2675:
        /* <DEDUP_REMOVED lines=11> */
.L_x_2674:
[----:B------:R-:W-:Y:S05]  /*3b580*/  BSYNC.RECONVERGENT B2 ;  /* 0x0000000000027941 */ /* 0x000fea0003800200 */
.L_x_2673:
        /* <DEDUP_REMOVED lines=28> */
.L_x_2677:
[----:B------:R-:W-:Y:S05]  /*3b750*/  BSYNC.RECONVERGENT B7 ;  /* 0x0000000000077941 */ /* 0x000fea0003800200 */
.L_x_2676:
        /* <DEDUP_REMOVED lines=99> */
.L_x_2679:
[----:B------:R-:W-:Y:S01]  /*3bd90*/  IMAD.MOV.U32 R14, RZ, RZ, 0x0 ;  /* 0x00000000ff0e7424 */ /* 0x000fe200078e00ff */
[----:B------:R-:W-:Y:S01]  /*3bda0*/  LOP3.LUT P0, RZ, R13, 0x7fffffff, RZ, 0xc0, !PT ;  /* 0x7fffffff0dff7812 */ /* 0x000fe2000780c0ff */
[----:B------:R-:W-:-:S06]  /*3bdb0*/  IMAD.MOV.U32 R15, RZ, RZ, 0x7ff00000 ;  /* 0x7ff00000ff0f7424 */ /* 0x000fcc00078e00ff */
[----:B------:R-:W-:-:S10]  /*3bdc0*/  DFMA R14, R12, R14, +INF ;  /* 0x7ff000000c0e742b */ /* 0x000fd4000000000e */
[----:B------:R-:W-:Y:S02]  /*3bdd0*/  FSEL R104, R14, RZ, P0 ;  /* 0x000000ff0e687208 */ /* 0x000fe40000000000 */
[----:B------:R-:W-:-:S07]  /*3bde0*/  FSEL R105, R15, -QNAN , P0 ;  /* 0xfff000000f697808 */ /* 0x000fce0000000000 */
.L_x_2680:
[----:B------:R-:W-:Y:S05]  /*3bdf0*/  BSYNC.RECONVERGENT B2 ;  /* 0x0000000000027941 */ /* 0x000fea0003800200 */
.L_x_2678:
        /* <DEDUP_REMOVED lines=25> */
.L_x_2683:
        /* <DEDUP_REMOVED lines=12> */
.L_x_2682:
[----:B------:R-:W-:Y:S05]  /*3c050*/  BSYNC.RECONVERGENT B2 ;  /* 0x0000000000027941 */ /* 0x000fea0003800200 */
.L_x_2681:
        /* <DEDUP_REMOVED lines=19> */
.L_x_2685:
[----:B------:R-:W-:Y:S05]  /*3c190*/  BSYNC.RECONVERGENT B2 ;  /* 0x0000000000027941 */ /* 0x000fea0003800200 */
.L_x_2684:
        /* <DEDUP_REMOVED lines=10> */
.L_x_2687:
        /* <DEDUP_REMOVED lines=8> */
.L_x_2689:
        /* <DEDUP_REMOVED lines=13> */
.L_x_2688:
[----:B------:R-:W-:Y:S05]  /*3c390*/  BSYNC.RECONVERGENT B2 ;  /* 0x0000000000027941 */ /* 0x000fea0003800200 */
.L_x_2686:
        /* <DEDUP_REMOVED lines=19> */
.L_x_2691:
[----:B------:R-:W-:Y:S05]  /*3c4d0*/  BSYNC.RECONVERGENT B2 ;  /* 0x0000000000027941 */ /* 0x000fea0003800200 */
.L_x_2690:
        /* <DEDUP_REMOVED lines=27> */
.L_x_2693:
[----:B------:R-:W-:Y:S05]  /*3c690*/  BSYNC.RECONVERGENT B7 ;  /* 0x0000000000077941 */ /* 0x000fea0003800200 */
.L_x_2692:
        /* <DEDUP_REMOVED lines=84> */
.L_x_2695:
[----:B------:R-:W-:Y:S01]  /*3cbe0*/  IMAD.MOV.U32 R12, RZ, RZ, 0x0 ;  /* 0x00000000ff0c7424 */ /* 0x000fe200078e00ff */
[----:B------:R-:W-:Y:S01]  /*3cbf0*/  LOP3.LUT P0, RZ, R15, 0x7fffffff, RZ, 0xc0, !PT ;  /* 0x7fffffff0fff7812 */ /* 0x000fe2000780c0ff */
[----:B------:R-:W-:-:S06]  /*3cc00*/  IMAD.MOV.U32 R13, RZ, RZ, 0x7ff00000 ;  /* 0x7ff00000ff0d7424 */ /* 0x000fcc00078e00ff */
[----:B------:R-:W-:-:S10]  /*3cc10*/  DFMA R12, R14, R12, +INF ;  /* 0x7ff000000e0c742b */ /* 0x000fd4000000000c */
[----:B------:R-:W-:Y:S02]  /*3cc20*/  FSEL R106, R12, RZ, P0 ;  /* 0x000000ff0c6a7208 */ /* 0x000fe40000000000 */
[----:B------:R-:W-:-:S07]  /*3cc30*/  FSEL R107, R13, -QNAN , P0 ;  /* 0xfff000000d6b7808 */ /* 0x000fce0000000000 */
.L_x_2696:
[----:B------:R-:W-:Y:S05]  /*3cc40*/  BSYNC.RECONVERGENT B2 ;  /* 0x0000000000027941 */ /* 0x000fea0003800200 */
.L_x_2694:
        /* <DEDUP_REMOVED lines=16> */
.L_x_2698:
[----:B------:R-:W-:Y:S05]  /*3cd50*/  BSYNC.RECONVERGENT B7 ;  /* 0x0000000000077941 */ /* 0x000fea0003800200 */
.L_x_2697:
        /* <DEDUP_REMOVED lines=23> */
.L_x_2700:
[----:B------:R-:W-:Y:S05]  /*3ced0*/  BSYNC.RECONVERGENT B7 ;  /* 0x0000000000077941 */ /* 0x000fea0003800200 */
.L_x_2699:
        /* <DEDUP_REMOVED lines=79> */
.L_x_2702:
[----:B------:R-:W-:Y:S01]  /*3d3d0*/  IMAD.MOV.U32 R12, RZ, RZ, 0x0 ;  /* 0x00000000ff0c7424 */ /* 0x000fe200078e00ff */
[----:B------:R-:W-:Y:S01]  /*3d3e0*/  LOP3.LUT P0, RZ, R15, 0x7fffffff, RZ, 0xc0, !PT ;  /* 0x7fffffff0fff7812 */ /* 0x000fe2000780c0ff */
[----:B------:R-:W-:-:S06]  /*3d3f0*/  IMAD.MOV.U32 R13, RZ, RZ, 0x7ff00000 ;  /* 0x7ff00000ff0d7424 */ /* 0x000fcc00078e00ff */
[----:B------:R-:W-:-:S10]  /*3d400*/  DFMA R12, R14, R12, +INF ;  /* 0x7ff000000e0c742b */ /* 0x000fd4000000000c */
[----:B------:R-:W-:Y:S02]  /*3d410*/  FSEL R94, R12, RZ, P0 ;  /* 0x000000ff0c5e7208 */ /* 0x000fe40000000000 */
[----:B------:R-:W-:-:S07]  /*3d420*/  FSEL R95, R13, -QNAN , P0 ;  /* 0xfff000000d5f7808 */ /* 0x000fce0000000000 */
.L_x_2703:
[----:B------:R-:W-:Y:S05]  /*3d430*/  BSYNC.RECONVERGENT B2 ;  /* 0x0000000000027941 */ /* 0x000fea0003800200 */
.L_x_2701:
        /* <DEDUP_REMOVED lines=22> */
.L_x_2705:
[----:B------:R-:W-:Y:S05]  /*3d5a0*/  BSYNC.RECONVERGENT B7 ;  /* 0x0000000000077941 */ /* 0x000fea0003800200 */
.L_x_2704:
        /* <DEDUP_REMOVED lines=26> */
.L_x_2707:
[----:B------:R-:W-:Y:S05]  /*3d750*/  BSYNC.RECONVERGENT B7 ;  /* 0x0000000000077941 */ /* 0x000fea0003800200 */
.L_x_2706:
[----:B------:R-:W-:Y:S02]  /*3d760*/  DADD R94, R94, -R14 ;  /* 0x000000005e5e7229 */ /* 0x000fe4000000080e */
[----:B------:R-:W-:Y:S02]  /*3d770*/  DADD R100, -R100, R102 ;  /* 0x0000000064647229 */ /* 0x000fe40000000166 */
[----:B------:R-:W-:-:S06]  /*3d780*/  DADD R92, RZ, R98 ;  /* 0x00000000ff5c7229 */ /* 0x000fcc0000000062 */
[----:B------:R-:W-:-:S08]  /*3d790*/  DFMA R94, R100, R6, R94 ;  /* 0x00000006645e722b */ /* 0x000fd0000000005e */
[----:B------:R-:W-:-:S11]  /*3d7a0*/  DADD R94, RZ, R94 ;  /* 0x00000000ff5e7229 */ /* 0x000fd6000000005e */
.L_x_2660:
[----:B------:R-:W-:Y:S05]  /*3d7b0*/  BSYNC.RELIABLE B6 ;  /* 0x0000000000067941 */ /* 0x000fea0003800100 */
.L_x_2659:
        /* <DEDUP_REMOVED lines=171> */
.L_x_2711:
        /* <DEDUP_REMOVED lines=9> */
.L_x_2712:
[----:B------:R-:W-:Y:S05]  /*3e300*/  BSYNC.RECONVERGENT B6 ;  /* 0x0000000000067941 */ /* 0x000fea0003800200 */
.L_x_2710:
        /* <DEDUP_REMOVED lines=159> */
.L_x_2714:
        /* <DEDUP_REMOVED lines=9> */
.L_x_2715:
[----:B------:R-:W-:Y:S05]  /*3ed90*/  BSYNC.RECONVERGENT B6 ;  /* 0x0000000000067941 */ /* 0x000fea0003800200 */
.L_x_2713:
[----:B------:R-:W-:Y:S01]  /*3eda0*/  DMUL R6, R6, 0.5 ;  /* 0x3fe0000006067828 */ /* 0x000fe20000000000 */
[----:B------:R-:W-:Y:S01]  /*3edb0*/  UMOV UR4, 0x1ff62706 ;  /* 0x1ff6270600047882 */ /* 0x000fe20000000000 */
[----:B------:R-:W-:-:S06]  /*3edc0*/  UMOV UR5, 0x40040d93 ;  /* 0x40040d9300057882 */ /* 0x000fcc0000000000 */
[----:B------:R-:W-:-:S08]  /*3edd0*/  DFMA R6, R14, 0.5, -R6 ;  /* 0x3fe000000e06782b */ /* 0x000fd00000000806 */
[----:B------:R-:W-:-:S11]  /*3ede0*/  DFMA R90, R6, UR4, R90 ;  /* 0x00000004065a7c2b */ /* 0x000fd6000800005a */
.L_x_2709:
[----:B------:R-:W-:Y:S05]  /*3edf0*/  BSYNC.RECONVERGENT B2 ;  /* 0x0000000000027941 */ /* 0x000fea0003800200 */
.L_x_2708:
        /* <DEDUP_REMOVED lines=13> */
[----:B------:R-:W-:Y:S02]  /*3eed0*/  DFMA R16, R80, R16, 6.75539944105574400000e+15 ;  /* 0x433800005010742b */ /* 0x000fe40000000010 */
[----:B------:R-:W-:-:S02]  /*3eee0*/  DADD R100, R78, R86 ;  /* 0x000000004e647229 */ /* 0x000fc40000000056 */
        /* <DEDUP_REMOVED lines=10> */
[----:B------:R-:W-:Y:S02]  /*3ef90*/  DSETP.NEU.AND P3, PT, R98, RZ, PT ;  /* 0x000000ff6200722a */ /* 0x000fe40003f6d000 */
[----:B------:R-:W-:Y:S01]  /*3efa0*/  IMAD.MOV.U32 R31, RZ, RZ, R99 ;  /* 0x000000ffff1f7224 */ /* 0x000fe200078e0063 */
[----:B------:R-:W-:Y:S01]  /*3efb0*/  DFMA R12, R6, -UR4, R12 ;  /* 0x80000004060c7c2b */ /* 0x000fe2000800000c */
[----:B------:R-:W-:Y:S01]  /*3efc0*/  UMOV UR4, 0x69ce2bdf ;  /* 0x69ce2bdf00047882 */ /* 0x000fe20000000000 */
[----:B------:R-:W-:Y:S01]  /*3efd0*/  IMAD.MOV.U32 R6, RZ, RZ, -0x35dec16 ;  /* 0xfca213eaff067424 */ /* 0x000fe200078e00ff */
[----:B------:R-:W-:Y:S01]  /*3efe0*/  UMOV UR5, 0x3e5ade15 ;  /* 0x3e5ade1500057882 */ /* 0x000fe20000000000 */
[----:B------:R-:W-:Y:S01]  /*3eff0*/  IMAD.MOV.U32 R7, RZ, RZ, 0x3e928af3 ;  /* 0x3e928af3ff077424 */ /* 0x000fe200078e00ff */
[----:B------:R-:W-:-:S05]  /*3f000*/  ISETP.GE.OR P2, PT, R107, RZ, P3 ;  /* 0x000000ff6b00720c */ /* 0x000fca0001f46670 */
        /* <DEDUP_REMOVED lines=51> */
.L_x_2719:
[----:B------:R-:W-:Y:S05]  /*3f340*/  BSYNC.RECONVERGENT B2 ;  /* 0x0000000000027941 */ /* 0x000fea0003800200 */
.L_x_2718:
        /* <DEDUP_REMOVED lines=13> */
.L_x_2722:
        /* <DEDUP_REMOVED lines=12> */
.L_x_2721:
[----:B------:R-:W-:Y:S05]  /*3f4e0*/  BSYNC.RECONVERGENT B2 ;  /* 0x0000000000027941 */ /* 0x000fea0003800200 */
.L_x_2720:
        /* <DEDUP_REMOVED lines=18> */
.L_x_2725:
        /* <DEDUP_REMOVED lines=11> */
.L_x_2724:
[----:B------:R-:W-:Y:S05]  /*3f6c0*/  BSYNC.RECONVERGENT B2 ;  /* 0x0000000000027941 */ /* 0x000fea0003800200 */
.L_x_2723:
        /* <DEDUP_REMOVED lines=18> */
.L_x_2727:
        /* <DEDUP_REMOVED lines=8> */
.L_x_2729:
        /* <DEDUP_REMOVED lines=13> */
.L_x_2728:
[----:B------:R-:W-:Y:S05]  /*3f940*/  BSYNC.RECONVERGENT B2 ;  /* 0x0000000000027941 */ /* 0x000fea0003800200 */
.L_x_2726:
        /* <DEDUP_REMOVED lines=18> */
.L_x_2732:
        /* <DEDUP_REMOVED lines=11> */
.L_x_2731:
[----:B------:R-:W-:Y:S05]  /*3fb20*/  BSYNC.RECONVERGENT B2 ;  /* 0x0000000000027941 */ /* 0x000fea0003800200 */
.L_x_2730:
        /* <DEDUP_REMOVED lines=28> */
.L_x_2734:
[----:B------:R-:W-:Y:S05]  /*3fcf0*/  BSYNC.RECONVERGENT B7 ;  /* 0x0000000000077941 */ /* 0x000fea0003800200 */
.L_x_2733:
        /* <DEDUP_REMOVED lines=99> */
.L_x_2736:
[----:B------:R-:W-:Y:S01]  /*40330*/  IMAD.MOV.U32 R14, RZ, RZ, 0x0 ;  /* 0x00000000ff0e7424 */ /* 0x000fe200078e00ff */
[----:B------:R-:W-:Y:S01]  /*40340*/  LOP3.LUT P0, RZ, R13, 0x7fffffff, RZ, 0xc0, !PT ;  /* 0x7fffffff0dff7812 */ /* 0x000fe2000780c0ff */
[----:B------:R-:W-:-:S06]  /*40350*/  IMAD.MOV.U32 R15, RZ, RZ, 0x7ff00000 ;  /* 0x7ff00000ff0f7424 */ /* 0x000fcc00078e00ff */
[----:B------:R-:W-:-:S10]  /*40360*/  DFMA R14, R12, R14, +INF ;  /* 0x7ff000000c0e742b */ /* 0x000fd4000000000e */
[----:B------:R-:W-:Y:S02]  /*40370*/  FSEL R110, R14, RZ, P0 ;  /* 0x000000ff0e6e7208 */ /* 0x000fe40000000000 */
[----:B------:R-:W-:-:S07]  /*40380*/  FSEL R111, R15, -QNAN , P0 ;  /* 0xfff000000f6f7808 */ /* 0x000fce0000000000 */
.L_x_2737:
[----:B------:R-:W-:Y:S05]  /*40390*/  BSYNC.RECONVERGENT B2 ;  /* 0x0000000000027941 */ /* 0x000fea0003800200 */
.L_x_2735:
        /* <DEDUP_REMOVED lines=25> */
.L_x_2740:
        /* <DEDUP_REMOVED lines=12> */
.L_x_2739:
[----:B------:R-:W-:Y:S05]  /*405f0*/  BSYNC.RECONVERGENT B2 ;  /* 0x0000000000027941 */ /* 0x000fea0003800200 */
.L_x_2738:
        /* <DEDUP_REMOVED lines=19> */
.L_x_2742:
[----:B------:R-:W-:Y:S05]  /*40730*/  BSYNC.RECONVERGENT B2 ;  /* 0x0000000000027941 */ /* 0x000fea0003800200 */
.L_x_2741:
        /* <DEDUP_REMOVED lines=10> */
.L_x_2744:
        /* <DEDUP_REMOVED lines=8> */
.L_x_2746:
        /* <DEDUP_REMOVED lines=13> */
.L_x_2745:
[----:B------:R-:W-:Y:S05]  /*40930*/  BSYNC.RECONVERGENT B2 ;  /* 0x0000000000027941 */ /* 0x000fea0003800200 */
.L_x_2743:
        /* <DEDUP_REMOVED lines=19> */
.L_x_2748:
[----:B------:R-:W-:Y:S05]  /*40a70*/  BSYNC.RECONVERGENT B2 ;  /* 0x0000000000027941 */ /* 0x000fea0003800200 */
.L_x_2747:
[C---:B------:R-:W-:Y:S01]  /*40a80*/  DMUL R116, R68.reuse, R68 ;  /* 0x0000004444747228 */ /* 0x040fe20000000000 */
[----:B------:R-:W-:Y:S01]  /*40a90*/  IMAD.MOV.U32 R12, RZ, RZ, 0x1 ;  /* 0x00000001ff0c7424 */ /* 0x000fe200078e00ff */
[----:B------:R-:W-:Y:S01]  /*40aa0*/  FSETP.GEU.AND P1, PT, |R71|, 6.5827683646048100446e-37, PT ;  /* 0x036000004700780b */ /* 0x000fe20003f2e200 */
[----:B------:R-:W-:Y:S01]  /*40ab0*/  DADD R128, R68, R4 ;  /* 0x0000000044807229 */ /* 0x000fe20000000004 */
[----:B------:R-:W-:Y:S01]  /*40ac0*/  BSSY.RECONVERGENT B7, `(.L_x_2749) ;  /* 0x0000017000077945 */ /* 0x000fe20003800200 */
[----:B------:R-:W-:Y:S01]  /*40ad0*/  FSEL R130, R14, RZ, P4 ;  /* 0x000000ff0e827208 */ /* 0x000fe20002000000 */
[----:B------:R-:W0:Y:S01]  /*40ae0*/  MUFU.RCP64H R13, R117 ;  /* 0x00000075000d7308 */ /* 0x000e220000001800 */
[----:B------:R-:W-:-:S04]  /*40af0*/  FSEL R131, R15, 1.875, P4 ;  /* 0x3ff000000f837808 */ /* 0x000fc80002000000 */
        /* <DEDUP_REMOVED lines=19> */
.L_x_2750:
[----:B------:R-:W-:Y:S05]  /*40c30*/  BSYNC.RECONVERGENT B7 ;  /* 0x0000000000077941 */ /* 0x000fea0003800200 */
.L_x_2749:
        /* <DEDUP_REMOVED lines=84> */
.L_x_2752:
[----:B------:R-:W-:Y:S01]  /*41180*/  IMAD.MOV.U32 R12, RZ, RZ, 0x0 ;  /* 0x00000000ff0c7424 */ /* 0x000fe200078e00ff */
[----:B------:R-:W-:Y:S01]  /*41190*/  LOP3.LUT P0, RZ, R15, 0x7fffffff, RZ, 0xc0, !PT ;  /* 0x7fffffff0fff7812 */ /* 0x000fe2000780c0ff */
[----:B------:R-:W-:-:S06]  /*411a0*/  IMAD.MOV.U32 R13, RZ, RZ, 0x7ff00000 ;  /* 0x7ff00000ff0d7424 */ /* 0x000fcc00078e00ff */
[----:B------:R-:W-:-:S10]  /*411b0*/  DFMA R12, R14, R12, +INF ;  /* 0x7ff000000e0c742b */ /* 0x000fd4000000000c */
[----:B------:R-:W-:Y:S02]  /*411c0*/  FSEL R128, R12, RZ, P0 ;  /* 0x000000ff0c807208 */ /* 0x000fe40000000000 */
[----:B------:R-:W-:-:S07]  /*411d0*/  FSEL R129, R13, -QNAN , P0 ;  /* 0xfff000000d817808 */ /* 0x000fce0000000000 */
.L_x_2753:
[----:B------:R-:W-:Y:S05]  /*411e0*/  BSYNC.RECONVERGENT B2 ;  /* 0x0000000000027941 */ /* 0x000fea0003800200 */
.L_x_2751:
        /* <DEDUP_REMOVED lines=16> */
.L_x_2755:
[----:B------:R-:W-:Y:S05]  /*412f0*/  BSYNC.RECONVERGENT B7 ;  /* 0x0000000000077941 */ /* 0x000fea0003800200 */
.L_x_2754:
        /* <DEDUP_REMOVED lines=23> */
.L_x_2757:
[----:B------:R-:W-:Y:S05]  /*41470*/  BSYNC.RECONVERGENT B7 ;  /* 0x0000000000077941 */ /* 0x000fea0003800200 */
.L_x_2756:
        /* <DEDUP_REMOVED lines=79> */
.L_x_2759:
[----:B------:R-:W-:Y:S01]  /*41970*/  IMAD.MOV.U32 R12, RZ, RZ, 0x0 ;  /* 0x00000000ff0c7424 */ /* 0x000fe200078e00ff */
[----:B------:R-:W-:Y:S01]  /*41980*/  LOP3.LUT P0, RZ, R15, 0x7fffffff, RZ, 0xc0, !PT ;  /* 0x7fffffff0fff7812 */ /* 0x000fe2000780c0ff */
[----:B------:R-:W-:-:S06]  /*41990*/  IMAD.MOV.U32 R13, RZ, RZ, 0x7ff00000 ;  /* 0x7ff00000ff0d7424 */ /* 0x000fcc00078e00ff */
[----:B------:R-:W-:-:S10]  /*419a0*/  DFMA R12, R14, R12, +INF ;  /* 0x7ff000000e0c742b */ /* 0x000fd4000000000c */
[----:B------:R-:W-:Y:S02]  /*419b0*/  FSEL R98, R12, RZ, P0 ;  /* 0x000000ff0c627208 */ /* 0x000fe40000000000 */
[----:B------:R-:W-:-:S07]  /*419c0*/  FSEL R99, R13, -QNAN , P0 ;  /* 0xfff000000d637808 */ /* 0x000fce0000000000 */
.L_x_2760:
[----:B------:R-:W-:Y:S05]  /*419d0*/  BSYNC.RECONVERGENT B2 ;  /* 0x0000000000027941 */ /* 0x000fea0003800200 */
.L_x_2758:
        /* <DEDUP_REMOVED lines=22> */
.L_x_2762:
[----:B------:R-:W-:Y:S05]  /*41b40*/  BSYNC.RECONVERGENT B7 ;  /* 0x0000000000077941 */ /* 0x000fea0003800200 */
.L_x_2761:
        /* <DEDUP_REMOVED lines=26> */
.L_x_2764:
[----:B------:R-:W-:Y:S05]  /*41cf0*/  BSYNC.RECONVERGENT B7 ;  /* 0x0000000000077941 */ /* 0x000fea0003800200 */
.L_x_2763:
[----:B------:R-:W-:Y:S02]  /*41d00*/  DADD R98, R98, -R14 ;  /* 0x0000000062627229 */ /* 0x000fe4000000080e */
[----:B------:R-:W-:Y:S02]  /*41d10*/  DADD R104, R104, -R106 ;  /* 0x0000000068687229 */ /* 0x000fe4000000086a */
[----:B------:R-:W-:Y:S02]  /*41d20*/  DADD R90, R90, R108 ;  /* 0x000000005a5a7229 */ /* 0x000fe4000000006c */
[----:B------:R-:W-:-:S04]  /*41d30*/  DADD R102, RZ, R102 ;  /* 0x00000000ff667229 */ /* 0x000fc80000000066 */
[----:B------:R-:W-:-:S08]  /*41d40*/  DFMA R6, R104, R6, R98 ;  /* 0x000000066806722b */ /* 0x000fd00000000062 */
[----:B------:R-:W-:-:S11]  /*41d50*/  DADD R6, RZ, R6 ;  /* 0x00000000ff067229 */ /* 0x000fd60000000006 */
.L_x_2717:
[----:B------:R-:W-:Y:S05]  /*41d60*/  BSYNC.RELIABLE B6 ;  /* 0x0000000000067941 */ /* 0x000fea0003800100 */
.L_x_2716:
        /* <DEDUP_REMOVED lines=96> */
.L_x_2766:
[----:B------:R-:W-:Y:S01]  /*42370*/  IMAD.MOV.U32 R14, RZ, RZ, 0x0 ;  /* 0x00000000ff0e7424 */ /* 0x000fe200078e00ff */
[----:B------:R-:W-:Y:S01]  /*42380*/  LOP3.LUT P0, RZ, R13, 0x7fffffff, RZ, 0xc0, !PT ;  /* 0x7fffffff0dff7812 */ /* 0x000fe2000780c0ff */
[----:B------:R-:W-:-:S06]  /*42390*/  IMAD.MOV.U32 R15, RZ, RZ, 0x7ff00000 ;  /* 0x7ff00000ff0f7424 */ /* 0x000fcc00078e00ff */
[----:B------:R-:W-:-:S10]  /*423a0*/  DFMA R14, R12, R14, +INF ;  /* 0x7ff000000c0e742b */ /* 0x000fd4000000000e */
[----:B------:R-:W-:Y:S02]  /*423b0*/  FSEL R50, R14, RZ, P0 ;  /* 0x000000ff0e327208 */ /* 0x000fe40000000000 */
[----:B------:R-:W-:-:S07]  /*423c0*/  FSEL R51, R15, -QNAN , P0 ;  /* 0xfff000000f337808 */ /* 0x000fce0000000000 */
.L_x_2767:
[----:B------:R-:W-:Y:S05]  /*423d0*/  BSYNC.RECONVERGENT B2 ;  /* 0x0000000000027941 */ /* 0x000fea0003800200 */
.L_x_2765:
        /* <DEDUP_REMOVED lines=82> */
.L_x_2771:
[----:B------:R-:W-:Y:S01]  /*42900*/  IMAD.MOV.U32 R14, RZ, RZ, 0x0 ;  /* 0x00000000ff0e7424 */ /* 0x000fe200078e00ff */
[----:B------:R-:W-:Y:S01]  /*42910*/  LOP3.LUT P0, RZ, R13, 0x7fffffff, RZ, 0xc0, !PT ;  /* 0x7fffffff0dff7812 */ /* 0x000fe2000780c0ff */
[----:B------:R-:W-:-:S06]  /*42920*/  IMAD.MOV.U32 R15, RZ, RZ, 0x7ff00000 ;  /* 0x7ff00000ff0f7424 */ /* 0x000fcc00078e00ff */
[----:B------:R-:W-:-:S10]  /*42930*/  DFMA R14, R12, R14, +INF ;  /* 0x7ff000000c0e742b */ /* 0x000fd4000000000e */
[----:B------:R-:W-:Y:S02]  /*42940*/  FSEL R12, R14, RZ, P0 ;  /* 0x000000ff0e0c7208 */ /* 0x000fe40000000000 */
[----:B------:R-:W-:-:S07]  /*42950*/  FSEL R13, R15, -QNAN , P0 ;  /* 0xfff000000f0d7808 */ /* 0x000fce0000000000 */
.L_x_2772:
[----:B------:R-:W-:Y:S05]  /*42960*/  BSYNC.RECONVERGENT B6 ;  /* 0x0000000000067941 */ /* 0x000fea0003800200 */
.L_x_2770:
[----:B------:R-:W-:Y:S01]  /*42970*/  DFMA R12, -R66, R12, R76 ;  /* 0x0000000c420c722b */ /* 0x000fe2000000014c */
[----:B------:R-:W-:Y:S10]  /*42980*/  BRA `(.L_x_2773) ;  /* 0x00000004006c7947 */ /* 0x000ff40003800000 */
.L_x_2769:
        /* <DEDUP_REMOVED lines=80> */
.L_x_2776:
[----:B------:R-:W-:Y:S01]  /*42e90*/  IMAD.MOV.U32 R12, RZ, RZ, 0x0 ;  /* 0x00000000ff0c7424 */ /* 0x000fe200078e00ff */
[----:B------:R-:W-:Y:S01]  /*42ea0*/  LOP3.LUT P0, RZ, R15, 0x7fffffff, RZ, 0xc0, !PT ;  /* 0x7fffffff0fff7812 */ /* 0x000fe2000780c0ff */
[----:B------:R-:W-:-:S06]  /*42eb0*/  IMAD.MOV.U32 R13, RZ, RZ, 0x7ff00000 ;  /* 0x7ff00000ff0d7424 */ /* 0x000fcc00078e00ff */
[----:B------:R-:W-:-:S10]  /*42ec0*/  DFMA R12, R14, R12, +INF ;  /* 0x7ff000000e0c742b */ /* 0x000fd4000000000c */
[----:B------:R-:W-:Y:S02]  /*42ed0*/  FSEL R12, R12, RZ, P0 ;  /* 0x000000ff0c0c7208 */ /* 0x000fe40000000000 */
[----:B------:R-:W-:-:S07]  /*42ee0*/  FSEL R13, R13, -QNAN , P0 ;  /* 0xfff000000d0d7808 */ /* 0x000fce0000000000 */
.L_x_2777:
[----:B------:R-:W-:Y:S05]  /*42ef0*/  BSYNC.RECONVERGENT B6 ;  /* 0x0000000000067941 */ /* 0x000fea0003800200 */
.L_x_2775:
[----:B------:R-:W-:Y:S01]  /*42f00*/  DFMA R12, -R70, R12, R80 ;  /* 0x0000000c460c722b */ /* 0x000fe20000000150 */
[----:B------:R-:W-:Y:S10]  /*42f10*/  BRA `(.L_x_2773) ;  /* 0x0000000000087947 */ /* 0x000ff40003800000 */
.L_x_2774:
[----:B------:R-:W-:-:S08]  /*42f20*/  DMUL R12, R84, -0.5 ;  /* 0xbfe00000540c7828 */ /* 0x000fd00000000000 */
[----:B------:R-:W-:-:S11]  /*42f30*/  DMUL R12, R84, R12 ;  /* 0x0000000c540c7228 */ /* 0x000fd60000000000 */
.L_x_2773:
[----:B------:R-:W-:Y:S05]  /*42f40*/  BSYNC.RECONVERGENT B2 ;  /* 0x0000000000027941 */ /* 0x000fea0003800200 */
.L_x_2768:
        /* <DEDUP_REMOVED lines=81> */
.L_x_2781:
[----:B------:R-:W-:Y:S01]  /*43460*/  IMAD.MOV.U32 R14, RZ, RZ, 0x0 ;  /* 0x00000000ff0e7424 */ /* 0x000fe200078e00ff */
[----:B------:R-:W-:Y:S01]  /*43470*/  LOP3.LUT P0, RZ, R17, 0x7fffffff, RZ, 0xc0, !PT ;  /* 0x7fffffff11ff7812 */ /* 0x000fe2000780c0ff */
[----:B------:R-:W-:-:S06]  /*43480*/  IMAD.MOV.U32 R15, RZ, RZ, 0x7ff00000 ;  /* 0x7ff00000ff0f7424 */ /* 0x000fcc00078e00ff */
[----:B------:R-:W-:-:S10]  /*43490*/  DFMA R14, R16, R14, +INF ;  /* 0x7ff00000100e742b */ /* 0x000fd4000000000e */
[----:B------:R-:W-:Y:S02]  /*434a0*/  FSEL R14, R14, RZ, P0 ;  /* 0x000000ff0e0e7208 */ /* 0x000fe40000000000 */
[----:B------:R-:W-:-:S07]  /*434b0*/  FSEL R15, R15, -QNAN , P0 ;  /* 0xfff000000f0f7808 */ /* 0x000fce0000000000 */
.L_x_2782:
[----:B------:R-:W-:Y:S05]  /*434c0*/  BSYNC.RECONVERGENT B6 ;  /* 0x0000000000067941 */ /* 0x000fea0003800200 */
.L_x_2780:
[----:B------:R-:W-:Y:S01]  /*434d0*/  DFMA R14, -R66, R14, R76 ;  /* 0x0000000e420e722b */ /* 0x000fe2000000014c */
[----:B------:R-:W-:Y:S10]  /*434e0*/  BRA `(.L_x_2783) ;  /* 0x0000000400707947 */ /* 0x000ff40003800000 */
.L_x_2779:
        /* <DEDUP_REMOVED lines=81> */
.L_x_2786:
[----:B------:R-:W-:Y:S01]  /*43a00*/  IMAD.MOV.U32 R16, RZ, RZ, 0x0 ;  /* 0x00000000ff107424 */ /* 0x000fe200078e00ff */
[----:B------:R-:W-:Y:S01]  /*43a10*/  LOP3.LUT P0, RZ, R15, 0x7fffffff, RZ, 0xc0, !PT ;  /* 0x7fffffff0fff7812 */ /* 0x000fe2000780c0ff */
[----:B------:R-:W-:-:S06]  /*43a20*/  IMAD.MOV.U32 R17, RZ, RZ, 0x7ff00000 ;  /* 0x7ff00000ff117424 */ /* 0x000fcc00078e00ff */
[----:B------:R-:W-:-:S10]  /*43a30*/  DFMA R16, R14, R16, +INF ;  /* 0x7ff000000e10742b */ /* 0x000fd40000000010 */
[----:B------:R-:W-:Y:S02]  /*43a40*/  FSEL R14, R16, RZ, P0 ;  /* 0x000000ff100e7208 */ /* 0x000fe40000000000 */
[----:B------:R-:W-:-:S07]  /*43a50*/  FSEL R15, R17, -QNAN , P0 ;  /* 0xfff00000110f7808 */ /* 0x000fce0000000000 */
.L_x_2787:
[----:B------:R-:W-:Y:S05]  /*43a60*/  BSYNC.RECONVERGENT B6 ;  /* 0x0000000000067941 */ /* 0x000fea0003800200 */
.L_x_2785:
[----:B------:R-:W-:Y:S01]  /*43a70*/  DFMA R14, -R70, R14, R80 ;  /* 0x0000000e460e722b */ /* 0x000fe20000000150 */
[----:B------:R-:W-:Y:S10]  /*43a80*/  BRA `(.L_x_2783) ;  /* 0x0000000000087947 */ /* 0x000ff40003800000 */
.L_x_2784:
[----:B------:R-:W-:-:S08]  /*43a90*/  DMUL R14, R86, -0.5 ;  /* 0xbfe00000560e7828 */ /* 0x000fd00000000000 */
[----:B------:R-:W-:-:S11]  /*43aa0*/  DMUL R14, R86, R14 ;  /* 0x0000000e560e7228 */ /* 0x000fd60000000000 */
.L_x_2783:
[----:B------:R-:W-:Y:S05]  /*43ab0*/  BSYNC.RECONVERGENT B2 ;  /* 0x0000000000027941 */ /* 0x000fea0003800200 */
.L_x_2778:
        /* <DEDUP_REMOVED lines=82> */
.L_x_2789:
[----:B------:R-:W-:Y:S05]  /*43fe0*/  BSYNC.RECONVERGENT B2 ;  /* 0x0000000000027941 */ /* 0x000fea0003800200 */
.L_x_2788:
        /* <DEDUP_REMOVED lines=17> */
.L_x_2791:
[----:B------:R-:W-:Y:S05]  /*44100*/  BSYNC.RECONVERGENT B2 ;  /* 0x0000000000027941 */ /* 0x000fea0003800200 */
.L_x_2790:
        /* <DEDUP_REMOVED lines=18> */
.L_x_2793:
[----:B------:R-:W-:Y:S05]  /*44230*/  BSYNC.RECONVERGENT B6 ;  /* 0x0000000000067941 */ /* 0x000fea0003800200 */
.L_x_2792:
        /* <DEDUP_REMOVED lines=25> */
.L_x_2795:
[----:B------:R-:W-:Y:S05]  /*443d0*/  BSYNC.RECONVERGENT B6 ;  /* 0x0000000000067941 */ /* 0x000fea0003800200 */
.L_x_2794:
[----:B------:R-:W-:Y:S01]  /*443e0*/  DSETP.GEU.AND P0, PT, R88, -R64, PT ;  /* 0x800000405800722a */ /* 0x000fe20003f0e000 */
[----:B------:R-:W-:-:S13]  /*443f0*/  BSSY.RECONVERGENT B6, `(.L_x_2796) ;  /* 0x00002fc000067945 */ /* 0x000fda0003800200 */
[----:B------:R-:W-:Y:S05]  /*44400*/  @P0 BRA `(.L_x_2797) ;  /* 0x0000001400e40947 */ /* 0x000fea0003800000 */
        /* <DEDUP_REMOVED lines=82> */
.L_x_2799:
[----:B------:R-:W-:Y:S01]  /*44930*/  IMAD.MOV.U32 R16, RZ, RZ, 0x0 ;  /* 0x00000000ff107424 */ /* 0x000fe200078e00ff */
[----:B------:R-:W-:Y:S01]  /*44940*/  LOP3.LUT P0, RZ, R15, 0x7fffffff, RZ, 0xc0, !PT ;  /* 0x7fffffff0fff7812 */ /* 0x000fe2000780c0ff */
[----:B------:R-:W-:-:S06]  /*44950*/  IMAD.MOV.U32 R17, RZ, RZ, 0x7ff00000 ;  /* 0x7ff00000ff117424 */ /* 0x000fcc00078e00ff */
[----:B------:R-:W-:-:S10]  /*44960*/  DFMA R16, R14, R16, +INF ;  /* 0x7ff000000e10742b */ /* 0x000fd40000000010 */
[----:B------:R-:W-:Y:S02]  /*44970*/  FSEL R14, R16, RZ, P0 ;  /* 0x000000ff100e7208 */ /* 0x000fe40000000000 */
[----:B------:R-:W-:-:S07]  /*44980*/  FSEL R15, R17, -QNAN , P0 ;  /* 0xfff00000110f7808 */ /* 0x000fce0000000000 */
.L_x_2800:
[----:B------:R-:W-:Y:S05]  /*44990*/  BSYNC.RECONVERGENT B2 ;  /* 0x0000000000027941 */ /* 0x000fea0003800200 */
.L_x_2798:
        /* <DEDUP_REMOVED lines=77> */
.L_x_2802:
[----:B------:R-:W-:Y:S01]  /*44e70*/  IMAD.MOV.U32 R14, RZ, RZ, 0x0 ;  /* 0x00000000ff0e7424 */ /* 0x000fe200078e00ff */
[----:B------:R-:W-:Y:S01]  /*44e80*/  LOP3.LUT P0, RZ, R17, 0x7fffffff, RZ, 0xc0, !PT ;  /* 0x7fffffff11ff7812 */ /* 0x000fe2000780c0ff */
[----:B------:R-:W-:-:S06]  /*44e90*/  IMAD.MOV.U32 R15, RZ, RZ, 0x7ff00000 ;  /* 0x7ff00000ff0f7424 */ /* 0x000fcc00078e00ff */
[----:B------:R-:W-:-:S10]  /*44ea0*/  DFMA R14, R16, R14, +INF ;  /* 0x7ff00000100e742b */ /* 0x000fd4000000000e */
[----:B------:R-:W-:Y:S02]  /*44eb0*/  FSEL R14, R14, RZ, P0 ;  /* 0x000000ff0e0e7208 */ /* 0x000fe40000000000 */
[----:B------:R-:W-:-:S07]  /*44ec0*/  FSEL R15, R15, -QNAN , P0 ;  /* 0xfff000000f0f7808 */ /* 0x000fce0000000000 */
.L_x_2803:
[----:B------:R-:W-:Y:S05]  /*44ed0*/  BSYNC.RECONVERGENT B2 ;  /* 0x0000000000027941 */ /* 0x000fea0003800200 */
.L_x_2801:
        /* <DEDUP_REMOVED lines=76> */
.L_x_2805:
[----:B------:R-:W-:Y:S01]  /*453a0*/  IMAD.MOV.U32 R4, RZ, RZ, 0x0 ;  /* 0x00000000ff047424 */ /* 0x000fe200078e00ff */
[----:B------:R-:W-:Y:S01]  /*453b0*/  LOP3.LUT P0, RZ, R17, 0x7fffffff, RZ, 0xc0, !PT ;  /* 0x7fffffff11ff7812 */ /* 0x000fe2000780c0ff */
[----:B------:R-:W-:-:S06]  /*453c0*/  IMAD.MOV.U32 R5, RZ, RZ, 0x7ff00000 ;  /* 0x7ff00000ff057424 */ /* 0x000fcc00078e00ff */
[----:B------:R-:W-:-:S10]  /*453d0*/  DFMA R4, R16, R4, +INF ;  /* 0x7ff000001004742b */ /* 0x000fd40000000004 */
[----:B------:R-:W-:Y:S02]  /*453e0*/  FSEL R58, R4, RZ, P0 ;  /* 0x000000ff043a7208 */ /* 0x000fe40000000000 */
[----:B------:R-:W-:-:S07]  /*453f0*/  FSEL R59, R5, -QNAN , P0 ;  /* 0xfff00000053b7808 */ /* 0x000fce0000000000 */
.L_x_2806:
[----:B------:R-:W-:Y:S05]  /*45400*/  BSYNC.RECONVERGENT B2 ;  /* 0x0000000000027941 */ /* 0x000fea0003800200 */
.L_x_2804:
        /* <DEDUP_REMOVED lines=18> */
.L_x_2808:
[----:B------:R-:W-:Y:S05]  /*45530*/  BSYNC.RECONVERGENT B7 ;  /* 0x0000000000077941 */ /* 0x000fea0003800200 */
.L_x_2807:
        /* <DEDUP_REMOVED lines=22> */
.L_x_2810:
[----:B------:R-:W-:Y:S05]  /*456a0*/  BSYNC.RECONVERGENT B7 ;  /* 0x0000000000077941 */ /* 0x000fea0003800200 */
.L_x_2809:
        /* <DEDUP_REMOVED lines=24> */
.L_x_2812:
[----:B------:R-:W-:Y:S05]  /*45830*/  BSYNC.RECONVERGENT B7 ;  /* 0x0000000000077941 */ /* 0x000fea0003800200 */
.L_x_2811:
[----:B------:R-:W0:Y:S01]  /*45840*/  MUFU.RCP64H R5, R75 ;  /* 0x0000004b00057308 */ /* 0x000e220000001800 */
[----:B------:R-:W-:Y:S01]  /*45850*/  IMAD.MOV.U32 R4, RZ, RZ, 0x1 ;  /* 0x00000001ff047424 */ /* 0x000fe200078e00ff */
[----:B------:R-:W-:Y:S01]  /*45860*/  DADD R14, R14, 1 ;  /* 0x3ff000000e0e7429 */ /* 0x000fe20000000000 */
        /* <DEDUP_REMOVED lines=20> */
.L_x_2814:
[----:B------:R-:W-:Y:S05]  /*459b0*/  BSYNC.RECONVERGENT B7 ;  /* 0x0000000000077941 */ /* 0x000fea0003800200 */
.L_x_2813:
        /* <DEDUP_REMOVED lines=24> */
.L_x_2816:
[----:B------:R-:W-:Y:S05]  /*45b40*/  BSYNC.RECONVERGENT B7 ;  /* 0x0000000000077941 */ /* 0x000fea0003800200 */
.L_x_2815:
[----:B------:R-:W-:Y:S01]  /*45b50*/  IMAD.MOV.U32 R4, RZ, RZ, R14 ;  /* 0x000000ffff047224 */ /* 0x000fe200078e000e */
[----:B------:R-:W-:Y:S01]  /*45b60*/  CS2R R60, SRZ ;  /* 0x00000000003c7805 */ /* 0x000fe2000001ff00 */
[----:B------:R-:W-:Y:S01]  /*45b70*/  IMAD.MOV.U32 R5, RZ, RZ, R15 ;  /* 0x000000ffff057224 */ /* 0x000fe200078e000f */
[----:B------:R-:W-:Y:S01]  /*45b80*/  CS2R R2, SRZ ;  /* 0x0000000000027805 */ /* 0x000fe2000001ff00 */
[----:B------:R-:W-:Y:S06]  /*45b90*/  BRA `(.L_x_2817) ;  /* 0x0000001800047947 */ /* 0x000fec0003800000 */
.L_x_2797:
[----:B------:R-:W-:Y:S01]  /*45ba0*/  DSETP.GT.AND P0, PT, R88, R68, PT ;  /* 0x000000445800722a */ /* 0x000fe20003f04000 */
[----:B------:R-:W-:Y:S02]  /*45bb0*/  CS2R R56, SRZ ;  /* 0x0000000000387805 */ /* 0x000fe4000001ff00 */
[----:B------:R-:W-:-:S11]  /*45bc0*/  CS2R R58, SRZ ;  /* 0x00000000003a7805 */ /* 0x000fd6000001ff00 */
[----:B------:R-:W-:Y:S05]  /*45bd0*/  @!P0 BRA `(.L_x_2818) ;  /* 0x0000001400e08947 */ /* 0x000fea0003800000 */
[----:B------:R-:W-:Y:S01]  /*45be0*/  DADD R78, R78, R88 ;  /* 0x000000004e4e7229 */ /* 0x000fe20000000058 */
        /* <DEDUP_REMOVED lines=81> */
.L_x_2820:
[----:B------:R-:W-:Y:S01]  /*46100*/  IMAD.MOV.U32 R16, RZ, RZ, 0x0 ;  /* 0x00000000ff107424 */ /* 0x000fe200078e00ff */
[----:B------:R-:W-:Y:S01]  /*46110*/  LOP3.LUT P0, RZ, R15, 0x7fffffff, RZ, 0xc0, !PT ;  /* 0x7fffffff0fff7812 */ /* 0x000fe2000780c0ff */
[----:B------:R-:W-:-:S06]  /*46120*/  IMAD.MOV.U32 R17, RZ, RZ, 0x7ff00000 ;  /* 0x7ff00000ff117424 */ /* 0x000fcc00078e00ff */
[----:B------:R-:W-:-:S10]  /*46130*/  DFMA R16, R14, R16, +INF ;  /* 0x7ff000000e10742b */ /* 0x000fd40000000010 */
[----:B------:R-:W-:Y:S02]  /*46140*/  FSEL R14, R16, RZ, P0 ;  /* 0x000000ff100e7208 */ /* 0x000fe40000000000 */
[----:B------:R-:W-:-:S07]  /*46150*/  FSEL R15, R17, -QNAN , P0 ;  /* 0xfff00000110f7808 */ /* 0x000fce0000000000 */
.L_x_2821:
[----:B------:R-:W-:Y:S05]  /*46160*/  BSYNC.RECONVERGENT B2 ;  /* 0x0000000000027941 */ /* 0x000fea0003800200 */
.L_x_2819:
        /* <DEDUP_REMOVED lines=77> */
.L_x_2823:
[----:B------:R-:W-:Y:S01]  /*46640*/  IMAD.MOV.U32 R14, RZ, RZ, 0x0 ;  /* 0x00000000ff0e7424 */ /* 0x000fe200078e00ff */
[----:B------:R-:W-:Y:S01]  /*46650*/  LOP3.LUT P0, RZ, R17, 0x7fffffff, RZ, 0xc0, !PT ;  /* 0x7fffffff11ff7812 */ /* 0x000fe2000780c0ff */
[----:B------:R-:W-:-:S06]  /*46660*/  IMAD.MOV.U32 R15, RZ, RZ, 0x7ff00000 ;  /* 0x7ff00000ff0f7424 */ /* 0x000fcc00078e00ff */
[----:B------:R-:W-:-:S10]  /*46670*/  DFMA R14, R16, R14, +INF ;  /* 0x7ff00000100e742b */ /* 0x000fd4000000000e */
[----:B------:R-:W-:Y:S02]  /*46680*/  FSEL R14, R14, RZ, P0 ;  /* 0x000000ff0e0e7208 */ /* 0x000fe40000000000 */
[----:B------:R-:W-:-:S07]  /*46690*/  FSEL R15, R15, -QNAN , P0 ;  /* 0xfff000000f0f7808 */ /* 0x000fce0000000000 */
.L_x_2824:
[----:B------:R-:W-:Y:S05]  /*466a0*/  BSYNC.RECONVERGENT B2 ;  /* 0x0000000000027941 */ /* 0x000fea0003800200 */
.L_x_2822:
        /* <DEDUP_REMOVED lines=76> */
.L_x_2826:
[----:B------:R-:W-:Y:S01]  /*46b70*/  IMAD.MOV.U32 R2, RZ, RZ, 0x0 ;  /* 0x00000000ff027424 */ /* 0x000fe200078e00ff */
[----:B------:R-:W-:Y:S01]  /*46b80*/  LOP3.LUT P0, RZ, R17, 0x7fffffff, RZ, 0xc0, !PT ;  /* 0x7fffffff11ff7812 */ /* 0x000fe2000780c0ff */
[----:B------:R-:W-:-:S06]  /*46b90*/  IMAD.MOV.U32 R3, RZ, RZ, 0x7ff00000 ;  /* 0x7ff00000ff037424 */ /* 0x000fcc00078e00ff */
[----:B------:R-:W-:-:S10]  /*46ba0*/  DFMA R2, R16, R2, +INF ;  /* 0x7ff000001002742b */ /* 0x000fd40000000002 */
[----:B------:R-:W-:Y:S02]  /*46bb0*/  FSEL R2, R2, RZ, P0 ;  /* 0x000000ff02027208 */ /* 0x000fe40000000000 */
[----:B------:R-:W-:-:S07]  /*46bc0*/  FSEL R3, R3, -QNAN , P0 ;  /* 0xfff0000003037808 */ /* 0x000fce0000000000 */
.L_x_2827:
[----:B------:R-:W-:Y:S05]  /*46bd0*/  BSYNC.RECONVERGENT B2 ;  /* 0x0000000000027941 */ /* 0x000fea0003800200 */
.L_x_2825:
        /* <DEDUP_REMOVED lines=18> */
.L_x_2829:
[----:B------:R-:W-:Y:S05]  /*46d00*/  BSYNC.RECONVERGENT B7 ;  /* 0x0000000000077941 */ /* 0x000fea0003800200 */
.L_x_2828:
        /* <DEDUP_REMOVED lines=23> */
.L_x_2831:
[----:B------:R-:W-:Y:S05]  /*46e80*/  BSYNC.RECONVERGENT B7 ;  /* 0x0000000000077941 */ /* 0x000fea0003800200 */
.L_x_2830:
        /* <DEDUP_REMOVED lines=24> */
.L_x_2833:
[----:B------:R-:W-:Y:S05]  /*47010*/  BSYNC.RECONVERGENT B7 ;  /* 0x0000000000077941 */ /* 0x000fea0003800200 */
.L_x_2832:
        /* <DEDUP_REMOVED lines=23> */
.L_x_2835:
[----:B------:R-:W-:Y:S05]  /*47190*/  BSYNC.RECONVERGENT B7 ;  /* 0x0000000000077941 */ /* 0x000fea0003800200 */
.L_x_2834:
        /* <DEDUP_REMOVED lines=24> */
.L_x_2837:
[----:B------:R-:W-:Y:S05]  /*47320*/  BSYNC.RECONVERGENT B7 ;  /* 0x0000000000077941 */ /* 0x000fea0003800200 */
.L_x_2836:
[----:B------:R-:W-:Y:S02]  /*47330*/  IMAD.MOV.U32 R4, RZ, RZ, R14 ;  /* 0x000000ffff047224 */ /* 0x000fe400078e000e */
[----:B------:R-:W-:Y:S01]  /*47340*/  IMAD.MOV.U32 R5, RZ, RZ, R15 ;  /* 0x000000ffff057224 */ /* 0x000fe200078e000f */
[----:B------:R-:W-:Y:S06]  /*47350*/  BRA `(.L_x_2817) ;  /* 0x0000000000147947 */ /* 0x000fec0003800000 */
.L_x_2818:
[----:B------:R-:W-:Y:S01]  /*47360*/  DMUL R76, R88, -0.5 ;  /* 0xbfe00000584c7828 */ /* 0x000fe20000000000 */
[----:B------:R-:W-:Y:S01]  /*47370*/  CS2R R60, SRZ ;  /* 0x00000000003c7805 */ /* 0x000fe2000001ff00 */
[----:B------:R-:W-:Y:S01]  /*47380*/  DADD R4, -RZ, -R88 ;  /* 0x00000000ff047229 */ /* 0x000fe20000000958 */
[----:B------:R-:W-:-:S05]  /*47390*/  CS2R R2, SRZ ;  /* 0x0000000000027805 */ /* 0x000fca000001ff00 */
[----:B------:R-:W-:-:S11]  /*473a0*/  DMUL R76, R88, R76 ;  /* 0x0000004c584c7228 */ /* 0x000fd60000000000 */
.L_x_2817:
[----:B------:R-:W-:Y:S05]  /*473b0*/  BSYNC.RECONVERGENT B6 ;  /* 0x0000000000067941 */ /* 0x000fea0003800200 */
.L_x_2796:
        /* <DEDUP_REMOVED lines=76> */
.L_x_2839:
[----:B------:R-:W-:Y:S01]  /*47880*/  IMAD.MOV.U32 R12, RZ, RZ, 0x0 ;  /* 0x00000000ff0c7424 */ /* 0x000fe200078e00ff */
[----:B------:R-:W-:Y:S01]  /*47890*/  LOP3.LUT P0, RZ, R73, 0x7fffffff, RZ, 0xc0, !PT ;  /* 0x7fffffff49ff7812 */ /* 0x000fe2000780c0ff */
[----:B------:R-:W-:-:S06]  /*478a0*/  IMAD.MOV.U32 R13, RZ, RZ, 0x7ff00000 ;  /* 0x7ff00000ff0d7424 */ /* 0x000fcc00078e00ff */
[----:B------:R-:W-:-:S10]  /*478b0*/  DFMA R12, R72, R12, +INF ;  /* 0x7ff00000480c742b */ /* 0x000fd4000000000c */
[----:B------:R-:W-:Y:S02]  /*478c0*/  FSEL R12, R12, RZ, P0 ;  /* 0x000000ff0c0c7208 */ /* 0x000fe40000000000 */
[----:B------:R-:W-:-:S07]  /*478d0*/  FSEL R13, R13, -QNAN , P0 ;  /* 0xfff000000d0d7808 */ /* 0x000fce0000000000 */
.L_x_2840:
[----:B------:R-:W-:Y:S05]  /*478e0*/  BSYNC.RECONVERGENT B2 ;  /* 0x0000000000027941 */ /* 0x000fea0003800200 */
.L_x_2838:
        /* <DEDUP_REMOVED lines=28> */
.L_x_2842:
[----:B------:R-:W-:Y:S05]  /*47ab0*/  BSYNC.RECONVERGENT B6 ;  /* 0x0000000000067941 */ /* 0x000fea0003800200 */
.L_x_2841:
        /* <DEDUP_REMOVED lines=23> */
.L_x_2844:
[----:B------:R-:W-:Y:S05]  /*47c30*/  BSYNC.RECONVERGENT B6 ;  /* 0x0000000000067941 */ /* 0x000fea0003800200 */
.L_x_2843:
        /* <DEDUP_REMOVED lines=23> */
.L_x_2846:
[----:B------:R-:W-:Y:S05]  /*47db0*/  BSYNC.RECONVERGENT B6 ;  /* 0x0000000000067941 */ /* 0x000fea0003800200 */
.L_x_2845:
        /* <DEDUP_REMOVED lines=23> */
.L_x_2848:
[----:B------:R-:W-:Y:S05]  /*47f30*/  BSYNC.RECONVERGENT B6 ;  /* 0x0000000000067941 */ /* 0x000fea0003800200 */
.L_x_2847:
[----:B------:R-:W-:-:S11]  /*47f40*/  DADD R62, -R12, R2 ;  /* 0x000000000c3e7229 */ /* 0x000fd60000000102 */
.L_x_2646:
[----:B------:R-:W-:Y:S05]  /*47f50*/  BSYNC.RECONVERGENT B5 ;  /* 0x0000000000057941 */ /* 0x000fea0003800200 */
.L_x_2645:
        /* <DEDUP_REMOVED lines=61> */
.L_x_2850:
[----:B------:R-:W-:Y:S05]  /*48330*/  BSYNC.RECONVERGENT B2 ;  /* 0x0000000000027941 */ /* 0x000fea0003800200 */
.L_x_2849:
        /* <DEDUP_REMOVED lines=26> */
.L_x_2852:
[----:B------:R-:W-:Y:S05]  /*484e0*/  BSYNC.RECONVERGENT B2 ;  /* 0x0000000000027941 */ /* 0x000fea0003800200 */
.L_x_2851:
[----:B------:R-:W-:Y:S04]  /*484f0*/  BSSY B5, `(.L_x_2853) ;  /* 0x0000152000057945 */ /* 0x000fe80003800000 */
[----:B------:R-:W-:Y:S05]  /*48500*/  @!P1 BRA `(.L_x_2854) ;  /* 0x0000001400409947 */ /* 0x000fea0003800000 */
[----:B0-----:R-:W-:-:S07]  /*48510*/  IMAD.MOV.U32 R4, RZ, RZ, RZ ;  /* 0x000000ffff047224 */ /* 0x001fce00078e00ff */
.L_x_2867:
        /* <DEDUP_REMOVED lines=123> */
.L_x_2861:
[----:B------:R-:W-:Y:S01]  /*48cd0*/  IMAD.MOV.U32 R6, RZ, RZ, 0x0 ;  /* 0x00000000ff067424 */ /* 0x000fe200078e00ff */
[----:B------:R-:W-:Y:S01]  /*48ce0*/  LOP3.LUT P0, RZ, R13, 0x7fffffff, RZ, 0xc0, !PT ;  /* 0x7fffffff0dff7812 */ /* 0x000fe2000780c0ff */
[----:B------:R-:W-:-:S06]  /*48cf0*/  IMAD.MOV.U32 R7, RZ, RZ, 0x7ff00000 ;  /* 0x7ff00000ff077424 */ /* 0x000fcc00078e00ff */
[----:B------:R-:W-:-:S10]  /*48d00*/  DFMA R6, R12, R6, +INF ;  /* 0x7ff000000c06742b */ /* 0x000fd40000000006 */
[----:B------:R-:W-:Y:S02]  /*48d10*/  FSEL R14, R6, RZ, P0 ;  /* 0x000000ff060e7208 */ /* 0x000fe40000000000 */
[----:B------:R-:W-:Y:S01]  /*48d20*/  FSEL R15, R7, -QNAN , P0 ;  /* 0xfff00000070f7808 */ /* 0x000fe20000000000 */
[----:B------:R-:W-:Y:S06]  /*48d30*/  BRA `(.L_x_2859) ;  /* 0x0000000800ec7947 */ /* 0x000fec0003800000 */
.L_x_2860:
        /* <DEDUP_REMOVED lines=77> */
.L_x_2862:
        /* <DEDUP_REMOVED lines=8> */
.L_x_2858:
        /* <DEDUP_REMOVED lines=29> */
.L_x_2864:
        /* <DEDUP_REMOVED lines=28> */
.L_x_2865:
[----:B------:R-:W-:Y:S05]  /*49620*/  BSYNC.RECONVERGENT B2 ;  /* 0x0000000000027941 */ /* 0x000fea0003800200 */
.L_x_2863:
        /* <DEDUP_REMOVED lines=43> */
.L_x_2866:
[----:B------:R-:W-:Y:S05]  /*498e0*/  BSYNC.RECONVERGENT B8 ;  /* 0x0000000000087941 */ /* 0x000fea0003800200 */
.L_x_2859:
[----:B------:R-:W-:Y:S05]  /*498f0*/  BSYNC.RECONVERGENT B7 ;  /* 0x0000000000077941 */ /* 0x000fea0003800200 */
.L_x_2857:
        /* <DEDUP_REMOVED lines=15> */
.L_x_2856:
[----:B------:R-:W-:Y:S05]  /*499f0*/  BSYNC.RECONVERGENT B6 ;  /* 0x0000000000067941 */ /* 0x000fea0003800200 */
.L_x_2855:
[----:B------:R-:W-:Y:S05]  /*49a00*/  @P3 BRA `(.L_x_2867) ;  /* 0xffffffe800c43947 */ /* 0x000fea000383ffff */
.L_x_2854:
[----:B------:R-:W-:Y:S05]  /*49a10*/  BSYNC B5 ;  /* 0x0000000000057941 */ /* 0x000fea0003800000 */
.L_x_2853:
[----:B------:R-:W1:Y:S01]  /*49a20*/  LDC.64 R16, c[0x0][0x3e0] ;  /* 0x0000f800ff107b82 */ /* 0x000e620000000a00 */
[----:B------:R-:W-:-:S08]  /*49a30*/  DMUL R2, R46, -R2 ;  /* 0x800000022e027228 */ /* 0x000fd00000000000 */
[C---:B------:R-:W-:Y:S02]  /*49a40*/  DMUL R52, R2.reuse, R52 ;  /* 0x0000003402347228 */ /* 0x040fe40000000000 */
[C---:B------:R-:W-:Y:S02]  /*49a50*/  DMUL R54, R2.reuse, R54 ;  /* 0x0000003602367228 */ /* 0x040fe40000000000 */
[C---:B------:R-:W-:Y:S02]  /*49a60*/  DMUL R56, R2.reuse, R56 ;  /* 0x0000003802387228 */ /* 0x040fe40000000000 */
[C---:B------:R-:W-:Y:S02]  /*49a70*/  DMUL R58, R2.reuse, R58 ;  /* 0x0000003a023a7228 */ /* 0x040fe40000000000 */
[C---:B------:R-:W-:Y:S02]  /*49a80*/  DMUL R60, R2.reuse, R60 ;  /* 0x0000003c023c7228 */ /* 0x040fe40000000000 */
[----:B------:R-:W-:Y:S01]  /*49a90*/  DMUL R62, R2, R62 ;  /* 0x0000003e023e7228 */ /* 0x000fe20000000000 */
[----:B-1----:R-:W-:-:S04]  /*49aa0*/  IMAD.WIDE.U32 R2, R20, 0x8, R16 ;  /* 0x0000000814027825 */ /* 0x002fc800078e0010 */
[--C-:B0-----:R-:W-:Y:S01]  /*49ab0*/  IMAD.WIDE.U32 R4, R19, 0x8, R16.reuse ;  /* 0x0000000813047825 */ /* 0x101fe200078e0010 */
[----:B------:R0:W-:Y:S03]  /*49ac0*/  REDG.E.ADD.F64.RN.STRONG.GPU desc[UR8][R2.64], R52 ;  /* 0x00000034020079a6 */ /* 0x0001e6000c12ff08 */
[--C-:B------:R-:W-:Y:S01]  /*49ad0*/  IMAD.WIDE.U32 R6, R21, 0x8, R16.reuse ;  /* 0x0000000815067825 */ /* 0x100fe200078e0010 */
[----:B------:R0:W-:Y:S03]  /*49ae0*/  REDG.E.ADD.F64.RN.STRONG.GPU desc[UR8][R4.64], R54 ;  /* 0x00000036040079a6 */ /* 0x0001e6000c12ff08 */
[--C-:B------:R-:W-:Y:S01]  /*49af0*/  IMAD.WIDE.U32 R12, R22, 0x8, R16.reuse ;  /* 0x00000008160c7825 */ /* 0x100fe200078e0010 */
[----:B------:R0:W-:Y:S03]  /*49b00*/  REDG.E.ADD.F64.RN.STRONG.GPU desc[UR8][R6.64], R56 ;  /* 0x00000038060079a6 */ /* 0x0001e6000c12ff08 */
[--C-:B------:R-:W-:Y:S01]  /*49b10*/  IMAD.WIDE.U32 R14, R23, 0x8, R16.reuse ;  /* 0x00000008170e7825 */ /* 0x100fe200078e0010 */
[----:B------:R0:W-:Y:S03]  /*49b20*/  REDG.E.ADD.F64.RN.STRONG.GPU desc[UR8][R12.64], R58 ;  /* 0x0000003a0c0079a6 */ /* 0x0001e6000c12ff08 */
[----:B------:R-:W-:Y:S01]  /*49b30*/  IMAD.WIDE.U32 R24, R24, 0x8, R16 ;  /* 0x0000000818187825 */ /* 0x000fe200078e0010 */
[----:B------:R0:W-:Y:S04]  /*49b40*/  REDG.E.ADD.F64.RN.STRONG.GPU desc[UR8][R14.64], R60 ;  /* 0x0000003c0e0079a6 */ /* 0x0001e8000c12ff08 */
[----:B------:R0:W-:Y:S02]  /*49b50*/  REDG.E.ADD.F64.RN.STRONG.GPU desc[UR8][R24.64], R62 ;  /* 0x0000003e180079a6 */ /* 0x0001e4000c12ff08 */
.L_x_2238:
[----:B------:R-:W-:Y:S05]  /*49b60*/  BSYNC B4 ;  /* 0x0000000000047941 */ /* 0x000fea0003800000 */
.L_x_2237:
[----:B------:R-:W-:Y:S05]  /*49b70*/  @P6 BRA `(.L_x_2868) ;  /* 0xfffffce400346947 */ /* 0x000fea000383ffff */
.L_x_1965:
[----:B------:R-:W-:Y:S05]  /*49b80*/  BSYNC B0 ;  /* 0x0000000000007941 */ /* 0x000fea0003800000 */
.L_x_1964:
[----:B------:R-:W0:Y:S01]  /*49b90*/  LDCU UR4, c[0x0][0x3f0] ;  /* 0x00007e00ff0477ac */ /* 0x000e220008000800 */
[----:B------:R-:W-:-:S05]  /*49ba0*/  IMAD.IADD R8, R9, 0x1, R8 ;  /* 0x0000000109087824 */ /* 0x000fca00078e0208 */
[----:B0-----:R-:W-:-:S13]  /*49bb0*/  ISETP.GE.U32.AND P0, PT, R8, UR4, PT ;  /* 0x0000000408007c0c */ /* 0x001fda000bf06070 */
[----:B------:R-:W-:Y:S05]  /*49bc0*/  @!P0 BRA `(.L_x_2869) ;  /* 0xfffffb6400988947 */ /* 0x000fea000383ffff */
.L_x_1962:
[----:B------:R-:W-:Y:S05]  /*49bd0*/  BSYNC B1 ;  /* 0x0000000000017941 */ /* 0x000fea0003800000 */
.L_x_1961:
[----:B01-3--:R-:W0:Y:S01]  /*49be0*/  S2R R3, SR_CgaCtaId ;  /* 0x0000000000037919 */ /* 0x00be220000008800 */
[----:B----4-:R-:W1:Y:S01]  /*49bf0*/  LDC R7, c[0x0][0x3e8] ;  /* 0x0000fa00ff077b82 */ /* 0x010e620000000800 */
[----:B------:R-:W-:Y:S01]  /*49c00*/  MOV R0, 0x400 ;  /* 0x0000040000007802 */ /* 0x000fe20000000f00 */
[----:B------:R-:W-:Y:S05]  /*49c10*/  WARPSYNC.ALL ;  /* 0x0000000000007948 */ /* 0x000fea0003800000 */
[----:B------:R-:W-:Y:S02]  /*49c20*/  ISETP.GE.U32.AND P0, PT, R9, 0x2, PT ;  /* 0x000000020900780c */ /* 0x000fe40003f06070 */
[----:B------:R-:W-:-:S02]  /*49c30*/  ISETP.NE.AND P1, PT, R10, RZ, PT ;  /* 0x000000ff0a00720c */ /* 0x000fc40003f25270 */
[----:B0-----:R-:W-:-:S05]  /*49c40*/  LEA R0, R3, R0, 0x18 ;  /* 0x0000000003007211 */ /* 0x001fca00078ec0ff */
[----:B-1----:R-:W-:-:S04]  /*49c50*/  IMAD R7, R7, 0x8, R0 ;  /* 0x0000000807077824 */ /* 0x002fc800078e0200 */
[----:B------:R-:W-:-:S05]  /*49c60*/  IMAD R11, R10, 0x8, R7 ;  /* 0x000000080a0b7824 */ /* 0x000fca00078e0207 */
[----:B------:R0:W-:Y:S01]  /*49c70*/  STS.64 [R11], R32 ;  /* 0x000000200b007388 */ /* 0x0001e20000000a00 */
[----:B------:R-:W-:Y:S06]  /*49c80*/  BAR.SYNC.DEFER_BLOCKING 0x0 ;  /* 0x0000000000007b1d */ /* 0x000fec0000010000 */
[----:B------:R-:W-:Y:S05]  /*49c90*/  @!P0 BRA `(.L_x_2870) ;  /* 0x00000000002c8947 */ /* 0x000fea0003800000 */
.L_x_2871:
[----:B------:R-:W-:-:S04]  /*49ca0*/  SHF.R.U32.HI R8, RZ, 0x1, R9 ;  /* 0x00000001ff087819 */ /* 0x000fc80000011609 */
[----:B------:R-:W-:-:S13]  /*49cb0*/  ISETP.GE.U32.AND P0, PT, R10, R8, PT ;  /* 0x000000080a00720c */ /* 0x000fda0003f06070 */
[----:B------:R-:W-:Y:S01]  /*49cc0*/  @!P0 IMAD R6, R8, 0x8, R11 ;  /* 0x0000000808068824 */ /* 0x000fe200078e020b */
[----:B-----5:R-:W-:Y:S04]  /*49cd0*/  @!P0 LDS.64 R4, [R11] ;  /* 0x000000000b048984 */ /* 0x020fe80000000a00 */
[----:B------:R-:W1:Y:S02]  /*49ce0*/  @!P0 LDS.64 R2, [R6] ;  /* 0x0000000006028984 */ /* 0x000e640000000a00 */
[----:B-1----:R-:W-:-:S07]  /*49cf0*/  @!P0 DADD R2, R2, R4 ;  /* 0x0000000002028229 */ /* 0x002fce0000000004 */
[----:B------:R1:W-:Y:S01]  /*49d00*/  @!P0 STS.64 [R11], R2 ;  /* 0x000000020b008388 */ /* 0x0003e20000000a00 */
[----:B------:R-:W-:Y:S01]  /*49d10*/  BAR.SYNC.DEFER_BLOCKING 0x0 ;  /* 0x0000000000007b1d */ /* 0x000fe20000010000 */
[----:B------:R-:W-:Y:S01]  /*49d20*/  ISETP.GT.U32.AND P0, PT, R9, 0x3, PT ;  /* 0x000000030900780c */ /* 0x000fe20003f04070 */
[----:B------:R-:W-:-:S12]  /*49d30*/  IMAD.MOV.U32 R9, RZ, RZ, R8 ;  /* 0x000000ffff097224 */ /* 0x000fd800078e0008 */
[----:B-1----:R-:W-:Y:S05]  /*49d40*/  @P0 BRA `(.L_x_2871) ;  /* 0xfffffffc00d40947 */ /* 0x002fea000383ffff */
.L_x_2870:
[----:B------:R-:W-:Y:S05]  /*49d50*/  @P1 EXIT ;  /* 0x000000000000194d */ /* 0x000fea0003800000 */
[----:B------:R1:W3:Y:S01]  /*49d60*/  LDS.64 R2, [R7] ;  /* 0x0000000007027984 */ /* 0x0002e20000000a00 */
[----:B------:R-:W4:Y:S01]  /*49d70*/  LDCU UR4, c[0x0][0x3f4] ;  /* 0x00007e80ff0477ac */ /* 0x000f220008000800 */
[----:B-----5:R-:W-:Y:S01]  /*49d80*/  CS2R R4, SRZ ;  /* 0x0000000000047805 */ /* 0x020fe2000001ff00 */
[----:B----4-:R-:W-:-:S09]  /*49d90*/  UISETP.NE.AND UP0, UPT, UR4, URZ, UPT ;  /* 0x000000ff0400728c */ /* 0x010fd2000bf05270 */
[----:B-1----:R-:W-:Y:S05]  /*49da0*/  BRA.U !UP0, `(.L_x_2872) ;  /* 0x0000003108787547 */ /* 0x002fea000b800000 */
[----:B------:R-:W-:Y:S01]  /*49db0*/  IMAD.MOV.U32 R8, RZ, RZ, RZ ;  /* 0x000000ffff087224 */ /* 0x000fe200078e00ff */
[----:B------:R-:W-:-:S07]  /*49dc0*/  CS2R R4, SRZ ;  /* 0x0000000000047805 */ /* 0x000fce000001ff00 */
.L_x_2898:
[----:B0-----:R-:W1:Y:S01]  /*49dd0*/  LDC.64 R12, c[0x0][0x3b0] ;  /* 0x0000ec00ff0c7b82 */ /* 0x001e620000000a00 */
[----:B------:R-:W4:Y:S01]  /*49de0*/  LDCU UR4, c[0x0][0x3f4] ;  /* 0x00007e80ff0477ac */ /* 0x000f220008000800 */
[----:B-1----:R-:W-:-:S05]  /*49df0*/  IMAD.WIDE.U32 R12, R8, 0x30, R12 ;  /* 0x00000030080c7825 */ /* 0x002fca00078e000c */
[----:B--2---:R-:W2:Y:S04]  /*49e00*/  LDG.E.CONSTANT R36, desc[UR8][R12.64+0xc] ;  /* 0x00000c080c247981 */ /* 0x004ea8000c1e9900 */
[----:B------:R-:W3:Y:S04]  /*49e10*/  LDG.E.64.CONSTANT R16, desc[UR8][R12.64] ;  /* 0x000000080c107981 */ /* 0x000ee8000c1e9b00 */
[----:B-----5:R1:W5:Y:S04]  /*49e20*/  LDG.E.CONSTANT R9, desc[UR8][R12.64+0x1c] ;  /* 0x00001c080c097981 */ /* 0x020368000c1e9900 */
[----:B------:R1:W5:Y:S01]  /*49e30*/  LDG.E.64.CONSTANT R6, desc[UR8][R12.64+0x20] ;  /* 0x000020080c067981 */ /* 0x000362000c1e9b00 */
[----:B------:R-:W-:Y:S01]  /*49e40*/  VIADD R8, R8, 0x1 ;  /* 0x0000000108087836 */ /* 0x000fe20000000000 */
[----:B0-----:R-:W-:-:S04]  /*49e50*/  CS2R R10, SRZ ;  /* 0x00000000000a7805 */ /* 0x001fc8000001ff00 */
        /* <DEDUP_REMOVED lines=14> */
.L_x_2874:
[----:B-----5:R-:W-:Y:S02]  /*49f40*/  IMAD R12, R9, 0x8, R0 ;  /* 0x00000008090c7824 */ /* 0x020fe400078e0200 */
[----:B------:R-:W-:Y:S02]  /*49f50*/  IMAD.MOV.U32 R10, RZ, RZ, R16 ;  /* 0x000000ffff0a7224 */ /* 0x000fe400078e0010 */
[----:B------:R-:W-:Y:S01]  /*49f60*/  IMAD.MOV.U32 R11, RZ, RZ, R17 ;  /* 0x000000ffff0b7224 */ /* 0x000fe200078e0011 */
[----:B------:R-:W0:Y:S02]  /*49f70*/  LDS.64 R14, [R12] ;  /* 0x000000000c0e7984 */ /* 0x000e240000000a00 */
[----:B0-----:R-:W-:-:S11]  /*49f80*/  DMUL R14, R16, R14 ;  /* 0x0000000e100e7228 */ /* 0x001fd60000000000 */
.L_x_2873:
        /* <DEDUP_REMOVED lines=12> */
.L_x_2886:
        /* <DEDUP_REMOVED lines=113> */
.L_x_2880:
[----:B------:R-:W-:Y:S01]  /*4a760*/  IMAD.MOV.U32 R20, RZ, RZ, 0x0 ;  /* 0x00000000ff147424 */ /* 0x000fe200078e00ff */
[----:B------:R-:W-:Y:S01]  /*4a770*/  LOP3.LUT P0, RZ, R25, 0x7fffffff, RZ, 0xc0, !PT ;  /* 0x7fffffff19ff7812 */ /* 0x000fe2000780c0ff */
[----:B------:R-:W-:-:S06]  /*4a780*/  IMAD.MOV.U32 R21, RZ, RZ, 0x7ff00000 ;  /* 0x7ff00000ff157424 */ /* 0x000fcc00078e00ff */
[----:B------:R-:W-:-:S10]  /*4a790*/  DFMA R20, R24, R20, +INF ;  /* 0x7ff000001814742b */ /* 0x000fd40000000014 */
[----:B------:R-:W-:Y:S02]  /*4a7a0*/  FSEL R20, R20, RZ, P0 ;  /* 0x000000ff14147208 */ /* 0x000fe40000000000 */
[----:B------:R-:W-:-:S07]  /*4a7b0*/  FSEL R21, R21, -QNAN , P0 ;  /* 0xfff0000015157808 */ /* 0x000fce0000000000 */
.L_x_2881:
        /* <DEDUP_REMOVED lines=61> */
.L_x_2879:
        /* <DEDUP_REMOVED lines=75> */
.L_x_2882:
[----:B------:R-:W-:Y:S01]  /*4b040*/  IMAD.MOV.U32 R20, RZ, RZ, 0x0 ;  /* 0x00000000ff147424 */ /* 0x000fe200078e00ff */
[----:B------:R-:W-:Y:S01]  /*4b050*/  LOP3.LUT P0, RZ, R23, 0x7fffffff, RZ, 0xc0, !PT ;  /* 0x7fffffff17ff7812 */ /* 0x000fe2000780c0ff */
[----:B------:R-:W-:-:S06]  /*4b060*/  IMAD.MOV.U32 R21, RZ, RZ, 0x7ff00000 ;  /* 0x7ff00000ff157424 */ /* 0x000fcc00078e00ff */
[----:B------:R-:W-:-:S10]  /*4b070*/  DFMA R20, R22, R20, +INF ;  /* 0x7ff000001614742b */ /* 0x000fd40000000014 */
[----:B------:R-:W-:Y:S02]  /*4b080*/  FSEL R20, R20, RZ, P0 ;  /* 0x000000ff14147208 */ /* 0x000fe40000000000 */
[----:B------:R-:W-:-:S07]  /*4b090*/  FSEL R21, R21, -QNAN , P0 ;  /* 0xfff0000015157808 */ /* 0x000fce0000000000 */
.L_x_2883:
        /* <DEDUP_REMOVED lines=61> */
.L_x_2877:
        /* <DEDUP_REMOVED lines=28> */
.L_x_2884:
        /* <DEDUP_REMOVED lines=21> */
.L_x_2885:
        /* <DEDUP_REMOVED lines=25> */
.L_x_2878:
[----:B------:R-:W-:Y:S01]  /*4b910*/  DMUL R12, R26, R12 ;  /* 0x0000000c1a0c7228 */ /* 0x000fe20000000000 */
[----:B------:R-:W-:Y:S01]  /*4b920*/  VIADD R17, R17, 0x1 ;  /* 0x0000000111117836 */ /* 0x000fe20000000000 */
[----:B------:R-:W-:Y:S09]  /*4b930*/  @P6 BRA `(.L_x_2886) ;  /* 0xffffffe400c46947 */ /* 0x000ff2000383ffff */
.L_x_2876:
[----:B0-----:R-:W-:-:S10]  /*4b940*/  DMUL R20, R14, R12 ;  /* 0x0000000c0e147228 */ /* 0x001fd40000000000 */
[C---:B------:R-:W-:Y:S02]  /*4b950*/  IADD3 R15, P0, PT, R20.reuse, -0x1, RZ ;  /* 0xffffffff140f7810 */ /* 0x040fe40007f1e0ff */
[----:B------:R-:W-:Y:S02]  /*4b960*/  IADD3 R14, P3, PT, RZ, R20, RZ ;  /* 0x00000014ff0e7210 */ /* 0x000fe40007f7e0ff */
[----:B------:R-:W-:Y:S02]  /*4b970*/  ISETP.GE.U32.AND P1, PT, R15, -0x1, PT ;  /* 0xffffffff0f00780c */ /* 0x000fe40003f26070 */
[C---:B------:R-:W-:Y:S02]  /*4b980*/  LOP3.LUT R15, R21.reuse, 0x7fffffff, RZ, 0xc0, !PT ;  /* 0x7fffffff150f7812 */ /* 0x040fe400078ec0ff */
[----:B------:R-:W-:Y:S02]  /*4b990*/  IADD3.X R16, PT, PT, R21, -0x1, RZ, P0, !PT ;  /* 0xffffffff15107810 */ /* 0x000fe400007fe4ff */
        /* <DEDUP_REMOVED lines=17> */
[----:B------:R-:W0:Y:S02]  /*4bab0*/  LDC.64 R10, c[0x0][0x3e0] ;  /* 0x0000f800ff0a7b82 */ /* 0x000e240000000a00 */
[----:B0-----:R-:W-:-:S05]  /*4bac0*/  IMAD.WIDE.U32 R10, R9, 0x8, R10 ;  /* 0x00000008090a7825 */ /* 0x001fca00078e000a */
[----:B------:R-:W3:Y:S02]  /*4bad0*/  LDG.E.64 R12, desc[UR8][R10.64] ;  /* 0x000000080a0c7981 */ /* 0x000ee4000c1e1b00 */
[----:B---3--:R-:W-:-:S07]  /*4bae0*/  DADD R12, R14, R12 ;  /* 0x000000000e0c7229 */ /* 0x008fce000000000c */
[----:B------:R0:W-:Y:S04]  /*4baf0*/  STG.E.64 desc[UR8][R10.64], R12 ;  /* 0x0000000c0a007986 */ /* 0x0001e8000c101b08 */
.L_x_2887:
[----:B------:R-:W-:Y:S05]  /*4bb00*/  @!P1 BRA `(.L_x_2875) ;  /* 0x00000014001c9947 */ /* 0x000fea0003800000 */
[----:B------:R-:W1:Y:S01]  /*4bb10*/  LDCU UR5, c[0x0][0x3e8] ;  /* 0x00007d00ff0577ac */ /* 0x000e620008000800 */
[----:B------:R-:W-:-:S05]  /*4bb20*/  UMOV UR4, URZ ;  /* 0x000000ff00047c82 */ /* 0x000fca0008000000 */
.L_x_2897:
[----:B------:R-:W3:Y:S01]  /*4bb30*/  LDC.64 R16, c[0x0][0x3b8] ;  /* 0x0000ee00ff107b82 */ /* 0x000ee20000000a00 */
[----:B------:R-:W-:-:S04]  /*4bb40*/  VIADD R9, R6, UR4 ;  /* 0x0000000406097c36 */ /* 0x000fc80008000000 */
[----:B---3--:R-:W-:-:S05]  /*4bb50*/  IMAD.WIDE.U32 R16, R9, 0x20, R16 ;  /* 0x0000002009107825 */ /* 0x008fca00078e0010 */
[----:B------:R-:W1:Y:S01]  /*4bb60*/  LDG.E.CONSTANT R9, desc[UR8][R16.64+0x4] ;  /* 0x0000040810097981 */ /* 0x000e62000c1e9900 */
[----:B------:R-:W-:-:S06]  /*4bb70*/  UIADD3 UR4, UPT, UPT, UR4, 0x1, URZ ;  /* 0x0000000104047890 */ /* 0x000fcc000fffe0ff */
[----:B------:R-:W-:Y:S02]  /*4bb80*/  ISETP.NE.AND P3, PT, R7, UR4, PT ;  /* 0x0000000407007c0c */ /* 0x000fe4000bf65270 */
[----:B-1----:R-:W-:-:S13]  /*4bb90*/  ISETP.GE.U32.AND P0, PT, R9, UR5, PT ;  /* 0x0000000509007c0c */ /* 0x002fda000bf06070 */
[----:B------:R-:W-:Y:S05]  /*4bba0*/  @P0 BRA `(.L_x_2888) ;  /* 0x0000001000f00947 */ /* 0x000fea0003800000 */
[----:B--2---:R-:W2:Y:S04]  /*4bbb0*/  LDG.E.CONSTANT R19, desc[UR8][R16.64] ;  /* 0x0000000810137981 */ /* 0x004ea8000c1e9900 */
[----:B------:R1:W5:Y:S04]  /*4bbc0*/  LDG.E.CONSTANT R18, desc[UR8][R16.64+0x8] ;  /* 0x0000080810127981 */ /* 0x000368000c1e9900 */
[----:B0-----:R1:W5:Y:S04]  /*4bbd0*/  LDG.E.64.CONSTANT R10, desc[UR8][R16.64+0x10] ;  /* 0x00001008100a7981 */ /* 0x001368000c1e9b00 */
[----:B------:R1:W5:Y:S01]  /*4bbe0*/  LDG.E.64.CONSTANT R12, desc[UR8][R16.64+0x18] ;  /* 0x00001808100c7981 */ /* 0x000362000c1e9b00 */
[----:B------:R-:W-:Y:S01]  /*4bbf0*/  IMAD R26, R9, 0x8, R0 ;  /* 0x00000008091a7824 */ /* 0x000fe200078e0200 */
[----:B------:R-:W-:-:S05]  /*4bc00*/  CS2R R14, SRZ ;  /* 0x00000000000e7805 */ /* 0x000fca000001ff00 */
[----:B------:R-:W0:Y:S01]  /*4bc10*/  LDS.64 R26, [R26] ;  /* 0x000000001a1a7984 */ /* 0x000e220000000a00 */
        /* <DEDUP_REMOVED lines=101> */
.L_x_2892:
[----:B------:R-:W-:Y:S01]  /*4c270*/  IMAD.MOV.U32 R10, RZ, RZ, 0x0 ;  /* 0x00000000ff0a7424 */ /* 0x000fe200078e00ff */
[----:B------:R-:W-:Y:S01]  /*4c280*/  LOP3.LUT P0, RZ, R13, 0x7fffffff, RZ, 0xc0, !PT ;  /* 0x7fffffff0dff7812 */ /* 0x000fe2000780c0ff */
[----:B------:R-:W-:-:S06]  /*4c290*/  IMAD.MOV.U32 R11, RZ, RZ, 0x7ff00000 ;  /* 0x7ff00000ff0b7424 */ /* 0x000fcc00078e00ff */
[----:B------:R-:W-:-:S10]  /*4c2a0*/  DFMA R10, R12, R10, +INF ;  /* 0x7ff000000c0a742b */ /* 0x000fd4000000000a */
[----:B------:R-:W-:Y:S02]  /*4c2b0*/  FSEL R14, R10, RZ, P0 ;  /* 0x000000ff0a0e7208 */ /* 0x000fe40000000000 */
[----:B------:R-:W-:Y:S01]  /*4c2c0*/  FSEL R15, R11, -QNAN , P0 ;  /* 0xfff000000b0f7808 */ /* 0x000fe20000000000 */
[----:B------:R-:W-:Y:S06]  /*4c2d0*/  BRA `(.L_x_2890) ;  /* 0x0000000800dc7947 */ /* 0x000fec0003800000 */
.L_x_2891:
        /* <DEDUP_REMOVED lines=77> */
.L_x_2893:
        /* <DEDUP_REMOVED lines=8> */
.L_x_2889:
        /* <DEDUP_REMOVED lines=28> */
.L_x_2894:
        /* <DEDUP_REMOVED lines=28> */
.L_x_2895:
        /* <DEDUP_REMOVED lines=42> */
.L_x_2890:
[----:B------:R-:W-:Y:S01]  /*4ce50*/  DMUL R14, R20, R14 ;  /* 0x0000000e140e7228 */ /* 0x000fe20000000000 */
[----:B------:R-:W-:Y:S09]  /*4ce60*/  BSSY.RECONVERGENT B0, `(.L_x_2888) ;  /* 0x0000010000007945 */ /* 0x000ff20003800200 */
[----:B-----5:R-:W-:-:S02]  /*4ce70*/  IADD3 R11, P5, PT, R14, -0x1, RZ ;  /* 0xffffffff0e0b7810 */ /* 0x020fc40007fbe0ff */
        /* <DEDUP_REMOVED lines=9> */
[----:B------:R-:W0:Y:S02]  /*4cf10*/  LDC.64 R10, c[0x0][0x3e0] ;  /* 0x0000f800ff0a7b82 */ /* 0x000e240000000a00 */
[----:B0-----:R-:W-:-:S05]  /*4cf20*/  IMAD.WIDE.U32 R10, R9, 0x8, R10 ;  /* 0x00000008090a7825 */ /* 0x001fca00078e000a */
[----:B------:R-:W2:Y:S02]  /*4cf30*/  LDG.E.64 R12, desc[UR8][R10.64] ;  /* 0x000000080a0c7981 */ /* 0x000ea4000c1e1b00 */
[----:B--2---:R-:W-:-:S07]  /*4cf40*/  DADD R12, R14, R12 ;  /* 0x000000000e0c7229 */ /* 0x004fce000000000c */
[----:B------:R0:W-:Y:S04]  /*4cf50*/  STG.E.64 desc[UR8][R10.64], R12 ;  /* 0x0000000c0a007986 */ /* 0x0001e8000c101b08 */
.L_x_2896:
[----:B------:R-:W-:Y:S05]  /*4cf60*/  BSYNC.RECONVERGENT B0 ;  /* 0x0000000000007941 */ /* 0x000fea0003800200 */
.L_x_2888:
[----:B------:R-:W-:Y:S05]  /*4cf70*/  @P3 BRA `(.L_x_2897) ;  /* 0xffffffe800ec3947 */ /* 0x000fea000383ffff */
.L_x_2875:
[----:B------:R-:W-:Y:S05]  /*4cf80*/  @P4 BRA `(.L_x_2898) ;  /* 0xffffffcc00904947 */ /* 0x000fea000383ffff */
.L_x_2872:
        /* <DEDUP_REMOVED lines=16> */
[----:B------:R-:W-:-:S09]  /*4d090*/  IMAD.U32 R7, RZ, RZ, UR6 ;  /* 0x00000006ff077e24 */ /* 0x000fd2000f8e00ff */
.L_x_2901:
[----:B------:R-:W3:Y:S01]  /*4d0a0*/  LDG.E.CONSTANT R5, desc[UR8][R6.64+-0x50] ;  /* 0xffffb00806057981 */ /* 0x000ee2000c1e9900 */
[----:B------:R-:W3:Y:S03]  /*4d0b0*/  LDC R36, c[0x0][0x3e8] ;  /* 0x0000fa00ff247b82 */ /* 0x000ee60000000800 */
[----:B--2---:R-:W2:Y:S04]  /*4d0c0*/  LDG.E.CONSTANT R19, desc[UR8][R6.64+-0x38] ;  /* 0xffffc80806137981 */ /* 0x004ea8000c1e9900 */
[----:B-1----:R-:W4:Y:S04]  /*4d0d0*/  LDG.E.CONSTANT R27, desc[UR8][R6.64+-0x20] ;  /* 0xffffe008061b7981 */ /* 0x002f28000c1e9900 */
[----:B------:R-:W5:Y:S04]  /*4d0e0*/  LDG.E.CONSTANT R29, desc[UR8][R6.64+-0x8] ;  /* 0xfffff808061d7981 */ /* 0x000f68000c1e9900 */
[----:B------:R-:W5:Y:S04]  /*4d0f0*/  LDG.E.CONSTANT R31, desc[UR8][R6.64+0x10] ;  /* 0x00001008061f7981 */ /* 0x000f68000c1e9900 */
[----:B0-----:R-:W5:Y:S04]  /*4d100*/  LDG.E.CONSTANT R33, desc[UR8][R6.64+0x28] ;  /* 0x0000280806217981 */ /* 0x001f68000c1e9900 */
[----:B------:R-:W5:Y:S04]  /*4d110*/  LDG.E.CONSTANT R37, desc[UR8][R6.64+0x40] ;  /* 0x0000400806257981 */ /* 0x000f68000c1e9900 */
[----:B------:R-:W5:Y:S01]  /*4d120*/  LDG.E.CONSTANT R39, desc[UR8][R6.64+0x58] ;  /* 0x0000580806277981 */ /* 0x000f62000c1e9900 */
[----:B---3--:R-:W-:-:S13]  /*4d130*/  ISETP.GE.U32.AND P6, PT, R5, R36, PT ;  /* 0x000000240500720c */ /* 0x008fda0003fc6070 */
[----:B------:R-:W0:Y:S01]  /*4d140*/  @!P6 LDC.64 R14, c[0x0][0x3e0] ;  /* 0x0000f800ff0eeb82 */ /* 0x000e220000000a00 */
[----:B------:R-:W3:Y:S04]  /*4d150*/  @!P6 LDG.E.64.CONSTANT R10, desc[UR8][R6.64+-0x60] ;  /* 0xffffa008060ae981 */ /* 0x000ee8000c1e9b00 */
[----:B------:R-:W4:Y:S01]  /*4d160*/  @!P6 LDG.E.64.CONSTANT R8, desc[UR8][R6.64+-0x58] ;  /* 0xffffa8080608e981 */ /* 0x000f22000c1e9b00 */
[----:B0-----:R-:W-:-:S05]  /*4d170*/  @!P6 IMAD.WIDE.U32 R14, R5, 0x8, R14 ;  /* 0x00000008050ee825 */ /* 0x001fca00078e000e */
[----:B------:R-:W5:Y:S01]  /*4d180*/  @!P6 LDG.E.64 R16, desc[UR8][R14.64] ;  /* 0x000000080e10e981 */ /* 0x000f62000c1e1b00 */
[----:B------:R-:W-:-:S05]  /*4d190*/  @!P6 IMAD R5, R5, 0x8, R0 ;  /* 0x000000080505e824 */ /* 0x000fca00078e0200 */
[----:B------:R-:W3:Y:S01]  /*4d1a0*/  @!P6 LDS.64 R12, [R5] ;  /* 0x00000000050ce984 */ /* 0x000ee20000000a00 */
[----:B--2---:R-:W-:-:S13]  /*4d1b0*/  ISETP.GE.U32.AND P0, PT, R19, R36, PT ;  /* 0x000000241300720c */ /* 0x004fda0003f06070 */
[----:B------:R-:W0:Y:S02]  /*4d1c0*/  @!P0 LDC.64 R20, c[0x0][0x3e0] ;  /* 0x0000f800ff148b82 */ /* 0x000e240000000a00 */
[----:B0-----:R-:W-:Y:S01]  /*4d1d0*/  @!P0 IMAD.WIDE.U32 R20, R19, 0x8, R20 ;  /* 0x0000000813148825 */ /* 0x001fe200078e0014 */
[----:B---3--:R-:W-:Y:S01]  /*4d1e0*/  @!P6 DADD R10, -R10, R12 ;  /* 0x000000000a0ae229 */ /* 0x008fe2000000010c */
[----:B------:R-:W2:Y:S07]  /*4d1f0*/  @!P0 LDG.E.64.CONSTANT R12, desc[UR8][R6.64+-0x48] ;  /* 0xffffb808060c8981 */ /* 0x000eae000c1e9b00 */
[----:B----4-:R-:W-:-:S08]  /*4d200*/  @!P6 DMUL R10, R8, R10 ;  /* 0x0000000a080ae228 */ /* 0x010fd00000000000 */
[----:B-----5:R-:W-:Y:S01]  /*4d210*/  @!P6 DFMA R16, R8, R10, R16 ;  /* 0x0000000a0810e22b */ /* 0x020fe20000000010 */
[----:B------:R-:W3:Y:S06]  /*4d220*/  @!P0 LDG.E.64.CONSTANT R8, desc[UR8][R6.64+-0x40] ;  /* 0xffffc00806088981 */ /* 0x000eec000c1e9b00 */
[----:B------:R0:W-:Y:S04]  /*4d230*/  @!P6 STG.E.64 desc[UR8][R14.64], R16 ;  /* 0x000000100e00e986 */ /* 0x0001e8000c101b08 */
[----:B------:R-:W4:Y:S01]  /*4d240*/  @!P0 LDG.E.64 R22, desc[UR8][R20.64] ;  /* 0x0000000814168981 */ /* 0x000f22000c1e1b00 */
[----:B------:R-:W-:-:S05]  /*4d250*/  @!P0 IMAD R5, R19, 0x8, R0 ;  /* 0x0000000813058824 */ /* 0x000fca00078e0200 */
[----:B------:R-:W2:Y:S01]  /*4d260*/  @!P0 LDS.64 R18, [R5] ;  /* 0x0000000005128984 */ /* 0x000ea20000000a00 */
[----:B------:R-:W-:-:S13]  /*4d270*/  ISETP.GE.U32.AND P1, PT, R27, R36, PT ;  /* 0x000000241b00720c */ /* 0x000fda0003f26070 */
[----:B------:R-:W0:Y:S02]  /*4d280*/  @!P1 LDC.64 R24, c[0x0][0x3e0] ;  /* 0x0000f800ff189b82 */ /* 0x000e240000000a00 */
[----:B0-----:R-:W-:Y:S01]  /*4d290*/  @!P1 IMAD.WIDE.U32 R16, R27, 0x8, R24 ;  /* 0x000000081b109825 */ /* 0x001fe200078e0018 */
[----:B--2---:R-:W-:Y:S01]  /*4d2a0*/  @!P0 DADD R12, -R12, R18 ;  /* 0x000000000c0c8229 */ /* 0x004fe20000000112 */
[----:B------:R-:W2:Y:S07]  /*4d2b0*/  @!P1 LDG.E.64.CONSTANT R18, desc[UR8][R6.64+-0x30] ;  /* 0xffffd00806129981 */ /* 0x000eae000c1e9b00 */
[----:B---3--:R-:W-:-:S08]  /*4d2c0*/  @!P0 DMUL R12, R8, R12 ;  /* 0x0000000c080c8228 */ /* 0x008fd00000000000 */
[----:B----4-:R-:W-:Y:S01]  /*4d2d0*/  @!P0 DFMA R22, R8, R12, R22 ;  /* 0x0000000c0816822b */ /* 0x010fe20000000016 */
        /* <DEDUP_REMOVED lines=42> */
[----:B------:R-:W0:Y:S01]  /*4d580*/  @!P5 LDC.64 R34, c[0x0][0x3e0] ;  /* 0x0000f800ff22db82 */ /* 0x000e220000000a00 */
[----:B------:R-:W5:Y:S01]  /*4d590*/  @!P5 LDG.E.64.CONSTANT R32, desc[UR8][R6.64+0x30] ;  /* 0x000030080620d981 */ /* 0x000f62000c1e9b00 */
[----:B0-----:R-:W-:Y:S01]  /*4d5a0*/  @!P5 IMAD.WIDE.U32 R28, R37, 0x8, R34 ;  /* 0x00000008251cd825 */ /* 0x001fe200078e0022 */
[----:B--2---:R-:W-:Y:S02]  /*4d5b0*/  @!P4 DADD R20, -R20, R22 ;  /* 0x000000001414c229 */ /* 0x004fe40000000116 */
[----:B------:R-:W2:Y:S06]  /*4d5c0*/  @!P5 LDG.E.64.CONSTANT R22, desc[UR8][R6.64+0x38] ;  /* 0x000038080616d981 */ /* 0x000eac000c1e9b00 */
[----:B---3--:R-:W-:-:S08]  /*4d5d0*/  @!P4 DMUL R20, R8, R20 ;  /* 0x000000140814c228 */ /* 0x008fd00000000000 */
[----:B----4-:R-:W-:-:S07]  /*4d5e0*/  @!P4 DFMA R30, R8, R20, R30 ;  /* 0x00000014081ec22b */ /* 0x010fce000000001e */
[----:B------:R-:W-:Y:S04]  /*4d5f0*/  @!P4 STG.E.64 desc[UR8][R26.64], R30 ;  /* 0x0000001e1a00c986 */ /* 0x000fe8000c101b08 */
[----:B------:R-:W3:Y:S01]  /*4d600*/  @!P5 LDG.E.64 R34, desc[UR8][R28.64] ;  /* 0x000000081c22d981 */ /* 0x000ee2000c1e1b00 */
[----:B------:R-:W-:-:S05]  /*4d610*/  @!P5 IMAD R5, R37, 0x8, R0 ;  /* 0x000000082505d824 */ /* 0x000fca00078e0200 */
[----:B------:R-:W5:Y:S01]  /*4d620*/  @!P5 LDS.64 R24, [R5] ;  /* 0x000000000518d984 */ /* 0x000f620000000a00 */
[----:B------:R-:W-:-:S08]  /*4d630*/  @!P6 DMUL R8, R10, 0.5 ;  /* 0x3fe000000a08e828 */ /* 0x000fd00000000000 */
[----:B------:R-:W-:Y:S01]  /*4d640*/  @!P6 DFMA R2, R10, R8, R2 ;  /* 0x000000080a02e22b */ /* 0x000fe20000000002 */
[----:B------:R-:W-:-:S13]  /*4d650*/  ISETP.GE.U32.AND P6, PT, R39, R36, PT ;  /* 0x000000242700720c */ /* 0x000fda0003fc6070 */
[----:B------:R-:W0:Y:S01]  /*4d660*/  @!P6 LDC.64 R8, c[0x0][0x3e0] ;  /* 0x0000f800ff08eb82 */ /* 0x000e220000000a00 */
[----:B------:R-:W4:Y:S01]  /*4d670*/  @!P6 LDG.E.64.CONSTANT R10, desc[UR8][R6.64+0x50] ;  /* 0x00005008060ae981 */ /* 0x000f22000c1e9b00 */
[----:B-----5:R-:W-:-:S03]  /*4d680*/  @!P5 DADD R24, -R32, R24 ;  /* 0x000000002018d229 */ /* 0x020fc60000000118 */
[----:B------:R-:W5:Y:S01]  /*4d690*/  @!P6 LDG.E.64.CONSTANT R32, desc[UR8][R6.64+0x48] ;  /* 0x000048080620e981 */ /* 0x000f62000c1e9b00 */
[----:B0-----:R-:W-:-:S04]  /*4d6a0*/  @!P6 IMAD.WIDE.U32 R26, R39, 0x8, R8 ;  /* 0x00000008271ae825 */ /* 0x001fc800078e0008 */
[----:B--2---:R-:W-:-:S08]  /*4d6b0*/  @!P5 DMUL R24, R22, R24 ;  /* 0x000000181618d228 */ /* 0x004fd00000000000 */
[----:B---3--:R-:W-:-:S07]  /*4d6c0*/  @!P5 DFMA R34, R22, R24, R34 ;  /* 0x000000181622d22b */ /* 0x008fce0000000022 */
        /* <DEDUP_REMOVED lines=12> */
[----:B----4-:R-:W-:Y:S02]  /*4d790*/  @!P6 DMUL R22, R10, R22 ;  /* 0x000000160a16e228 */ /* 0x010fe40000000000 */
        /* <DEDUP_REMOVED lines=14> */
.L_x_2900:
[----:B------:R-:W-:Y:S05]  /*4d880*/  BRA.U !UP0, `(.L_x_2899) ;  /* 0x0000000908007547 */ /* 0x000fea000b800000 */
[----:B------:R-:W3:Y:S01]  /*4d890*/  LDCU UR4, c[0x0][0x400] ;  /* 0x00008000ff0477ac */ /* 0x000ee20008000800 */
[----:B------:R-:W-:Y:S02]  /*4d8a0*/  UISETP.GE.U32.AND UP0, UPT, UR10, 0x4, UPT ;  /* 0x000000040a00788c */ /* 0x000fe4000bf06070 */
[----:B---3--:R-:W-:-:S04]  /*4d8b0*/  ULOP3.LUT UR5, UR4, 0x3, URZ, 0xc0, !UPT ;  /* 0x0000000304057892 */ /* 0x008fc8000f8ec0ff */
[----:B------:R-:W-:-:S03]  /*4d8c0*/  UISETP.NE.AND UP1, UPT, UR5, URZ, UPT ;  /* 0x000000ff0500728c */ /* 0x000fc6000bf25270 */
[----:B------:R-:W-:Y:S08]  /*4d8d0*/  BRA.U !UP0, `(.L_x_2902) ;  /* 0x0000000508007547 */ /* 0x000ff0000b800000 */
[----:B-----5:R-:W1:Y:S08]  /*4d8e0*/  LDC.64 R6, c[0x0][0x3d0] ;  /* 0x0000f400ff067b82 */ /* 0x020e700000000a00 */
[----:B------:R-:W3:Y:S01]  /*4d8f0*/  LDC R24, c[0x0][0x3e8] ;  /* 0x0000fa00ff187b82 */ /* 0x000ee20000000800 */
[----:B-12---:R-:W-:-:S05]  /*4d900*/  IMAD.WIDE.U32 R26, R4, 0x18, R6 ;  /* 0x00000018041a7825 */ /* 0x006fca00078e0006 */
[----:B------:R-:W3:Y:S04]  /*4d910*/  LDG.E.CONSTANT R5, desc[UR8][R26.64+0x10] ;  /* 0x000010081a057981 */ /* 0x000ee8000c1e9900 */
[----:B------:R-:W2:Y:S04]  /*4d920*/  LDG.E.CONSTANT R17, desc[UR8][R26.64+0x28] ;  /* 0x000028081a117981 */ /* 0x000ea8000c1e9900 */
[----:B------:R-:W4:Y:S04]  /*4d930*/  LDG.E.CONSTANT R25, desc[UR8][R26.64+0x40] ;  /* 0x000040081a197981 */ /* 0x000f28000c1e9900 */
[----:B------:R-:W4:Y:S01]  /*4d940*/  LDG.E.CONSTANT R31, desc[UR8][R26.64+0x58] ;  /* 0x000058081a1f7981 */ /* 0x000f22000c1e9900 */
[----:B---3--:R-:W-:-:S13]  /*4d950*/  ISETP.GE.U32.AND P0, PT, R5, R24, PT ;  /* 0x000000180500720c */ /* 0x008fda0003f06070 */
[----:B0-----:R-:W0:Y:S01]  /*4d960*/  @!P0 LDC.64 R12, c[0x0][0x3e0] ;  /* 0x0000f800ff0c8b82 */ /* 0x001e220000000a00 */
[----:B------:R-:W3:Y:S04]  /*4d970*/  @!P0 LDG.E.64.CONSTANT R8, desc[UR8][R26.64] ;  /* 0x000000081a088981 */ /* 0x000ee8000c1e9b00 */
[----:B------:R-:W4:Y:S01]  /*4d980*/  @!P0 LDG.E.64.CONSTANT R6, desc[UR8][R26.64+0x8] ;  /* 0x000008081a068981 */ /* 0x000f22000c1e9b00 */
[----:B0-----:R-:W-:-:S05]  /*4d990*/  @!P0 IMAD.WIDE.U32 R12, R5, 0x8, R12 ;  /* 0x00000008050c8825 */ /* 0x001fca00078e000c */
[----:B------:R-:W4:Y:S01]  /*4d9a0*/  @!P0 LDG.E.64 R14, desc[UR8][R12.64] ;  /* 0x000000080c0e8981 */ /* 0x000f22000c1e1b00 */
        /* <DEDUP_REMOVED lines=8> */
[----:B------:R-:W-:Y:S01]  /*4da30*/  @!P0 DFMA R14, R6, R8, R14 ;  /* 0x00000008060e822b */ /* 0x000fe2000000000e */
        /* <DEDUP_REMOVED lines=19> */
[----:B------:R-:W4:Y:S01]  /*4db70*/  @!P3 LDG.E.64.CONSTANT R24, desc[UR8][R26.64+0x48] ;  /* 0x000048081a18b981 */ /* 0x000f22000c1e9b00 */
        /* <DEDUP_REMOVED lines=17> */
[----:B--2---:R-:W-:-:S08]  /*4dc90*/  @!P3 DMUL R24, R16, R24 ;  /* 0x000000181018b228 */ /* 0x004fd00000000000 */
[----:B------:R-:W-:-:S08]  /*4dca0*/  @!P3 DMUL R6, R24, 0.5 ;  /* 0x3fe000001806b828 */ /* 0x000fd00000000000 */
[----:B------:R-:W-:Y:S02]  /*4dcb0*/  @!P3 DFMA R2, R24, R6, R2 ;  /* 0x000000061802b22b */ /* 0x000fe40000000002 */
[----:B---3--:R-:W-:-:S07]  /*4dcc0*/  @!P3 DFMA R20, R16, R24, R20 ;  /* 0x000000181014b22b */ /* 0x008fce0000000014 */
[----:B------:R3:W-:Y:S04]  /*4dcd0*/  @!P3 STG.E.64 desc[UR8][R18.64], R20 ;  /* 0x000000141200b986 */ /* 0x0007e8000c101b08 */
.L_x_2902:
[----:B------:R-:W-:Y:S05]  /*4dce0*/  BRA.U !UP1, `(.L_x_2899) ;  /* 0x0000000109e87547 */ /* 0x000fea000b800000 */
[----:B------:R-:W-:Y:S02]  /*4dcf0*/  UISETP.NE.AND UP0, UPT, UR5, 0x1, UPT ;  /* 0x000000010500788c */ /* 0x000fe4000bf05270 */
[----:B------:R-:W-:-:S04]  /*4dd00*/  ULOP3.LUT UR4, UR4, 0x1, URZ, 0xc0, !UPT ;  /* 0x0000000104047892 */ /* 0x000fc8000f8ec0ff */
[----:B------:R-:W-:-:S03]  /*4dd10*/  UISETP.NE.U32.AND UP1, UPT, UR4, 0x1, UPT ;  /* 0x000000010400788c */ /* 0x000fc6000bf25070 */
[----:B------:R-:W-:Y:S08]  /*4dd20*/  BRA.U !UP0, `(.L_x_2903) ;  /* 0x0000000108887547 */ /* 0x000ff0000b800000 */
[----:B-----5:R-:W4:Y:S08]  /*4dd30*/  LDC.64 R6, c[0x0][0x3d0] ;  /* 0x0000f400ff067b82 */ /* 0x020f300000000a00 */
[----:B------:R-:W0:Y:S01]  /*4dd40*/  LDC R16, c[0x0][0x3e8] ;  /* 0x0000fa00ff107b82 */ /* 0x000e220000000800 */
[----:B----4-:R-:W-:-:S05]  /*4dd50*/  IMAD.WIDE.U32 R22, R4, 0x18, R6 ;  /* 0x0000001804167825 */ /* 0x010fca00078e0006 */
[----:B------:R-:W0:Y:S04]  /*4dd60*/  LDG.E.CONSTANT R5, desc[UR8][R22.64+0x10] ;  /* 0x0000100816057981 */ /* 0x000e28000c1e9900 */
[----:B------:R-:W4:Y:S01]  /*4dd70*/  LDG.E.CONSTANT R17, desc[UR8][R22.64+0x28] ;  /* 0x0000280816117981 */ /* 0x000f22000c1e9900 */
[----:B0-----:R-:W-:-:S13]  /*4dd80*/  ISETP.GE.U32.AND P0, PT, R5, R16, PT ;  /* 0x000000100500720c */ /* 0x001fda0003f06070 */
[----:B------:R-:W0:Y:S01]  /*4dd90*/  @!P0 LDC.64 R12, c[0x0][0x3e0] ;  /* 0x0000f800ff0c8b82 */ /* 0x000e220000000a00 */
[----:B------:R-:W3:Y:S04]  /*4dda0*/  @!P0 LDG.E.64.CONSTANT R8, desc[UR8][R22.64] ;  /* 0x0000000816088981 */ /* 0x000ee8000c1e9b00 */
[----:B------:R-:W3:Y:S01]  /*4ddb0*/  @!P0 LDG.E.64.CONSTANT R6, desc[UR8][R22.64+0x8] ;  /* 0x0000080816068981 */ /* 0x000ee2000c1e9b00 */
[----:B0-----:R-:W-:-:S05]  /*4ddc0*/  @!P0 IMAD.WIDE.U32 R12, R5, 0x8, R12 ;  /* 0x00000008050c8825 */ /* 0x001fca00078e000c */
[----:B--2---:R-:W2:Y:S01]  /*4ddd0*/  @!P0 LDG.E.64 R14, desc[UR8][R12.64] ;  /* 0x000000080c0e8981 */ /* 0x004ea2000c1e1b00 */
[----:B------:R-:W-:-:S05]  /*4dde0*/  @!P0 IMAD R5, R5, 0x8, R0 ;  /* 0x0000000805058824 */ /* 0x000fca00078e0200 */
[----:B------:R-:W0:Y:S01]  /*4ddf0*/  @!P0 LDS.64 R10, [R5] ;  /* 0x00000000050a8984 */ /* 0x000e220000000a00 */
[----:B----4-:R-:W-:-:S13]  /*4de00*/  ISETP.GE.U32.AND P1, PT, R17, R16, PT ;  /* 0x000000101100720c */ /* 0x010fda0003f26070 */
[----:B---3--:R-:W3:Y:S02]  /*4de10*/  @!P1 LDC.64 R18, c[0x0][0x3e0] ;  /* 0x0000f800ff129b82 */ /* 0x008ee40000000a00 */
[----:B---3--:R-:W-:Y:S01]  /*4de20*/  @!P1 IMAD.WIDE.U32 R18, R17, 0x8, R18 ;  /* 0x0000000811129825 */ /* 0x008fe200078e0012 */
[----:B0-----:R-:W-:Y:S01]  /*4de30*/  @!P0 DADD R8, -R8, R10 ;  /* 0x0000000008088229 */ /* 0x001fe2000000010a */
[----:B------:R-:W3:Y:S07]  /*4de40*/  @!P1 LDG.E.64.CONSTANT R10, desc[UR8][R22.64+0x18] ;  /* 0x00001808160a9981 */ /* 0x000eee000c1e9b00 */
[----:B------:R-:W-:-:S08]  /*4de50*/  @!P0 DMUL R8, R6, R8 ;  /* 0x0000000806088228 */ /* 0x000fd00000000000 */
[----:B--2---:R-:W-:Y:S01]  /*4de60*/  @!P0 DFMA R14, R6, R8, R14 ;  /* 0x00000008060e822b */ /* 0x004fe2000000000e */
[----:B------:R-:W2:Y:S06]  /*4de70*/  @!P1 LDG.E.64.CONSTANT R6, desc[UR8][R22.64+0x20] ;  /* 0x0000200816069981 */ /* 0x000eac000c1e9b00 */
[----:B------:R-:W-:Y:S04]  /*4de80*/  @!P0 STG.E.64 desc[UR8][R12.64], R14 ;  /* 0x0000000e0c008986 */ /* 0x000fe8000c101b08 */
[----:B------:R-:W4:Y:S01]  /*4de90*/  @!P1 LDG.E.64 R20, desc[UR8][R18.64] ;  /* 0x0000000812149981 */ /* 0x000f22000c1e1b00 */
[----:B------:R-:W-:-:S05]  /*4dea0*/  @!P1 IMAD R5, R17, 0x8, R0 ;  /* 0x0000000811059824 */ /* 0x000fca00078e0200 */
[----:B------:R-:W3:Y:S01]  /*4deb0*/  @!P1 LDS.64 R16, [R5] ;  /* 0x0000000005109984 */ /* 0x000ee20000000a00 */
[----:B------:R-:W-:Y:S01]  /*4dec0*/  VIADD R4, R4, 0x2 ;  /* 0x0000000204047836 */ /* 0x000fe20000000000 */
[----:B---3--:R-:W-:-:S08]  /*4ded0*/  @!P1 DADD R10, -R10, R16 ;  /* 0x000000000a0a9229 */ /* 0x008fd00000000110 */
[----:B--2---:R-:W-:-:S08]  /*4dee0*/  @!P1 DMUL R10, R6, R10 ;  /* 0x0000000a060a9228 */ /* 0x004fd00000000000 */
[----:B----4-:R-:W-:Y:S02]  /*4def0*/  @!P1 DFMA R20, R6, R10, R20 ;  /* 0x0000000a0614922b */ /* 0x010fe40000000014 */
[----:B------:R-:W-:-:S05]  /*4df00*/  @!P0 DMUL R6, R8, 0.5 ;  /* 0x3fe0000008068828 */ /* 0x000fca0000000000 */
[----:B------:R4:W-:Y:S01]  /*4df10*/  @!P1 STG.E.64 desc[UR8][R18.64], R20 ;  /* 0x0000001412009986 */ /* 0x0009e2000c101b08 */
[----:B------:R-:W-:Y:S02]  /*4df20*/  @!P1 DMUL R16, R10, 0.5 ;  /* 0x3fe000000a109828 */ /* 0x000fe40000000000 */
[----:B------:R-:W-:-:S08]  /*4df30*/  @!P0 DFMA R2, R8, R6, R2 ;  /* 0x000000060802822b */ /* 0x000fd00000000002 */
[----:B------:R-:W-:-:S11]  /*4df40*/  @!P1 DFMA R2, R10, R16, R2 ;  /* 0x000000100a02922b */ /* 0x000fd60000000002 */
.L_x_2903:
[----:B------:R-:W-:Y:S05]  /*4df50*/  BRA.U UP1, `(.L_x_2899) ;  /* 0x00000001014c7547 */ /* 0x000fea000b800000 */
[----:B--2---:R-:W2:Y:S01]  /*4df60*/  LDC.64 R14, c[0x0][0x3d0] ;  /* 0x0000f400ff0e7b82 */ /* 0x004ea20000000a00 */
[----:B------:R-:W0:Y:S01]  /*4df70*/  LDCU UR4, c[0x0][0x3e8] ;  /* 0x00007d00ff0477ac */ /* 0x000e220008000800 */
[----:B--2---:R-:W-:-:S05]  /*4df80*/  IMAD.WIDE.U32 R14, R4, 0x18, R14 ;  /* 0x00000018040e7825 */ /* 0x004fca00078e000e */
[----:B-----5:R-:W0:Y:S02]  /*4df90*/  LDG.E.CONSTANT R9, desc[UR8][R14.64+0x10] ;  /* 0x000010080e097981 */ /* 0x020e24000c1e9900 */
[----:B0-----:R-:W-:-:S13]  /*4dfa0*/  ISETP.GE.U32.AND P0, PT, R9, UR4, PT ;  /* 0x0000000409007c0c */ /* 0x001fda000bf06070 */
[----:B------:R-:W-:Y:S05]  /*4dfb0*/  @P0 BRA `(.L_x_2899) ;  /* 0x0000000000340947 */ /* 0x000fea0003800000 */
[----:B------:R-:W0:Y:S01]  /*4dfc0*/  LDC.64 R10, c[0x0][0x3e0] ;  /* 0x0000f800ff0a7b82 */ /* 0x000e220000000a00 */
[----:B------:R-:W2:Y:S04]  /*4dfd0*/  LDG.E.64.CONSTANT R6, desc[UR8][R14.64] ;  /* 0x000000080e067981 */ /* 0x000ea8000c1e9b00 */
[----:B------:R-:W5:Y:S01]  /*4dfe0*/  LDG.E.64.CONSTANT R4, desc[UR8][R14.64+0x8] ;  /* 0x000008080e047981 */ /* 0x000f62000c1e9b00 */
[----:B0-----:R-:W-:-:S05]  /*4dff0*/  IMAD.WIDE.U32 R10, R9, 0x8, R10 ;  /* 0x00000008090a7825 */ /* 0x001fca00078e000a */
[----:B------:R-:W3:Y:S01]  /*4e000*/  LDG.E.64 R12, desc[UR8][R10.64] ;  /* 0x000000080a0c7981 */ /* 0x000ee2000c1e1b00 */
[----:B------:R-:W-:-:S06]  /*4e010*/  IMAD R8, R9, 0x8, R0 ;  /* 0x0000000809087824 */ /* 0x000fcc00078e0200 */
[----:B------:R-:W2:Y:S02]  /*4e020*/  LDS.64 R8, [R8] ;  /* 0x0000000008087984 */ /* 0x000ea40000000a00 */
[----:B--2---:R-:W-:-:S08]  /*4e030*/  DADD R6, -R6, R8 ;  /* 0x0000000006067229 */ /* 0x004fd00000000108 */
[----:B-----5:R-:W-:-:S08]  /*4e040*/  DMUL R6, R4, R6 ;  /* 0x0000000604067228 */ /* 0x020fd00000000000 */
[----:B---3--:R-:W-:Y:S02]  /*4e050*/  DFMA R12, R4, R6, R12 ;  /* 0x00000006040c722b */ /* 0x008fe4000000000c */
[----:B------:R-:W-:-:S05]  /*4e060*/  DMUL R4, R6, 0.5 ;  /* 0x3fe0000006047828 */ /* 0x000fca0000000000 */
[----:B------:R0:W-:Y:S03]  /*4e070*/  STG.E.64 desc[UR8][R10.64], R12 ;  /* 0x0000000c0a007986 */ /* 0x0001e6000c101b08 */
[----:B------:R-:W-:-:S11]  /*4e080*/  DFMA R2, R6, R4, R2 ;  /* 0x000000040602722b */ /* 0x000fd60000000002 */
.L_x_2899:
[----:B------:R-:W0:Y:S01]  /*4e090*/  LDCU.64 UR4, c[0x0][0x408] ;  /* 0x00008100ff0477ac */ /* 0x000e220008000a00 */
[----:B------:R-:W1:Y:S01]  /*4e0a0*/  LDC.64 R4, c[0x0][0x3d8] ;  /* 0x0000f600ff047b82 */ /* 0x000e620000000a00 */
[----:B0-----:R-:W-:-:S07]  /*4e0b0*/  DADD R2, R2, UR4 ;  /* 0x0000000402027e29 */ /* 0x001fce0008000000 */
[----:B-1----:R-:W-:Y:S01]  /*4e0c0*/  STG.E.64 desc[UR8][R4.64], R2 ;  /* 0x0000000204007986 */ /* 0x002fe2000c101b08 */
[----:B------:R-:W-:Y:S05]  /*4e0d0*/  EXIT ;  /* 0x000000000000794d */ /* 0x000fea0003800000 */
        .weak           $__internal_11_$__cuda_sm20_dblrcp_rn_slowpath_v3
        .type           $__internal_11_$__cuda_sm20_dblrcp_rn_slowpath_v3,@function
        .size           $__internal_11_$__cuda_sm20_dblrcp_rn_slowpath_v3,($__internal_12_$__cuda_sm20_div_rn_f64_full - $__internal_11_$__cuda_sm20_dblrcp_rn_slowpath_v3)
$__internal_11_$__cuda_sm20_dblrcp_rn_slowpath_v3:
        /* <DEDUP_REMOVED lines=25> */
.L_x_2907:
        /* <DEDUP_REMOVED lines=9> */
.L_x_2905:
[----:B------:R-:W-:Y:S01]  /*4e300*/  LOP3.LUT R113, R17, 0x80000, RZ, 0xfc, !PT ;  /* 0x0008000011717812 */ /* 0x000fe200078efcff */
[----:B------:R-:W-:-:S07]  /*4e310*/  IMAD.MOV.U32 R112, RZ, RZ, R16 ;  /* 0x000000ffff707224 */ /* 0x000fce00078e0010 */
.L_x_2906:
[----:B------:R-:W-:Y:S05]  /*4e320*/  BSYNC.RECONVERGENT B2 ;  /* 0x0000000000027941 */ /* 0x000fea0003800200 */
.L_x_2904:
[----:B------:R-:W-:Y:S02]  /*4e330*/  IMAD.MOV.U32 R15, RZ, RZ, 0x0 ;  /* 0x00000000ff0f7424 */ /* 0x000fe400078e00ff */
[----:B------:R-:W-:Y:S02]  /*4e340*/  IMAD.MOV.U32 R12, RZ, RZ, R112 ;  /* 0x000000ffff0c7224 */ /* 0x000fe400078e0070 */
[----:B------:R-:W-:Y:S01]  /*4e350*/  IMAD.MOV.U32 R13, RZ, RZ, R113 ;  /* 0x000000ffff0d7224 */ /* 0x000fe200078e0071 */
[----:B------:R-:W-:Y:S06]  /*4e360*/  RET.REL.NODEC R14 `(unbinned_nll_grad) ;  /* 0xfffffb1c0e247950 */ /* 0x000fec0003c3ffff */
        .weak           $__internal_12_$__cuda_sm20_div_rn_f64_full
        .type           $__internal_12_$__cuda_sm20_div_rn_f64_full,@function
        .size           $__internal_12_$__cuda_sm20_div_rn_f64_full,($unbinned_nll_grad$__internal_accurate_pow - $__internal_12_$__cuda_sm20_div_rn_f64_full)
$__internal_12_$__cuda_sm20_div_rn_f64_full:
        /* <DEDUP_REMOVED lines=72> */
.L_x_2909:
        /* <DEDUP_REMOVED lines=17> */
.L_x_2912:
[----:B------:R-:W-:Y:S01]  /*4e900*/  LOP3.LUT R13, R115, 0x80000, RZ, 0xfc, !PT ;  /* 0x00080000730d7812 */ /* 0x000fe200078efcff */
[----:B------:R-:W-:-:S04]  /*4e910*/  IMAD.MOV.U32 R124, RZ, RZ, R114 ;  /* 0x000000ffff7c7224 */ /* 0x000fc800078e0072 */
[----:B------:R-:W-:Y:S01]  /*4e920*/  IMAD.MOV.U32 R125, RZ, RZ, R13 ;  /* 0x000000ffff7d7224 */ /* 0x000fe200078e000d */
[----:B------:R-:W-:Y:S06]  /*4e930*/  BRA `(.L_x_2910) ;  /* 0x00000000000c7947 */ /* 0x000fec0003800000 */
.L_x_2911:
[----:B------:R-:W-:Y:S01]  /*4e940*/  LOP3.LUT R13, R119, 0x80000, RZ, 0xfc, !PT ;  /* 0x00080000770d7812 */ /* 0x000fe200078efcff */
[----:B------:R-:W-:-:S04]  /*4e950*/  IMAD.MOV.U32 R124, RZ, RZ, R118 ;  /* 0x000000ffff7c7224 */ /* 0x000fc800078e0076 */
[----:B------:R-:W-:-:S07]  /*4e960*/  IMAD.MOV.U32 R125, RZ, RZ, R13 ;  /* 0x000000ffff7d7224 */ /* 0x000fce00078e000d */
.L_x_2910:
[----:B------:R-:W-:Y:S05]  /*4e970*/  BSYNC.RECONVERGENT B2 ;  /* 0x0000000000027941 */ /* 0x000fea0003800200 */
.L_x_2908:
[----:B------:R-:W-:Y:S02]  /*4e980*/  IMAD.MOV.U32 R16, RZ, RZ, R12 ;  /* 0x000000ffff107224 */ /* 0x000fe400078e000c */
[----:B------:R-:W-:Y:S02]  /*4e990*/  IMAD.MOV.U32 R17, RZ, RZ, 0x0 ;  /* 0x00000000ff117424 */ /* 0x000fe400078e00ff */
[----:B------:R-:W-:Y:S02]  /*4e9a0*/  IMAD.MOV.U32 R14, RZ, RZ, R124 ;  /* 0x000000ffff0e7224 */ /* 0x000fe400078e007c */
[----:B------:R-:W-:Y:S01]  /*4e9b0*/  IMAD.MOV.U32 R13, RZ, RZ, R125 ;  /* 0x000000ffff0d7224 */ /* 0x000fe200078e007d */
[----:B------:R-:W-:Y:S06]  /*4e9c0*/  RET.REL.NODEC R16 `(unbinned_nll_grad) ;  /* 0xfffffb14108c7950 */ /* 0x000fec0003c3ffff */
        .type           $unbinned_nll_grad$__internal_accurate_pow,@function
        .size           $unbinned_nll_grad$__internal_accurate_pow,(.L_x_2995 - $unbinned_nll_grad$__internal_accurate_pow)
$unbinned_nll_grad$__internal_accurate_pow:
[----:B------:R-:W-:Y:S01]  /*4e9d0*/  ISETP.GT.U32.AND P0, PT, R15, 0xfffff, PT ;  /* 0x000fffff0f00780c */ /* 0x000fe20003f04070 */
[----:B------:R-:W-:Y:S01]  /*4e9e0*/  IMAD.MOV.U32 R16, RZ, RZ, R18 ;  /* 0x000000ffff107224 */ /* 0x000fe200078e0012 */
[----:B------:R-:W-:Y:S01]  /*4e9f0*/  UMOV UR4, 0x7d2cafe2 ;  /* 0x7d2cafe200047882 */ /* 0x000fe20000000000 */
[--C-:B------:R-:W-:Y:S01]  /*4ea00*/  IMAD.MOV.U32 R17, RZ, RZ, R15.reuse ;  /* 0x000000ffff117224 */ /* 0x100fe200078e000f */
[----:B------:R-:W-:Y:S01]  /*4ea10*/  UMOV UR5, 0x3eb0f5ff ;  /* 0x3eb0f5ff00057882 */ /* 0x000fe20000000000 */
[--C-:B------:R-:W-:Y:S01]  /*4ea20*/  IMAD.MOV.U32 R42, RZ, RZ, R15.reuse ;  /* 0x000000ffff2a7224 */ /* 0x100fe200078e000f */
[----:B------:R-:W-:Y:S01]  /*4ea30*/  SHF.R.U32.HI R15, RZ, 0x14, R15 ;  /* 0x00000014ff0f7819 */ /* 0x000fe2000001160f */
[----:B------:R-:W-:Y:S01]  /*4ea40*/  IMAD.MOV.U32 R114, RZ, RZ, RZ ;  /* 0x000000ffff727224 */ /* 0x000fe200078e00ff */
[----:B------:R-:W-:Y:S01]  /*4ea50*/  UMOV UR6, 0x3b39803f ;  /* 0x3b39803f00067882 */ /* 0x000fe20000000000 */
[----:B------:R-:W-:-:S04]  /*4ea60*/  UMOV UR7, 0x3c7abc9e ;  /* 0x3c7abc9e00077882 */ /* 0x000fc80000000000 */
[----:B------:R-:W-:-:S10]  /*4ea70*/  @!P0 DMUL R16, R16, 1.80143985094819840000e+16 ;  /* 0x4350000010108828 */ /* 0x000fd40000000000 */
[----:B------:R-:W-:Y:S01]  /*4ea80*/  @!P0 IMAD.MOV.U32 R42, RZ, RZ, R17 ;  /* 0x000000ffff2a8224 */ /* 0x000fe200078e0011 */
[----:B------:R-:W-:Y:S01]  /*4ea90*/  @!P0 LEA.HI R15, R17, 0xffffffca, RZ, 0xc ;  /* 0xffffffca110f8811 */ /* 0x000fe200078f60ff */
[----:B------:R-:W-:Y:S02]  /*4eaa0*/  @!P0 IMAD.MOV.U32 R18, RZ, RZ, R16 ;  /* 0x000000ffff128224 */ /* 0x000fe400078e0010 */
[----:B------:R-:W-:Y:S01]  /*4eab0*/  IMAD.MOV.U32 R17, RZ, RZ, 0x43300000 ;  /* 0x43300000ff117424 */ /* 0x000fe200078e00ff */
[----:B------:R-:W-:Y:S01]  /*4eac0*/  LOP3.LUT R42, R42, 0x800fffff, RZ, 0xc0, !PT ;  /* 0x800fffff2a2a7812 */ /* 0x000fe200078ec0ff */
[----:B------:R-:W-:-:S03]  /*4ead0*/  IMAD.MOV.U32 R128, RZ, RZ, R18 ;  /* 0x000000ffff807224 */ /* 0x000fc600078e0012 */
[----:B------:R-:W-:-:S04]  /*4eae0*/  LOP3.LUT R115, R42, 0x3ff00000, RZ, 0xfc, !PT ;  /* 0x3ff000002a737812 */ /* 0x000fc800078efcff */
[----:B------:R-:W-:Y:S01]  /*4eaf0*/  ISETP.GE.U32.AND P1, PT, R115, 0x3ff6a09f, PT ;  /* 0x3ff6a09f7300780c */ /* 0x000fe20003f26070 */
[----:B------:R-:W-:-:S12]  /*4eb00*/  IMAD.MOV.U32 R129, RZ, RZ, R115 ;  /* 0x000000ffff817224 */ /* 0x000fd800078e0073 */
[----:B------:R-:W-:-:S04]  /*4eb10*/  @P1 VIADD R16, R129, 0xfff00000 ;  /* 0xfff0000081101836 */ /* 0x000fc80000000000 */
[----:B------:R-:W-:Y:S02]  /*4eb20*/  @P1 IMAD.MOV.U32 R129, RZ, RZ, R16 ;  /* 0x000000ffff811224 */ /* 0x000fe400078e0010 */
[C---:B------:R-:W-:Y:S02]  /*4eb30*/  VIADD R16, R15.reuse, 0xfffffc01 ;  /* 0xfffffc010f107836 */ /* 0x040fe40000000000 */
[----:B------:R-:W-:Y:S02]  /*4eb40*/  @P1 VIADD R16, R15, 0xfffffc02 ;  /* 0xfffffc020f101836 */ /* 0x000fe40000000000 */
[C---:B------:R-:W-:Y:S02]  /*4eb50*/  DADD R120, R128.reuse, 1 ;  /* 0x3ff0000080787429 */ /* 0x040fe40000000000 */
[----:B------:R-:W-:Y:S01]  /*4eb60*/  DADD R128, R128, -1 ;  /* 0xbff0000080807429 */ /* 0x000fe20000000000 */
[----:B------:R-:W-:-:S03]  /*4eb70*/  LOP3.LUT R16, R16, 0x80000000, RZ, 0x3c, !PT ;  /* 0x8000000010107812 */ /* 0x000fc600078e3cff */
        /* <DEDUP_REMOVED lines=78> */
[----:B------:R-:W-:Y:S01]  /*4f060*/  SEL R15, R14, R115, P0 ;  /* 0x000000730e0f7207 */ /* 0x000fe20000000000 */
[----:B------:R-:W-:-:S05]  /*4f070*/  IMAD.MOV.U32 R14, RZ, RZ, R114 ;  /* 0x000000ffff0e7224 */ /* 0x000fca00078e0072 */
        /* <DEDUP_REMOVED lines=65> */
.L_x_2913:
[----:B------:R-:W-:Y:S01]  /*4f490*/  DFMA R114, R114, R116, R116 ;  /* 0x000000747272722b */ /* 0x000fe20000000074 */
[----:B------:R-:W-:Y:S01]  /*4f4a0*/  IMAD.MOV.U32 R16, RZ, RZ, R12 ;  /* 0x000000ffff107224 */ /* 0x000fe200078e000c */
[----:B------:R-:W-:Y:S01]  /*4f4b0*/  DSETP.NEU.AND P0, PT, |R116|, +INF , PT ;  /* 0x7ff000007400742a */ /* 0x000fe20003f0d200 */
[----:B------:R-:W-:-:S07]  /*4f4c0*/  IMAD.MOV.U32 R17, RZ, RZ, 0x0 ;  /* 0x00000000ff117424 */ /* 0x000fce00078e00ff */
[----:B------:R-:W-:Y:S02]  /*4f4d0*/  FSEL R14, R116, R114, !P0 ;  /* 0x00000072740e7208 */ /* 0x000fe40004000000 */
[----:B------:R-:W-:Y:S01]  /*4f4e0*/  FSEL R13, R117, R115, !P0 ;  /* 0x00000073750d7208 */ /* 0x000fe20004000000 */
[----:B------:R-:W-:Y:S06]  /*4f4f0*/  RET.REL.NODEC R16 `(unbinned_nll_grad) ;  /* 0xfffffb0810c07950 */ /* 0x000fec0003c3ffff */
.L_x_2914:
        /* <DEDUP_REMOVED lines=16> */
.L_x_2995:


//--------------------- .nv.shared.unbinned_toy_sample_obs_1d --------------------------
	.section	.nv.shared.unbinned_toy_sample_obs_1d,"aw",@nobits
	.sectionflags	@""
	.align	16
	.zero		1024


//--------------------- .nv.shared.reserved.0     --------------------------
	.section	.nv.shared.reserved.0,"aw",@nobits
	.weak		__nv_reservedSMEM_offset_0_alias
	.size		__nv_reservedSMEM_offset_0_alias, 0, 64
	.other		__nv_reservedSMEM_offset_0_alias,@"STO_CUDA_RESERVED_SHARED STV_DEFAULT"
__nv_reservedSMEM_offset_0_alias:
	.zero		0
	.zero		64


//--------------------- .nv.shared.unbinned_toy_counts --------------------------
	.section	.nv.shared.unbinned_toy_counts,"aw",@nobits
	.sectionflags	@""
	.align	16
	.zero		1024


//--------------------- .nv.shared.unbinned_batch_nll_only --------------------------
	.section	.nv.shared.unbinned_batch_nll_only,"aw",@nobits
	.sectionflags	@""
	.align	16
	.zero		1024


//--------------------- .nv.shared.unbinned_batch_nll_grad --------------------------
	.section	.nv.shared.unbinned_batch_nll_grad,"aw",@nobits
	.sectionflags	@""
	.align	16
	.zero		1024


//--------------------- .nv.shared.unbinned_nll_only --------------------------
	.section	.nv.shared.unbinned_nll_only,"aw",@nobits
	.sectionflags	@""
	.align	16
	.zero		1024


//--------------------- .nv.shared.unbinned_nll_grad --------------------------
	.section	.nv.shared.unbinned_nll_grad,"aw",@nobits
	.sectionflags	@""
	.align	16
	.zero		1024


//--------------------- .nv.constant0.unbinned_toy_sample_obs_1d --------------------------
	.section	.nv.constant0.unbinned_toy_sample_obs_1d,"a",@progbits
	.sectionflags	@""
	.align	4
.nv.constant0.unbinned_toy_sample_obs_1d:
	.zero		1000


//--------------------- .nv.constant0.unbinned_toy_counts --------------------------
	.section	.nv.constant0.unbinned_toy_counts,"a",@progbits
	.sectionflags	@""
	.align	4
.nv.constant0.unbinned_toy_counts:
	.zero		952


//--------------------- .nv.constant0.unbinned_batch_nll_only --------------------------
	.section	.nv.constant0.unbinned_batch_nll_only,"a",@progbits
	.sectionflags	@""
	.align	4
.nv.constant0.unbinned_batch_nll_only:
	.zero		1020


//--------------------- .nv.constant0.unbinned_batch_nll_grad --------------------------
	.section	.nv.constant0.unbinned_batch_nll_grad,"a",@progbits
	.sectionflags	@""
	.align	4
.nv.constant0.unbinned_batch_nll_grad:
	.zero		1028


//--------------------- .nv.constant0.unbinned_nll_only --------------------------
	.section	.nv.constant0.unbinned_nll_only,"a",@progbits
	.sectionflags	@""
	.align	4
.nv.constant0.unbinned_nll_only:
	.zero		1032


//--------------------- .nv.constant0.unbinned_nll_grad --------------------------
	.section	.nv.constant0.unbinned_nll_grad,"a",@progbits
	.sectionflags	@""
	.align	4
.nv.constant0.unbinned_nll_grad:
	.zero		1040


//--------------------- SYMBOLS --------------------------

	.type		.nv.reservedSmem.offset0,@object
	.size		.nv.reservedSmem.offset0,0x4
	.type		.nv.reservedSmem.cap,@object
	.size		.nv.reservedSmem.cap,0x4
